// Copyright (c) 2024, Jay Shah, Ganesh Bikshandi, Ying Zhang, Vijay Thakkar, Pradeep Ramani, Tri Dao.
// Splitting the different template instantiations to different files to speed up compilation.
// This file is auto-generated. See "generate_kernels.py"

#include "flash_fwd_hdim192_128_e4m3_paged_split_sm90.cu"

// ===== COMPILED SASS (sm_90a) =====

	.target	sm_90a

	.elftype	@"ET_EXEC"


//--------------------- .note.nv.tkinfo           --------------------------
	.section	.note.nv.tkinfo,"",@"SHT_NOTE"
	.sectionflags	@"SHF_NOTE_NV_TKINFO"
	.tkinfo
        /*0018*/ 	.word	0x00000002
        /*0030*/ 	.string	""
        /*0030*/ 	.string	"ptxas"
        /*0030*/ 	.string	"Cuda compilation tools, release 13.0, V13.0.88"
        /*0030*/ 	.string	"Build cuda_13.0.r13.0/compiler.36424714_0"
        /*0030*/ 	.string	"-arch sm_90a -m 64 "



//--------------------- .note.nv.cuinfo           --------------------------
	.section	.note.nv.cuinfo,"",@"SHT_NOTE"
	.sectionflags	@"SHF_NOTE_NV_CUINFO"
        /*0018*/ 	.short	0x0002
        /*001a*/ 	.short	0x005a
        /*001c*/ 	.short	0x0082
	.zero		2


//--------------------- .nv.info                  --------------------------
	.section	.nv.info,"",@"SHT_CUDA_INFO"
	.align	4


	//----- nvinfo : EIATTR_REGCOUNT
	.align		4
        /*0000*/ 	.byte	0x04, 0x2f
        /*0002*/ 	.short	(.L_27 - .L_26)
	.align		4
.L_26:
        /*0004*/ 	.word	index@(_ZN7cutlass13device_kernelIN5flash11enable_sm90INS1_16FlashAttnFwdSm90INS1_25CollectiveMainloopFwdSm90ILi2EN4cute5tupleIJNS5_1CILi1EEES8_S8_EEENS6_IJNS7_ILi128EEENS7_ILi160EEENS7_ILi192EEEEEELi128ENS_12float_e4m3_tEfNS_4arch4Sm90ELb1ELb0ELb0ELb1ELb1ELb1ELb0ELb1ELb1ELb1ELb1ELb0EEENS1_21CollectiveEpilogueFwdINS6_IJSA_SA_SB_EEES9_NS_10bfloat16_tESG_Li256ELb1ELb1ELb1ELb1EEENS1_36VarlenDynamicPersistentTileSchedulerILi128ELi160ELi256ELi128ELb1ELb1ELb1ELb1ELb1ELb1EEEEEEEEEvNT_6ParamsE)
        /*0008*/ 	.word	0x000000a8


	//----- nvinfo : EIATTR_FRAME_SIZE
	.align		4
.L_27:
        /*000c*/ 	.byte	0x04, 0x11
        /*000e*/ 	.short	(.L_29 - .L_28)
	.align		4
.L_28:
        /*0010*/ 	.word	index@(_ZN7cutlass13device_kernelIN5flash11enable_sm90INS1_16FlashAttnFwdSm90INS1_25CollectiveMainloopFwdSm90ILi2EN4cute5tupleIJNS5_1CILi1EEES8_S8_EEENS6_IJNS7_ILi128EEENS7_ILi160EEENS7_ILi192EEEEEELi128ENS_12float_e4m3_tEfNS_4arch4Sm90ELb1ELb0ELb0ELb1ELb1ELb1ELb0ELb1ELb1ELb1ELb1ELb0EEENS1_21CollectiveEpilogueFwdINS6_IJSA_SA_SB_EEES9_NS_10bfloat16_tESG_Li256ELb1ELb1ELb1ELb1EEENS1_36VarlenDynamicPersistentTileSchedulerILi128ELi160ELi256ELi128ELb1ELb1ELb1ELb1ELb1ELb1EEEEEEEEEvNT_6ParamsE)
        /*0014*/ 	.word	0x00000058


	//----- nvinfo : EIATTR_REGCOUNT
	.align		4
.L_29:
        /*0018*/ 	.byte	0x04, 0x2f
        /*001a*/ 	.short	(.L_31 - .L_30)
	.align		4
.L_30:
        /*001c*/ 	.word	index@(_ZN7cutlass13device_kernelIN5flash11enable_sm90INS1_16FlashAttnFwdSm90INS1_25CollectiveMainloopFwdSm90ILi2EN4cute5tupleIJNS5_1CILi1EEES8_S8_EEENS6_IJNS7_ILi128EEENS7_ILi160EEENS7_ILi192EEEEEELi128ENS_12float_e4m3_tEfNS_4arch4Sm90ELb1ELb0ELb0ELb1ELb1ELb0ELb0ELb1ELb1ELb1ELb1ELb0EEENS1_21CollectiveEpilogueFwdINS6_IJSA_SA_SB_EEES9_NS_10bfloat16_tESG_Li256ELb1ELb1ELb1ELb1EEENS1_36VarlenDynamicPersistentTileSchedulerILi128ELi160ELi256ELi128ELb1ELb1ELb1ELb1ELb1ELb1EEEEEEEEEvNT_6ParamsE)
        /*0020*/ 	.word	0x000000a8


	//----- nvinfo : EIATTR_FRAME_SIZE
	.align		4
.L_31:
        /*0024*/ 	.byte	0x04, 0x11
        /*0026*/ 	.short	(.L_33 - .L_32)
	.align		4
.L_32:
        /*0028*/ 	.word	index@(_ZN7cutlass13device_kernelIN5flash11enable_sm90INS1_16FlashAttnFwdSm90INS1_25CollectiveMainloopFwdSm90ILi2EN4cute5tupleIJNS5_1CILi1EEES8_S8_EEENS6_IJNS7_ILi128EEENS7_ILi160EEENS7_ILi192EEEEEELi128ENS_12float_e4m3_tEfNS_4arch4Sm90ELb1ELb0ELb0ELb1ELb1ELb0ELb0ELb1ELb1ELb1ELb1ELb0EEENS1_21CollectiveEpilogueFwdINS6_IJSA_SA_SB_EEES9_NS_10bfloat16_tESG_Li256ELb1ELb1ELb1ELb1EEENS1_36VarlenDynamicPersistentTileSchedulerILi128ELi160ELi256ELi128ELb1ELb1ELb1ELb1ELb1ELb1EEEEEEEEEvNT_6ParamsE)
        /*002c*/ 	.word	0x00000030


	//----- nvinfo : EIATTR_REGCOUNT
	.align		4
.L_33:
        /*0030*/ 	.byte	0x04, 0x2f
        /*0032*/ 	.short	(.L_35 - .L_34)
	.align		4
.L_34:
        /*0034*/ 	.word	index@(_ZN7cutlass13device_kernelIN5flash11enable_sm90INS1_16FlashAttnFwdSm90INS1_25CollectiveMainloopFwdSm90ILi2EN4cute5tupleIJNS5_1CILi1EEES8_S8_EEENS6_IJNS7_ILi128EEENS7_ILi160EEENS7_ILi192EEEEEELi128ENS_12float_e4m3_tEfNS_4arch4Sm90ELb1ELb0ELb0ELb0ELb1ELb0ELb0ELb1ELb1ELb1ELb1ELb0EEENS1_21CollectiveEpilogueFwdINS6_IJSA_SA_SB_EEES9_NS_10bfloat16_tESG_Li256ELb0ELb1ELb1ELb1EEENS1_19SingleTileSchedulerILb0ELb1ELb1ELi128EEEEEEEEEvNT_6ParamsE)
        /*0038*/ 	.word	0x000000a8


	//----- nvinfo : EIATTR_FRAME_SIZE
	.align		4
.L_35:
        /*003c*/ 	.byte	0x04, 0x11
        /*003e*/ 	.short	(.L_37 - .L_36)
	.align		4
.L_36:
        /*0040*/ 	.word	index@(_ZN7cutlass13device_kernelIN5flash11enable_sm90INS1_16FlashAttnFwdSm90INS1_25CollectiveMainloopFwdSm90ILi2EN4cute5tupleIJNS5_1CILi1EEES8_S8_EEENS6_IJNS7_ILi128EEENS7_ILi160EEENS7_ILi192EEEEEELi128ENS_12float_e4m3_tEfNS_4arch4Sm90ELb1ELb0ELb0ELb0ELb1ELb0ELb0ELb1ELb1ELb1ELb1ELb0EEENS1_21CollectiveEpilogueFwdINS6_IJSA_SA_SB_EEES9_NS_10bfloat16_tESG_Li256ELb0ELb1ELb1ELb1EEENS1_19SingleTileSchedulerILb0ELb1ELb1ELi128EEEEEEEEEvNT_6ParamsE)
        /*0044*/ 	.word	0x00000018


	//----- nvinfo : EIATTR_REGCOUNT
	.align		4
.L_37:
        /*0048*/ 	.byte	0x04, 0x2f
        /*004a*/ 	.short	(.L_39 - .L_38)
	.align		4
.L_38:
        /*004c*/ 	.word	index@(_ZN7cutlass13device_kernelIN5flash11enable_sm90INS1_16FlashAttnFwdSm90INS1_25CollectiveMainloopFwdSm90ILi2EN4cute5tupleIJNS5_1CILi1EEES8_S8_EEENS6_IJNS7_ILi128EEESA_NS7_ILi192EEEEEELi128ENS_12float_e4m3_tEfNS_4arch4Sm90ELb0ELb1ELb0ELb1ELb1ELb1ELb0ELb1ELb1ELb1ELb1ELb0EEENS1_21CollectiveEpilogueFwdINS6_IJSA_SA_SA_EEES9_NS_10bfloat16_tESF_Li256ELb1ELb1ELb1ELb1EEENS1_36VarlenDynamicPersistentTileSchedulerILi128ELi128ELi256ELi128ELb1ELb1ELb1ELb1ELb0ELb1EEEEEEEEEvNT_6ParamsE)
        /*0050*/ 	.word	0x000000a8


	//----- nvinfo : EIATTR_FRAME_SIZE
	.align		4
.L_39:
        /*0054*/ 	.byte	0x04, 0x11
        /*0056*/ 	.short	(.L_41 - .L_40)
	.align		4
.L_40:
        /*0058*/ 	.word	index@(_ZN7cutlass13device_kernelIN5flash11enable_sm90INS1_16FlashAttnFwdSm90INS1_25CollectiveMainloopFwdSm90ILi2EN4cute5tupleIJNS5_1CILi1EEES8_S8_EEENS6_IJNS7_ILi128EEESA_NS7_ILi192EEEEEELi128ENS_12float_e4m3_tEfNS_4arch4Sm90ELb0ELb1ELb0ELb1ELb1ELb1ELb0ELb1ELb1ELb1ELb1ELb0EEENS1_21CollectiveEpilogueFwdINS6_IJSA_SA_SA_EEES9_NS_10bfloat16_tESF_Li256ELb1ELb1ELb1ELb1EEENS1_36VarlenDynamicPersistentTileSchedulerILi128ELi128ELi256ELi128ELb1ELb1ELb1ELb1ELb0ELb1EEEEEEEEEvNT_6ParamsE)
        /*005c*/ 	.word	0x00000060


	//----- nvinfo : EIATTR_REGCOUNT
	.align		4
.L_41:
        /*0060*/ 	.byte	0x04, 0x2f
        /*0062*/ 	.short	(.L_43 - .L_42)
	.align		4
.L_42:
        /*0064*/ 	.word	index@(_ZN7cutlass13device_kernelIN5flash11enable_sm90INS1_16FlashAttnFwdSm90INS1_25CollectiveMainloopFwdSm90ILi2EN4cute5tupleIJNS5_1CILi1EEES8_S8_EEENS6_IJNS7_ILi128EEESA_NS7_ILi192EEEEEELi128ENS_12float_e4m3_tEfNS_4arch4Sm90ELb0ELb1ELb0ELb1ELb1ELb0ELb0ELb1ELb1ELb1ELb1ELb0EEENS1_21CollectiveEpilogueFwdINS6_IJSA_SA_SA_EEES9_NS_10bfloat16_tESF_Li256ELb1ELb1ELb1ELb1EEENS1_36VarlenDynamicPersistentTileSchedulerILi128ELi128ELi256ELi128ELb1ELb1ELb1ELb1ELb0ELb1EEEEEEEEEvNT_6ParamsE)
        /*0068*/ 	.word	0x000000a8


	//----- nvinfo : EIATTR_FRAME_SIZE
	.align		4
.L_43:
        /*006c*/ 	.byte	0x04, 0x11
        /*006e*/ 	.short	(.L_45 - .L_44)
	.align		4
.L_44:
        /*0070*/ 	.word	index@(_ZN7cutlass13device_kernelIN5flash11enable_sm90INS1_16FlashAttnFwdSm90INS1_25CollectiveMainloopFwdSm90ILi2EN4cute5tupleIJNS5_1CILi1EEES8_S8_EEENS6_IJNS7_ILi128EEESA_NS7_ILi192EEEEEELi128ENS_12float_e4m3_tEfNS_4arch4Sm90ELb0ELb1ELb0ELb1ELb1ELb0ELb0ELb1ELb1ELb1ELb1ELb0EEENS1_21CollectiveEpilogueFwdINS6_IJSA_SA_SA_EEES9_NS_10bfloat16_tESF_Li256ELb1ELb1ELb1ELb1EEENS1_36VarlenDynamicPersistentTileSchedulerILi128ELi128ELi256ELi128ELb1ELb1ELb1ELb1ELb0ELb1EEEEEEEEEvNT_6ParamsE)
        /*0074*/ 	.word	0x00000018


	//----- nvinfo : EIATTR_REGCOUNT
	.align		4
.L_45:
        /*0078*/ 	.byte	0x04, 0x2f
        /*007a*/ 	.short	(.L_47 - .L_46)
	.align		4
.L_46:
        /*007c*/ 	.word	index@(_ZN7cutlass13device_kernelIN5flash11enable_sm90INS1_16FlashAttnFwdSm90INS1_25CollectiveMainloopFwdSm90ILi2EN4cute5tupleIJNS5_1CILi1EEES8_S8_EEENS6_IJNS7_ILi128EEESA_NS7_ILi192EEEEEELi128ENS_12float_e4m3_tEfNS_4arch4Sm90ELb0ELb1ELb0ELb0ELb1ELb0ELb0ELb1ELb1ELb1ELb1ELb0EEENS1_21CollectiveEpilogueFwdINS6_IJSA_SA_SA_EEES9_NS_10bfloat16_tESF_Li256ELb0ELb1ELb1ELb1EEENS1_19SingleTileSchedulerILb0ELb1ELb1ELi128EEEEEEEEEvNT_6ParamsE)
        /*0080*/ 	.word	0x000000a8


	//----- nvinfo : EIATTR_FRAME_SIZE
	.align		4
.L_47:
        /*0084*/ 	.byte	0x04, 0x11
        /*0086*/ 	.short	(.L_49 - .L_48)
	.align		4
.L_48:
        /*0088*/ 	.word	index@(_ZN7cutlass13device_kernelIN5flash11enable_sm90INS1_16FlashAttnFwdSm90INS1_25CollectiveMainloopFwdSm90ILi2EN4cute5tupleIJNS5_1CILi1EEES8_S8_EEENS6_IJNS7_ILi128EEESA_NS7_ILi192EEEEEELi128ENS_12float_e4m3_tEfNS_4arch4Sm90ELb0ELb1ELb0ELb0ELb1ELb0ELb0ELb1ELb1ELb1ELb1ELb0EEENS1_21CollectiveEpilogueFwdINS6_IJSA_SA_SA_EEES9_NS_10bfloat16_tESF_Li256ELb0ELb1ELb1ELb1EEENS1_19SingleTileSchedulerILb0ELb1ELb1ELi128EEEEEEEEEvNT_6ParamsE)
        /*008c*/ 	.word	0x00000010


	//----- nvinfo : EIATTR_REGCOUNT
	.align		4
.L_49:
        /*0090*/ 	.byte	0x04, 0x2f
        /*0092*/ 	.short	(.L_51 - .L_50)
	.align		4
.L_50:
        /*0094*/ 	.word	index@(_ZN7cutlass13device_kernelIN5flash11enable_sm90INS1_16FlashAttnFwdSm90INS1_25CollectiveMainloopFwdSm90ILi2EN4cute5tupleIJNS5_1CILi1EEES8_S8_EEENS6_IJNS7_ILi128EEENS7_ILi160EEENS7_ILi192EEEEEELi128ENS_12float_e4m3_tEfNS_4arch4Sm90ELb0ELb0ELb0ELb1ELb1ELb1ELb0ELb1ELb1ELb1ELb1ELb0EEENS1_21CollectiveEpilogueFwdINS6_IJSA_SA_SB_EEES9_NS_10bfloat16_tESG_Li256ELb1ELb1ELb1ELb1EEENS1_36VarlenDynamicPersistentTileSchedulerILi128ELi160ELi256ELi128ELb1ELb1ELb1ELb0ELb1ELb1EEEEEEEEEvNT_6ParamsE)
        /*0098*/ 	.word	0x000000a8


	//----- nvinfo : EIATTR_FRAME_SIZE
	.align		4
.L_51:
        /*009c*/ 	.byte	0x04, 0x11
        /*009e*/ 	.short	(.L_53 - .L_52)
	.align		4
.L_52:
        /*00a0*/ 	.word	index@(_ZN7cutlass13device_kernelIN5flash11enable_sm90INS1_16FlashAttnFwdSm90INS1_25CollectiveMainloopFwdSm90ILi2EN4cute5tupleIJNS5_1CILi1EEES8_S8_EEENS6_IJNS7_ILi128EEENS7_ILi160EEENS7_ILi192EEEEEELi128ENS_12float_e4m3_tEfNS_4arch4Sm90ELb0ELb0ELb0ELb1ELb1ELb1ELb0ELb1ELb1ELb1ELb1ELb0EEENS1_21CollectiveEpilogueFwdINS6_IJSA_SA_SB_EEES9_NS_10bfloat16_tESG_Li256ELb1ELb1ELb1ELb1EEENS1_36VarlenDynamicPersistentTileSchedulerILi128ELi160ELi256ELi128ELb1ELb1ELb1ELb0ELb1ELb1EEEEEEEEEvNT_6ParamsE)
        /*00a4*/ 	.word	0x00000058


	//----- nvinfo : EIATTR_REGCOUNT
	.align		4
.L_53:
        /*00a8*/ 	.byte	0x04, 0x2f
        /*00aa*/ 	.short	(.L_55 - .L_54)
	.align		4
.L_54:
        /*00ac*/ 	.word	index@(_ZN7cutlass13device_kernelIN5flash11enable_sm90INS1_16FlashAttnFwdSm90INS1_25CollectiveMainloopFwdSm90ILi2EN4cute5tupleIJNS5_1CILi1EEES8_S8_EEENS6_IJNS7_ILi128EEENS7_ILi160EEENS7_ILi192EEEEEELi128ENS_12float_e4m3_tEfNS_4arch4Sm90ELb0ELb0ELb0ELb1ELb1ELb0ELb0ELb1ELb1ELb1ELb1ELb0EEENS1_21CollectiveEpilogueFwdINS6_IJSA_SA_SB_EEES9_NS_10bfloat16_tESG_Li256ELb1ELb1ELb1ELb1EEENS1_36VarlenDynamicPersistentTileSchedulerILi128ELi160ELi256ELi128ELb1ELb1ELb1ELb0ELb1ELb1EEEEEEEEEvNT_6ParamsE)
        /*00b0*/ 	.word	0x000000a8


	//----- nvinfo : EIATTR_FRAME_SIZE
	.align		4
.L_55:
        /*00b4*/ 	.byte	0x04, 0x11
        /*00b6*/ 	.short	(.L_57 - .L_56)
	.align		4
.L_56:
        /*00b8*/ 	.word	index@(_ZN7cutlass13device_kernelIN5flash11enable_sm90INS1_16FlashAttnFwdSm90INS1_25CollectiveMainloopFwdSm90ILi2EN4cute5tupleIJNS5_1CILi1EEES8_S8_EEENS6_IJNS7_ILi128EEENS7_ILi160EEENS7_ILi192EEEEEELi128ENS_12float_e4m3_tEfNS_4arch4Sm90ELb0ELb0ELb0ELb1ELb1ELb0ELb0ELb1ELb1ELb1ELb1ELb0EEENS1_21CollectiveEpilogueFwdINS6_IJSA_SA_SB_EEES9_NS_10bfloat16_tESG_Li256ELb1ELb1ELb1ELb1EEENS1_36VarlenDynamicPersistentTileSchedulerILi128ELi160ELi256ELi128ELb1ELb1ELb1ELb0ELb1ELb1EEEEEEEEEvNT_6ParamsE)
        /*00bc*/ 	.word	0x00000030


	//----- nvinfo : EIATTR_REGCOUNT
	.align		4
.L_57:
        /*00c0*/ 	.byte	0x04, 0x2f
        /*00c2*/ 	.short	(.L_59 - .L_58)
	.align		4
.L_58:
        /*00c4*/ 	.word	index@(_ZN7cutlass13device_kernelIN5flash11enable_sm90INS1_16FlashAttnFwdSm90INS1_25CollectiveMainloopFwdSm90ILi2EN4cute5tupleIJNS5_1CILi1EEES8_S8_EEENS6_IJNS7_ILi128EEENS7_ILi160EEENS7_ILi192EEEEEELi128ENS_12float_e4m3_tEfNS_4arch4Sm90ELb0ELb0ELb0ELb0ELb1ELb0ELb0ELb1ELb1ELb1ELb1ELb0EEENS1_21CollectiveEpilogueFwdINS6_IJSA_SA_SB_EEES9_NS_10bfloat16_tESG_Li256ELb0ELb1ELb1ELb1EEENS1_19SingleTileSchedulerILb0ELb1ELb1ELi128EEEEEEEEEvNT_6ParamsE)
        /*00c8*/ 	.word	0x000000a8


	//----- nvinfo : EIATTR_FRAME_SIZE
	.align		4
.L_59:
        /*00cc*/ 	.byte	0x04, 0x11
        /*00ce*/ 	.short	(.L_61 - .L_60)
	.align		4
.L_60:
        /*00d0*/ 	.word	index@(_ZN7cutlass13device_kernelIN5flash11enable_sm90INS1_16FlashAttnFwdSm90INS1_25CollectiveMainloopFwdSm90ILi2EN4cute5tupleIJNS5_1CILi1EEES8_S8_EEENS6_IJNS7_ILi128EEENS7_ILi160EEENS7_ILi192EEEEEELi128ENS_12float_e4m3_tEfNS_4arch4Sm90ELb0ELb0ELb0ELb0ELb1ELb0ELb0ELb1ELb1ELb1ELb1ELb0EEENS1_21CollectiveEpilogueFwdINS6_IJSA_SA_SB_EEES9_NS_10bfloat16_tESG_Li256ELb0ELb1ELb1ELb1EEENS1_19SingleTileSchedulerILb0ELb1ELb1ELi128EEEEEEEEEvNT_6ParamsE)
        /*00d4*/ 	.word	0x00000010


	//----- nvinfo : EIATTR_MIN_STACK_SIZE
	.align		4
.L_61:
        /*00d8*/ 	.byte	0x04, 0x12
        /*00da*/ 	.short	(.L_63 - .L_62)
	.align		4
.L_62:
        /*00dc*/ 	.word	index@(_ZN7cutlass13device_kernelIN5flash11enable_sm90INS1_16FlashAttnFwdSm90INS1_25CollectiveMainloopFwdSm90ILi2EN4cute5tupleIJNS5_1CILi1EEES8_S8_EEENS6_IJNS7_ILi128EEENS7_ILi160EEENS7_ILi192EEEEEELi128ENS_12float_e4m3_tEfNS_4arch4Sm90ELb0ELb0ELb0ELb0ELb1ELb0ELb0ELb1ELb1ELb1ELb1ELb0EEENS1_21CollectiveEpilogueFwdINS6_IJSA_SA_SB_EEES9_NS_10bfloat16_tESG_Li256ELb0ELb1ELb1ELb1EEENS1_19SingleTileSchedulerILb0ELb1ELb1ELi128EEEEEEEEEvNT_6ParamsE)
        /*00e0*/ 	.word	0x00000010


	//----- nvinfo : EIATTR_MIN_STACK_SIZE
	.align		4
.L_63:
        /*00e4*/ 	.byte	0x04, 0x12
        /*00e6*/ 	.short	(.L_65 - .L_64)
	.align		4
.L_64:
        /*00e8*/ 	.word	index@(_ZN7cutlass13device_kernelIN5flash11enable_sm90INS1_16FlashAttnFwdSm90INS1_25CollectiveMainloopFwdSm90ILi2EN4cute5tupleIJNS5_1CILi1EEES8_S8_EEENS6_IJNS7_ILi128EEENS7_ILi160EEENS7_ILi192EEEEEELi128ENS_12float_e4m3_tEfNS_4arch4Sm90ELb0ELb0ELb0ELb1ELb1ELb0ELb0ELb1ELb1ELb1ELb1ELb0EEENS1_21CollectiveEpilogueFwdINS6_IJSA_SA_SB_EEES9_NS_10bfloat16_tESG_Li256ELb1ELb1ELb1ELb1EEENS1_36VarlenDynamicPersistentTileSchedulerILi128ELi160ELi256ELi128ELb1ELb1ELb1ELb0ELb1ELb1EEEEEEEEEvNT_6ParamsE)
        /*00ec*/ 	.word	0x00000030


	//----- nvinfo : EIATTR_MIN_STACK_SIZE
	.align		4
.L_65:
        /*00f0*/ 	.byte	0x04, 0x12
        /*00f2*/ 	.short	(.L_67 - .L_66)
	.align		4
.L_66:
        /*00f4*/ 	.word	index@(_ZN7cutlass13device_kernelIN5flash11enable_sm90INS1_16FlashAttnFwdSm90INS1_25CollectiveMainloopFwdSm90ILi2EN4cute5tupleIJNS5_1CILi1EEES8_S8_EEENS6_IJNS7_ILi128EEENS7_ILi160EEENS7_ILi192EEEEEELi128ENS_12float_e4m3_tEfNS_4arch4Sm90ELb0ELb0ELb0ELb1ELb1ELb1ELb0ELb1ELb1ELb1ELb1ELb0EEENS1_21CollectiveEpilogueFwdINS6_IJSA_SA_SB_EEES9_NS_10bfloat16_tESG_Li256ELb1ELb1ELb1ELb1EEENS1_36VarlenDynamicPersistentTileSchedulerILi128ELi160ELi256ELi128ELb1ELb1ELb1ELb0ELb1ELb1EEEEEEEEEvNT_6ParamsE)
        /*00f8*/ 	.word	0x00000058


	//----- nvinfo : EIATTR_MIN_STACK_SIZE
	.align		4
.L_67:
        /*00fc*/ 	.byte	0x04, 0x12
        /*00fe*/ 	.short	(.L_69 - .L_68)
	.align		4
.L_68:
        /*0100*/ 	.word	index@(_ZN7cutlass13device_kernelIN5flash11enable_sm90INS1_16FlashAttnFwdSm90INS1_25CollectiveMainloopFwdSm90ILi2EN4cute5tupleIJNS5_1CILi1EEES8_S8_EEENS6_IJNS7_ILi128EEESA_NS7_ILi192EEEEEELi128ENS_12float_e4m3_tEfNS_4arch4Sm90ELb0ELb1ELb0ELb0ELb1ELb0ELb0ELb1ELb1ELb1ELb1ELb0EEENS1_21CollectiveEpilogueFwdINS6_IJSA_SA_SA_EEES9_NS_10bfloat16_tESF_Li256ELb0ELb1ELb1ELb1EEENS1_19SingleTileSchedulerILb0ELb1ELb1ELi128EEEEEEEEEvNT_6ParamsE)
        /*0104*/ 	.word	0x00000010


	//----- nvinfo : EIATTR_MIN_STACK_SIZE
	.align		4
.L_69:
        /*0108*/ 	.byte	0x04, 0x12
        /*010a*/ 	.short	(.L_71 - .L_70)
	.align		4
.L_70:
        /*010c*/ 	.word	index@(_ZN7cutlass13device_kernelIN5flash11enable_sm90INS1_16FlashAttnFwdSm90INS1_25CollectiveMainloopFwdSm90ILi2EN4cute5tupleIJNS5_1CILi1EEES8_S8_EEENS6_IJNS7_ILi128EEESA_NS7_ILi192EEEEEELi128ENS_12float_e4m3_tEfNS_4arch4Sm90ELb0ELb1ELb0ELb1ELb1ELb0ELb0ELb1ELb1ELb1ELb1ELb0EEENS1_21CollectiveEpilogueFwdINS6_IJSA_SA_SA_EEES9_NS_10bfloat16_tESF_Li256ELb1ELb1ELb1ELb1EEENS1_36VarlenDynamicPersistentTileSchedulerILi128ELi128ELi256ELi128ELb1ELb1ELb1ELb1ELb0ELb1EEEEEEEEEvNT_6ParamsE)
        /*0110*/ 	.word	0x00000018


	//----- nvinfo : EIATTR_MIN_STACK_SIZE
	.align		4
.L_71:
        /*0114*/ 	.byte	0x04, 0x12
        /*0116*/ 	.short	(.L_73 - .L_72)
	.align		4
.L_72:
        /*0118*/ 	.word	index@(_ZN7cutlass13device_kernelIN5flash11enable_sm90INS1_16FlashAttnFwdSm90INS1_25CollectiveMainloopFwdSm90ILi2EN4cute5tupleIJNS5_1CILi1EEES8_S8_EEENS6_IJNS7_ILi128EEESA_NS7_ILi192EEEEEELi128ENS_12float_e4m3_tEfNS_4arch4Sm90ELb0ELb1ELb0ELb1ELb1ELb1ELb0ELb1ELb1ELb1ELb1ELb0EEENS1_21CollectiveEpilogueFwdINS6_IJSA_SA_SA_EEES9_NS_10bfloat16_tESF_Li256ELb1ELb1ELb1ELb1EEENS1_36VarlenDynamicPersistentTileSchedulerILi128ELi128ELi256ELi128ELb1ELb1ELb1ELb1ELb0ELb1EEEEEEEEEvNT_6ParamsE)
        /*011c*/ 	.word	0x00000060


	//----- nvinfo : EIATTR_MIN_STACK_SIZE
	.align		4
.L_73:
        /*0120*/ 	.byte	0x04, 0x12
        /*0122*/ 	.short	(.L_75 - .L_74)
	.align		4
.L_74:
        /*0124*/ 	.word	index@(_ZN7cutlass13device_kernelIN5flash11enable_sm90INS1_16FlashAttnFwdSm90INS1_25CollectiveMainloopFwdSm90ILi2EN4cute5tupleIJNS5_1CILi1EEES8_S8_EEENS6_IJNS7_ILi128EEENS7_ILi160EEENS7_ILi192EEEEEELi128ENS_12float_e4m3_tEfNS_4arch4Sm90ELb1ELb0ELb0ELb0ELb1ELb0ELb0ELb1ELb1ELb1ELb1ELb0EEENS1_21CollectiveEpilogueFwdINS6_IJSA_SA_SB_EEES9_NS_10bfloat16_tESG_Li256ELb0ELb1ELb1ELb1EEENS1_19SingleTileSchedulerILb0ELb1ELb1ELi128EEEEEEEEEvNT_6ParamsE)
        /*0128*/ 	.word	0x00000018


	//----- nvinfo : EIATTR_MIN_STACK_SIZE
	.align		4
.L_75:
        /*012c*/ 	.byte	0x04, 0x12
        /*012e*/ 	.short	(.L_77 - .L_76)
	.align		4
.L_76:
        /*0130*/ 	.word	index@(_ZN7cutlass13device_kernelIN5flash11enable_sm90INS1_16FlashAttnFwdSm90INS1_25CollectiveMainloopFwdSm90ILi2EN4cute5tupleIJNS5_1CILi1EEES8_S8_EEENS6_IJNS7_ILi128EEENS7_ILi160EEENS7_ILi192EEEEEELi128ENS_12float_e4m3_tEfNS_4arch4Sm90ELb1ELb0ELb0ELb1ELb1ELb0ELb0ELb1ELb1ELb1ELb1ELb0EEENS1_21CollectiveEpilogueFwdINS6_IJSA_SA_SB_EEES9_NS_10bfloat16_tESG_Li256ELb1ELb1ELb1ELb1EEENS1_36VarlenDynamicPersistentTileSchedulerILi128ELi160ELi256ELi128ELb1ELb1ELb1ELb1ELb1ELb1EEEEEEEEEvNT_6ParamsE)
        /*0134*/ 	.word	0x00000030


	//----- nvinfo : EIATTR_MIN_STACK_SIZE
	.align		4
.L_77:
        /*0138*/ 	.byte	0x04, 0x12
        /*013a*/ 	.short	(.L_79 - .L_78)
	.align		4
.L_78:
        /*013c*/ 	.word	index@(_ZN7cutlass13device_kernelIN5flash11enable_sm90INS1_16FlashAttnFwdSm90INS1_25CollectiveMainloopFwdSm90ILi2EN4cute5tupleIJNS5_1CILi1EEES8_S8_EEENS6_IJNS7_ILi128EEENS7_ILi160EEENS7_ILi192EEEEEELi128ENS_12float_e4m3_tEfNS_4arch4Sm90ELb1ELb0ELb0ELb1ELb1ELb1ELb0ELb1ELb1ELb1ELb1ELb0EEENS1_21CollectiveEpilogueFwdINS6_IJSA_SA_SB_EEES9_NS_10bfloat16_tESG_Li256ELb1ELb1ELb1ELb1EEENS1_36VarlenDynamicPersistentTileSchedulerILi128ELi160ELi256ELi128ELb1ELb1ELb1ELb1ELb1ELb1EEEEEEEEEvNT_6ParamsE)
        /*0140*/ 	.word	0x00000058
.L_79:


//--------------------- .nv.compat                --------------------------
	.section	.nv.compat,"",@"SHT_CUDA_COMPAT_INFO"
	.align	4
        /*0000*/ 	.byte	0x02, 0x09, 0x01, 0x00, 0x02, 0x02, 0x04, 0x00, 0x02, 0x05, 0x05, 0x00, 0x03, 0x07, 0x01, 0x01
        /*0010*/ 	.byte	0x02, 0x03, 0x01, 0x00, 0x02, 0x06, 0x01, 0x00, 0x04, 0x0b, 0x08, 0x00, 0x00, 0x00, 0x00, 0x00
        /*0020*/ 	.byte	0x00, 0x00, 0x00, 0x00


//--------------------- .nv.info._ZN7cutlass13device_kernelIN5flash11enable_sm90INS1_16FlashAttnFwdSm90INS1_25CollectiveMainloopFwdSm90ILi2EN4cute5tupleIJNS5_1CILi1EEES8_S8_EEENS6_IJNS7_ILi128EEENS7_ILi160EEENS7_ILi192EEEEEELi128ENS_12float_e4m3_tEfNS_4arch4Sm90ELb0ELb0ELb0ELb0ELb1ELb0ELb0ELb1ELb1ELb1ELb1ELb0EEENS1_21CollectiveEpilogueFwdINS6_IJSA_SA_SB_EEES9_NS_10bfloat16_tESG_Li256ELb0ELb1ELb1ELb1EEENS1_19SingleTileSchedulerILb0ELb1ELb1ELi128EEEEEEEEEvNT_6ParamsE --------------------------
	.section	.nv.info._ZN7cutlass13device_kernelIN5flash11enable_sm90INS1_16FlashAttnFwdSm90INS1_25CollectiveMainloopFwdSm90ILi2EN4cute5tupleIJNS5_1CILi1EEES8_S8_EEENS6_IJNS7_ILi128EEENS7_ILi160EEENS7_ILi192EEEEEELi128ENS_12float_e4m3_tEfNS_4arch4Sm90ELb0ELb0ELb0ELb0ELb1ELb0ELb0ELb1ELb1ELb1ELb1ELb0EEENS1_21CollectiveEpilogueFwdINS6_IJSA_SA_SB_EEES9_NS_10bfloat16_tESG_Li256ELb0ELb1ELb1ELb1EEENS1_19SingleTileSchedulerILb0ELb1ELb1ELi128EEEEEEEEEvNT_6ParamsE,"",@"SHT_CUDA_INFO"
	.sectionflags	@""
	.align	4


	//----- nvinfo : EIATTR_CUDA_API_VERSION
	.align		4
        /*0000*/ 	.byte	0x04, 0x37
        /*0002*/ 	.short	(.L_81 - .L_80)
.L_80:
        /*0004*/ 	.word	0x00000082


	//----- nvinfo : EIATTR_KPARAM_INFO
	.align		4
.L_81:
        /*0008*/ 	.byte	0x04, 0x17
        /*000a*/ 	.short	(.L_83 - .L_82)
.L_82:
        /*000c*/ 	.word	0x00000000
        /*0010*/ 	.short	0x0000
        /*0012*/ 	.short	0x0070
        /*0014*/ 	.byte	0x00, 0xf0, 0x01, 0x28


	//----- nvinfo : EIATTR_SPARSE_MMA_MASK
	.align		4
.L_83:
        /*0018*/ 	.byte	0x03, 0x50
        /*001a*/ 	.short	0x0000


	//----- nvinfo : EIATTR_MAXREG_COUNT
	.align		4
        /*001c*/ 	.byte	0x03, 0x1b
        /*001e*/ 	.short	0x00a8


	//----- nvinfo : EIATTR_NUM_BARRIERS
	.align		4
        /*0020*/ 	.byte	0x02, 0x4c
        /*0022*/ 	.byte	0x10
	.zero		1


	//----- nvinfo : EIATTR_EXTERNS
	.align		4
        /*0024*/ 	.byte	0x04, 0x0f
        /*0026*/ 	.short	(.L_85 - .L_84)


	//   ....[0]....
	.align		4
.L_84:
        /*0028*/ 	.word	index@(__assertfail)


	//----- nvinfo : EIATTR_ANNOTATIONS
	.align		4
.L_85:
        /*002c*/ 	.byte	0x04, 0x55
        /*002e*/ 	.short	(.L_87 - .L_86)


	//   ....[0]....
.L_86:
        /*0030*/ 	.word	0x00000001
        /*0034*/ 	.byte	0xd0, 0xb5, 0x00, 0x00, 0x01, 0x00, 0x00, 0x00, 0x60, 0xb8, 0x00, 0x00, 0x01, 0x00, 0x00, 0x00
        /*0044*/ 	.byte	0x10, 0xba, 0x00, 0x00, 0x01, 0x00, 0x00, 0x00, 0x80, 0xba, 0x00, 0x00, 0x01, 0x00, 0x00, 0x00
        /*0054*/ 	.byte	0x30, 0xd3, 0x00, 0x00, 0x01, 0x00, 0x00, 0x00, 0xb0, 0xe2, 0x00, 0x00, 0x01, 0x00, 0x00, 0x00
        /*0064*/ 	.byte	0xc0, 0xe2, 0x00, 0x00, 0x01, 0x00, 0x00, 0x00, 0xd0, 0xe2, 0x00, 0x00, 0x01, 0x00, 0x00, 0x00
        /*0074*/ 	.byte	0xa0, 0xe9, 0x00, 0x00, 0x01, 0x00, 0x00, 0x00, 0xb0, 0xe9, 0x00, 0x00, 0x01, 0x00, 0x00, 0x00
        /*0084*/ 	.byte	0x30, 0xea, 0x00, 0x00


	//----- nvinfo : EIATTR_MERCURY_ISA_VERSION
	.align		4
.L_87:
        /*0088*/ 	.byte	0x03, 0x5f
        /*008a*/ 	.short	0x0101


	//----- nvinfo : EIATTR_INT_WARP_WIDE_INSTR_OFFSETS
	.align		4
        /*008c*/ 	.byte	0x04, 0x31
        /*008e*/ 	.short	(.L_89 - .L_88)


	//   ....[0]....
.L_88:
        /*0090*/ 	.word	0x000000c0


	//   ....[1]....
        /*0094*/ 	.word	0x000000d0


	//   ....[2]....
        /*0098*/ 	.word	0x00000170


	//----- nvinfo : EIATTR_COOP_GROUP_MASK_REGIDS
	.align		4
.L_89:
        /*009c*/ 	.byte	0x04, 0x29
        /*009e*/ 	.short	(.L_91 - .L_90)


	//   ....[0]....
.L_90:
        /*00a0*/ 	.word	0xffffffff


	//   ....[1]....
        /*00a4*/ 	.word	0xffffffff


	//   ....[2]....
        /*00a8*/ 	.word	0xffffffff


	//   ....[3]....
        /*00ac*/ 	.word	0xffffffff


	//   ....[4]....
        /*00b0*/ 	.word	0xffffffff


	//   ....[5]....
        /*00b4*/ 	.word	0xffffffff


	//   ....[6]....
        /*00b8*/ 	.word	0xffffffff


	//   ....[7]....
        /*00bc*/ 	.word	0xffffffff


	//   ....[8]....
        /*00c0*/ 	.word	0xffffffff


	//   ....[9]....
        /*00c4*/ 	.word	0xffffffff


	//   ....[10]....
        /*00c8*/ 	.word	0xffffffff


	//   ....[11]....
        /*00cc*/ 	.word	0xffffffff


	//   ....[12]....
        /*00d0*/ 	.word	0xffffffff


	//   ....[13]....
        /*00d4*/ 	.word	0xffffffff


	//   ....[14]....
        /*00d8*/ 	.word	0xffffffff


	//   ....[15]....
        /*00dc*/ 	.word	0xffffffff


	//   ....[16]....
        /*00e0*/ 	.word	0xffffffff


	//   ....[17]....
        /*00e4*/ 	.word	0xffffffff


	//   ....[18]....
        /*00e8*/ 	.word	0xffffffff


	//   ....[19]....
        /*00ec*/ 	.word	0xffffffff


	//   ....[20]....
        /*00f0*/ 	.word	0xffffffff


	//   ....[21]....
        /*00f4*/ 	.word	0xffffffff


	//   ....[22]....
        /*00f8*/ 	.word	0xffffffff


	//   ....[23]....
        /*00fc*/ 	.word	0xffffffff


	//   ....[24]....
        /*0100*/ 	.word	0xffffffff


	//   ....[25]....
        /*0104*/ 	.word	0xffffffff


	//   ....[26]....
        /*0108*/ 	.word	0xffffffff


	//   ....[27]....
        /*010c*/ 	.word	0xffffffff


	//   ....[28]....
        /*0110*/ 	.word	0xffffffff


	//   ....[29]....
        /*0114*/ 	.word	0xffffffff


	//   ....[30]....
        /*0118*/ 	.word	0xffffffff


	//   ....[31]....
        /*011c*/ 	.word	0xffffffff


	//   ....[32]....
        /*0120*/ 	.word	0xffffffff


	//   ....[33]....
        /*0124*/ 	.word	0xffffffff


	//   ....[34]....
        /*0128*/ 	.word	0xffffffff


	//   ....[35]....
        /*012c*/ 	.word	0xffffffff


	//   ....[36]....
        /*0130*/ 	.word	0xffffffff


	//   ....[37]....
        /*0134*/ 	.word	0xffffffff


	//   ....[38]....
        /*0138*/ 	.word	0xffffffff


	//   ....[39]....
        /*013c*/ 	.word	0xffffffff


	//   ....[40]....
        /*0140*/ 	.word	0xffffffff


	//   ....[41]....
        /*0144*/ 	.word	0xffffffff


	//   ....[42]....
        /*0148*/ 	.word	0xffffffff


	//   ....[43]....
        /*014c*/ 	.word	0xffffffff


	//   ....[44]....
        /*0150*/ 	.word	0xffffffff


	//   ....[45]....
        /*0154*/ 	.word	0xffffffff


	//   ....[46]....
        /*0158*/ 	.word	0xffffffff


	//   ....[47]....
        /*015c*/ 	.word	0xffffffff


	//   ....[48]....
        /*0160*/ 	.word	0xffffffff


	//   ....[49]....
        /*0164*/ 	.word	0xffffffff


	//   ....[50]....
        /*0168*/ 	.word	0xffffffff


	//   ....[51]....
        /*016c*/ 	.word	0xffffffff


	//   ....[52]....
        /*0170*/ 	.word	0xffffffff


	//   ....[53]....
        /*0174*/ 	.word	0xffffffff


	//   ....[54]....
        /*0178*/ 	.word	0xffffffff


	//   ....[55]....
        /*017c*/ 	.word	0xffffffff


	//   ....[56]....
        /*0180*/ 	.word	0xffffffff


	//   ....[57]....
        /*0184*/ 	.word	0xffffffff


	//   ....[58]....
        /*0188*/ 	.word	0xffffffff


	//   ....[59]....
        /*018c*/ 	.word	0xffffffff


	//   ....[60]....
        /*0190*/ 	.word	0xffffffff


	//   ....[61]....
        /*0194*/ 	.word	0xffffffff


	//   ....[62]....
        /*0198*/ 	.word	0xffffffff


	//   ....[63]....
        /*019c*/ 	.word	0xffffffff


	//   ....[64]....
        /*01a0*/ 	.word	0xffffffff


	//   ....[65]....
        /*01a4*/ 	.word	0xffffffff


	//   ....[66]....
        /*01a8*/ 	.word	0xffffffff


	//   ....[67]....
        /*01ac*/ 	.word	0xffffffff


	//   ....[68]....
        /*01b0*/ 	.word	0xffffffff


	//   ....[69]....
        /*01b4*/ 	.word	0xffffffff


	//   ....[70]....
        /*01b8*/ 	.word	0xffffffff


	//   ....[71]....
        /*01bc*/ 	.word	0xffffffff


	//   ....[72]....
        /*01c0*/ 	.word	0xffffffff


	//   ....[73]....
        /*01c4*/ 	.word	0xffffffff


	//   ....[74]....
        /*01c8*/ 	.word	0xffffffff


	//   ....[75]....
        /*01cc*/ 	.word	0xffffffff


	//   ....[76]....
        /*01d0*/ 	.word	0xffffffff


	//   ....[77]....
        /*01d4*/ 	.word	0xffffffff


	//   ....[78]....
        /*01d8*/ 	.word	0xffffffff


	//   ....[79]....
        /*01dc*/ 	.word	0xffffffff


	//   ....[80]....
        /*01e0*/ 	.word	0xffffffff


	//   ....[81]....
        /*01e4*/ 	.word	0xffffffff


	//   ....[82]....
        /*01e8*/ 	.word	0xffffffff


	//   ....[83]....
        /*01ec*/ 	.word	0xffffffff


	//   ....[84]....
        /*01f0*/ 	.word	0xffffffff


	//   ....[85]....
        /*01f4*/ 	.word	0xffffffff


	//   ....[86]....
        /*01f8*/ 	.word	0xffffffff


	//   ....[87]....
        /*01fc*/ 	.word	0xffffffff


	//   ....[88]....
        /*0200*/ 	.word	0xffffffff


	//   ....[89]....
        /*0204*/ 	.word	0xffffffff


	//   ....[90]....
        /*0208*/ 	.word	0xffffffff


	//   ....[91]....
        /*020c*/ 	.word	0xffffffff


	//   ....[92]....
        /*0210*/ 	.word	0xffffffff


	//   ....[93]....
        /*0214*/ 	.word	0xffffffff


	//   ....[94]....
        /*0218*/ 	.word	0xffffffff


	//   ....[95]....
        /*021c*/ 	.word	0xffffffff


	//   ....[96]....
        /*0220*/ 	.word	0xffffffff


	//   ....[97]....
        /*0224*/ 	.word	0xffffffff


	//   ....[98]....
        /*0228*/ 	.word	0xffffffff


	//   ....[99]....
        /*022c*/ 	.word	0xffffffff


	//   ....[100]....
        /*0230*/ 	.word	0xffffffff


	//   ....[101]....
        /*0234*/ 	.word	0xffffffff


	//   ....[102]....
        /*0238*/ 	.word	0xffffffff


	//   ....[103]....
        /*023c*/ 	.word	0xffffffff


	//   ....[104]....
        /*0240*/ 	.word	0xffffffff


	//   ....[105]....
        /*0244*/ 	.word	0xffffffff


	//   ....[106]....
        /*0248*/ 	.word	0xffffffff


	//   ....[107]....
        /*024c*/ 	.word	0xffffffff


	//   ....[108]....
        /*0250*/ 	.word	0xffffffff


	//   ....[109]....
        /*0254*/ 	.word	0xffffffff


	//   ....[110]....
        /*0258*/ 	.word	0xffffffff


	//   ....[111]....
        /*025c*/ 	.word	0xffffffff


	//   ....[112]....
        /*0260*/ 	.word	0xffffffff


	//   ....[113]....
        /*0264*/ 	.word	0xffffffff


	//   ....[114]....
        /*0268*/ 	.word	0xffffffff


	//   ....[115]....
        /*026c*/ 	.word	0xffffffff


	//   ....[116]....
        /*0270*/ 	.word	0xffffffff


	//   ....[117]....
        /*0274*/ 	.word	0xffffffff


	//   ....[118]....
        /*0278*/ 	.word	0xffffffff


	//   ....[119]....
        /*027c*/ 	.word	0xffffffff


	//   ....[120]....
        /*0280*/ 	.word	0xffffffff


	//   ....[121]....
        /*0284*/ 	.word	0xffffffff


	//   ....[122]....
        /*0288*/ 	.word	0xffffffff


	//   ....[123]....
        /*028c*/ 	.word	0xffffffff


	//   ....[124]....
        /*0290*/ 	.word	0xffffffff


	//   ....[125]....
        /*0294*/ 	.word	0xffffffff


	//   ....[126]....
        /*0298*/ 	.word	0xffffffff


	//   ....[127]....
        /*029c*/ 	.word	0xffffffff


	//   ....[128]....
        /*02a0*/ 	.word	0xffffffff


	//   ....[129]....
        /*02a4*/ 	.word	0xffffffff


	//   ....[130]....
        /*02a8*/ 	.word	0xffffffff


	//   ....[131]....
        /*02ac*/ 	.word	0xffffffff


	//   ....[132]....
        /*02b0*/ 	.word	0xffffffff


	//   ....[133]....
        /*02b4*/ 	.word	0xffffffff


	//   ....[134]....
        /*02b8*/ 	.word	0xffffffff


	//   ....[135]....
        /*02bc*/ 	.word	0xffffffff


	//   ....[136]....
        /*02c0*/ 	.word	0xffffffff


	//   ....[137]....
        /*02c4*/ 	.word	0xffffffff


	//   ....[138]....
        /*02c8*/ 	.word	0xffffffff


	//   ....[139]....
        /*02cc*/ 	.word	0xffffffff


	//   ....[140]....
        /*02d0*/ 	.word	0xffffffff


	//   ....[141]....
        /*02d4*/ 	.word	0x0500000f


	//   ....[142]....
        /*02d8*/ 	.word	0x0500000f


	//   ....[143]....
        /*02dc*/ 	.word	0x0500000f


	//   ....[144]....
        /*02e0*/ 	.word	0x0500000f


	//   ....[145]....
        /*02e4*/ 	.word	0x0500000f


	//   ....[146]....
        /*02e8*/ 	.word	0x0500000f


	//   ....[147]....
        /*02ec*/ 	.word	0x0500000f


	//   ....[148]....
        /*02f0*/ 	.word	0x0500000f


	//   ....[149]....
        /*02f4*/ 	.word	0x0500000f


	//   ....[150]....
        /*02f8*/ 	.word	0x0500000f


	//   ....[151]....
        /*02fc*/ 	.word	0x0500000f


	//   ....[152]....
        /*0300*/ 	.word	0x0500000f


	//   ....[153]....
        /*0304*/ 	.word	0x0500000f


	//   ....[154]....
        /*0308*/ 	.word	0x0500000f


	//   ....[155]....
        /*030c*/ 	.word	0x0500000f


	//   ....[156]....
        /*0310*/ 	.word	0x0500000f


	//   ....[157]....
        /*0314*/ 	.word	0x0500000f


	//   ....[158]....
        /*0318*/ 	.word	0x0500000f


	//   ....[159]....
        /*031c*/ 	.word	0x0500000f


	//   ....[160]....
        /*0320*/ 	.word	0x0500000f


	//   ....[161]....
        /*0324*/ 	.word	0x0500000f


	//   ....[162]....
        /*0328*/ 	.word	0x0500000f


	//   ....[163]....
        /*032c*/ 	.word	0x0500000f


	//   ....[164]....
        /*0330*/ 	.word	0x0500000f


	//   ....[165]....
        /*0334*/ 	.word	0x0500000f


	//   ....[166]....
        /*0338*/ 	.word	0x0500000f


	//   ....[167]....
        /*033c*/ 	.word	0x0500000f


	//   ....[168]....
        /*0340*/ 	.word	0x0500000f


	//   ....[169]....
        /*0344*/ 	.word	0x0500000f


	//   ....[170]....
        /*0348*/ 	.word	0x0500000f


	//   ....[171]....
        /*034c*/ 	.word	0x0500000f


	//   ....[172]....
        /*0350*/ 	.word	0x0500000f


	//   ....[173]....
        /*0354*/ 	.word	0x0500000f


	//   ....[174]....
        /*0358*/ 	.word	0x0500000f


	//   ....[175]....
        /*035c*/ 	.word	0x0500000f


	//   ....[176]....
        /*0360*/ 	.word	0x0500000f


	//   ....[177]....
        /*0364*/ 	.word	0x0500000f


	//   ....[178]....
        /*0368*/ 	.word	0x0500000f


	//   ....[179]....
        /*036c*/ 	.word	0x0500000f


	//   ....[180]....
        /*0370*/ 	.word	0x0500000f


	//   ....[181]....
        /*0374*/ 	.word	0x0500000f


	//   ....[182]....
        /*0378*/ 	.word	0x0500000f


	//   ....[183]....
        /*037c*/ 	.word	0x0500000f


	//   ....[184]....
        /*0380*/ 	.word	0x0500000f


	//   ....[185]....
        /*0384*/ 	.word	0x0500000f


	//   ....[186]....
        /*0388*/ 	.word	0x0500000f


	//   ....[187]....
        /*038c*/ 	.word	0x0500000f


	//   ....[188]....
        /*0390*/ 	.word	0x0500000f


	//   ....[189]....
        /*0394*/ 	.word	0x0500000f


	//----- nvinfo : EIATTR_COOP_GROUP_INSTR_OFFSETS
	.align		4
.L_91:
        /*0398*/ 	.byte	0x04, 0x28
        /*039a*/ 	.short	(.L_93 - .L_92)


	//   ....[0]....
.L_92:
        /*039c*/ 	.word	0x00000070


	//   ....[1]....
        /*03a0*/ 	.word	0x000000b0


	//   ....[2]....
        /*03a4*/ 	.word	0x000002d0


	//   ....[3]....
        /*03a8*/ 	.word	0x00000430


	//   ....[4]....
        /*03ac*/ 	.word	0x00000550


	//   ....[5]....
        /*03b0*/ 	.word	0x000006b0


	//   ....[6]....
        /*03b4*/ 	.word	0x000013c0


	//   ....[7]....
        /*03b8*/ 	.word	0x00002ef0


	//   ....[8]....
        /*03bc*/ 	.word	0x00002ff0


	//   ....[9]....
        /*03c0*/ 	.word	0x00003490


	//   ....[10]....
        /*03c4*/ 	.word	0x00003540


	//   ....[11]....
        /*03c8*/ 	.word	0x00005ff0


	//   ....[12]....
        /*03cc*/ 	.word	0x00006000


	//   ....[13]....
        /*03d0*/ 	.word	0x00006060


	//   ....[14]....
        /*03d4*/ 	.word	0x00006080


	//   ....[15]....
        /*03d8*/ 	.word	0x00007b60


	//   ....[16]....
        /*03dc*/ 	.word	0x00007b70


	//   ....[17]....
        /*03e0*/ 	.word	0x00007bf0


	//   ....[18]....
        /*03e4*/ 	.word	0x00007c00


	//   ....[19]....
        /*03e8*/ 	.word	0x00008ab0


	//   ....[20]....
        /*03ec*/ 	.word	0x00008ac0


	//   ....[21]....
        /*03f0*/ 	.word	0x00008ad0


	//   ....[22]....
        /*03f4*/ 	.word	0x00008af0


	//   ....[23]....
        /*03f8*/ 	.word	0x00008b00


	//   ....[24]....
        /*03fc*/ 	.word	0x00008b10


	//   ....[25]....
        /*0400*/ 	.word	0x00008b20


	//   ....[26]....
        /*0404*/ 	.word	0x00008b40


	//   ....[27]....
        /*0408*/ 	.word	0x00008b50


	//   ....[28]....
        /*040c*/ 	.word	0x00008b60


	//   ....[29]....
        /*0410*/ 	.word	0x00008b70


	//   ....[30]....
        /*0414*/ 	.word	0x00008b80


	//   ....[31]....
        /*0418*/ 	.word	0x00008b90


	//   ....[32]....
        /*041c*/ 	.word	0x00008bb0


	//   ....[33]....
        /*0420*/ 	.word	0x00008bc0


	//   ....[34]....
        /*0424*/ 	.word	0x00008bd0


	//   ....[35]....
        /*0428*/ 	.word	0x00008be0


	//   ....[36]....
        /*042c*/ 	.word	0x00008bf0


	//   ....[37]....
        /*0430*/ 	.word	0x00008c00


	//   ....[38]....
        /*0434*/ 	.word	0x00008c10


	//   ....[39]....
        /*0438*/ 	.word	0x00008c20


	//   ....[40]....
        /*043c*/ 	.word	0x00008c30


	//   ....[41]....
        /*0440*/ 	.word	0x00008c40


	//   ....[42]....
        /*0444*/ 	.word	0x00008c50


	//   ....[43]....
        /*0448*/ 	.word	0x00008c60


	//   ....[44]....
        /*044c*/ 	.word	0x00008c70


	//   ....[45]....
        /*0450*/ 	.word	0x00008c80


	//   ....[46]....
        /*0454*/ 	.word	0x00008ca0


	//   ....[47]....
        /*0458*/ 	.word	0x00008cb0


	//   ....[48]....
        /*045c*/ 	.word	0x00008cc0


	//   ....[49]....
        /*0460*/ 	.word	0x00008cd0


	//   ....[50]....
        /*0464*/ 	.word	0x00008ce0


	//   ....[51]....
        /*0468*/ 	.word	0x00008cf0


	//   ....[52]....
        /*046c*/ 	.word	0x00008d00


	//   ....[53]....
        /*0470*/ 	.word	0x00008d10


	//   ....[54]....
        /*0474*/ 	.word	0x00008d20


	//   ....[55]....
        /*0478*/ 	.word	0x00008d30


	//   ....[56]....
        /*047c*/ 	.word	0x00008d50


	//   ....[57]....
        /*0480*/ 	.word	0x00008d60


	//   ....[58]....
        /*0484*/ 	.word	0x00008d70


	//   ....[59]....
        /*0488*/ 	.word	0x00008d80


	//   ....[60]....
        /*048c*/ 	.word	0x00008d90


	//   ....[61]....
        /*0490*/ 	.word	0x00008da0


	//   ....[62]....
        /*0494*/ 	.word	0x00008db0


	//   ....[63]....
        /*0498*/ 	.word	0x00008dc0


	//   ....[64]....
        /*049c*/ 	.word	0x00008dd0


	//   ....[65]....
        /*04a0*/ 	.word	0x00008de0


	//   ....[66]....
        /*04a4*/ 	.word	0x00008df0


	//   ....[67]....
        /*04a8*/ 	.word	0x00008e00


	//   ....[68]....
        /*04ac*/ 	.word	0x00008e10


	//   ....[69]....
        /*04b0*/ 	.word	0x00008e40


	//   ....[70]....
        /*04b4*/ 	.word	0x00008e70


	//   ....[71]....
        /*04b8*/ 	.word	0x00008ea0


	//   ....[72]....
        /*04bc*/ 	.word	0x00008ed0


	//   ....[73]....
        /*04c0*/ 	.word	0x00008f10


	//   ....[74]....
        /*04c4*/ 	.word	0x00008f40


	//   ....[75]....
        /*04c8*/ 	.word	0x00008f70


	//   ....[76]....
        /*04cc*/ 	.word	0x00008fa0


	//   ....[77]....
        /*04d0*/ 	.word	0x00008fd0


	//   ....[78]....
        /*04d4*/ 	.word	0x00008fe0


	//   ....[79]....
        /*04d8*/ 	.word	0x00009000


	//   ....[80]....
        /*04dc*/ 	.word	0x00009010


	//   ....[81]....
        /*04e0*/ 	.word	0x00009020


	//   ....[82]....
        /*04e4*/ 	.word	0x00009030


	//   ....[83]....
        /*04e8*/ 	.word	0x00009490


	//   ....[84]....
        /*04ec*/ 	.word	0x000094d0


	//   ....[85]....
        /*04f0*/ 	.word	0x00009510


	//   ....[86]....
        /*04f4*/ 	.word	0x00009550


	//   ....[87]....
        /*04f8*/ 	.word	0x00009580


	//   ....[88]....
        /*04fc*/ 	.word	0x000095c0


	//   ....[89]....
        /*0500*/ 	.word	0x00009c80


	//   ....[90]....
        /*0504*/ 	.word	0x00009cb0


	//   ....[91]....
        /*0508*/ 	.word	0x0000a800


	//   ....[92]....
        /*050c*/ 	.word	0x0000be10


	//   ....[93]....
        /*0510*/ 	.word	0x0000be50


	//   ....[94]....
        /*0514*/ 	.word	0x0000be90


	//   ....[95]....
        /*0518*/ 	.word	0x0000bf20


	//   ....[96]....
        /*051c*/ 	.word	0x0000bf30


	//   ....[97]....
        /*0520*/ 	.word	0x0000bfa0


	//   ....[98]....
        /*0524*/ 	.word	0x0000bfb0


	//   ....[99]....
        /*0528*/ 	.word	0x0000bfc0


	//   ....[100]....
        /*052c*/ 	.word	0x0000c030


	//   ....[101]....
        /*0530*/ 	.word	0x0000c0b0


	//   ....[102]....
        /*0534*/ 	.word	0x0000c540


	//   ....[103]....
        /*0538*/ 	.word	0x0000c580


	//   ....[104]....
        /*053c*/ 	.word	0x0000c5b0


	//   ....[105]....
        /*0540*/ 	.word	0x0000c5c0


	//   ....[106]....
        /*0544*/ 	.word	0x0000c610


	//   ....[107]....
        /*0548*/ 	.word	0x0000c690


	//   ....[108]....
        /*054c*/ 	.word	0x0000c6b0


	//   ....[109]....
        /*0550*/ 	.word	0x0000c730


	//   ....[110]....
        /*0554*/ 	.word	0x0000c750


	//   ....[111]....
        /*0558*/ 	.word	0x0000c7e0


	//   ....[112]....
        /*055c*/ 	.word	0x0000ce10


	//   ....[113]....
        /*0560*/ 	.word	0x0000ce40


	//   ....[114]....
        /*0564*/ 	.word	0x0000ce70


	//   ....[115]....
        /*0568*/ 	.word	0x0000ced0


	//   ....[116]....
        /*056c*/ 	.word	0x0000cf60


	//   ....[117]....
        /*0570*/ 	.word	0x0000cf80


	//   ....[118]....
        /*0574*/ 	.word	0x0000d020


	//   ....[119]....
        /*0578*/ 	.word	0x0000d040


	//   ....[120]....
        /*057c*/ 	.word	0x0000d8f0


	//   ....[121]....
        /*0580*/ 	.word	0x0000d910


	//   ....[122]....
        /*0584*/ 	.word	0x0000d930


	//   ....[123]....
        /*0588*/ 	.word	0x0000d940


	//   ....[124]....
        /*058c*/ 	.word	0x0000d990


	//   ....[125]....
        /*0590*/ 	.word	0x0000d9a0


	//   ....[126]....
        /*0594*/ 	.word	0x0000d9f0


	//   ....[127]....
        /*0598*/ 	.word	0x0000da00


	//   ....[128]....
        /*059c*/ 	.word	0x0000da10


	//   ....[129]....
        /*05a0*/ 	.word	0x0000da60


	//   ....[130]....
        /*05a4*/ 	.word	0x0000de60


	//   ....[131]....
        /*05a8*/ 	.word	0x0000de80


	//   ....[132]....
        /*05ac*/ 	.word	0x0000de90


	//   ....[133]....
        /*05b0*/ 	.word	0x0000deb0


	//   ....[134]....
        /*05b4*/ 	.word	0x0000ded0


	//   ....[135]....
        /*05b8*/ 	.word	0x0000df20


	//   ....[136]....
        /*05bc*/ 	.word	0x0000df40


	//   ....[137]....
        /*05c0*/ 	.word	0x0000df50


	//   ....[138]....
        /*05c4*/ 	.word	0x0000dfa0


	//   ....[139]....
        /*05c8*/ 	.word	0x0000e000


	//   ....[140]....
        /*05cc*/ 	.word	0x0000f050


	//   ....[141]....
        /*05d0*/ 	.word	0x0000f550


	//   ....[142]....
        /*05d4*/ 	.word	0x0000f660


	//   ....[143]....
        /*05d8*/ 	.word	0x0000f730


	//   ....[144]....
        /*05dc*/ 	.word	0x0000f7c0


	//   ....[145]....
        /*05e0*/ 	.word	0x0000f8a0


	//   ....[146]....
        /*05e4*/ 	.word	0x0000f900


	//   ....[147]....
        /*05e8*/ 	.word	0x0000f9e0


	//   ....[148]....
        /*05ec*/ 	.word	0x0000fa40


	//   ....[149]....
        /*05f0*/ 	.word	0x0000fb10


	//   ....[150]....
        /*05f4*/ 	.word	0x0000fbb0


	//   ....[151]....
        /*05f8*/ 	.word	0x0000fca0


	//   ....[152]....
        /*05fc*/ 	.word	0x0000fe00


	//   ....[153]....
        /*0600*/ 	.word	0x0000fec0


	//   ....[154]....
        /*0604*/ 	.word	0x0000ffc0


	//   ....[155]....
        /*0608*/ 	.word	0x00010060


	//   ....[156]....
        /*060c*/ 	.word	0x00010150


	//   ....[157]....
        /*0610*/ 	.word	0x00010210


	//   ....[158]....
        /*0614*/ 	.word	0x00010280


	//   ....[159]....
        /*0618*/ 	.word	0x00010350


	//   ....[160]....
        /*061c*/ 	.word	0x000103c0


	//   ....[161]....
        /*0620*/ 	.word	0x000104a0


	//   ....[162]....
        /*0624*/ 	.word	0x00010530


	//   ....[163]....
        /*0628*/ 	.word	0x00010590


	//   ....[164]....
        /*062c*/ 	.word	0x00010650


	//   ....[165]....
        /*0630*/ 	.word	0x00010710


	//   ....[166]....
        /*0634*/ 	.word	0x00010790


	//   ....[167]....
        /*0638*/ 	.word	0x00010880


	//   ....[168]....
        /*063c*/ 	.word	0x00010900


	//   ....[169]....
        /*0640*/ 	.word	0x000109d0


	//   ....[170]....
        /*0644*/ 	.word	0x00010b10


	//   ....[171]....
        /*0648*/ 	.word	0x00010bb0


	//   ....[172]....
        /*064c*/ 	.word	0x00010c20


	//   ....[173]....
        /*0650*/ 	.word	0x00010ce0


	//   ....[174]....
        /*0654*/ 	.word	0x00010d40


	//   ....[175]....
        /*0658*/ 	.word	0x00010e00


	//   ....[176]....
        /*065c*/ 	.word	0x00010e60


	//   ....[177]....
        /*0660*/ 	.word	0x00010f20


	//   ....[178]....
        /*0664*/ 	.word	0x00010f80


	//   ....[179]....
        /*0668*/ 	.word	0x00011040


	//   ....[180]....
        /*066c*/ 	.word	0x00011120


	//   ....[181]....
        /*0670*/ 	.word	0x000111c0


	//   ....[182]....
        /*0674*/ 	.word	0x00011220


	//   ....[183]....
        /*0678*/ 	.word	0x000112e0


	//   ....[184]....
        /*067c*/ 	.word	0x00011340


	//   ....[185]....
        /*0680*/ 	.word	0x00011400


	//   ....[186]....
        /*0684*/ 	.word	0x00011460


	//   ....[187]....
        /*0688*/ 	.word	0x00011520


	//   ....[188]....
        /*068c*/ 	.word	0x00011580


	//   ....[189]....
        /*0690*/ 	.word	0x00011640


	//----- nvinfo : EIATTR_REG_RECONFIG
	.align		4
.L_93:
        /*0694*/ 	.byte	0x01, 0x54
	.zero		2


	//----- nvinfo : EIATTR_SYSCALL_OFFSETS
	.align		4
        /*0698*/ 	.byte	0x04, 0x46
        /*069a*/ 	.short	(.L_95 - .L_94)


	//   ....[0]....
.L_94:
        /*069c*/ 	.word	0x00001580


	//   ....[1]....
        /*06a0*/ 	.word	0x0000af50


	//   ....[2]....
        /*06a4*/ 	.word	0x0000b090


	//   ....[3]....
        /*06a8*/ 	.word	0x0000b1d0


	//   ....[4]....
        /*06ac*/ 	.word	0x0000b2f0


	//   ....[5]....
        /*06b0*/ 	.word	0x0000cb90


	//----- nvinfo : EIATTR_MBARRIER_INSTR_OFFSETS
	.align		4
.L_95:
        /*06b4*/ 	.byte	0x04, 0x39
        /*06b6*/ 	.short	(.L_97 - .L_96)


	//   ....[0]....
.L_96:
        /*06b8*/ 	.word	0x00000180
        /*06bc*/ 	.word	0x000000ff
        /*06c0*/ 	.word	0x00029800
        /*06c4*/ 	.short	0x0100
        /*06c6*/ 	.byte	0x08
	.zero		1


	//   ....[1]....
        /*06c8*/ 	.word	0x00000190
        /*06cc*/ 	.word	0x000000ff
        /*06d0*/ 	.word	0x00029820
        /*06d4*/ 	.short	0x0100
        /*06d6*/ 	.byte	0x08
	.zero		1


	//   ....[2]....
        /*06d8*/ 	.word	0x00000280
        /*06dc*/ 	.word	0x000000ff
        /*06e0*/ 	.word	0x00029830
        /*06e4*/ 	.short	0x0100
        /*06e6*/ 	.byte	0x08
	.zero		1


	//   ....[3]....
        /*06e8*/ 	.word	0x00000290
        /*06ec*/ 	.word	0x000000ff
        /*06f0*/ 	.word	0x00029840
        /*06f4*/ 	.short	0x0100
        /*06f6*/ 	.byte	0x08
	.zero		1


	//   ....[4]....
        /*06f8*/ 	.word	0x000002a0
        /*06fc*/ 	.word	0x000000ff
        /*0700*/ 	.word	0x00029838
        /*0704*/ 	.short	0x0100
        /*0706*/ 	.byte	0x08
	.zero		1


	//   ....[5]....
        /*0708*/ 	.word	0x000002b0
        /*070c*/ 	.word	0x000000ff
        /*0710*/ 	.word	0x00029848
        /*0714*/ 	.short	0x0100
        /*0716*/ 	.byte	0x08
	.zero		1


	//   ....[6]....
        /*0718*/ 	.word	0x000003e0
        /*071c*/ 	.word	0x000000ff
        /*0720*/ 	.word	0x00029850
        /*0724*/ 	.short	0x0100
        /*0726*/ 	.byte	0x08
	.zero		1


	//   ....[7]....
        /*0728*/ 	.word	0x000003f0
        /*072c*/ 	.word	0x000000ff
        /*0730*/ 	.word	0x00029860
        /*0734*/ 	.short	0x0100
        /*0736*/ 	.byte	0x08
	.zero		1


	//   ....[8]....
        /*0738*/ 	.word	0x00000400
        /*073c*/ 	.word	0x000000ff
        /*0740*/ 	.word	0x00029858
        /*0744*/ 	.short	0x0100
        /*0746*/ 	.byte	0x08
	.zero		1


	//   ....[9]....
        /*0748*/ 	.word	0x00000410
        /*074c*/ 	.word	0x000000ff
        /*0750*/ 	.word	0x00029868
        /*0754*/ 	.short	0x0100
        /*0756*/ 	.byte	0x08
	.zero		1


	//   ....[10]....
        /*0758*/ 	.word	0x00000500
        /*075c*/ 	.word	0x000000ff
        /*0760*/ 	.word	0x00029870
        /*0764*/ 	.short	0x0100
        /*0766*/ 	.byte	0x06
	.zero		1


	//   ....[11]....
        /*0768*/ 	.word	0x00000510
        /*076c*/ 	.word	0x000000ff
        /*0770*/ 	.word	0x00029880
        /*0774*/ 	.short	0x0100
        /*0776*/ 	.byte	0x06
	.zero		1


	//   ....[12]....
        /*0778*/ 	.word	0x00000520
        /*077c*/ 	.word	0x000000ff
        /*0780*/ 	.word	0x00029878
        /*0784*/ 	.short	0x0100
        /*0786*/ 	.byte	0x06
	.zero		1


	//   ....[13]....
        /*0788*/ 	.word	0x00000530
        /*078c*/ 	.word	0x000000ff
        /*0790*/ 	.word	0x00029888
        /*0794*/ 	.short	0x0100
        /*0796*/ 	.byte	0x06
	.zero		1


	//   ....[14]....
        /*0798*/ 	.word	0x00000660
        /*079c*/ 	.word	0x000000ff
        /*07a0*/ 	.word	0x00029890
        /*07a4*/ 	.short	0x0100
        /*07a6*/ 	.byte	0x08
	.zero		1


	//   ....[15]....
        /*07a8*/ 	.word	0x00000670
        /*07ac*/ 	.word	0x000000ff
        /*07b0*/ 	.word	0x000298a0
        /*07b4*/ 	.short	0x0100
        /*07b6*/ 	.byte	0x08
	.zero		1


	//   ....[16]....
        /*07b8*/ 	.word	0x00000680
        /*07bc*/ 	.word	0x000000ff
        /*07c0*/ 	.word	0x00029898
        /*07c4*/ 	.short	0x0100
        /*07c6*/ 	.byte	0x08
	.zero		1


	//   ....[17]....
        /*07c8*/ 	.word	0x00000690
        /*07cc*/ 	.word	0x000000ff
        /*07d0*/ 	.word	0x000298a8
        /*07d4*/ 	.short	0x0100
        /*07d6*/ 	.byte	0x08
	.zero		1


	//   ....[18]....
        /*07d8*/ 	.word	0x000007d0
        /*07dc*/ 	.word	0x000000ff
        /*07e0*/ 	.word	0x000298b0
        /*07e4*/ 	.short	0x0100
        /*07e6*/ 	.byte	0x08
	.zero		1


	//   ....[19]....
        /*07e8*/ 	.word	0x000007e0
        /*07ec*/ 	.word	0x000000ff
        /*07f0*/ 	.word	0x000298c0
        /*07f4*/ 	.short	0x0100
        /*07f6*/ 	.byte	0x08
	.zero		1


	//   ....[20]....
        /*07f8*/ 	.word	0x000007f0
        /*07fc*/ 	.word	0x000000ff
        /*0800*/ 	.word	0x000298b8
        /*0804*/ 	.short	0x0100
        /*0806*/ 	.byte	0x08
	.zero		1


	//   ....[21]....
        /*0808*/ 	.word	0x00000800
        /*080c*/ 	.word	0x000000ff
        /*0810*/ 	.word	0x000298c8
        /*0814*/ 	.short	0x0100
        /*0816*/ 	.byte	0x08
	.zero		1


	//   ....[22]....
        /*0818*/ 	.word	0x000015a0
        /*081c*/ 	.word	0x000000ff
        /*0820*/ 	.word	0x00029800
        /*0824*/ 	.short	0x010a
        /*0826*/ 	.byte	0x24
	.zero		1


	//   ....[23]....
        /*0828*/ 	.word	0x00001610
        /*082c*/ 	.word	0x000000ff
        /*0830*/ 	.word	0x00029830
        /*0834*/ 	.short	0x010a
        /*0836*/ 	.byte	0x24
	.zero		1


	//   ....[24]....
        /*0838*/ 	.word	0x00001670
        /*083c*/ 	.word	0x000000ff
        /*0840*/ 	.word	0x00029830
        /*0844*/ 	.short	0x010a
        /*0846*/ 	.byte	0x24
	.zero		1


	//   ....[25]....
        /*0848*/ 	.word	0x00002420
        /*084c*/ 	.word	0x000000ff
        /*0850*/ 	.word	0x00000000
        /*0854*/ 	.short	0x0101
        /*0856*/ 	.byte	0x04
	.zero		1


	//   ....[26]....
        /*0858*/ 	.word	0x00004b40
        /*085c*/ 	.word	0x000000ff
        /*0860*/ 	.word	0x00029830
        /*0864*/ 	.short	0x010a
        /*0866*/ 	.byte	0x04
	.zero		1


	//   ....[27]....
        /*0868*/ 	.word	0x00004b80
        /*086c*/ 	.word	0x000000ff
        /*0870*/ 	.word	0x00029830
        /*0874*/ 	.short	0x010a
        /*0876*/ 	.byte	0x04
	.zero		1


	//   ....[28]....
        /*0878*/ 	.word	0x00005850
        /*087c*/ 	.word	0x000000ff
        /*0880*/ 	.word	0x00029850
        /*0884*/ 	.short	0x010a
        /*0886*/ 	.byte	0x04
	.zero		1


	//   ....[29]....
        /*0888*/ 	.word	0x00005890
        /*088c*/ 	.word	0x000000ff
        /*0890*/ 	.word	0x00029850
        /*0894*/ 	.short	0x010a
        /*0896*/ 	.byte	0x04
	.zero		1


	//   ....[30]....
        /*0898*/ 	.word	0x00006070
        /*089c*/ 	.word	0x000000ff
        /*08a0*/ 	.word	0x00000000
        /*08a4*/ 	.short	0x0101
        /*08a6*/ 	.byte	0x04
	.zero		1


	//   ....[31]....
        /*08a8*/ 	.word	0x000071a0
        /*08ac*/ 	.word	0x000000ff
        /*08b0*/ 	.word	0x00000000
        /*08b4*/ 	.short	0x0101
        /*08b6*/ 	.byte	0x04
	.zero		1


	//   ....[32]....
        /*08b8*/ 	.word	0x00007810
        /*08bc*/ 	.word	0x000000ff
        /*08c0*/ 	.word	0x00029850
        /*08c4*/ 	.short	0x010a
        /*08c6*/ 	.byte	0x09
	.zero		1


	//   ....[33]....
        /*08c8*/ 	.word	0x00007850
        /*08cc*/ 	.word	0x000000ff
        /*08d0*/ 	.word	0x00029850
        /*08d4*/ 	.short	0x010a
        /*08d6*/ 	.byte	0x09
	.zero		1


	//   ....[34]....
        /*08d8*/ 	.word	0x00007ee0
        /*08dc*/ 	.word	0x000000ff
        /*08e0*/ 	.word	0x00000000
        /*08e4*/ 	.short	0x0101
        /*08e6*/ 	.byte	0x04
	.zero		1


	//   ....[35]....
        /*08e8*/ 	.word	0x000095b0
        /*08ec*/ 	.word	0x000000ff
        /*08f0*/ 	.word	0x00000000
        /*08f4*/ 	.short	0x0101
        /*08f6*/ 	.byte	0x04
	.zero		1


	//   ....[36]....
        /*08f8*/ 	.word	0x0000bae0
        /*08fc*/ 	.word	0x000000ff
        /*0900*/ 	.word	0x00029880
        /*0904*/ 	.short	0x010a
        /*0906*/ 	.byte	0x29
	.zero		1


	//   ....[37]....
        /*0908*/ 	.word	0x0000c170
        /*090c*/ 	.word	0x000000ff
        /*0910*/ 	.word	0x00029870
        /*0914*/ 	.short	0x0107
        /*0916*/ 	.byte	0x29
	.zero		1


	//   ....[38]....
        /*0918*/ 	.word	0x0000c200
        /*091c*/ 	.word	0x000000ff
        /*0920*/ 	.word	0x00029870
        /*0924*/ 	.short	0x0101
        /*0926*/ 	.byte	0x29
	.zero		1


	//   ....[39]....
        /*0928*/ 	.word	0x0000c250
        /*092c*/ 	.word	0x000000ff
        /*0930*/ 	.word	0x00029840
        /*0934*/ 	.short	0x010a
        /*0936*/ 	.byte	0x29
	.zero		1


	//   ....[40]....
        /*0938*/ 	.word	0x0000c920
        /*093c*/ 	.word	0x000000ff
        /*0940*/ 	.word	0x00029830
        /*0944*/ 	.short	0x0107
        /*0946*/ 	.byte	0x29
	.zero		1


	//   ....[41]....
        /*0948*/ 	.word	0x0000c9b0
        /*094c*/ 	.word	0x000000ff
        /*0950*/ 	.word	0x00029830
        /*0954*/ 	.short	0x0101
        /*0956*/ 	.byte	0x29
	.zero		1


	//   ....[42]....
        /*0958*/ 	.word	0x0000d160
        /*095c*/ 	.word	0x000000ff
        /*0960*/ 	.word	0x00029800
        /*0964*/ 	.short	0x0107
        /*0966*/ 	.byte	0x29
	.zero		1


	//   ....[43]....
        /*0968*/ 	.word	0x0000d1c0
        /*096c*/ 	.word	0x000000ff
        /*0970*/ 	.word	0x00029800
        /*0974*/ 	.short	0x0101
        /*0976*/ 	.byte	0x29
	.zero		1


	//   ....[44]....
        /*0978*/ 	.word	0x0000d1d0
        /*097c*/ 	.word	0x000000ff
        /*0980*/ 	.word	0x00029820
        /*0984*/ 	.short	0x010a
        /*0986*/ 	.byte	0x29
	.zero		1


	//   ....[45]....
        /*0988*/ 	.word	0x0000d620
        /*098c*/ 	.word	0x0000000a
        /*0990*/ 	.word	0x00029880
        /*0994*/ 	.short	0x010a
        /*0996*/ 	.byte	0x3f
	.zero		1


	//   ....[46]....
        /*0998*/ 	.word	0x0000db30
        /*099c*/ 	.word	0x0000000a
        /*09a0*/ 	.word	0x00029870
        /*09a4*/ 	.short	0x0107
        /*09a6*/ 	.byte	0x3f
	.zero		1


	//   ....[47]....
        /*09a8*/ 	.word	0x0000dbc0
        /*09ac*/ 	.word	0x0000000a
        /*09b0*/ 	.word	0x00029870
        /*09b4*/ 	.short	0x0101
        /*09b6*/ 	.byte	0x3f
	.zero		1


	//   ....[48]....
        /*09b8*/ 	.word	0x0000dbf0
        /*09bc*/ 	.word	0x0000000a
        /*09c0*/ 	.word	0x00029840
        /*09c4*/ 	.short	0x010a
        /*09c6*/ 	.byte	0x3f
	.zero		1


	//   ....[49]....
        /*09c8*/ 	.word	0x0000e0e0
        /*09cc*/ 	.word	0x0000000a
        /*09d0*/ 	.word	0x00029830
        /*09d4*/ 	.short	0x0107
        /*09d6*/ 	.byte	0x3f
	.zero		1


	//   ....[50]....
        /*09d8*/ 	.word	0x0000e180
        /*09dc*/ 	.word	0x0000000a
        /*09e0*/ 	.word	0x00029830
        /*09e4*/ 	.short	0x0101
        /*09e6*/ 	.byte	0x3f
	.zero		1


	//   ....[51]....
        /*09e8*/ 	.word	0x0000e200
        /*09ec*/ 	.word	0x00000013
        /*09f0*/ 	.word	0x00029870
        /*09f4*/ 	.short	0x010a
        /*09f6*/ 	.byte	0x3f
	.zero		1


	//   ....[52]....
        /*09f8*/ 	.word	0x0000e290
        /*09fc*/ 	.word	0x00000013
        /*0a00*/ 	.word	0x00029860
        /*0a04*/ 	.short	0x010a
        /*0a06*/ 	.byte	0x3f
	.zero		1


	//   ....[53]....
        /*0a08*/ 	.word	0x0000e7b0
        /*0a0c*/ 	.word	0x00000013
        /*0a10*/ 	.word	0x00029850
        /*0a14*/ 	.short	0x0101
        /*0a16*/ 	.byte	0x3f
	.zero		1


	//   ....[54]....
        /*0a18*/ 	.word	0x0000e850
        /*0a1c*/ 	.word	0x00000013
        /*0a20*/ 	.word	0x00000000
        /*0a24*/ 	.short	0x0101
        /*0a26*/ 	.byte	0x3f
	.zero		1


	//   ....[55]....
        /*0a28*/ 	.word	0x0000e920
        /*0a2c*/ 	.word	0x00000010
        /*0a30*/ 	.word	0x00029870
        /*0a34*/ 	.short	0x010a
        /*0a36*/ 	.byte	0x3f
	.zero		1


	//   ....[56]....
        /*0a38*/ 	.word	0x0000e9e0
        /*0a3c*/ 	.word	0x00000010
        /*0a40*/ 	.word	0x00029860
        /*0a44*/ 	.short	0x010a
        /*0a46*/ 	.byte	0x3f
	.zero		1


	//   ....[57]....
        /*0a48*/ 	.word	0x0000eee0
        /*0a4c*/ 	.word	0x00000010
        /*0a50*/ 	.word	0x00029850
        /*0a54*/ 	.short	0x0101
        /*0a56*/ 	.byte	0x3f
	.zero		1


	//   ....[58]....
        /*0a58*/ 	.word	0x0000efa0
        /*0a5c*/ 	.word	0x00000010
        /*0a60*/ 	.word	0x00000000
        /*0a64*/ 	.short	0x0101
        /*0a66*/ 	.byte	0x3f
	.zero		1


	//   ....[59]....
        /*0a68*/ 	.word	0x0000f000
        /*0a6c*/ 	.word	0x00000006
        /*0a70*/ 	.word	0x00029820
        /*0a74*/ 	.short	0x010a
        /*0a76*/ 	.byte	0x3f
	.zero		1


	//   ....[60]....
        /*0a78*/ 	.word	0x0000f120
        /*0a7c*/ 	.word	0x00000005
        /*0a80*/ 	.word	0x00029840
        /*0a84*/ 	.short	0x010a
        /*0a86*/ 	.byte	0x3f
	.zero		1


	//   ....[61]....
        /*0a88*/ 	.word	0x0000f1c0
        /*0a8c*/ 	.word	0x00000003
        /*0a90*/ 	.word	0x00029840
        /*0a94*/ 	.short	0x010a
        /*0a96*/ 	.byte	0x3f
	.zero		1


	//   ....[62]....
        /*0a98*/ 	.word	0x0000f200
        /*0a9c*/ 	.word	0x00000005
        /*0aa0*/ 	.word	0x00029860
        /*0aa4*/ 	.short	0x010a
        /*0aa6*/ 	.byte	0x3f
	.zero		1


	//   ....[63]....
        /*0aa8*/ 	.word	0x0000f240
        /*0aac*/ 	.word	0x00000003
        /*0ab0*/ 	.word	0x00029860
        /*0ab4*/ 	.short	0x010a
        /*0ab6*/ 	.byte	0x3f
	.zero		1


	//   ....[64]....
        /*0ab8*/ 	.word	0x0000f280
        /*0abc*/ 	.word	0x00000005
        /*0ac0*/ 	.word	0x00029880
        /*0ac4*/ 	.short	0x010a
        /*0ac6*/ 	.byte	0x3f
	.zero		1


	//   ....[65]....
        /*0ac8*/ 	.word	0x0000f2c0
        /*0acc*/ 	.word	0x00000003
        /*0ad0*/ 	.word	0x00029880
        /*0ad4*/ 	.short	0x010a
        /*0ad6*/ 	.byte	0x3f
	.zero		1


	//   ....[66]....
        /*0ad8*/ 	.word	0x0000f330
        /*0adc*/ 	.word	0x00000003
        /*0ae0*/ 	.word	0x00029800
        /*0ae4*/ 	.short	0x010a
        /*0ae6*/ 	.byte	0x3f
	.zero		1


	//   ....[67]....
        /*0ae8*/ 	.word	0x0000f390
        /*0aec*/ 	.word	0x00000005
        /*0af0*/ 	.word	0x00029830
        /*0af4*/ 	.short	0x010a
        /*0af6*/ 	.byte	0x3f
	.zero		1


	//   ....[68]....
        /*0af8*/ 	.word	0x0000f3f0
        /*0afc*/ 	.word	0x00000003
        /*0b00*/ 	.word	0x00029830
        /*0b04*/ 	.short	0x010a
        /*0b06*/ 	.byte	0x3f
	.zero		1


	//   ....[69]....
        /*0b08*/ 	.word	0x0000f450
        /*0b0c*/ 	.word	0x0000000d
        /*0b10*/ 	.word	0x00029850
        /*0b14*/ 	.short	0x010a
        /*0b16*/ 	.byte	0x3f
	.zero		1


	//   ....[70]....
        /*0b18*/ 	.word	0x0000f4b0
        /*0b1c*/ 	.word	0x00000005
        /*0b20*/ 	.word	0x00029850
        /*0b24*/ 	.short	0x010a
        /*0b26*/ 	.byte	0x3f
	.zero		1


	//   ....[71]....
        /*0b28*/ 	.word	0x0000f5b0
        /*0b2c*/ 	.word	0x00000002
        /*0b30*/ 	.word	0x00029880
        /*0b34*/ 	.short	0x010a
        /*0b36*/ 	.byte	0x3f
	.zero		1


	//   ....[72]....
        /*0b38*/ 	.word	0x0000fd50
        /*0b3c*/ 	.word	0x00000002
        /*0b40*/ 	.word	0x00029840
        /*0b44*/ 	.short	0x010a
        /*0b46*/ 	.byte	0x3f
	.zero		1


	//   ....[73]....
        /*0b48*/ 	.word	0x00010a10
        /*0b4c*/ 	.word	0x00000003
        /*0b50*/ 	.word	0x00029820
        /*0b54*/ 	.short	0x010a
        /*0b56*/ 	.byte	0x3f
	.zero		1


	//   ....[74]....
        /*0b58*/ 	.word	0x00010a60
        /*0b5c*/ 	.word	0x0000000a
        /*0b60*/ 	.word	0x00029880
        /*0b64*/ 	.short	0x010a
        /*0b66*/ 	.byte	0x3f
	.zero		1


	//   ....[75]....
        /*0b68*/ 	.word	0x00011070
        /*0b6c*/ 	.word	0x0000000a
        /*0b70*/ 	.word	0x00029840
        /*0b74*/ 	.short	0x010a
        /*0b76*/ 	.byte	0x3f
	.zero		1


	//   ....[76]....
        /*0b78*/ 	.word	0x00011670
        /*0b7c*/ 	.word	0x00000013
        /*0b80*/ 	.word	0x00029870
        /*0b84*/ 	.short	0x010a
        /*0b86*/ 	.byte	0x3f
	.zero		1


	//   ....[77]....
        /*0b88*/ 	.word	0x000116c0
        /*0b8c*/ 	.word	0x00000013
        /*0b90*/ 	.word	0x00029860
        /*0b94*/ 	.short	0x010a
        /*0b96*/ 	.byte	0x3f
	.zero		1


	//   ....[78]....
        /*0b98*/ 	.word	0x00011710
        /*0b9c*/ 	.word	0x00000010
        /*0ba0*/ 	.word	0x00029870
        /*0ba4*/ 	.short	0x010a
        /*0ba6*/ 	.byte	0x3f
	.zero		1


	//   ....[79]....
        /*0ba8*/ 	.word	0x00011760
        /*0bac*/ 	.word	0x00000010
        /*0bb0*/ 	.word	0x00029860
        /*0bb4*/ 	.short	0x010a
        /*0bb6*/ 	.byte	0x3f
	.zero		1


	//   ....[80]....
        /*0bb8*/ 	.word	0x000117b0
        /*0bbc*/ 	.word	0x00000006
        /*0bc0*/ 	.word	0x00029820
        /*0bc4*/ 	.short	0x010a
        /*0bc6*/ 	.byte	0x3f
	.zero		1


	//   ....[81]....
        /*0bc8*/ 	.word	0x00011800
        /*0bcc*/ 	.word	0x00000005
        /*0bd0*/ 	.word	0x00029840
        /*0bd4*/ 	.short	0x010a
        /*0bd6*/ 	.byte	0x3f
	.zero		1


	//   ....[82]....
        /*0bd8*/ 	.word	0x00011850
        /*0bdc*/ 	.word	0x00000003
        /*0be0*/ 	.word	0x00029840
        /*0be4*/ 	.short	0x010a
        /*0be6*/ 	.byte	0x3f
	.zero		1


	//   ....[83]....
        /*0be8*/ 	.word	0x000118a0
        /*0bec*/ 	.word	0x00000005
        /*0bf0*/ 	.word	0x00029860
        /*0bf4*/ 	.short	0x010a
        /*0bf6*/ 	.byte	0x3f
	.zero		1


	//   ....[84]....
        /*0bf8*/ 	.word	0x000118f0
        /*0bfc*/ 	.word	0x00000003
        /*0c00*/ 	.word	0x00029860
        /*0c04*/ 	.short	0x010a
        /*0c06*/ 	.byte	0x3f
	.zero		1


	//   ....[85]....
        /*0c08*/ 	.word	0x00011940
        /*0c0c*/ 	.word	0x00000005
        /*0c10*/ 	.word	0x00029880
        /*0c14*/ 	.short	0x010a
        /*0c16*/ 	.byte	0x3f
	.zero		1


	//----- nvinfo : EIATTR_NUM_MBARRIERS
	.align		4
.L_97:
        /*0c18*/ 	.byte	0x03, 0x38
        /*0c1a*/ 	.short	0x0016


	//----- nvinfo : EIATTR_EXIT_INSTR_OFFSETS
	.align		4
        /*0c1c*/ 	.byte	0x04, 0x1c
        /*0c1e*/ 	.short	(.L_99 - .L_98)


	//   ....[0]....
.L_98:
        /*0c20*/ 	.word	0x0000f310


	//----- nvinfo : EIATTR_MAX_THREADS
	.align		4
.L_99:
        /*0c24*/ 	.byte	0x04, 0x05
        /*0c26*/ 	.short	(.L_101 - .L_100)
.L_100:
        /*0c28*/ 	.word	0x00000180
        /*0c2c*/ 	.word	0x00000001
        /*0c30*/ 	.word	0x00000001


	//----- nvinfo : EIATTR_CRS_STACK_SIZE
	.align		4
.L_101:
        /*0c34*/ 	.byte	0x04, 0x1e
        /*0c36*/ 	.short	(.L_103 - .L_102)
.L_102:
        /*0c38*/ 	.word	0x00000000


	//----- nvinfo : EIATTR_CBANK_PARAM_SIZE
	.align		4
.L_103:
        /*0c3c*/ 	.byte	0x03, 0x19
        /*0c3e*/ 	.short	0x0a70


	//----- nvinfo : EIATTR_PARAM_CBANK
	.align		4
        /*0c40*/ 	.byte	0x04, 0x0a
        /*0c42*/ 	.short	(.L_105 - .L_104)
	.align		4
.L_104:
        /*0c44*/ 	.word	index@(.nv.constant0._ZN7cutlass13device_kernelIN5flash11enable_sm90INS1_16FlashAttnFwdSm90INS1_25CollectiveMainloopFwdSm90ILi2EN4cute5tupleIJNS5_1CILi1EEES8_S8_EEENS6_IJNS7_ILi128EEENS7_ILi160EEENS7_ILi192EEEEEELi128ENS_12float_e4m3_tEfNS_4arch4Sm90ELb0ELb0ELb0ELb0ELb1ELb0ELb0ELb1ELb1ELb1ELb1ELb0EEENS1_21CollectiveEpilogueFwdINS6_IJSA_SA_SB_EEES9_NS_10bfloat16_tESG_Li256ELb0ELb1ELb1ELb1EEENS1_19SingleTileSchedulerILb0ELb1ELb1ELi128EEEEEEEEEvNT_6ParamsE)
        /*0c48*/ 	.short	0x0210
        /*0c4a*/ 	.short	0x0a70


	//----- nvinfo : EIATTR_SW_WAR
	.align		4
.L_105:
        /*0c4c*/ 	.byte	0x04, 0x36
        /*0c4e*/ 	.short	(.L_107 - .L_106)
.L_106:
        /*0c50*/ 	.word	0x00000008
.L_107:


//--------------------- .nv.info._ZN7cutlass13device_kernelIN5flash11enable_sm90INS1_16FlashAttnFwdSm90INS1_25CollectiveMainloopFwdSm90ILi2EN4cute5tupleIJNS5_1CILi1EEES8_S8_EEENS6_IJNS7_ILi128EEENS7_ILi160EEENS7_ILi192EEEEEELi128ENS_12float_e4m3_tEfNS_4arch4Sm90ELb0ELb0ELb0ELb1ELb1ELb0ELb0ELb1ELb1ELb1ELb1ELb0EEENS1_21CollectiveEpilogueFwdINS6_IJSA_SA_SB_EEES9_NS_10bfloat16_tESG_Li256ELb1ELb1ELb1ELb1EEENS1_36VarlenDynamicPersistentTileSchedulerILi128ELi160ELi256ELi128ELb1ELb1ELb1ELb0ELb1ELb1EEEEEEEEEvNT_6ParamsE --------------------------
	.section	.nv.info._ZN7cutlass13device_kernelIN5flash11enable_sm90INS1_16FlashAttnFwdSm90INS1_25CollectiveMainloopFwdSm90ILi2EN4cute5tupleIJNS5_1CILi1EEES8_S8_EEENS6_IJNS7_ILi128EEENS7_ILi160EEENS7_ILi192EEEEEELi128ENS_12float_e4m3_tEfNS_4arch4Sm90ELb0ELb0ELb0ELb1ELb1ELb0ELb0ELb1ELb1ELb1ELb1ELb0EEENS1_21CollectiveEpilogueFwdINS6_IJSA_SA_SB_EEES9_NS_10bfloat16_tESG_Li256ELb1ELb1ELb1ELb1EEENS1_36VarlenDynamicPersistentTileSchedulerILi128ELi160ELi256ELi128ELb1ELb1ELb1ELb0ELb1ELb1EEEEEEEEEvNT_6ParamsE,"",@"SHT_CUDA_INFO"
	.sectionflags	@""
	.align	4


	//----- nvinfo : EIATTR_CUDA_API_VERSION
	.align		4
        /*0000*/ 	.byte	0x04, 0x37
        /*0002*/ 	.short	(.L_109 - .L_108)
.L_108:
        /*0004*/ 	.word	0x00000082


	//----- nvinfo : EIATTR_KPARAM_INFO
	.align		4
.L_109:
        /*0008*/ 	.byte	0x04, 0x17
        /*000a*/ 	.short	(.L_111 - .L_110)
.L_110:
        /*000c*/ 	.word	0x00000000
        /*0010*/ 	.short	0x0000
        /*0012*/ 	.short	0x0070
        /*0014*/ 	.byte	0x00, 0xf0, 0x01, 0x2a


	//----- nvinfo : EIATTR_SPARSE_MMA_MASK
	.align		4
.L_111:
        /*0018*/ 	.byte	0x03, 0x50
        /*001a*/ 	.short	0x0000


	//----- nvinfo : EIATTR_MAXREG_COUNT
	.align		4
        /*001c*/ 	.byte	0x03, 0x1b
        /*001e*/ 	.short	0x00a8


	//----- nvinfo : EIATTR_NUM_BARRIERS
	.align		4
        /*0020*/ 	.byte	0x02, 0x4c
        /*0022*/ 	.byte	0x10
	.zero		1


	//----- nvinfo : EIATTR_EXTERNS
	.align		4
        /*0024*/ 	.byte	0x04, 0x0f
        /*0026*/ 	.short	(.L_113 - .L_112)


	//   ....[0]....
	.align		4
.L_112:
        /*0028*/ 	.word	index@(__assertfail)


	//----- nvinfo : EIATTR_ANNOTATIONS
	.align		4
.L_113:
        /*002c*/ 	.byte	0x04, 0x55
        /*002e*/ 	.short	(.L_115 - .L_114)


	//   ....[0]....
.L_114:
        /*0030*/ 	.word	0x00000001
        /*0034*/ 	.byte	0xf0, 0xc4, 0x00, 0x00, 0x01, 0x00, 0x00, 0x00, 0x10, 0xc5, 0x00, 0x00, 0x01, 0x00, 0x00, 0x00
        /* <DEDUP_REMOVED lines=26> */
        /*01e4*/ 	.byte	0xc0, 0x2d, 0x01, 0x00


	//----- nvinfo : EIATTR_MERCURY_ISA_VERSION
	.align		4
.L_115:
        /*01e8*/ 	.byte	0x03, 0x5f
        /*01ea*/ 	.short	0x0101


	//----- nvinfo : EIATTR_UNUSED_LOAD_BYTE_OFFSET
	.align		4
        /*01ec*/ 	.byte	0x04, 0x44
        /*01ee*/ 	.short	(.L_117 - .L_116)


	//   ....[0]....
.L_116:
        /*01f0*/ 	.word	0x00000980
        /*01f4*/ 	.word	0x0000fff0


	//   ....[1]....
        /*01f8*/ 	.word	0x00008910
        /*01fc*/ 	.word	0x0000fff0


	//----- nvinfo : EIATTR_INT_WARP_WIDE_INSTR_OFFSETS
	.align		4
.L_117:
        /*0200*/ 	.byte	0x04, 0x31
        /*0202*/ 	.short	(.L_119 - .L_118)


	//   ....[0]....
.L_118:
        /*0204*/ 	.word	0x000000c0


	//   ....[1]....
        /*0208*/ 	.word	0x000000d0


	//   ....[2]....
        /*020c*/ 	.word	0x00000170


	//   ....[3]....
        /*0210*/ 	.word	0x0000dcb0


	//   ....[4]....
        /*0214*/ 	.word	0x0000dd40


	//   ....[5]....
        /*0218*/ 	.word	0x00011960


	//   ....[6]....
        /*021c*/ 	.word	0x000119f0


	//----- nvinfo : EIATTR_COOP_GROUP_MASK_REGIDS
	.align		4
.L_119:
        /*0220*/ 	.byte	0x04, 0x29
        /*0222*/ 	.short	(.L_121 - .L_120)


	//   ....[0]....
.L_120:
        /*0224*/ 	.word	0xffffffff


	//   ....[1]....
        /*0228*/ 	.word	0xffffffff


	//   ....[2]....
        /*022c*/ 	.word	0xffffffff


	//   ....[3]....
        /*0230*/ 	.word	0xffffffff


	//   ....[4]....
        /*0234*/ 	.word	0xffffffff


	//   ....[5]....
        /*0238*/ 	.word	0xffffffff


	//   ....[6]....
        /*023c*/ 	.word	0xffffffff


	//   ....[7]....
        /*0240*/ 	.word	0xffffffff


	//   ....[8]....
        /*0244*/ 	.word	0xffffffff


	//   ....[9]....
        /*0248*/ 	.word	0xffffffff


	//   ....[10]....
        /*024c*/ 	.word	0xffffffff


	//   ....[11]....
        /*0250*/ 	.word	0xffffffff


	//   ....[12]....
        /*0254*/ 	.word	0xffffffff


	//   ....[13]....
        /*0258*/ 	.word	0xffffffff


	//   ....[14]....
        /*025c*/ 	.word	0xffffffff


	//   ....[15]....
        /*0260*/ 	.word	0xffffffff


	//   ....[16]....
        /*0264*/ 	.word	0xffffffff


	//   ....[17]....
        /*0268*/ 	.word	0xffffffff


	//   ....[18]....
        /*026c*/ 	.word	0xffffffff


	//   ....[19]....
        /*0270*/ 	.word	0xffffffff


	//   ....[20]....
        /*0274*/ 	.word	0xffffffff


	//   ....[21]....
        /*0278*/ 	.word	0xffffffff


	//   ....[22]....
        /*027c*/ 	.word	0xffffffff


	//   ....[23]....
        /*0280*/ 	.word	0xffffffff


	//   ....[24]....
        /*0284*/ 	.word	0xffffffff


	//   ....[25]....
        /*0288*/ 	.word	0xffffffff


	//   ....[26]....
        /*028c*/ 	.word	0xffffffff


	//   ....[27]....
        /*0290*/ 	.word	0xffffffff


	//   ....[28]....
        /*0294*/ 	.word	0xffffffff


	//   ....[29]....
        /*0298*/ 	.word	0xffffffff


	//   ....[30]....
        /*029c*/ 	.word	0xffffffff


	//   ....[31]....
        /*02a0*/ 	.word	0xffffffff


	//   ....[32]....
        /*02a4*/ 	.word	0xffffffff


	//   ....[33]....
        /*02a8*/ 	.word	0xffffffff


	//   ....[34]....
        /*02ac*/ 	.word	0xffffffff


	//   ....[35]....
        /*02b0*/ 	.word	0xffffffff


	//   ....[36]....
        /*02b4*/ 	.word	0xffffffff


	//   ....[37]....
        /*02b8*/ 	.word	0xffffffff


	//   ....[38]....
        /*02bc*/ 	.word	0xffffffff


	//   ....[39]....
        /*02c0*/ 	.word	0xffffffff


	//   ....[40]....
        /*02c4*/ 	.word	0xffffffff


	//   ....[41]....
        /*02c8*/ 	.word	0xffffffff


	//   ....[42]....
        /*02cc*/ 	.word	0xffffffff


	//   ....[43]....
        /*02d0*/ 	.word	0xffffffff


	//   ....[44]....
        /*02d4*/ 	.word	0xffffffff


	//   ....[45]....
        /*02d8*/ 	.word	0xffffffff


	//   ....[46]....
        /*02dc*/ 	.word	0xffffffff


	//   ....[47]....
        /*02e0*/ 	.word	0xffffffff


	//   ....[48]....
        /*02e4*/ 	.word	0xffffffff


	//   ....[49]....
        /*02e8*/ 	.word	0xffffffff


	//   ....[50]....
        /*02ec*/ 	.word	0xffffffff


	//   ....[51]....
        /*02f0*/ 	.word	0xffffffff


	//   ....[52]....
        /*02f4*/ 	.word	0xffffffff


	//   ....[53]....
        /*02f8*/ 	.word	0xffffffff


	//   ....[54]....
        /*02fc*/ 	.word	0xffffffff


	//   ....[55]....
        /*0300*/ 	.word	0xffffffff


	//   ....[56]....
        /*0304*/ 	.word	0xffffffff


	//   ....[57]....
        /*0308*/ 	.word	0xffffffff


	//   ....[58]....
        /*030c*/ 	.word	0xffffffff


	//   ....[59]....
        /*0310*/ 	.word	0xffffffff


	//   ....[60]....
        /*0314*/ 	.word	0xffffffff


	//   ....[61]....
        /*0318*/ 	.word	0xffffffff


	//   ....[62]....
        /*031c*/ 	.word	0xffffffff


	//   ....[63]....
        /*0320*/ 	.word	0xffffffff


	//   ....[64]....
        /*0324*/ 	.word	0xffffffff


	//   ....[65]....
        /*0328*/ 	.word	0xffffffff


	//   ....[66]....
        /*032c*/ 	.word	0xffffffff


	//   ....[67]....
        /*0330*/ 	.word	0xffffffff


	//   ....[68]....
        /*0334*/ 	.word	0xffffffff


	//   ....[69]....
        /*0338*/ 	.word	0xffffffff


	//   ....[70]....
        /*033c*/ 	.word	0xffffffff


	//   ....[71]....
        /*0340*/ 	.word	0xffffffff


	//   ....[72]....
        /*0344*/ 	.word	0xffffffff


	//   ....[73]....
        /*0348*/ 	.word	0xffffffff


	//   ....[74]....
        /*034c*/ 	.word	0xffffffff


	//   ....[75]....
        /*0350*/ 	.word	0xffffffff


	//   ....[76]....
        /*0354*/ 	.word	0xffffffff


	//   ....[77]....
        /*0358*/ 	.word	0xffffffff


	//   ....[78]....
        /*035c*/ 	.word	0xffffffff


	//   ....[79]....
        /*0360*/ 	.word	0xffffffff


	//   ....[80]....
        /*0364*/ 	.word	0xffffffff


	//   ....[81]....
        /*0368*/ 	.word	0xffffffff


	//   ....[82]....
        /*036c*/ 	.word	0xffffffff


	//   ....[83]....
        /*0370*/ 	.word	0xffffffff


	//   ....[84]....
        /*0374*/ 	.word	0xffffffff


	//   ....[85]....
        /*0378*/ 	.word	0xffffffff


	//   ....[86]....
        /*037c*/ 	.word	0xffffffff


	//   ....[87]....
        /*0380*/ 	.word	0xffffffff


	//   ....[88]....
        /*0384*/ 	.word	0xffffffff


	//   ....[89]....
        /*0388*/ 	.word	0xffffffff


	//   ....[90]....
        /*038c*/ 	.word	0xffffffff


	//   ....[91]....
        /*0390*/ 	.word	0xffffffff


	//   ....[92]....
        /*0394*/ 	.word	0xffffffff


	//   ....[93]....
        /*0398*/ 	.word	0xffffffff


	//   ....[94]....
        /*039c*/ 	.word	0xffffffff


	//   ....[95]....
        /*03a0*/ 	.word	0xffffffff


	//   ....[96]....
        /*03a4*/ 	.word	0xffffffff


	//   ....[97]....
        /*03a8*/ 	.word	0xffffffff


	//   ....[98]....
        /*03ac*/ 	.word	0xffffffff


	//   ....[99]....
        /*03b0*/ 	.word	0xffffffff


	//   ....[100]....
        /*03b4*/ 	.word	0xffffffff


	//   ....[101]....
        /*03b8*/ 	.word	0xffffffff


	//   ....[102]....
        /*03bc*/ 	.word	0xffffffff


	//   ....[103]....
        /*03c0*/ 	.word	0xffffffff


	//   ....[104]....
        /*03c4*/ 	.word	0xffffffff


	//   ....[105]....
        /*03c8*/ 	.word	0xffffffff


	//   ....[106]....
        /*03cc*/ 	.word	0xffffffff


	//   ....[107]....
        /*03d0*/ 	.word	0xffffffff


	//   ....[108]....
        /*03d4*/ 	.word	0xffffffff


	//   ....[109]....
        /*03d8*/ 	.word	0xffffffff


	//   ....[110]....
        /*03dc*/ 	.word	0xffffffff


	//   ....[111]....
        /*03e0*/ 	.word	0xffffffff


	//   ....[112]....
        /*03e4*/ 	.word	0xffffffff


	//   ....[113]....
        /*03e8*/ 	.word	0xffffffff


	//   ....[114]....
        /*03ec*/ 	.word	0xffffffff


	//   ....[115]....
        /*03f0*/ 	.word	0xffffffff


	//   ....[116]....
        /*03f4*/ 	.word	0xffffffff


	//   ....[117]....
        /*03f8*/ 	.word	0xffffffff


	//   ....[118]....
        /*03fc*/ 	.word	0xffffffff


	//   ....[119]....
        /*0400*/ 	.word	0xffffffff


	//   ....[120]....
        /*0404*/ 	.word	0xffffffff


	//   ....[121]....
        /*0408*/ 	.word	0xffffffff


	//   ....[122]....
        /*040c*/ 	.word	0xffffffff


	//   ....[123]....
        /*0410*/ 	.word	0xffffffff


	//   ....[124]....
        /*0414*/ 	.word	0xffffffff


	//   ....[125]....
        /*0418*/ 	.word	0xffffffff


	//   ....[126]....
        /*041c*/ 	.word	0xffffffff


	//   ....[127]....
        /*0420*/ 	.word	0xffffffff


	//   ....[128]....
        /*0424*/ 	.word	0xffffffff


	//   ....[129]....
        /*0428*/ 	.word	0xffffffff


	//   ....[130]....
        /*042c*/ 	.word	0xffffffff


	//   ....[131]....
        /*0430*/ 	.word	0xffffffff


	//   ....[132]....
        /*0434*/ 	.word	0xffffffff


	//   ....[133]....
        /*0438*/ 	.word	0xffffffff


	//   ....[134]....
        /*043c*/ 	.word	0xffffffff


	//   ....[135]....
        /*0440*/ 	.word	0xffffffff


	//   ....[136]....
        /*0444*/ 	.word	0xffffffff


	//   ....[137]....
        /*0448*/ 	.word	0xffffffff


	//   ....[138]....
        /*044c*/ 	.word	0xffffffff


	//   ....[139]....
        /*0450*/ 	.word	0xffffffff


	//   ....[140]....
        /*0454*/ 	.word	0xffffffff


	//   ....[141]....
        /*0458*/ 	.word	0xffffffff


	//   ....[142]....
        /*045c*/ 	.word	0xffffffff


	//   ....[143]....
        /*0460*/ 	.word	0xffffffff


	//   ....[144]....
        /*0464*/ 	.word	0xffffffff


	//   ....[145]....
        /*0468*/ 	.word	0xffffffff


	//   ....[146]....
        /*046c*/ 	.word	0xffffffff


	//   ....[147]....
        /*0470*/ 	.word	0xffffffff


	//   ....[148]....
        /*0474*/ 	.word	0xffffffff


	//   ....[149]....
        /*0478*/ 	.word	0xffffffff


	//   ....[150]....
        /*047c*/ 	.word	0xffffffff


	//   ....[151]....
        /*0480*/ 	.word	0xffffffff


	//   ....[152]....
        /*0484*/ 	.word	0xffffffff


	//   ....[153]....
        /*0488*/ 	.word	0xffffffff


	//   ....[154]....
        /*048c*/ 	.word	0xffffffff


	//   ....[155]....
        /*0490*/ 	.word	0xffffffff


	//   ....[156]....
        /*0494*/ 	.word	0xffffffff


	//   ....[157]....
        /*0498*/ 	.word	0xffffffff


	//   ....[158]....
        /*049c*/ 	.word	0xffffffff


	//   ....[159]....
        /*04a0*/ 	.word	0xffffffff


	//   ....[160]....
        /*04a4*/ 	.word	0xffffffff


	//   ....[161]....
        /*04a8*/ 	.word	0xffffffff


	//   ....[162]....
        /*04ac*/ 	.word	0xffffffff


	//   ....[163]....
        /*04b0*/ 	.word	0xffffffff


	//   ....[164]....
        /*04b4*/ 	.word	0xffffffff


	//   ....[165]....
        /*04b8*/ 	.word	0xffffffff


	//   ....[166]....
        /*04bc*/ 	.word	0xffffffff


	//   ....[167]....
        /*04c0*/ 	.word	0xffffffff


	//   ....[168]....
        /*04c4*/ 	.word	0xffffffff


	//   ....[169]....
        /*04c8*/ 	.word	0xffffffff


	//   ....[170]....
        /*04cc*/ 	.word	0xffffffff


	//   ....[171]....
        /*04d0*/ 	.word	0xffffffff


	//   ....[172]....
        /*04d4*/ 	.word	0xffffffff


	//   ....[173]....
        /*04d8*/ 	.word	0xffffffff


	//   ....[174]....
        /*04dc*/ 	.word	0xffffffff


	//   ....[175]....
        /*04e0*/ 	.word	0xffffffff


	//   ....[176]....
        /*04e4*/ 	.word	0xffffffff


	//   ....[177]....
        /*04e8*/ 	.word	0xffffffff


	//   ....[178]....
        /*04ec*/ 	.word	0xffffffff


	//   ....[179]....
        /*04f0*/ 	.word	0xffffffff


	//   ....[180]....
        /*04f4*/ 	.word	0xffffffff


	//   ....[181]....
        /*04f8*/ 	.word	0xffffffff


	//   ....[182]....
        /*04fc*/ 	.word	0xffffffff


	//   ....[183]....
        /*0500*/ 	.word	0xffffffff


	//   ....[184]....
        /*0504*/ 	.word	0xffffffff


	//   ....[185]....
        /*0508*/ 	.word	0xffffffff


	//   ....[186]....
        /*050c*/ 	.word	0xffffffff


	//   ....[187]....
        /*0510*/ 	.word	0xffffffff


	//   ....[188]....
        /*0514*/ 	.word	0xffffffff


	//   ....[189]....
        /*0518*/ 	.word	0xffffffff


	//   ....[190]....
        /*051c*/ 	.word	0xffffffff


	//   ....[191]....
        /*0520*/ 	.word	0x0500000f


	//   ....[192]....
        /*0524*/ 	.word	0x0500000f


	//   ....[193]....
        /*0528*/ 	.word	0x0500000f


	//   ....[194]....
        /*052c*/ 	.word	0x0500000f


	//   ....[195]....
        /*0530*/ 	.word	0x0500000f


	//   ....[196]....
        /*0534*/ 	.word	0x0500000f


	//   ....[197]....
        /*0538*/ 	.word	0x0500000f


	//   ....[198]....
        /*053c*/ 	.word	0x0500000f


	//   ....[199]....
        /*0540*/ 	.word	0x0500000f


	//   ....[200]....
        /*0544*/ 	.word	0x0500000f


	//   ....[201]....
        /*0548*/ 	.word	0x0500000f


	//   ....[202]....
        /*054c*/ 	.word	0x0500000f


	//   ....[203]....
        /*0550*/ 	.word	0x0500000f


	//   ....[204]....
        /*0554*/ 	.word	0x0500000f


	//   ....[205]....
        /*0558*/ 	.word	0x0500000f


	//   ....[206]....
        /*055c*/ 	.word	0x0500000f


	//   ....[207]....
        /*0560*/ 	.word	0x0500000f


	//   ....[208]....
        /*0564*/ 	.word	0x0500000f


	//   ....[209]....
        /*0568*/ 	.word	0x0500000f


	//   ....[210]....
        /*056c*/ 	.word	0x0500000f


	//   ....[211]....
        /*0570*/ 	.word	0x0500000f


	//   ....[212]....
        /*0574*/ 	.word	0x0500000f


	//   ....[213]....
        /*0578*/ 	.word	0x0500000f


	//   ....[214]....
        /*057c*/ 	.word	0x0500000f


	//   ....[215]....
        /*0580*/ 	.word	0x0500000f


	//   ....[216]....
        /*0584*/ 	.word	0x0500000f


	//   ....[217]....
        /*0588*/ 	.word	0x0500000f


	//   ....[218]....
        /*058c*/ 	.word	0x0500000f


	//   ....[219]....
        /*0590*/ 	.word	0x0500000f


	//   ....[220]....
        /*0594*/ 	.word	0x0500000f


	//   ....[221]....
        /*0598*/ 	.word	0x0500000f


	//   ....[222]....
        /*059c*/ 	.word	0x0500000f


	//   ....[223]....
        /*05a0*/ 	.word	0x0500000f


	//   ....[224]....
        /*05a4*/ 	.word	0x0500000f


	//   ....[225]....
        /*05a8*/ 	.word	0x0500000f


	//   ....[226]....
        /*05ac*/ 	.word	0x0500000f


	//   ....[227]....
        /*05b0*/ 	.word	0x0500000f


	//   ....[228]....
        /*05b4*/ 	.word	0x0500000f


	//   ....[229]....
        /*05b8*/ 	.word	0x0500000f


	//   ....[230]....
        /*05bc*/ 	.word	0x0500000f


	//   ....[231]....
        /*05c0*/ 	.word	0x0500000f


	//   ....[232]....
        /*05c4*/ 	.word	0x0500000f


	//   ....[233]....
        /*05c8*/ 	.word	0x0500000f


	//   ....[234]....
        /*05cc*/ 	.word	0x0500000f


	//   ....[235]....
        /*05d0*/ 	.word	0x0500000f


	//   ....[236]....
        /*05d4*/ 	.word	0x0500000f


	//   ....[237]....
        /*05d8*/ 	.word	0x0500000f


	//   ....[238]....
        /*05dc*/ 	.word	0x0500000f


	//   ....[239]....
        /*05e0*/ 	.word	0x0500000f


	//   ....[240]....
        /*05e4*/ 	.word	0x0500000f


	//----- nvinfo : EIATTR_COOP_GROUP_INSTR_OFFSETS
	.align		4
.L_121:
        /*05e8*/ 	.byte	0x04, 0x28
        /*05ea*/ 	.short	(.L_123 - .L_122)


	//   ....[0]....
.L_122:
        /*05ec*/ 	.word	0x00000080


	//   ....[1]....
        /*05f0*/ 	.word	0x00000090


	//   ....[2]....
        /*05f4*/ 	.word	0x000002d0


	//   ....[3]....
        /*05f8*/ 	.word	0x00000430


	//   ....[4]....
        /*05fc*/ 	.word	0x00000550


	//   ....[5]....
        /*0600*/ 	.word	0x000006b0


	//   ....[6]....
        /*0604*/ 	.word	0x00001a40


	//   ....[7]....
        /*0608*/ 	.word	0x00003490


	//   ....[8]....
        /*060c*/ 	.word	0x00003590


	//   ....[9]....
        /*0610*/ 	.word	0x00003c50


	//   ....[10]....
        /*0614*/ 	.word	0x00003d10


	//   ....[11]....
        /*0618*/ 	.word	0x000066a0


	//   ....[12]....
        /*061c*/ 	.word	0x000066b0


	//   ....[13]....
        /*0620*/ 	.word	0x000066e0


	//   ....[14]....
        /*0624*/ 	.word	0x000066f0


	//   ....[15]....
        /*0628*/ 	.word	0x00008150


	//   ....[16]....
        /*062c*/ 	.word	0x00008160


	//   ....[17]....
        /*0630*/ 	.word	0x000081e0


	//   ....[18]....
        /*0634*/ 	.word	0x000081f0


	//   ....[19]....
        /*0638*/ 	.word	0x00009180


	//   ....[20]....
        /*063c*/ 	.word	0x00009190


	//   ....[21]....
        /*0640*/ 	.word	0x000091a0


	//   ....[22]....
        /*0644*/ 	.word	0x000091b0


	//   ....[23]....
        /*0648*/ 	.word	0x000091c0


	//   ....[24]....
        /*064c*/ 	.word	0x000091d0


	//   ....[25]....
        /*0650*/ 	.word	0x000091e0


	//   ....[26]....
        /*0654*/ 	.word	0x000091f0


	//   ....[27]....
        /*0658*/ 	.word	0x00009200


	//   ....[28]....
        /*065c*/ 	.word	0x00009210


	//   ....[29]....
        /*0660*/ 	.word	0x00009220


	//   ....[30]....
        /*0664*/ 	.word	0x00009230


	//   ....[31]....
        /*0668*/ 	.word	0x00009240


	//   ....[32]....
        /*066c*/ 	.word	0x00009250


	//   ....[33]....
        /*0670*/ 	.word	0x00009260


	//   ....[34]....
        /*0674*/ 	.word	0x00009270


	//   ....[35]....
        /*0678*/ 	.word	0x00009280


	//   ....[36]....
        /*067c*/ 	.word	0x00009290


	//   ....[37]....
        /*0680*/ 	.word	0x000092a0


	//   ....[38]....
        /*0684*/ 	.word	0x000092b0


	//   ....[39]....
        /*0688*/ 	.word	0x000092c0


	//   ....[40]....
        /*068c*/ 	.word	0x000092d0


	//   ....[41]....
        /*0690*/ 	.word	0x000092e0


	//   ....[42]....
        /*0694*/ 	.word	0x000092f0


	//   ....[43]....
        /*0698*/ 	.word	0x00009300


	//   ....[44]....
        /*069c*/ 	.word	0x00009310


	//   ....[45]....
        /*06a0*/ 	.word	0x00009320


	//   ....[46]....
        /*06a4*/ 	.word	0x00009330


	//   ....[47]....
        /*06a8*/ 	.word	0x00009340


	//   ....[48]....
        /*06ac*/ 	.word	0x00009350


	//   ....[49]....
        /*06b0*/ 	.word	0x00009360


	//   ....[50]....
        /*06b4*/ 	.word	0x00009370


	//   ....[51]....
        /*06b8*/ 	.word	0x00009380


	//   ....[52]....
        /*06bc*/ 	.word	0x00009390


	//   ....[53]....
        /*06c0*/ 	.word	0x000093a0


	//   ....[54]....
        /*06c4*/ 	.word	0x000093b0


	//   ....[55]....
        /*06c8*/ 	.word	0x000093c0


	//   ....[56]....
        /*06cc*/ 	.word	0x000093d0


	//   ....[57]....
        /*06d0*/ 	.word	0x000093e0


	//   ....[58]....
        /*06d4*/ 	.word	0x00009410


	//   ....[59]....
        /*06d8*/ 	.word	0x00009420


	//   ....[60]....
        /*06dc*/ 	.word	0x00009430


	//   ....[61]....
        /*06e0*/ 	.word	0x00009440


	//   ....[62]....
        /*06e4*/ 	.word	0x00009450


	//   ....[63]....
        /*06e8*/ 	.word	0x00009470


	//   ....[64]....
        /*06ec*/ 	.word	0x00009480


	//   ....[65]....
        /*06f0*/ 	.word	0x00009490


	//   ....[66]....
        /*06f4*/ 	.word	0x000094a0


	//   ....[67]....
        /*06f8*/ 	.word	0x000094b0


	//   ....[68]....
        /*06fc*/ 	.word	0x000094c0


	//   ....[69]....
        /*0700*/ 	.word	0x000094d0


	//   ....[70]....
        /*0704*/ 	.word	0x00009500


	//   ....[71]....
        /*0708*/ 	.word	0x00009520


	//   ....[72]....
        /*070c*/ 	.word	0x00009550


	//   ....[73]....
        /*0710*/ 	.word	0x00009580


	//   ....[74]....
        /*0714*/ 	.word	0x000095b0


	//   ....[75]....
        /*0718*/ 	.word	0x000095e0


	//   ....[76]....
        /*071c*/ 	.word	0x00009610


	//   ....[77]....
        /*0720*/ 	.word	0x00009640


	//   ....[78]....
        /*0724*/ 	.word	0x00009660


	//   ....[79]....
        /*0728*/ 	.word	0x00009690


	//   ....[80]....
        /*072c*/ 	.word	0x000096c0


	//   ....[81]....
        /*0730*/ 	.word	0x000096f0


	//   ....[82]....
        /*0734*/ 	.word	0x00009720


	//   ....[83]....
        /*0738*/ 	.word	0x0000a0d0


	//   ....[84]....
        /*073c*/ 	.word	0x0000a110


	//   ....[85]....
        /*0740*/ 	.word	0x0000a140


	//   ....[86]....
        /*0744*/ 	.word	0x0000a160


	//   ....[87]....
        /*0748*/ 	.word	0x0000a860


	//   ....[88]....
        /*074c*/ 	.word	0x0000a880


	//   ....[89]....
        /*0750*/ 	.word	0x0000a950


	//   ....[90]....
        /*0754*/ 	.word	0x0000a970


	//   ....[91]....
        /*0758*/ 	.word	0x0000aa30


	//   ....[92]....
        /*075c*/ 	.word	0x0000aa50


	//   ....[93]....
        /*0760*/ 	.word	0x0000ab20


	//   ....[94]....
        /*0764*/ 	.word	0x0000ab40


	//   ....[95]....
        /*0768*/ 	.word	0x0000af00


	//   ....[96]....
        /*076c*/ 	.word	0x0000af10


	//   ....[97]....
        /*0770*/ 	.word	0x0000b340


	//   ....[98]....
        /*0774*/ 	.word	0x0000b350


	//   ....[99]....
        /*0778*/ 	.word	0x0000c050


	//   ....[100]....
        /*077c*/ 	.word	0x0000c080


	//   ....[101]....
        /*0780*/ 	.word	0x0000c150


	//   ....[102]....
        /*0784*/ 	.word	0x0000c170


	//   ....[103]....
        /*0788*/ 	.word	0x0000c230


	//   ....[104]....
        /*078c*/ 	.word	0x0000c250


	//   ....[105]....
        /*0790*/ 	.word	0x0000c320


	//   ....[106]....
        /*0794*/ 	.word	0x0000c340


	//   ....[107]....
        /*0798*/ 	.word	0x0000c480


	//   ....[108]....
        /*079c*/ 	.word	0x0000c6a0


	//   ....[109]....
        /*07a0*/ 	.word	0x0000c6d0


	//   ....[110]....
        /*07a4*/ 	.word	0x0000c700


	//   ....[111]....
        /*07a8*/ 	.word	0x0000c730


	//   ....[112]....
        /*07ac*/ 	.word	0x0000c760


	//   ....[113]....
        /*07b0*/ 	.word	0x0000c7a0


	//   ....[114]....
        /*07b4*/ 	.word	0x0000c920


	//   ....[115]....
        /*07b8*/ 	.word	0x0000c950


	//   ....[116]....
        /*07bc*/ 	.word	0x0000c980


	//   ....[117]....
        /*07c0*/ 	.word	0x0000c9b0


	//   ....[118]....
        /*07c4*/ 	.word	0x0000c9e0


	//   ....[119]....
        /*07c8*/ 	.word	0x0000ca10


	//   ....[120]....
        /*07cc*/ 	.word	0x0000caa0


	//   ....[121]....
        /*07d0*/ 	.word	0x0000caf0


	//   ....[122]....
        /*07d4*/ 	.word	0x0000cb00


	//   ....[123]....
        /*07d8*/ 	.word	0x0000cba0


	//   ....[124]....
        /*07dc*/ 	.word	0x0000ec60


	//   ....[125]....
        /*07e0*/ 	.word	0x0000ec90


	//   ....[126]....
        /*07e4*/ 	.word	0x0000ecc0


	//   ....[127]....
        /*07e8*/ 	.word	0x0000ece0


	//   ....[128]....
        /*07ec*/ 	.word	0x0000ed70


	//   ....[129]....
        /*07f0*/ 	.word	0x0000edb0


	//   ....[130]....
        /*07f4*/ 	.word	0x0000edf0


	//   ....[131]....
        /*07f8*/ 	.word	0x0000ee00


	//   ....[132]....
        /*07fc*/ 	.word	0x0000eee0


	//   ....[133]....
        /*0800*/ 	.word	0x0000ef00


	//   ....[134]....
        /*0804*/ 	.word	0x0000f2f0


	//   ....[135]....
        /*0808*/ 	.word	0x0000f330


	//   ....[136]....
        /*080c*/ 	.word	0x0000f350


	//   ....[137]....
        /*0810*/ 	.word	0x0000f360


	//   ....[138]....
        /*0814*/ 	.word	0x0000f410


	//   ....[139]....
        /*0818*/ 	.word	0x0000f430


	//   ....[140]....
        /*081c*/ 	.word	0x0000f4c0


	//   ....[141]....
        /*0820*/ 	.word	0x0000f4e0


	//   ....[142]....
        /*0824*/ 	.word	0x0000f4f0


	//   ....[143]....
        /*0828*/ 	.word	0x0000f580


	//   ....[144]....
        /*082c*/ 	.word	0x0000fd40


	//   ....[145]....
        /*0830*/ 	.word	0x0000fd70


	//   ....[146]....
        /*0834*/ 	.word	0x0000fda0


	//   ....[147]....
        /*0838*/ 	.word	0x0000fe20


	//   ....[148]....
        /*083c*/ 	.word	0x0000fe40


	//   ....[149]....
        /*0840*/ 	.word	0x0000fed0


	//   ....[150]....
        /*0844*/ 	.word	0x0000fef0


	//   ....[151]....
        /*0848*/ 	.word	0x0000ff00


	//   ....[152]....
        /*084c*/ 	.word	0x00010910


	//   ....[153]....
        /*0850*/ 	.word	0x00010930


	//   ....[154]....
        /*0854*/ 	.word	0x00010950


	//   ....[155]....
        /*0858*/ 	.word	0x000109a0


	//   ....[156]....
        /*085c*/ 	.word	0x000109b0


	//   ....[157]....
        /*0860*/ 	.word	0x00010a00


	//   ....[158]....
        /*0864*/ 	.word	0x00010a10


	//   ....[159]....
        /*0868*/ 	.word	0x00010a20


	//   ....[160]....
        /*086c*/ 	.word	0x00010a70


	//   ....[161]....
        /*0870*/ 	.word	0x00010ac0


	//   ....[162]....
        /*0874*/ 	.word	0x00010ec0


	//   ....[163]....
        /*0878*/ 	.word	0x00010ee0


	//   ....[164]....
        /*087c*/ 	.word	0x00010ef0


	//   ....[165]....
        /*0880*/ 	.word	0x00010f00


	//   ....[166]....
        /*0884*/ 	.word	0x00010f60


	//   ....[167]....
        /*0888*/ 	.word	0x00010f70


	//   ....[168]....
        /*088c*/ 	.word	0x00010fd0


	//   ....[169]....
        /*0890*/ 	.word	0x00011000


	//   ....[170]....
        /*0894*/ 	.word	0x00011040


	//   ....[171]....
        /*0898*/ 	.word	0x000110a0


	//   ....[172]....
        /*089c*/ 	.word	0x00012330


	//   ....[173]....
        /*08a0*/ 	.word	0x00012380


	//   ....[174]....
        /*08a4*/ 	.word	0x000123b0


	//   ....[175]....
        /*08a8*/ 	.word	0x000123e0


	//   ....[176]....
        /*08ac*/ 	.word	0x00012410


	//   ....[177]....
        /*08b0*/ 	.word	0x00012420


	//   ....[178]....
        /*08b4*/ 	.word	0x00012450


	//   ....[179]....
        /*08b8*/ 	.word	0x000124a0


	//   ....[180]....
        /*08bc*/ 	.word	0x00012600


	//   ....[181]....
        /*08c0*/ 	.word	0x00012630


	//   ....[182]....
        /*08c4*/ 	.word	0x00012660


	//   ....[183]....
        /*08c8*/ 	.word	0x00012690


	//   ....[184]....
        /*08cc*/ 	.word	0x000126c0


	//   ....[185]....
        /*08d0*/ 	.word	0x00012700


	//   ....[186]....
        /*08d4*/ 	.word	0x00012780


	//   ....[187]....
        /*08d8*/ 	.word	0x000127d0


	//   ....[188]....
        /*08dc*/ 	.word	0x000127e0


	//   ....[189]....
        /*08e0*/ 	.word	0x00012870


	//   ....[190]....
        /*08e4*/ 	.word	0x00012ee0


	//   ....[191]....
        /*08e8*/ 	.word	0x00013430


	//   ....[192]....
        /*08ec*/ 	.word	0x00013510


	//   ....[193]....
        /*08f0*/ 	.word	0x000135e0


	//   ....[194]....
        /*08f4*/ 	.word	0x00013670


	//   ....[195]....
        /*08f8*/ 	.word	0x00013740


	//   ....[196]....
        /*08fc*/ 	.word	0x000137d0


	//   ....[197]....
        /*0900*/ 	.word	0x00013880


	//   ....[198]....
        /*0904*/ 	.word	0x00013910


	//   ....[199]....
        /*0908*/ 	.word	0x000139c0


	//   ....[200]....
        /*090c*/ 	.word	0x00013a20


	//   ....[201]....
        /*0910*/ 	.word	0x00013b20


	//   ....[202]....
        /*0914*/ 	.word	0x00013c20


	//   ....[203]....
        /*0918*/ 	.word	0x00013cd0


	//   ....[204]....
        /*091c*/ 	.word	0x00013e00


	//   ....[205]....
        /*0920*/ 	.word	0x00013eb0


	//   ....[206]....
        /*0924*/ 	.word	0x00013fb0


	//   ....[207]....
        /*0928*/ 	.word	0x00014070


	//   ....[208]....
        /*092c*/ 	.word	0x000140d0


	//   ....[209]....
        /*0930*/ 	.word	0x00014170


	//   ....[210]....
        /*0934*/ 	.word	0x00014230


	//   ....[211]....
        /*0938*/ 	.word	0x00014300


	//   ....[212]....
        /*093c*/ 	.word	0x000143a0


	//   ....[213]....
        /*0940*/ 	.word	0x00014410


	//   ....[214]....
        /*0944*/ 	.word	0x00014470


	//   ....[215]....
        /*0948*/ 	.word	0x00014560


	//   ....[216]....
        /*094c*/ 	.word	0x000145c0


	//   ....[217]....
        /*0950*/ 	.word	0x000146c0


	//   ....[218]....
        /*0954*/ 	.word	0x00014720


	//   ....[219]....
        /*0958*/ 	.word	0x00014800


	//   ....[220]....
        /*095c*/ 	.word	0x00014930


	//   ....[221]....
        /*0960*/ 	.word	0x000149e0


	//   ....[222]....
        /*0964*/ 	.word	0x00014a40


	//   ....[223]....
        /*0968*/ 	.word	0x00014b00


	//   ....[224]....
        /*096c*/ 	.word	0x00014b60


	//   ....[225]....
        /*0970*/ 	.word	0x00014c20


	//   ....[226]....
        /*0974*/ 	.word	0x00014c80


	//   ....[227]....
        /*0978*/ 	.word	0x00014d40


	//   ....[228]....
        /*097c*/ 	.word	0x00014da0


	//   ....[229]....
        /*0980*/ 	.word	0x00014e60


	//   ....[230]....
        /*0984*/ 	.word	0x00014f50


	//   ....[231]....
        /*0988*/ 	.word	0x00014ff0


	//   ....[232]....
        /*098c*/ 	.word	0x00015050


	//   ....[233]....
        /*0990*/ 	.word	0x00015120


	//   ....[234]....
        /*0994*/ 	.word	0x00015180


	//   ....[235]....
        /*0998*/ 	.word	0x00015250


	//   ....[236]....
        /*099c*/ 	.word	0x000152b0


	//   ....[237]....
        /*09a0*/ 	.word	0x00015380


	//   ....[238]....
        /*09a4*/ 	.word	0x000153e0


	//   ....[239]....
        /*09a8*/ 	.word	0x000154b0


	//   ....[240]....
        /*09ac*/ 	.word	0x00015710


	//----- nvinfo : EIATTR_REG_RECONFIG
	.align		4
.L_123:
        /*09b0*/ 	.byte	0x01, 0x54
	.zero		2


	//----- nvinfo : EIATTR_SYSCALL_OFFSETS
	.align		4
        /*09b4*/ 	.byte	0x04, 0x46
        /*09b6*/ 	.short	(.L_125 - .L_124)


	//   ....[0]....
.L_124:
        /*09b8*/ 	.word	0x00001c20


	//   ....[1]....
        /*09bc*/ 	.word	0x0000deb0


	//   ....[2]....
        /*09c0*/ 	.word	0x0000e020


	//   ....[3]....
        /*09c4*/ 	.word	0x0000e170


	//   ....[4]....
        /*09c8*/ 	.word	0x0000e2b0


	//   ....[5]....
        /*09cc*/ 	.word	0x0000f9a0


	//----- nvinfo : EIATTR_MBARRIER_INSTR_OFFSETS
	.align		4
.L_125:
        /*09d0*/ 	.byte	0x04, 0x39
        /*09d2*/ 	.short	(.L_127 - .L_126)


	//   ....[0]....
.L_126:
        /*09d4*/ 	.word	0x00000180
        /*09d8*/ 	.word	0x000000ff
        /*09dc*/ 	.word	0x00029800
        /*09e0*/ 	.short	0x0100
        /*09e2*/ 	.byte	0x08
	.zero		1


	//   ....[1]....
        /*09e4*/ 	.word	0x00000190
        /*09e8*/ 	.word	0x000000ff
        /*09ec*/ 	.word	0x00029820
        /*09f0*/ 	.short	0x0100
        /*09f2*/ 	.byte	0x08
	.zero		1


	//   ....[2]....
        /*09f4*/ 	.word	0x00000280
        /*09f8*/ 	.word	0x000000ff
        /*09fc*/ 	.word	0x00029830
        /*0a00*/ 	.short	0x0100
        /*0a02*/ 	.byte	0x08
	.zero		1


	//   ....[3]....
        /*0a04*/ 	.word	0x00000290
        /*0a08*/ 	.word	0x000000ff
        /*0a0c*/ 	.word	0x00029840
        /*0a10*/ 	.short	0x0100
        /*0a12*/ 	.byte	0x08
	.zero		1


	//   ....[4]....
        /*0a14*/ 	.word	0x000002a0
        /*0a18*/ 	.word	0x000000ff
        /*0a1c*/ 	.word	0x00029838
        /*0a20*/ 	.short	0x0100
        /*0a22*/ 	.byte	0x08
	.zero		1


	//   ....[5]....
        /*0a24*/ 	.word	0x000002b0
        /*0a28*/ 	.word	0x000000ff
        /*0a2c*/ 	.word	0x00029848
        /*0a30*/ 	.short	0x0100
        /*0a32*/ 	.byte	0x08
	.zero		1


	//   ....[6]....
        /*0a34*/ 	.word	0x000003e0
        /*0a38*/ 	.word	0x000000ff
        /*0a3c*/ 	.word	0x00029850
        /*0a40*/ 	.short	0x0100
        /*0a42*/ 	.byte	0x08
	.zero		1


	//   ....[7]....
        /*0a44*/ 	.word	0x000003f0
        /*0a48*/ 	.word	0x000000ff
        /*0a4c*/ 	.word	0x00029860
        /*0a50*/ 	.short	0x0100
        /*0a52*/ 	.byte	0x08
	.zero		1


	//   ....[8]....
        /*0a54*/ 	.word	0x00000400
        /*0a58*/ 	.word	0x000000ff
        /*0a5c*/ 	.word	0x00029858
        /*0a60*/ 	.short	0x0100
        /*0a62*/ 	.byte	0x08
	.zero		1


	//   ....[9]....
        /*0a64*/ 	.word	0x00000410
        /*0a68*/ 	.word	0x000000ff
        /*0a6c*/ 	.word	0x00029868
        /*0a70*/ 	.short	0x0100
        /*0a72*/ 	.byte	0x08
	.zero		1


	//   ....[10]....
        /*0a74*/ 	.word	0x00000500
        /*0a78*/ 	.word	0x000000ff
        /*0a7c*/ 	.word	0x00029870
        /*0a80*/ 	.short	0x0100
        /*0a82*/ 	.byte	0x06
	.zero		1


	//   ....[11]....
        /*0a84*/ 	.word	0x00000510
        /*0a88*/ 	.word	0x000000ff
        /*0a8c*/ 	.word	0x00029880
        /*0a90*/ 	.short	0x0100
        /*0a92*/ 	.byte	0x06
	.zero		1


	//   ....[12]....
        /*0a94*/ 	.word	0x00000520
        /*0a98*/ 	.word	0x000000ff
        /*0a9c*/ 	.word	0x00029878
        /*0aa0*/ 	.short	0x0100
        /*0aa2*/ 	.byte	0x06
	.zero		1


	//   ....[13]....
        /*0aa4*/ 	.word	0x00000530
        /*0aa8*/ 	.word	0x000000ff
        /*0aac*/ 	.word	0x00029888
        /*0ab0*/ 	.short	0x0100
        /*0ab2*/ 	.byte	0x06
	.zero		1


	//   ....[14]....
        /*0ab4*/ 	.word	0x00000660
        /*0ab8*/ 	.word	0x000000ff
        /*0abc*/ 	.word	0x00029890
        /*0ac0*/ 	.short	0x0100
        /*0ac2*/ 	.byte	0x08
	.zero		1


	//   ....[15]....
        /*0ac4*/ 	.word	0x00000670
        /*0ac8*/ 	.word	0x000000ff
        /*0acc*/ 	.word	0x000298a0
        /*0ad0*/ 	.short	0x0100
        /*0ad2*/ 	.byte	0x08
	.zero		1


	//   ....[16]....
        /*0ad4*/ 	.word	0x00000680
        /*0ad8*/ 	.word	0x000000ff
        /*0adc*/ 	.word	0x00029898
        /*0ae0*/ 	.short	0x0100
        /*0ae2*/ 	.byte	0x08
	.zero		1


	//   ....[17]....
        /*0ae4*/ 	.word	0x00000690
        /*0ae8*/ 	.word	0x000000ff
        /*0aec*/ 	.word	0x000298a8
        /*0af0*/ 	.short	0x0100
        /*0af2*/ 	.byte	0x08
	.zero		1


	//   ....[18]....
        /*0af4*/ 	.word	0x000007e0
        /*0af8*/ 	.word	0x000000ff
        /*0afc*/ 	.word	0x000298b0
        /*0b00*/ 	.short	0x0100
        /*0b02*/ 	.byte	0x08
	.zero		1


	//   ....[19]....
        /*0b04*/ 	.word	0x000007f0
        /*0b08*/ 	.word	0x000000ff
        /*0b0c*/ 	.word	0x000298c0
        /*0b10*/ 	.short	0x0100
        /*0b12*/ 	.byte	0x08
	.zero		1


	//   ....[20]....
        /*0b14*/ 	.word	0x00000800
        /*0b18*/ 	.word	0x000000ff
        /*0b1c*/ 	.word	0x000298b8
        /*0b20*/ 	.short	0x0100
        /*0b22*/ 	.byte	0x08
	.zero		1


	//   ....[21]....
        /*0b24*/ 	.word	0x00000810
        /*0b28*/ 	.word	0x000000ff
        /*0b2c*/ 	.word	0x000298c8
        /*0b30*/ 	.short	0x0100
        /*0b32*/ 	.byte	0x08
	.zero		1


	//   ....[22]....
        /*0b34*/ 	.word	0x00001ca0
        /*0b38*/ 	.word	0x000000ff
        /*0b3c*/ 	.word	0x00029800
        /*0b40*/ 	.short	0x010a
        /*0b42*/ 	.byte	0x32
	.zero		1


	//   ....[23]....
        /*0b44*/ 	.word	0x00001d20
        /*0b48*/ 	.word	0x00000004
        /*0b4c*/ 	.word	0x00029830
        /*0b50*/ 	.short	0x010a
        /*0b52*/ 	.byte	0x3f
	.zero		1


	//   ....[24]....
        /*0b54*/ 	.word	0x00001d70
        /*0b58*/ 	.word	0x00000004
        /*0b5c*/ 	.word	0x00029830
        /*0b60*/ 	.short	0x010a
        /*0b62*/ 	.byte	0x3f
	.zero		1


	//   ....[25]....
        /*0b64*/ 	.word	0x00002b70
        /*0b68*/ 	.word	0x000000ff
        /*0b6c*/ 	.word	0x00000000
        /*0b70*/ 	.short	0x0101
        /*0b72*/ 	.byte	0x06
	.zero		1


	//   ....[26]....
        /*0b74*/ 	.word	0x000051d0
        /*0b78*/ 	.word	0x000000ff
        /*0b7c*/ 	.word	0x00029830
        /*0b80*/ 	.short	0x010a
        /*0b82*/ 	.byte	0x06
	.zero		1


	//   ....[27]....
        /*0b84*/ 	.word	0x00005210
        /*0b88*/ 	.word	0x000000ff
        /*0b8c*/ 	.word	0x00029830
        /*0b90*/ 	.short	0x010a
        /*0b92*/ 	.byte	0x06
	.zero		1


	//   ....[28]....
        /*0b94*/ 	.word	0x00005e80
        /*0b98*/ 	.word	0x000000ff
        /*0b9c*/ 	.word	0x00029850
        /*0ba0*/ 	.short	0x010a
        /*0ba2*/ 	.byte	0x06
	.zero		1


	//   ....[29]....
        /*0ba4*/ 	.word	0x00005ec0
        /*0ba8*/ 	.word	0x000000ff
        /*0bac*/ 	.word	0x00029850
        /*0bb0*/ 	.short	0x010a
        /*0bb2*/ 	.byte	0x06
	.zero		1


	//   ....[30]....
        /*0bb4*/ 	.word	0x00006240
        /*0bb8*/ 	.word	0x000000ff
        /*0bbc*/ 	.word	0x00000000
        /*0bc0*/ 	.short	0x0101
        /*0bc2*/ 	.byte	0x06
	.zero		1


	//   ....[31]....
        /*0bc4*/ 	.word	0x00007810
        /*0bc8*/ 	.word	0x000000ff
        /*0bcc*/ 	.word	0x00000000
        /*0bd0*/ 	.short	0x0101
        /*0bd2*/ 	.byte	0x06
	.zero		1


	//   ....[32]....
        /*0bd4*/ 	.word	0x00007ea0
        /*0bd8*/ 	.word	0x000000ff
        /*0bdc*/ 	.word	0x00029850
        /*0be0*/ 	.short	0x010a
        /*0be2*/ 	.byte	0x05
	.zero		1


	//   ....[33]....
        /*0be4*/ 	.word	0x00007ee0
        /*0be8*/ 	.word	0x000000ff
        /*0bec*/ 	.word	0x00029850
        /*0bf0*/ 	.short	0x010a
        /*0bf2*/ 	.byte	0x05
	.zero		1


	//   ....[34]....
        /*0bf4*/ 	.word	0x00008510
        /*0bf8*/ 	.word	0x000000ff
        /*0bfc*/ 	.word	0x00000000
        /*0c00*/ 	.short	0x0101
        /*0c02*/ 	.byte	0x04
	.zero		1


	//   ....[35]....
        /*0c04*/ 	.word	0x0000a850
        /*0c08*/ 	.word	0x00000000
        /*0c0c*/ 	.word	0x00000000
        /*0c10*/ 	.short	0x0101
        /*0c12*/ 	.byte	0x3f
	.zero		1


	//   ....[36]....
        /*0c14*/ 	.word	0x0000aef0
        /*0c18*/ 	.word	0x00000006
        /*0c1c*/ 	.word	0x00000000
        /*0c20*/ 	.short	0x0101
        /*0c22*/ 	.byte	0x3f
	.zero		1


	//   ....[37]....
        /*0c24*/ 	.word	0x0000e980
        /*0c28*/ 	.word	0x00000000
        /*0c2c*/ 	.word	0x00029880
        /*0c30*/ 	.short	0x010a
        /*0c32*/ 	.byte	0x3f
	.zero		1


	//   ....[38]....
        /*0c34*/ 	.word	0x0000efc0
        /*0c38*/ 	.word	0x00000000
        /*0c3c*/ 	.word	0x00029870
        /*0c40*/ 	.short	0x0107
        /*0c42*/ 	.byte	0x3f
	.zero		1


	//   ....[39]....
        /*0c44*/ 	.word	0x0000f080
        /*0c48*/ 	.word	0x00000000
        /*0c4c*/ 	.word	0x00029870
        /*0c50*/ 	.short	0x0101
        /*0c52*/ 	.byte	0x3f
	.zero		1


	//   ....[40]....
        /*0c54*/ 	.word	0x0000f0b0
        /*0c58*/ 	.word	0x00000000
        /*0c5c*/ 	.word	0x00029840
        /*0c60*/ 	.short	0x010a
        /*0c62*/ 	.byte	0x3f
	.zero		1


	//   ....[41]....
        /*0c64*/ 	.word	0x0000f6e0
        /*0c68*/ 	.word	0x00000000
        /*0c6c*/ 	.word	0x00029830
        /*0c70*/ 	.short	0x0107
        /*0c72*/ 	.byte	0x3f
	.zero		1


	//   ....[42]....
        /*0c74*/ 	.word	0x0000f7b0
        /*0c78*/ 	.word	0x00000000
        /*0c7c*/ 	.word	0x00029830
        /*0c80*/ 	.short	0x0101
        /*0c82*/ 	.byte	0x3f
	.zero		1


	//   ....[43]....
        /*0c84*/ 	.word	0x00010040
        /*0c88*/ 	.word	0x00000010
        /*0c8c*/ 	.word	0x00029800
        /*0c90*/ 	.short	0x0107
        /*0c92*/ 	.byte	0x3f
	.zero		1


	//   ....[44]....
        /*0c94*/ 	.word	0x00010140
        /*0c98*/ 	.word	0x00000010
        /*0c9c*/ 	.word	0x00029800
        /*0ca0*/ 	.short	0x0101
        /*0ca2*/ 	.byte	0x3f
	.zero		1


	//   ....[45]....
        /*0ca4*/ 	.word	0x00010160
        /*0ca8*/ 	.word	0x00000010
        /*0cac*/ 	.word	0x00029820
        /*0cb0*/ 	.short	0x010a
        /*0cb2*/ 	.byte	0x3f
	.zero		1


	//   ....[46]....
        /*0cb4*/ 	.word	0x00010670
        /*0cb8*/ 	.word	0x00000000
        /*0cbc*/ 	.word	0x00029880
        /*0cc0*/ 	.short	0x010a
        /*0cc2*/ 	.byte	0x3f
	.zero		1


	//   ....[47]....
        /*0cc4*/ 	.word	0x00010b50
        /*0cc8*/ 	.word	0x00000000
        /*0ccc*/ 	.word	0x00029870
        /*0cd0*/ 	.short	0x0107
        /*0cd2*/ 	.byte	0x3f
	.zero		1


	//   ....[48]....
        /*0cd4*/ 	.word	0x00010c10
        /*0cd8*/ 	.word	0x00000000
        /*0cdc*/ 	.word	0x00029870
        /*0ce0*/ 	.short	0x0101
        /*0ce2*/ 	.byte	0x3f
	.zero		1


	//   ....[49]....
        /*0ce4*/ 	.word	0x00010c40
        /*0ce8*/ 	.word	0x00000000
        /*0cec*/ 	.word	0x00029840
        /*0cf0*/ 	.short	0x010a
        /*0cf2*/ 	.byte	0x3f
	.zero		1


	//   ....[50]....
        /*0cf4*/ 	.word	0x00011140
        /*0cf8*/ 	.word	0x00000000
        /*0cfc*/ 	.word	0x00029830
        /*0d00*/ 	.short	0x0107
        /*0d02*/ 	.byte	0x3f
	.zero		1


	//   ....[51]....
        /*0d04*/ 	.word	0x00011200
        /*0d08*/ 	.word	0x00000000
        /*0d0c*/ 	.word	0x00029830
        /*0d10*/ 	.short	0x0101
        /*0d12*/ 	.byte	0x3f
	.zero		1


	//   ....[52]....
        /*0d14*/ 	.word	0x00011290
        /*0d18*/ 	.word	0x00000000
        /*0d1c*/ 	.word	0x00029870
        /*0d20*/ 	.short	0x010a
        /*0d22*/ 	.byte	0x3f
	.zero		1


	//   ....[53]....
        /*0d24*/ 	.word	0x00011320
        /*0d28*/ 	.word	0x00000000
        /*0d2c*/ 	.word	0x00029860
        /*0d30*/ 	.short	0x010a
        /*0d32*/ 	.byte	0x3f
	.zero		1


	//   ....[54]....
        /*0d34*/ 	.word	0x00011830
        /*0d38*/ 	.word	0x00000000
        /*0d3c*/ 	.word	0x00029850
        /*0d40*/ 	.short	0x0101
        /*0d42*/ 	.byte	0x3f
	.zero		1


	//   ....[55]....
        /*0d44*/ 	.word	0x000118c0
        /*0d48*/ 	.word	0x00000000
        /*0d4c*/ 	.word	0x00000000
        /*0d50*/ 	.short	0x0101
        /*0d52*/ 	.byte	0x3f
	.zero		1


	//   ....[56]....
        /*0d54*/ 	.word	0x00011a90
        /*0d58*/ 	.word	0x00000012
        /*0d5c*/ 	.word	0x00029870
        /*0d60*/ 	.short	0x010a
        /*0d62*/ 	.byte	0x3f
	.zero		1


	//   ....[57]....
        /*0d64*/ 	.word	0x00011b10
        /*0d68*/ 	.word	0x00000012
        /*0d6c*/ 	.word	0x00029860
        /*0d70*/ 	.short	0x010a
        /*0d72*/ 	.byte	0x3f
	.zero		1


	//   ....[58]....
        /*0d74*/ 	.word	0x00012030
        /*0d78*/ 	.word	0x00000012
        /*0d7c*/ 	.word	0x00029850
        /*0d80*/ 	.short	0x0101
        /*0d82*/ 	.byte	0x3f
	.zero		1


	//   ....[59]....
        /*0d84*/ 	.word	0x000120f0
        /*0d88*/ 	.word	0x00000012
        /*0d8c*/ 	.word	0x00000000
        /*0d90*/ 	.short	0x0101
        /*0d92*/ 	.byte	0x3f
	.zero		1


	//   ....[60]....
        /*0d94*/ 	.word	0x00012e60
        /*0d98*/ 	.word	0x00000004
        /*0d9c*/ 	.word	0x00029820
        /*0da0*/ 	.short	0x010a
        /*0da2*/ 	.byte	0x3f
	.zero		1


	//   ....[61]....
        /*0da4*/ 	.word	0x00012fe0
        /*0da8*/ 	.word	0x00000005
        /*0dac*/ 	.word	0x00029840
        /*0db0*/ 	.short	0x010a
        /*0db2*/ 	.byte	0x3f
	.zero		1


	//   ....[62]....
        /*0db4*/ 	.word	0x00013080
        /*0db8*/ 	.word	0x00000013
        /*0dbc*/ 	.word	0x00029840
        /*0dc0*/ 	.short	0x010a
        /*0dc2*/ 	.byte	0x3f
	.zero		1


	//   ....[63]....
        /*0dc4*/ 	.word	0x000130c0
        /*0dc8*/ 	.word	0x00000005
        /*0dcc*/ 	.word	0x00029860
        /*0dd0*/ 	.short	0x010a
        /*0dd2*/ 	.byte	0x3f
	.zero		1


	//   ....[64]....
        /*0dd4*/ 	.word	0x00013100
        /*0dd8*/ 	.word	0x00000013
        /*0ddc*/ 	.word	0x00029860
        /*0de0*/ 	.short	0x010a
        /*0de2*/ 	.byte	0x3f
	.zero		1


	//   ....[65]....
        /*0de4*/ 	.word	0x00013140
        /*0de8*/ 	.word	0x00000005
        /*0dec*/ 	.word	0x00029880
        /*0df0*/ 	.short	0x010a
        /*0df2*/ 	.byte	0x3f
	.zero		1


	//   ....[66]....
        /*0df4*/ 	.word	0x00013180
        /*0df8*/ 	.word	0x00000013
        /*0dfc*/ 	.word	0x00029880
        /*0e00*/ 	.short	0x010a
        /*0e02*/ 	.byte	0x3f
	.zero		1


	//   ....[67]....
        /*0e04*/ 	.word	0x000131f0
        /*0e08*/ 	.word	0x00000003
        /*0e0c*/ 	.word	0x00029800
        /*0e10*/ 	.short	0x010a
        /*0e12*/ 	.byte	0x3f
	.zero		1


	//   ....[68]....
        /*0e14*/ 	.word	0x00013240
        /*0e18*/ 	.word	0x00000004
        /*0e1c*/ 	.word	0x00029830
        /*0e20*/ 	.short	0x010a
        /*0e22*/ 	.byte	0x3f
	.zero		1


	//   ....[69]....
        /*0e24*/ 	.word	0x000132a0
        /*0e28*/ 	.word	0x00000003
        /*0e2c*/ 	.word	0x00029830
        /*0e30*/ 	.short	0x010a
        /*0e32*/ 	.byte	0x3f
	.zero		1


	//   ....[70]....
        /*0e34*/ 	.word	0x00013300
        /*0e38*/ 	.word	0x00000003
        /*0e3c*/ 	.word	0x00029850
        /*0e40*/ 	.short	0x010a
        /*0e42*/ 	.byte	0x3f
	.zero		1


	//   ....[71]....
        /*0e44*/ 	.word	0x00013360
        /*0e48*/ 	.word	0x00000007
        /*0e4c*/ 	.word	0x00029850
        /*0e50*/ 	.short	0x010a
        /*0e52*/ 	.byte	0x3f
	.zero		1


	//   ....[72]....
        /*0e54*/ 	.word	0x00013460
        /*0e58*/ 	.word	0x00000000
        /*0e5c*/ 	.word	0x00029880
        /*0e60*/ 	.short	0x010a
        /*0e62*/ 	.byte	0x3f
	.zero		1


	//   ....[73]....
        /*0e64*/ 	.word	0x00013b70
        /*0e68*/ 	.word	0x00000000
        /*0e6c*/ 	.word	0x00029840
        /*0e70*/ 	.short	0x010a
        /*0e72*/ 	.byte	0x3f
	.zero		1


	//   ....[74]....
        /*0e74*/ 	.word	0x00014830
        /*0e78*/ 	.word	0x00000010
        /*0e7c*/ 	.word	0x00029820
        /*0e80*/ 	.short	0x010a
        /*0e82*/ 	.byte	0x3f
	.zero		1


	//   ....[75]....
        /*0e84*/ 	.word	0x00014880
        /*0e88*/ 	.word	0x00000000
        /*0e8c*/ 	.word	0x00029880
        /*0e90*/ 	.short	0x010a
        /*0e92*/ 	.byte	0x3f
	.zero		1


	//   ....[76]....
        /*0e94*/ 	.word	0x00014ea0
        /*0e98*/ 	.word	0x00000000
        /*0e9c*/ 	.word	0x00029840
        /*0ea0*/ 	.short	0x010a
        /*0ea2*/ 	.byte	0x3f
	.zero		1


	//   ....[77]....
        /*0ea4*/ 	.word	0x000154f0
        /*0ea8*/ 	.word	0x00000000
        /*0eac*/ 	.word	0x00029870
        /*0eb0*/ 	.short	0x010a
        /*0eb2*/ 	.byte	0x3f
	.zero		1


	//   ....[78]....
        /*0eb4*/ 	.word	0x00015540
        /*0eb8*/ 	.word	0x00000000
        /*0ebc*/ 	.word	0x00029860
        /*0ec0*/ 	.short	0x010a
        /*0ec2*/ 	.byte	0x3f
	.zero		1


	//   ....[79]....
        /*0ec4*/ 	.word	0x00015590
        /*0ec8*/ 	.word	0x00000012
        /*0ecc*/ 	.word	0x00029870
        /*0ed0*/ 	.short	0x010a
        /*0ed2*/ 	.byte	0x3f
	.zero		1


	//   ....[80]....
        /*0ed4*/ 	.word	0x000155e0
        /*0ed8*/ 	.word	0x00000012
        /*0edc*/ 	.word	0x00029860
        /*0ee0*/ 	.short	0x010a
        /*0ee2*/ 	.byte	0x3f
	.zero		1


	//   ....[81]....
        /*0ee4*/ 	.word	0x00015630
        /*0ee8*/ 	.word	0x00000004
        /*0eec*/ 	.word	0x00029820
        /*0ef0*/ 	.short	0x010a
        /*0ef2*/ 	.byte	0x3f
	.zero		1


	//   ....[82]....
        /*0ef4*/ 	.word	0x000157d0
        /*0ef8*/ 	.word	0x00000005
        /*0efc*/ 	.word	0x00029840
        /*0f00*/ 	.short	0x010a
        /*0f02*/ 	.byte	0x3f
	.zero		1


	//   ....[83]....
        /*0f04*/ 	.word	0x00015820
        /*0f08*/ 	.word	0x00000013
        /*0f0c*/ 	.word	0x00029840
        /*0f10*/ 	.short	0x010a
        /*0f12*/ 	.byte	0x3f
	.zero		1


	//   ....[84]....
        /*0f14*/ 	.word	0x00015870
        /*0f18*/ 	.word	0x00000005
        /*0f1c*/ 	.word	0x00029860
        /*0f20*/ 	.short	0x010a
        /*0f22*/ 	.byte	0x3f
	.zero		1


	//   ....[85]....
        /*0f24*/ 	.word	0x000158c0
        /*0f28*/ 	.word	0x00000013
        /*0f2c*/ 	.word	0x00029860
        /*0f30*/ 	.short	0x010a
        /*0f32*/ 	.byte	0x3f
	.zero		1


	//   ....[86]....
        /*0f34*/ 	.word	0x00015910
        /*0f38*/ 	.word	0x00000005
        /*0f3c*/ 	.word	0x00029880
        /*0f40*/ 	.short	0x010a
        /*0f42*/ 	.byte	0x3f
	.zero		1


	//----- nvinfo : EIATTR_NUM_MBARRIERS
	.align		4
.L_127:
        /*0f44*/ 	.byte	0x03, 0x38
        /*0f46*/ 	.short	0x0016


	//----- nvinfo : EIATTR_EXIT_INSTR_OFFSETS
	.align		4
        /*0f48*/ 	.byte	0x04, 0x1c
        /*0f4a*/ 	.short	(.L_129 - .L_128)


	//   ....[0]....
.L_128:
        /*0f4c*/ 	.word	0x000009c0


	//   ....[1]....
        /*0f50*/ 	.word	0x0000c430


	//   ....[2]....
        /*0f54*/ 	.word	0x000131d0


	//----- nvinfo : EIATTR_MAX_THREADS
	.align		4
.L_129:
        /*0f58*/ 	.byte	0x04, 0x05
        /*0f5a*/ 	.short	(.L_131 - .L_130)
.L_130:
        /*0f5c*/ 	.word	0x00000180
        /*0f60*/ 	.word	0x00000001
        /*0f64*/ 	.word	0x00000001


	//----- nvinfo : EIATTR_CRS_STACK_SIZE
	.align		4
.L_131:
        /*0f68*/ 	.byte	0x04, 0x1e
        /*0f6a*/ 	.short	(.L_133 - .L_132)
.L_132:
        /*0f6c*/ 	.word	0x00000000


	//----- nvinfo : EIATTR_CBANK_PARAM_SIZE
	.align		4
.L_133:
        /*0f70*/ 	.byte	0x03, 0x19
        /*0f72*/ 	.short	0x0af0


	//----- nvinfo : EIATTR_PARAM_CBANK
	.align		4
        /*0f74*/ 	.byte	0x04, 0x0a
        /*0f76*/ 	.short	(.L_135 - .L_134)
	.align		4
.L_134:
        /*0f78*/ 	.word	index@(.nv.constant0._ZN7cutlass13device_kernelIN5flash11enable_sm90INS1_16FlashAttnFwdSm90INS1_25CollectiveMainloopFwdSm90ILi2EN4cute5tupleIJNS5_1CILi1EEES8_S8_EEENS6_IJNS7_ILi128EEENS7_ILi160EEENS7_ILi192EEEEEELi128ENS_12float_e4m3_tEfNS_4arch4Sm90ELb0ELb0ELb0ELb1ELb1ELb0ELb0ELb1ELb1ELb1ELb1ELb0EEENS1_21CollectiveEpilogueFwdINS6_IJSA_SA_SB_EEES9_NS_10bfloat16_tESG_Li256ELb1ELb1ELb1ELb1EEENS1_36VarlenDynamicPersistentTileSchedulerILi128ELi160ELi256ELi128ELb1ELb1ELb1ELb0ELb1ELb1EEEEEEEEEvNT_6ParamsE)
        /*0f7c*/ 	.short	0x0210
        /*0f7e*/ 	.short	0x0af0


	//----- nvinfo : EIATTR_SW_WAR
	.align		4
.L_135:
        /*0f80*/ 	.byte	0x04, 0x36
        /*0f82*/ 	.short	(.L_137 - .L_136)
.L_136:
        /*0f84*/ 	.word	0x00000008
.L_137:


//--------------------- .nv.info._ZN7cutlass13device_kernelIN5flash11enable_sm90INS1_16FlashAttnFwdSm90INS1_25CollectiveMainloopFwdSm90ILi2EN4cute5tupleIJNS5_1CILi1EEES8_S8_EEENS6_IJNS7_ILi128EEENS7_ILi160EEENS7_ILi192EEEEEELi128ENS_12float_e4m3_tEfNS_4arch4Sm90ELb0ELb0ELb0ELb1ELb1ELb1ELb0ELb1ELb1ELb1ELb1ELb0EEENS1_21CollectiveEpilogueFwdINS6_IJSA_SA_SB_EEES9_NS_10bfloat16_tESG_Li256ELb1ELb1ELb1ELb1EEENS1_36VarlenDynamicPersistentTileSchedulerILi128ELi160ELi256ELi128ELb1ELb1ELb1ELb0ELb1ELb1EEEEEEEEEvNT_6ParamsE --------------------------
	.section	.nv.info._ZN7cutlass13device_kernelIN5flash11enable_sm90INS1_16FlashAttnFwdSm90INS1_25CollectiveMainloopFwdSm90ILi2EN4cute5tupleIJNS5_1CILi1EEES8_S8_EEENS6_IJNS7_ILi128EEENS7_ILi160EEENS7_ILi192EEEEEELi128ENS_12float_e4m3_tEfNS_4arch4Sm90ELb0ELb0ELb0ELb1ELb1ELb1ELb0ELb1ELb1ELb1ELb1ELb0EEENS1_21CollectiveEpilogueFwdINS6_IJSA_SA_SB_EEES9_NS_10bfloat16_tESG_Li256ELb1ELb1ELb1ELb1EEENS1_36VarlenDynamicPersistentTileSchedulerILi128ELi160ELi256ELi128ELb1ELb1ELb1ELb0ELb1ELb1EEEEEEEEEvNT_6ParamsE,"",@"SHT_CUDA_INFO"
	.sectionflags	@""
	.align	4


	//----- nvinfo : EIATTR_CUDA_API_VERSION
	.align		4
        /*0000*/ 	.byte	0x04, 0x37
        /*0002*/ 	.short	(.L_139 - .L_138)
.L_138:
        /*0004*/ 	.word	0x00000082


	//----- nvinfo : EIATTR_KPARAM_INFO
	.align		4
.L_139:
        /*0008*/ 	.byte	0x04, 0x17
        /*000a*/ 	.short	(.L_141 - .L_140)
.L_140:
        /*000c*/ 	.word	0x00000000
        /*0010*/ 	.short	0x0000
        /*0012*/ 	.short	0x0070
        /*0014*/ 	.byte	0x00, 0xf0, 0x01, 0x2a


	//----- nvinfo : EIATTR_SPARSE_MMA_MASK
	.align		4
.L_141:
        /*0018*/ 	.byte	0x03, 0x50
        /*001a*/ 	.short	0x0000


	//----- nvinfo : EIATTR_MAXREG_COUNT
	.align		4
        /*001c*/ 	.byte	0x03, 0x1b
        /*001e*/ 	.short	0x00a8


	//----- nvinfo : EIATTR_NUM_BARRIERS
	.align		4
        /*0020*/ 	.byte	0x02, 0x4c
        /*0022*/ 	.byte	0x10
	.zero		1


	//----- nvinfo : EIATTR_EXTERNS
	.align		4
        /*0024*/ 	.byte	0x04, 0x0f
        /*0026*/ 	.short	(.L_143 - .L_142)


	//   ....[0]....
	.align		4
.L_142:
        /*0028*/ 	.word	index@(__assertfail)


	//----- nvinfo : EIATTR_ANNOTATIONS
	.align		4
.L_143:
        /*002c*/ 	.byte	0x04, 0x55
        /*002e*/ 	.short	(.L_145 - .L_144)


	//   ....[0]....
.L_144:
        /* <DEDUP_REMOVED lines=45> */
        /*02f4*/ 	.byte	0x70, 0xf8, 0x02, 0x00, 0x01, 0x00, 0x00, 0x00, 0x90, 0xf8, 0x02, 0x00


	//----- nvinfo : EIATTR_MERCURY_ISA_VERSION
	.align		4
.L_145:
        /*0300*/ 	.byte	0x03, 0x5f
        /*0302*/ 	.short	0x0101


	//----- nvinfo : EIATTR_UNUSED_LOAD_BYTE_OFFSET
	.align		4
        /*0304*/ 	.byte	0x04, 0x44
        /*0306*/ 	.short	(.L_147 - .L_146)


	//   ....[0]....
.L_146:
        /*0308*/ 	.word	0x00000a90
        /*030c*/ 	.word	0x0000fff0


	//   ....[1]....
        /*0310*/ 	.word	0x0001f0e0
        /*0314*/ 	.word	0x0000fff0


	//----- nvinfo : EIATTR_INT_WARP_WIDE_INSTR_OFFSETS
	.align		4
.L_147:
        /*0318*/ 	.byte	0x04, 0x31
        /*031a*/ 	.short	(.L_149 - .L_148)


	//   ....[0]....
.L_148:
        /*031c*/ 	.word	0x00000130


	//   ....[1]....
        /*0320*/ 	.word	0x00000170


	//   ....[2]....
        /*0324*/ 	.word	0x000001e0


	//   ....[3]....
        /*0328*/ 	.word	0x00025e50


	//   ....[4]....
        /*032c*/ 	.word	0x00025ee0


	//   ....[5]....
        /*0330*/ 	.word	0x00029dc0


	//   ....[6]....
        /*0334*/ 	.word	0x00029e50


	//----- nvinfo : EIATTR_COOP_GROUP_MASK_REGIDS
	.align		4
.L_149:
        /*0338*/ 	.byte	0x04, 0x29
        /*033a*/ 	.short	(.L_151 - .L_150)


	//   ....[0]....
.L_150:
        /*033c*/ 	.word	0xffffffff


	//   ....[1]....
        /*0340*/ 	.word	0xffffffff


	//   ....[2]....
        /*0344*/ 	.word	0xffffffff


	//   ....[3]....
        /*0348*/ 	.word	0xffffffff


	//   ....[4]....
        /*034c*/ 	.word	0xffffffff


	//   ....[5]....
        /*0350*/ 	.word	0xffffffff


	//   ....[6]....
        /*0354*/ 	.word	0xffffffff


	//   ....[7]....
        /*0358*/ 	.word	0xffffffff


	//   ....[8]....
        /*035c*/ 	.word	0xffffffff


	//   ....[9]....
        /*0360*/ 	.word	0xffffffff


	//   ....[10]....
        /*0364*/ 	.word	0xffffffff


	//   ....[11]....
        /*0368*/ 	.word	0xffffffff


	//   ....[12]....
        /*036c*/ 	.word	0xffffffff


	//   ....[13]....
        /*0370*/ 	.word	0xffffffff


	//   ....[14]....
        /*0374*/ 	.word	0xffffffff


	//   ....[15]....
        /*0378*/ 	.word	0xffffffff


	//   ....[16]....
        /*037c*/ 	.word	0xffffffff


	//   ....[17]....
        /*0380*/ 	.word	0xffffffff


	//   ....[18]....
        /*0384*/ 	.word	0xffffffff


	//   ....[19]....
        /*0388*/ 	.word	0xffffffff


	//   ....[20]....
        /*038c*/ 	.word	0xffffffff


	//   ....[21]....
        /*0390*/ 	.word	0xffffffff


	//   ....[22]....
        /*0394*/ 	.word	0xffffffff


	//   ....[23]....
        /*0398*/ 	.word	0xffffffff


	//   ....[24]....
        /*039c*/ 	.word	0xffffffff


	//   ....[25]....
        /*03a0*/ 	.word	0xffffffff


	//   ....[26]....
        /*03a4*/ 	.word	0xffffffff


	//   ....[27]....
        /*03a8*/ 	.word	0xffffffff


	//   ....[28]....
        /*03ac*/ 	.word	0xffffffff


	//   ....[29]....
        /*03b0*/ 	.word	0xffffffff


	//   ....[30]....
        /*03b4*/ 	.word	0xffffffff


	//   ....[31]....
        /*03b8*/ 	.word	0xffffffff


	//   ....[32]....
        /*03bc*/ 	.word	0xffffffff


	//   ....[33]....
        /*03c0*/ 	.word	0xffffffff


	//   ....[34]....
        /*03c4*/ 	.word	0xffffffff


	//   ....[35]....
        /*03c8*/ 	.word	0xffffffff


	//   ....[36]....
        /*03cc*/ 	.word	0xffffffff


	//   ....[37]....
        /*03d0*/ 	.word	0xffffffff


	//   ....[38]....
        /*03d4*/ 	.word	0xffffffff


	//   ....[39]....
        /*03d8*/ 	.word	0xffffffff


	//   ....[40]....
        /*03dc*/ 	.word	0xffffffff


	//   ....[41]....
        /*03e0*/ 	.word	0xffffffff


	//   ....[42]....
        /*03e4*/ 	.word	0xffffffff


	//   ....[43]....
        /*03e8*/ 	.word	0xffffffff


	//   ....[44]....
        /*03ec*/ 	.word	0xffffffff


	//   ....[45]....
        /*03f0*/ 	.word	0xffffffff


	//   ....[46]....
        /*03f4*/ 	.word	0xffffffff


	//   ....[47]....
        /*03f8*/ 	.word	0xffffffff


	//   ....[48]....
        /*03fc*/ 	.word	0xffffffff


	//   ....[49]....
        /*0400*/ 	.word	0xffffffff


	//   ....[50]....
        /*0404*/ 	.word	0xffffffff


	//   ....[51]....
        /*0408*/ 	.word	0xffffffff


	//   ....[52]....
        /*040c*/ 	.word	0xffffffff


	//   ....[53]....
        /*0410*/ 	.word	0xffffffff


	//   ....[54]....
        /*0414*/ 	.word	0xffffffff


	//   ....[55]....
        /*0418*/ 	.word	0xffffffff


	//   ....[56]....
        /*041c*/ 	.word	0xffffffff


	//   ....[57]....
        /*0420*/ 	.word	0xffffffff


	//   ....[58]....
        /*0424*/ 	.word	0xffffffff


	//   ....[59]....
        /*0428*/ 	.word	0xffffffff


	//   ....[60]....
        /*042c*/ 	.word	0xffffffff


	//   ....[61]....
        /*0430*/ 	.word	0xffffffff


	//   ....[62]....
        /*0434*/ 	.word	0xffffffff


	//   ....[63]....
        /*0438*/ 	.word	0xffffffff


	//   ....[64]....
        /*043c*/ 	.word	0xffffffff


	//   ....[65]....
        /*0440*/ 	.word	0xffffffff


	//   ....[66]....
        /*0444*/ 	.word	0xffffffff


	//   ....[67]....
        /*0448*/ 	.word	0xffffffff


	//   ....[68]....
        /*044c*/ 	.word	0xffffffff


	//   ....[69]....
        /*0450*/ 	.word	0xffffffff


	//   ....[70]....
        /*0454*/ 	.word	0xffffffff


	//   ....[71]....
        /*0458*/ 	.word	0xffffffff


	//   ....[72]....
        /*045c*/ 	.word	0xffffffff


	//   ....[73]....
        /*0460*/ 	.word	0xffffffff


	//   ....[74]....
        /*0464*/ 	.word	0xffffffff


	//   ....[75]....
        /*0468*/ 	.word	0xffffffff


	//   ....[76]....
        /*046c*/ 	.word	0xffffffff


	//   ....[77]....
        /*0470*/ 	.word	0xffffffff


	//   ....[78]....
        /*0474*/ 	.word	0xffffffff


	//   ....[79]....
        /*0478*/ 	.word	0xffffffff


	//   ....[80]....
        /*047c*/ 	.word	0xffffffff


	//   ....[81]....
        /*0480*/ 	.word	0xffffffff


	//   ....[82]....
        /*0484*/ 	.word	0xffffffff


	//   ....[83]....
        /*0488*/ 	.word	0xffffffff


	//   ....[84]....
        /*048c*/ 	.word	0xffffffff


	//   ....[85]....
        /*0490*/ 	.word	0xffffffff


	//   ....[86]....
        /*0494*/ 	.word	0xffffffff


	//   ....[87]....
        /*0498*/ 	.word	0xffffffff


	//   ....[88]....
        /*049c*/ 	.word	0xffffffff


	//   ....[89]....
        /*04a0*/ 	.word	0xffffffff


	//   ....[90]....
        /*04a4*/ 	.word	0xffffffff


	//   ....[91]....
        /*04a8*/ 	.word	0xffffffff


	//   ....[92]....
        /*04ac*/ 	.word	0xffffffff


	//   ....[93]....
        /*04b0*/ 	.word	0xffffffff


	//   ....[94]....
        /*04b4*/ 	.word	0xffffffff


	//   ....[95]....
        /*04b8*/ 	.word	0xffffffff


	//   ....[96]....
        /*04bc*/ 	.word	0xffffffff


	//   ....[97]....
        /*04c0*/ 	.word	0xffffffff


	//   ....[98]....
        /*04c4*/ 	.word	0xffffffff


	//   ....[99]....
        /*04c8*/ 	.word	0xffffffff


	//   ....[100]....
        /*04cc*/ 	.word	0xffffffff


	//   ....[101]....
        /*04d0*/ 	.word	0xffffffff


	//   ....[102]....
        /*04d4*/ 	.word	0xffffffff


	//   ....[103]....
        /*04d8*/ 	.word	0xffffffff


	//   ....[104]....
        /*04dc*/ 	.word	0xffffffff


	//   ....[105]....
        /*04e0*/ 	.word	0xffffffff


	//   ....[106]....
        /*04e4*/ 	.word	0xffffffff


	//   ....[107]....
        /*04e8*/ 	.word	0xffffffff


	//   ....[108]....
        /*04ec*/ 	.word	0xffffffff


	//   ....[109]....
        /*04f0*/ 	.word	0xffffffff


	//   ....[110]....
        /*04f4*/ 	.word	0xffffffff


	//   ....[111]....
        /*04f8*/ 	.word	0xffffffff


	//   ....[112]....
        /*04fc*/ 	.word	0xffffffff


	//   ....[113]....
        /*0500*/ 	.word	0xffffffff


	//   ....[114]....
        /*0504*/ 	.word	0xffffffff


	//   ....[115]....
        /*0508*/ 	.word	0xffffffff


	//   ....[116]....
        /*050c*/ 	.word	0xffffffff


	//   ....[117]....
        /*0510*/ 	.word	0xffffffff


	//   ....[118]....
        /*0514*/ 	.word	0xffffffff


	//   ....[119]....
        /*0518*/ 	.word	0xffffffff


	//   ....[120]....
        /*051c*/ 	.word	0xffffffff


	//   ....[121]....
        /*0520*/ 	.word	0xffffffff


	//   ....[122]....
        /*0524*/ 	.word	0xffffffff


	//   ....[123]....
        /*0528*/ 	.word	0xffffffff


	//   ....[124]....
        /*052c*/ 	.word	0xffffffff


	//   ....[125]....
        /*0530*/ 	.word	0xffffffff


	//   ....[126]....
        /*0534*/ 	.word	0xffffffff


	//   ....[127]....
        /*0538*/ 	.word	0xffffffff


	//   ....[128]....
        /*053c*/ 	.word	0xffffffff


	//   ....[129]....
        /*0540*/ 	.word	0xffffffff


	//   ....[130]....
        /*0544*/ 	.word	0xffffffff


	//   ....[131]....
        /*0548*/ 	.word	0xffffffff


	//   ....[132]....
        /*054c*/ 	.word	0xffffffff


	//   ....[133]....
        /*0550*/ 	.word	0xffffffff


	//   ....[134]....
        /*0554*/ 	.word	0xffffffff


	//   ....[135]....
        /*0558*/ 	.word	0xffffffff


	//   ....[136]....
        /*055c*/ 	.word	0xffffffff


	//   ....[137]....
        /*0560*/ 	.word	0xffffffff


	//   ....[138]....
        /*0564*/ 	.word	0xffffffff


	//   ....[139]....
        /*0568*/ 	.word	0xffffffff


	//   ....[140]....
        /*056c*/ 	.word	0xffffffff


	//   ....[141]....
        /*0570*/ 	.word	0xffffffff


	//   ....[142]....
        /*0574*/ 	.word	0xffffffff


	//   ....[143]....
        /*0578*/ 	.word	0xffffffff


	//   ....[144]....
        /*057c*/ 	.word	0xffffffff


	//   ....[145]....
        /*0580*/ 	.word	0xffffffff


	//   ....[146]....
        /*0584*/ 	.word	0xffffffff


	//   ....[147]....
        /*0588*/ 	.word	0xffffffff


	//   ....[148]....
        /*058c*/ 	.word	0xffffffff


	//   ....[149]....
        /*0590*/ 	.word	0xffffffff


	//   ....[150]....
        /*0594*/ 	.word	0xffffffff


	//   ....[151]....
        /*0598*/ 	.word	0xffffffff


	//   ....[152]....
        /*059c*/ 	.word	0xffffffff


	//   ....[153]....
        /*05a0*/ 	.word	0xffffffff


	//   ....[154]....
        /*05a4*/ 	.word	0xffffffff


	//   ....[155]....
        /*05a8*/ 	.word	0xffffffff


	//   ....[156]....
        /*05ac*/ 	.word	0xffffffff


	//   ....[157]....
        /*05b0*/ 	.word	0xffffffff


	//   ....[158]....
        /*05b4*/ 	.word	0xffffffff


	//   ....[159]....
        /*05b8*/ 	.word	0xffffffff


	//   ....[160]....
        /*05bc*/ 	.word	0xffffffff


	//   ....[161]....
        /*05c0*/ 	.word	0xffffffff


	//   ....[162]....
        /*05c4*/ 	.word	0xffffffff


	//   ....[163]....
        /*05c8*/ 	.word	0xffffffff


	//   ....[164]....
        /*05cc*/ 	.word	0xffffffff


	//   ....[165]....
        /*05d0*/ 	.word	0xffffffff


	//   ....[166]....
        /*05d4*/ 	.word	0xffffffff


	//   ....[167]....
        /*05d8*/ 	.word	0xffffffff


	//   ....[168]....
        /*05dc*/ 	.word	0xffffffff


	//   ....[169]....
        /*05e0*/ 	.word	0xffffffff


	//   ....[170]....
        /*05e4*/ 	.word	0xffffffff


	//   ....[171]....
        /*05e8*/ 	.word	0xffffffff


	//   ....[172]....
        /*05ec*/ 	.word	0xffffffff


	//   ....[173]....
        /*05f0*/ 	.word	0xffffffff


	//   ....[174]....
        /*05f4*/ 	.word	0xffffffff


	//   ....[175]....
        /*05f8*/ 	.word	0xffffffff


	//   ....[176]....
        /*05fc*/ 	.word	0xffffffff


	//   ....[177]....
        /*0600*/ 	.word	0xffffffff


	//   ....[178]....
        /*0604*/ 	.word	0xffffffff


	//   ....[179]....
        /*0608*/ 	.word	0xffffffff


	//   ....[180]....
        /*060c*/ 	.word	0xffffffff


	//   ....[181]....
        /*0610*/ 	.word	0xffffffff


	//   ....[182]....
        /*0614*/ 	.word	0xffffffff


	//   ....[183]....
        /*0618*/ 	.word	0xffffffff


	//   ....[184]....
        /*061c*/ 	.word	0xffffffff


	//   ....[185]....
        /*0620*/ 	.word	0xffffffff


	//   ....[186]....
        /*0624*/ 	.word	0xffffffff


	//   ....[187]....
        /*0628*/ 	.word	0xffffffff


	//   ....[188]....
        /*062c*/ 	.word	0xffffffff


	//   ....[189]....
        /*0630*/ 	.word	0xffffffff


	//   ....[190]....
        /*0634*/ 	.word	0xffffffff


	//   ....[191]....
        /*0638*/ 	.word	0xffffffff


	//   ....[192]....
        /*063c*/ 	.word	0xffffffff


	//   ....[193]....
        /*0640*/ 	.word	0xffffffff


	//   ....[194]....
        /*0644*/ 	.word	0xffffffff


	//   ....[195]....
        /*0648*/ 	.word	0xffffffff


	//   ....[196]....
        /*064c*/ 	.word	0xffffffff


	//   ....[197]....
        /*0650*/ 	.word	0xffffffff


	//   ....[198]....
        /*0654*/ 	.word	0xffffffff


	//   ....[199]....
        /*0658*/ 	.word	0xffffffff


	//   ....[200]....
        /*065c*/ 	.word	0xffffffff


	//   ....[201]....
        /*0660*/ 	.word	0xffffffff


	//   ....[202]....
        /*0664*/ 	.word	0xffffffff


	//   ....[203]....
        /*0668*/ 	.word	0xffffffff


	//   ....[204]....
        /*066c*/ 	.word	0xffffffff


	//   ....[205]....
        /*0670*/ 	.word	0xffffffff


	//   ....[206]....
        /*0674*/ 	.word	0xffffffff


	//   ....[207]....
        /*0678*/ 	.word	0xffffffff


	//   ....[208]....
        /*067c*/ 	.word	0xffffffff


	//   ....[209]....
        /*0680*/ 	.word	0xffffffff


	//   ....[210]....
        /*0684*/ 	.word	0xffffffff


	//   ....[211]....
        /*0688*/ 	.word	0xffffffff


	//   ....[212]....
        /*068c*/ 	.word	0xffffffff


	//   ....[213]....
        /*0690*/ 	.word	0xffffffff


	//   ....[214]....
        /*0694*/ 	.word	0xffffffff


	//   ....[215]....
        /*0698*/ 	.word	0xffffffff


	//   ....[216]....
        /*069c*/ 	.word	0xffffffff


	//   ....[217]....
        /*06a0*/ 	.word	0x0500000f


	//   ....[218]....
        /*06a4*/ 	.word	0x0500000f


	//   ....[219]....
        /*06a8*/ 	.word	0x0500000f


	//   ....[220]....
        /*06ac*/ 	.word	0x0500000f


	//   ....[221]....
        /*06b0*/ 	.word	0x0500000f


	//   ....[222]....
        /*06b4*/ 	.word	0x0500000f


	//   ....[223]....
        /*06b8*/ 	.word	0x0500000f


	//   ....[224]....
        /*06bc*/ 	.word	0x0500000f


	//   ....[225]....
        /*06c0*/ 	.word	0x0500000f


	//   ....[226]....
        /*06c4*/ 	.word	0x0500000f


	//   ....[227]....
        /*06c8*/ 	.word	0x0500000f


	//   ....[228]....
        /*06cc*/ 	.word	0x0500000f


	//   ....[229]....
        /*06d0*/ 	.word	0x0500000f


	//   ....[230]....
        /*06d4*/ 	.word	0x0500000f


	//   ....[231]....
        /*06d8*/ 	.word	0x0500000f


	//   ....[232]....
        /*06dc*/ 	.word	0x0500000f


	//   ....[233]....
        /*06e0*/ 	.word	0x0500000f


	//   ....[234]....
        /*06e4*/ 	.word	0x0500000f


	//   ....[235]....
        /*06e8*/ 	.word	0x0500000f


	//   ....[236]....
        /*06ec*/ 	.word	0x0500000f


	//   ....[237]....
        /*06f0*/ 	.word	0x0500000f


	//   ....[238]....
        /*06f4*/ 	.word	0x0500000f


	//   ....[239]....
        /*06f8*/ 	.word	0x0500000f


	//   ....[240]....
        /*06fc*/ 	.word	0x0500000f


	//   ....[241]....
        /*0700*/ 	.word	0x0500000f


	//   ....[242]....
        /*0704*/ 	.word	0x0500000f


	//   ....[243]....
        /*0708*/ 	.word	0x0500000f


	//   ....[244]....
        /*070c*/ 	.word	0x0500000f


	//   ....[245]....
        /*0710*/ 	.word	0x0500000f


	//   ....[246]....
        /*0714*/ 	.word	0x0500000f


	//   ....[247]....
        /*0718*/ 	.word	0x0500000f


	//   ....[248]....
        /*071c*/ 	.word	0x0500000f


	//   ....[249]....
        /*0720*/ 	.word	0x0500000f


	//   ....[250]....
        /*0724*/ 	.word	0x0500000f


	//   ....[251]....
        /*0728*/ 	.word	0x0500000f


	//   ....[252]....
        /*072c*/ 	.word	0x0500000f


	//   ....[253]....
        /*0730*/ 	.word	0x0500000f


	//   ....[254]....
        /*0734*/ 	.word	0x0500000f


	//   ....[255]....
        /*0738*/ 	.word	0x0500000f


	//   ....[0]....
        /*073c*/ 	.word	0x0500000f


	//   ....[1]....
        /*0740*/ 	.word	0x0500000f


	//   ....[2]....
        /*0744*/ 	.word	0x0500000f


	//   ....[3]....
        /*0748*/ 	.word	0x0500000f


	//   ....[4]....
        /*074c*/ 	.word	0x0500000f


	//   ....[5]....
        /*0750*/ 	.word	0x0500000f


	//   ....[6]....
        /*0754*/ 	.word	0x0500000f


	//   ....[7]....
        /*0758*/ 	.word	0x0500000f


	//   ....[8]....
        /*075c*/ 	.word	0x0500000f


	//   ....[9]....
        /*0760*/ 	.word	0x0500000f


	//   ....[10]....
        /*0764*/ 	.word	0x0500000f


	//   ....[11]....
        /*0768*/ 	.word	0x0500000f


	//   ....[12]....
        /*076c*/ 	.word	0x0500000f


	//   ....[13]....
        /*0770*/ 	.word	0x0500000f


	//   ....[14]....
        /*0774*/ 	.word	0x0500000f


	//   ....[15]....
        /*0778*/ 	.word	0x0500000f


	//   ....[16]....
        /*077c*/ 	.word	0x0500000f


	//   ....[17]....
        /*0780*/ 	.word	0x0500000f


	//   ....[18]....
        /*0784*/ 	.word	0x0500000f


	//   ....[19]....
        /*0788*/ 	.word	0x0500000f


	//   ....[20]....
        /*078c*/ 	.word	0x0500000f


	//   ....[21]....
        /*0790*/ 	.word	0x0500000f


	//   ....[22]....
        /*0794*/ 	.word	0x0500000f


	//   ....[23]....
        /*0798*/ 	.word	0x0500000f


	//   ....[24]....
        /*079c*/ 	.word	0x0500000f


	//   ....[25]....
        /*07a0*/ 	.word	0x0500000f


	//   ....[26]....
        /*07a4*/ 	.word	0x0500000f


	//   ....[27]....
        /*07a8*/ 	.word	0x0500000f


	//   ....[28]....
        /*07ac*/ 	.word	0x0500000f


	//   ....[29]....
        /*07b0*/ 	.word	0x0500000f


	//   ....[30]....
        /*07b4*/ 	.word	0x0500000f


	//   ....[31]....
        /*07b8*/ 	.word	0x0500000f


	//   ....[32]....
        /*07bc*/ 	.word	0x0500000f


	//   ....[33]....
        /*07c0*/ 	.word	0x0500000f


	//   ....[34]....
        /*07c4*/ 	.word	0x0500000f


	//   ....[35]....
        /*07c8*/ 	.word	0x0500000f


	//   ....[36]....
        /*07cc*/ 	.word	0x0500000f


	//   ....[37]....
        /*07d0*/ 	.word	0x0500000f


	//   ....[38]....
        /*07d4*/ 	.word	0x0500000f


	//   ....[39]....
        /*07d8*/ 	.word	0x0500000f


	//   ....[40]....
        /*07dc*/ 	.word	0x0500000f


	//   ....[41]....
        /*07e0*/ 	.word	0x0500000f


	//   ....[42]....
        /*07e4*/ 	.word	0x0500000f


	//   ....[43]....
        /*07e8*/ 	.word	0x0500000f


	//   ....[44]....
        /*07ec*/ 	.word	0x0500000f


	//   ....[45]....
        /*07f0*/ 	.word	0x0500000f


	//   ....[46]....
        /*07f4*/ 	.word	0x0500000f


	//   ....[47]....
        /*07f8*/ 	.word	0x0500000f


	//   ....[48]....
        /*07fc*/ 	.word	0x0500000f


	//   ....[49]....
        /*0800*/ 	.word	0x0500000f


	//   ....[50]....
        /*0804*/ 	.word	0x0500000f


	//   ....[51]....
        /*0808*/ 	.word	0x0500000f


	//   ....[52]....
        /*080c*/ 	.word	0x0500000f


	//   ....[53]....
        /*0810*/ 	.word	0x0500000f


	//   ....[54]....
        /*0814*/ 	.word	0x0500000f


	//   ....[55]....
        /*0818*/ 	.word	0x0500000f


	//   ....[56]....
        /*081c*/ 	.word	0x0500000f


	//   ....[57]....
        /*0820*/ 	.word	0x0500000f


	//   ....[58]....
        /*0824*/ 	.word	0x0500000f


	//   ....[59]....
        /*0828*/ 	.word	0x0500000f


	//   ....[60]....
        /*082c*/ 	.word	0x0500000f


	//   ....[61]....
        /*0830*/ 	.word	0x0500000f


	//   ....[62]....
        /*0834*/ 	.word	0x0500000f


	//   ....[63]....
        /*0838*/ 	.word	0x0500000f


	//   ....[64]....
        /*083c*/ 	.word	0x0500000f


	//   ....[65]....
        /*0840*/ 	.word	0x0500000f


	//   ....[66]....
        /*0844*/ 	.word	0x0500000f


	//   ....[67]....
        /*0848*/ 	.word	0x0500000f


	//   ....[68]....
        /*084c*/ 	.word	0x0500000f


	//   ....[69]....
        /*0850*/ 	.word	0x0500000f


	//   ....[70]....
        /*0854*/ 	.word	0x0500000f


	//   ....[71]....
        /*0858*/ 	.word	0x0500000f


	//   ....[72]....
        /*085c*/ 	.word	0x0500000f


	//   ....[73]....
        /*0860*/ 	.word	0x0500000f


	//   ....[74]....
        /*0864*/ 	.word	0x0500000f


	//   ....[75]....
        /*0868*/ 	.word	0x0500000f


	//   ....[76]....
        /*086c*/ 	.word	0x0500000f


	//   ....[77]....
        /*0870*/ 	.word	0x0500000f


	//   ....[78]....
        /*0874*/ 	.word	0x0500000f


	//   ....[79]....
        /*0878*/ 	.word	0x0500000f


	//   ....[80]....
        /*087c*/ 	.word	0x0500000f


	//   ....[81]....
        /*0880*/ 	.word	0x0500000f


	//   ....[82]....
        /*0884*/ 	.word	0x0500000f


	//   ....[83]....
        /*0888*/ 	.word	0x0500000f


	//   ....[84]....
        /*088c*/ 	.word	0x0500000f


	//   ....[85]....
        /*0890*/ 	.word	0x0500000f


	//   ....[86]....
        /*0894*/ 	.word	0x0500000f


	//   ....[87]....
        /*0898*/ 	.word	0x0500000f


	//   ....[88]....
        /*089c*/ 	.word	0x0500000f


	//   ....[89]....
        /*08a0*/ 	.word	0x0500000f


	//   ....[90]....
        /*08a4*/ 	.word	0x0500000f


	//   ....[91]....
        /*08a8*/ 	.word	0x0500000f


	//   ....[92]....
        /*08ac*/ 	.word	0x0500000f


	//   ....[93]....
        /*08b0*/ 	.word	0x0500000f


	//   ....[94]....
        /*08b4*/ 	.word	0x0500000f


	//   ....[95]....
        /*08b8*/ 	.word	0x0500000f


	//   ....[96]....
        /*08bc*/ 	.word	0x0500000f


	//   ....[97]....
        /*08c0*/ 	.word	0x0500000f


	//   ....[98]....
        /*08c4*/ 	.word	0x0500000f


	//   ....[99]....
        /*08c8*/ 	.word	0x0500000f


	//   ....[100]....
        /*08cc*/ 	.word	0x0500000f


	//   ....[101]....
        /*08d0*/ 	.word	0x0500000f


	//   ....[102]....
        /*08d4*/ 	.word	0x0500000f


	//   ....[103]....
        /*08d8*/ 	.word	0x0500000f


	//   ....[104]....
        /*08dc*/ 	.word	0x0500000f


	//   ....[105]....
        /*08e0*/ 	.word	0x0500000f


	//   ....[106]....
        /*08e4*/ 	.word	0x0500000f


	//   ....[107]....
        /*08e8*/ 	.word	0x0500000f


	//   ....[108]....
        /*08ec*/ 	.word	0x0500000f


	//   ....[109]....
        /*08f0*/ 	.word	0x0500000f


	//   ....[110]....
        /*08f4*/ 	.word	0x0500000f


	//   ....[111]....
        /*08f8*/ 	.word	0x0500000f


	//   ....[112]....
        /*08fc*/ 	.word	0x0500000f


	//   ....[113]....
        /*0900*/ 	.word	0x0500000f


	//   ....[114]....
        /*0904*/ 	.word	0x0500000f


	//   ....[115]....
        /*0908*/ 	.word	0x0500000f


	//   ....[116]....
        /*090c*/ 	.word	0x0500000f


	//   ....[117]....
        /*0910*/ 	.word	0x0500000f


	//   ....[118]....
        /*0914*/ 	.word	0x0500000f


	//   ....[119]....
        /*0918*/ 	.word	0x0500000f


	//   ....[120]....
        /*091c*/ 	.word	0x0500000f


	//   ....[121]....
        /*0920*/ 	.word	0x0500000f


	//   ....[122]....
        /*0924*/ 	.word	0x0500000f


	//   ....[123]....
        /*0928*/ 	.word	0x0500000f


	//   ....[124]....
        /*092c*/ 	.word	0x0500000f


	//   ....[125]....
        /*0930*/ 	.word	0x0500000f


	//   ....[126]....
        /*0934*/ 	.word	0x0500000f


	//   ....[127]....
        /*0938*/ 	.word	0x0500000f


	//   ....[128]....
        /*093c*/ 	.word	0x0500000f


	//   ....[129]....
        /*0940*/ 	.word	0x0500000f


	//   ....[130]....
        /*0944*/ 	.word	0x0500000f


	//   ....[131]....
        /*0948*/ 	.word	0x0500000f


	//   ....[132]....
        /*094c*/ 	.word	0x0500000f


	//   ....[133]....
        /*0950*/ 	.word	0x0500000f


	//   ....[134]....
        /*0954*/ 	.word	0x0500000f


	//----- nvinfo : EIATTR_COOP_GROUP_INSTR_OFFSETS
	.align		4
.L_151:
        /*0958*/ 	.byte	0x04, 0x28
        /*095a*/ 	.short	(.L_153 - .L_152)


	//   ....[0]....
.L_152:
        /*095c*/ 	.word	0x00000070


	//   ....[1]....
        /*0960*/ 	.word	0x00000140


	//   ....[2]....
        /*0964*/ 	.word	0x00000190


	//   ....[3]....
        /*0968*/ 	.word	0x000003c0


	//   ....[4]....
        /*096c*/ 	.word	0x00000520


	//   ....[5]....
        /*0970*/ 	.word	0x00000640


	//   ....[6]....
        /*0974*/ 	.word	0x000007a0


	//   ....[7]....
        /*0978*/ 	.word	0x00003940


	//   ....[8]....
        /*097c*/ 	.word	0x00003950


	//   ....[9]....
        /*0980*/ 	.word	0x00006580


	//   ....[10]....
        /*0984*/ 	.word	0x00006590


	//   ....[11]....
        /*0988*/ 	.word	0x00009930


	//   ....[12]....
        /*098c*/ 	.word	0x00009940


	//   ....[13]....
        /*0990*/ 	.word	0x0000c730


	//   ....[14]....
        /*0994*/ 	.word	0x0000c740


	//   ....[15]....
        /*0998*/ 	.word	0x0000f790


	//   ....[16]....
        /*099c*/ 	.word	0x0000f7a0


	//   ....[17]....
        /*09a0*/ 	.word	0x0000fa10


	//   ....[18]....
        /*09a4*/ 	.word	0x0000fa20


	//   ....[19]....
        /*09a8*/ 	.word	0x0000ff00


	//   ....[20]....
        /*09ac*/ 	.word	0x0000ff50


	//   ....[21]....
        /*09b0*/ 	.word	0x000100f0


	//   ....[22]....
        /*09b4*/ 	.word	0x00010110


	//   ....[23]....
        /*09b8*/ 	.word	0x00010c00


	//   ....[24]....
        /*09bc*/ 	.word	0x00011140


	//   ....[25]....
        /*09c0*/ 	.word	0x00011150


	//   ....[26]....
        /*09c4*/ 	.word	0x00011160


	//   ....[27]....
        /*09c8*/ 	.word	0x00011170


	//   ....[28]....
        /*09cc*/ 	.word	0x00014620


	//   ....[29]....
        /*09d0*/ 	.word	0x00014630


	//   ....[30]....
        /*09d4*/ 	.word	0x00014640


	//   ....[31]....
        /*09d8*/ 	.word	0x00014650


	//   ....[32]....
        /*09dc*/ 	.word	0x00019740


	//   ....[33]....
        /*09e0*/ 	.word	0x000197d0


	//   ....[34]....
        /*09e4*/ 	.word	0x00019f00


	//   ....[35]....
        /*09e8*/ 	.word	0x00019f80


	//   ....[36]....
        /*09ec*/ 	.word	0x0001cb90


	//   ....[37]....
        /*09f0*/ 	.word	0x0001cbb0


	//   ....[38]....
        /*09f4*/ 	.word	0x0001ce80


	//   ....[39]....
        /*09f8*/ 	.word	0x0001cea0


	//   ....[40]....
        /*09fc*/ 	.word	0x0001e910


	//   ....[41]....
        /*0a00*/ 	.word	0x0001e920


	//   ....[42]....
        /*0a04*/ 	.word	0x0001e9a0


	//   ....[43]....
        /*0a08*/ 	.word	0x0001e9b0


	//   ....[44]....
        /*0a0c*/ 	.word	0x0001f540


	//   ....[45]....
        /*0a10*/ 	.word	0x0001f570


	//   ....[46]....
        /*0a14*/ 	.word	0x0001f5a0


	//   ....[47]....
        /*0a18*/ 	.word	0x0001f5d0


	//   ....[48]....
        /*0a1c*/ 	.word	0x0001f600


	//   ....[49]....
        /*0a20*/ 	.word	0x0001f630


	//   ....[50]....
        /*0a24*/ 	.word	0x0001f660


	//   ....[51]....
        /*0a28*/ 	.word	0x0001f690


	//   ....[52]....
        /*0a2c*/ 	.word	0x0001f6c0


	//   ....[53]....
        /*0a30*/ 	.word	0x0001f6f0


	//   ....[54]....
        /*0a34*/ 	.word	0x0001f720


	//   ....[55]....
        /*0a38*/ 	.word	0x0001f750


	//   ....[56]....
        /*0a3c*/ 	.word	0x0001f780


	//   ....[57]....
        /*0a40*/ 	.word	0x0001f7b0


	//   ....[58]....
        /*0a44*/ 	.word	0x0001f7e0


	//   ....[59]....
        /*0a48*/ 	.word	0x0001f810


	//   ....[60]....
        /*0a4c*/ 	.word	0x0001f840


	//   ....[61]....
        /*0a50*/ 	.word	0x0001f870


	//   ....[62]....
        /*0a54*/ 	.word	0x0001f8a0


	//   ....[63]....
        /*0a58*/ 	.word	0x0001f8d0


	//   ....[64]....
        /*0a5c*/ 	.word	0x0001f900


	//   ....[65]....
        /*0a60*/ 	.word	0x0001f930


	//   ....[66]....
        /*0a64*/ 	.word	0x0001f960


	//   ....[67]....
        /*0a68*/ 	.word	0x0001f990


	//   ....[68]....
        /*0a6c*/ 	.word	0x0001f9c0


	//   ....[69]....
        /*0a70*/ 	.word	0x0001f9f0


	//   ....[70]....
        /*0a74*/ 	.word	0x0001fa20


	//   ....[71]....
        /*0a78*/ 	.word	0x0001fa50


	//   ....[72]....
        /*0a7c*/ 	.word	0x0001fa80


	//   ....[73]....
        /*0a80*/ 	.word	0x0001fab0


	//   ....[74]....
        /*0a84*/ 	.word	0x0001fae0


	//   ....[75]....
        /*0a88*/ 	.word	0x0001fb10


	//   ....[76]....
        /*0a8c*/ 	.word	0x0001fb40


	//   ....[77]....
        /*0a90*/ 	.word	0x0001fb70


	//   ....[78]....
        /*0a94*/ 	.word	0x0001fba0


	//   ....[79]....
        /*0a98*/ 	.word	0x0001fbd0


	//   ....[80]....
        /*0a9c*/ 	.word	0x0001fbe0


	//   ....[81]....
        /*0aa0*/ 	.word	0x0001fbf0


	//   ....[82]....
        /*0aa4*/ 	.word	0x0001fc20


	//   ....[83]....
        /*0aa8*/ 	.word	0x0001fc50


	//   ....[84]....
        /*0aac*/ 	.word	0x0001fc80


	//   ....[85]....
        /*0ab0*/ 	.word	0x0001fcb0


	//   ....[86]....
        /*0ab4*/ 	.word	0x0001fce0


	//   ....[87]....
        /*0ab8*/ 	.word	0x0001fd10


	//   ....[88]....
        /*0abc*/ 	.word	0x0001fd40


	//   ....[89]....
        /*0ac0*/ 	.word	0x0001fd70


	//   ....[90]....
        /*0ac4*/ 	.word	0x0001fdb0


	//   ....[91]....
        /*0ac8*/ 	.word	0x0001fdc0


	//   ....[92]....
        /*0acc*/ 	.word	0x0001fdd0


	//   ....[93]....
        /*0ad0*/ 	.word	0x0001fde0


	//   ....[94]....
        /*0ad4*/ 	.word	0x0001fdf0


	//   ....[95]....
        /*0ad8*/ 	.word	0x0001fe20


	//   ....[96]....
        /*0adc*/ 	.word	0x0001fe50


	//   ....[97]....
        /*0ae0*/ 	.word	0x0001fe80


	//   ....[98]....
        /*0ae4*/ 	.word	0x0001feb0


	//   ....[99]....
        /*0ae8*/ 	.word	0x0001fee0


	//   ....[100]....
        /*0aec*/ 	.word	0x0001ff10


	//   ....[101]....
        /*0af0*/ 	.word	0x0001ff40


	//   ....[102]....
        /*0af4*/ 	.word	0x0001ff70


	//   ....[103]....
        /*0af8*/ 	.word	0x0001ff80


	//   ....[104]....
        /*0afc*/ 	.word	0x0001ffb0


	//   ....[105]....
        /*0b00*/ 	.word	0x0001ffe0


	//   ....[106]....
        /*0b04*/ 	.word	0x00020010


	//   ....[107]....
        /*0b08*/ 	.word	0x00020040


	//   ....[108]....
        /*0b0c*/ 	.word	0x00020880


	//   ....[109]....
        /*0b10*/ 	.word	0x000208a0


	//   ....[110]....
        /*0b14*/ 	.word	0x000208b0


	//   ....[111]....
        /*0b18*/ 	.word	0x000208c0


	//   ....[112]....
        /*0b1c*/ 	.word	0x00020fe0


	//   ....[113]....
        /*0b20*/ 	.word	0x00020ff0


	//   ....[114]....
        /*0b24*/ 	.word	0x00021100


	//   ....[115]....
        /*0b28*/ 	.word	0x00021110


	//   ....[116]....
        /*0b2c*/ 	.word	0x00021220


	//   ....[117]....
        /*0b30*/ 	.word	0x00021230


	//   ....[118]....
        /*0b34*/ 	.word	0x00021340


	//   ....[119]....
        /*0b38*/ 	.word	0x00021350


	//   ....[120]....
        /*0b3c*/ 	.word	0x00021700


	//   ....[121]....
        /*0b40*/ 	.word	0x00021740


	//   ....[122]....
        /*0b44*/ 	.word	0x00021f40


	//   ....[123]....
        /*0b48*/ 	.word	0x00021f50


	//   ....[124]....
        /*0b4c*/ 	.word	0x00022e80


	//   ....[125]....
        /*0b50*/ 	.word	0x00022e90


	//   ....[126]....
        /*0b54*/ 	.word	0x00022fb0


	//   ....[127]....
        /*0b58*/ 	.word	0x00022fc0


	//   ....[128]....
        /*0b5c*/ 	.word	0x000230d0


	//   ....[129]....
        /*0b60*/ 	.word	0x000230e0


	//   ....[130]....
        /*0b64*/ 	.word	0x000231f0


	//   ....[131]....
        /*0b68*/ 	.word	0x00023200


	//   ....[132]....
        /*0b6c*/ 	.word	0x00023360


	//   ....[133]....
        /*0b70*/ 	.word	0x00023570


	//   ....[134]....
        /*0b74*/ 	.word	0x000235a0


	//   ....[135]....
        /*0b78*/ 	.word	0x000235d0


	//   ....[136]....
        /*0b7c*/ 	.word	0x00023600


	//   ....[137]....
        /*0b80*/ 	.word	0x00023630


	//   ....[138]....
        /*0b84*/ 	.word	0x00023660


	//   ....[139]....
        /*0b88*/ 	.word	0x000237f0


	//   ....[140]....
        /*0b8c*/ 	.word	0x00023820


	//   ....[141]....
        /*0b90*/ 	.word	0x00023850


	//   ....[142]....
        /*0b94*/ 	.word	0x00023880


	//   ....[143]....
        /*0b98*/ 	.word	0x000238b0


	//   ....[144]....
        /*0b9c*/ 	.word	0x000238e0


	//   ....[145]....
        /*0ba0*/ 	.word	0x00023970


	//   ....[146]....
        /*0ba4*/ 	.word	0x000239a0


	//   ....[147]....
        /*0ba8*/ 	.word	0x000239b0


	//   ....[148]....
        /*0bac*/ 	.word	0x00023a40


	//   ....[149]....
        /*0bb0*/ 	.word	0x00024bc0


	//   ....[150]....
        /*0bb4*/ 	.word	0x00026eb0


	//   ....[151]....
        /*0bb8*/ 	.word	0x00026ed0


	//   ....[152]....
        /*0bbc*/ 	.word	0x00026f30


	//   ....[153]....
        /*0bc0*/ 	.word	0x00026fc0


	//   ....[154]....
        /*0bc4*/ 	.word	0x00027020


	//   ....[155]....
        /*0bc8*/ 	.word	0x00027040


	//   ....[156]....
        /*0bcc*/ 	.word	0x00027050


	//   ....[157]....
        /*0bd0*/ 	.word	0x00027060


	//   ....[158]....
        /*0bd4*/ 	.word	0x00027160


	//   ....[159]....
        /*0bd8*/ 	.word	0x00027170


	//   ....[160]....
        /*0bdc*/ 	.word	0x00027620


	//   ....[161]....
        /*0be0*/ 	.word	0x00027640


	//   ....[162]....
        /*0be4*/ 	.word	0x00027660


	//   ....[163]....
        /*0be8*/ 	.word	0x00027720


	//   ....[164]....
        /*0bec*/ 	.word	0x00027740


	//   ....[165]....
        /*0bf0*/ 	.word	0x000277d0


	//   ....[166]....
        /*0bf4*/ 	.word	0x000277f0


	//   ....[167]....
        /*0bf8*/ 	.word	0x00027800


	//   ....[168]....
        /*0bfc*/ 	.word	0x00027890


	//   ....[169]....
        /*0c00*/ 	.word	0x000278f0


	//   ....[170]....
        /*0c04*/ 	.word	0x000280d0


	//   ....[171]....
        /*0c08*/ 	.word	0x00028100


	//   ....[172]....
        /*0c0c*/ 	.word	0x000281c0


	//   ....[173]....
        /*0c10*/ 	.word	0x000281e0


	//   ....[174]....
        /*0c14*/ 	.word	0x00028280


	//   ....[175]....
        /*0c18*/ 	.word	0x000282a0


	//   ....[176]....
        /*0c1c*/ 	.word	0x000282b0


	//   ....[177]....
        /*0c20*/ 	.word	0x000282c0


	//   ....[178]....
        /*0c24*/ 	.word	0x00028d00


	//   ....[179]....
        /*0c28*/ 	.word	0x00028d20


	//   ....[180]....
        /*0c2c*/ 	.word	0x00028d40


	//   ....[181]....
        /*0c30*/ 	.word	0x00028da0


	//   ....[182]....
        /*0c34*/ 	.word	0x00028db0


	//   ....[183]....
        /*0c38*/ 	.word	0x00028e00


	//   ....[184]....
        /*0c3c*/ 	.word	0x00028e10


	//   ....[185]....
        /*0c40*/ 	.word	0x00028e20


	//   ....[186]....
        /*0c44*/ 	.word	0x00028e70


	//   ....[187]....
        /*0c48*/ 	.word	0x00028ec0


	//   ....[188]....
        /*0c4c*/ 	.word	0x00029320


	//   ....[189]....
        /*0c50*/ 	.word	0x00029340


	//   ....[190]....
        /*0c54*/ 	.word	0x00029350


	//   ....[191]....
        /*0c58*/ 	.word	0x00029360


	//   ....[192]....
        /*0c5c*/ 	.word	0x000293c0


	//   ....[193]....
        /*0c60*/ 	.word	0x000293d0


	//   ....[194]....
        /*0c64*/ 	.word	0x00029430


	//   ....[195]....
        /*0c68*/ 	.word	0x00029460


	//   ....[196]....
        /*0c6c*/ 	.word	0x000294a0


	//   ....[197]....
        /*0c70*/ 	.word	0x00029500


	//   ....[198]....
        /*0c74*/ 	.word	0x0002a730


	//   ....[199]....
        /*0c78*/ 	.word	0x0002a760


	//   ....[200]....
        /*0c7c*/ 	.word	0x0002a7d0


	//   ....[201]....
        /*0c80*/ 	.word	0x0002a800


	//   ....[202]....
        /*0c84*/ 	.word	0x0002a830


	//   ....[203]....
        /*0c88*/ 	.word	0x0002a860


	//   ....[204]....
        /*0c8c*/ 	.word	0x0002a890


	//   ....[205]....
        /*0c90*/ 	.word	0x0002a8c0


	//   ....[206]....
        /*0c94*/ 	.word	0x0002aa60


	//   ....[207]....
        /*0c98*/ 	.word	0x0002aa90


	//   ....[208]....
        /*0c9c*/ 	.word	0x0002aac0


	//   ....[209]....
        /*0ca0*/ 	.word	0x0002aaf0


	//   ....[210]....
        /*0ca4*/ 	.word	0x0002ab20


	//   ....[211]....
        /*0ca8*/ 	.word	0x0002ab50


	//   ....[212]....
        /*0cac*/ 	.word	0x0002ac10


	//   ....[213]....
        /*0cb0*/ 	.word	0x0002ac30


	//   ....[214]....
        /*0cb4*/ 	.word	0x0002ac40


	//   ....[215]....
        /*0cb8*/ 	.word	0x0002aca0


	//   ....[216]....
        /*0cbc*/ 	.word	0x0002b2e0


	//   ....[217]....
        /*0cc0*/ 	.word	0x0002b680


	//   ....[218]....
        /*0cc4*/ 	.word	0x0002b710


	//   ....[219]....
        /*0cc8*/ 	.word	0x0002b7b0


	//   ....[220]....
        /*0ccc*/ 	.word	0x0002b840


	//   ....[221]....
        /*0cd0*/ 	.word	0x0002b930


	//   ....[222]....
        /*0cd4*/ 	.word	0x0002b9c0


	//   ....[223]....
        /*0cd8*/ 	.word	0x0002ba60


	//   ....[224]....
        /*0cdc*/ 	.word	0x0002baf0


	//   ....[225]....
        /*0ce0*/ 	.word	0x0002bbe0


	//   ....[226]....
        /*0ce4*/ 	.word	0x0002bc70


	//   ....[227]....
        /*0ce8*/ 	.word	0x0002bd10


	//   ....[228]....
        /*0cec*/ 	.word	0x0002bda0


	//   ....[229]....
        /*0cf0*/ 	.word	0x0002bee0


	//   ....[230]....
        /*0cf4*/ 	.word	0x0002bf90


	//   ....[231]....
        /*0cf8*/ 	.word	0x0002c020


	//   ....[232]....
        /*0cfc*/ 	.word	0x0002c070


	//   ....[233]....
        /*0d00*/ 	.word	0x0002c0c0


	//   ....[234]....
        /*0d04*/ 	.word	0x0002c1a0


	//   ....[235]....
        /*0d08*/ 	.word	0x0002c230


	//   ....[236]....
        /*0d0c*/ 	.word	0x0002c280


	//   ....[237]....
        /*0d10*/ 	.word	0x0002c2d0


	//   ....[238]....
        /*0d14*/ 	.word	0x0002c520


	//   ....[239]....
        /*0d18*/ 	.word	0x0002c640


	//   ....[240]....
        /*0d1c*/ 	.word	0x0002c760


	//   ....[241]....
        /*0d20*/ 	.word	0x0002c880


	//   ....[242]....
        /*0d24*/ 	.word	0x0002c9a0


	//   ....[243]....
        /*0d28*/ 	.word	0x0002caa0


	//   ....[244]....
        /*0d2c*/ 	.word	0x0002cb00


	//   ....[245]....
        /*0d30*/ 	.word	0x0002cb50


	//   ....[246]....
        /*0d34*/ 	.word	0x0002cbd0


	//   ....[247]....
        /*0d38*/ 	.word	0x0002cc40


	//   ....[248]....
        /*0d3c*/ 	.word	0x0002cca0


	//   ....[249]....
        /*0d40*/ 	.word	0x0002ccf0


	//   ....[250]....
        /*0d44*/ 	.word	0x0002cd70


	//   ....[251]....
        /*0d48*/ 	.word	0x0002cde0


	//   ....[252]....
        /*0d4c*/ 	.word	0x0002ce40


	//   ....[253]....
        /*0d50*/ 	.word	0x0002ce90


	//   ....[254]....
        /*0d54*/ 	.word	0x0002cf10


	//   ....[255]....
        /*0d58*/ 	.word	0x0002cf80


	//   ....[0]....
        /*0d5c*/ 	.word	0x0002cfe0


	//   ....[1]....
        /*0d60*/ 	.word	0x0002d030


	//   ....[2]....
        /*0d64*/ 	.word	0x0002d090


	//   ....[3]....
        /*0d68*/ 	.word	0x0002d0e0


	//   ....[4]....
        /*0d6c*/ 	.word	0x0002d140


	//   ....[5]....
        /*0d70*/ 	.word	0x0002d190


	//   ....[6]....
        /*0d74*/ 	.word	0x0002d1f0


	//   ....[7]....
        /*0d78*/ 	.word	0x0002d280


	//   ....[8]....
        /*0d7c*/ 	.word	0x0002d2e0


	//   ....[9]....
        /*0d80*/ 	.word	0x0002d330


	//   ....[10]....
        /*0d84*/ 	.word	0x0002d3b0


	//   ....[11]....
        /*0d88*/ 	.word	0x0002d440


	//   ....[12]....
        /*0d8c*/ 	.word	0x0002d4a0


	//   ....[13]....
        /*0d90*/ 	.word	0x0002d4f0


	//   ....[14]....
        /*0d94*/ 	.word	0x0002d590


	//   ....[15]....
        /*0d98*/ 	.word	0x0002d600


	//   ....[16]....
        /*0d9c*/ 	.word	0x0002d660


	//   ....[17]....
        /*0da0*/ 	.word	0x0002d6b0


	//   ....[18]....
        /*0da4*/ 	.word	0x0002d730


	//   ....[19]....
        /*0da8*/ 	.word	0x0002d780


	//   ....[20]....
        /*0dac*/ 	.word	0x0002d7e0


	//   ....[21]....
        /*0db0*/ 	.word	0x0002d830


	//   ....[22]....
        /*0db4*/ 	.word	0x0002d890


	//   ....[23]....
        /*0db8*/ 	.word	0x0002d8e0


	//   ....[24]....
        /*0dbc*/ 	.word	0x0002d960


	//   ....[25]....
        /*0dc0*/ 	.word	0x0002d9d0


	//   ....[26]....
        /*0dc4*/ 	.word	0x0002da30


	//   ....[27]....
        /*0dc8*/ 	.word	0x0002da80


	//   ....[28]....
        /*0dcc*/ 	.word	0x0002dae0


	//   ....[29]....
        /*0dd0*/ 	.word	0x0002db30


	//   ....[30]....
        /*0dd4*/ 	.word	0x0002dbb0


	//   ....[31]....
        /*0dd8*/ 	.word	0x0002dc20


	//   ....[32]....
        /*0ddc*/ 	.word	0x0002dc80


	//   ....[33]....
        /*0de0*/ 	.word	0x0002dcd0


	//   ....[34]....
        /*0de4*/ 	.word	0x0002dd50


	//   ....[35]....
        /*0de8*/ 	.word	0x0002ddc0


	//   ....[36]....
        /*0dec*/ 	.word	0x0002de70


	//   ....[37]....
        /*0df0*/ 	.word	0x0002dec0


	//   ....[38]....
        /*0df4*/ 	.word	0x0002df40


	//   ....[39]....
        /*0df8*/ 	.word	0x0002dfb0


	//   ....[40]....
        /*0dfc*/ 	.word	0x0002e030


	//   ....[41]....
        /*0e00*/ 	.word	0x0002e080


	//   ....[42]....
        /*0e04*/ 	.word	0x0002e100


	//   ....[43]....
        /*0e08*/ 	.word	0x0002e170


	//   ....[44]....
        /*0e0c*/ 	.word	0x0002e1d0


	//   ....[45]....
        /*0e10*/ 	.word	0x0002e220


	//   ....[46]....
        /*0e14*/ 	.word	0x0002e2a0


	//   ....[47]....
        /*0e18*/ 	.word	0x0002e2f0


	//   ....[48]....
        /*0e1c*/ 	.word	0x0002e380


	//   ....[49]....
        /*0e20*/ 	.word	0x0002e410


	//   ....[50]....
        /*0e24*/ 	.word	0x0002e4a0


	//   ....[51]....
        /*0e28*/ 	.word	0x0002e530


	//   ....[52]....
        /*0e2c*/ 	.word	0x0002e5c0


	//   ....[53]....
        /*0e30*/ 	.word	0x0002e650


	//   ....[54]....
        /*0e34*/ 	.word	0x0002e700


	//   ....[55]....
        /*0e38*/ 	.word	0x0002e770


	//   ....[56]....
        /*0e3c*/ 	.word	0x0002e800


	//   ....[57]....
        /*0e40*/ 	.word	0x0002e890


	//   ....[58]....
        /*0e44*/ 	.word	0x0002e910


	//   ....[59]....
        /*0e48*/ 	.word	0x0002e960


	//   ....[60]....
        /*0e4c*/ 	.word	0x0002e9f0


	//   ....[61]....
        /*0e50*/ 	.word	0x0002ea80


	//   ....[62]....
        /*0e54*/ 	.word	0x0002eb10


	//   ....[63]....
        /*0e58*/ 	.word	0x0002eba0


	//   ....[64]....
        /*0e5c*/ 	.word	0x0002ec30


	//   ....[65]....
        /*0e60*/ 	.word	0x0002ecc0


	//   ....[66]....
        /*0e64*/ 	.word	0x0002ed80


	//   ....[67]....
        /*0e68*/ 	.word	0x0002f050


	//   ....[68]....
        /*0e6c*/ 	.word	0x0002f150


	//   ....[69]....
        /*0e70*/ 	.word	0x0002f200


	//   ....[70]....
        /*0e74*/ 	.word	0x0002f2b0


	//   ....[71]....
        /*0e78*/ 	.word	0x0002f390


	//   ....[72]....
        /*0e7c*/ 	.word	0x0002f440


	//   ....[73]....
        /*0e80*/ 	.word	0x0002f500


	//   ....[74]....
        /*0e84*/ 	.word	0x0002f650


	//   ....[75]....
        /*0e88*/ 	.word	0x0002f6a0


	//   ....[76]....
        /*0e8c*/ 	.word	0x0002f720


	//   ....[77]....
        /*0e90*/ 	.word	0x0002f820


	//   ....[78]....
        /*0e94*/ 	.word	0x0002f950


	//   ....[79]....
        /*0e98*/ 	.word	0x0002fa10


	//   ....[80]....
        /*0e9c*/ 	.word	0x0002fb60


	//   ....[81]....
        /*0ea0*/ 	.word	0x0002fc10


	//   ....[82]....
        /*0ea4*/ 	.word	0x0002fd10


	//   ....[83]....
        /*0ea8*/ 	.word	0x0002fdd0


	//   ....[84]....
        /*0eac*/ 	.word	0x0002fe30


	//   ....[85]....
        /*0eb0*/ 	.word	0x0002fed0


	//   ....[86]....
        /*0eb4*/ 	.word	0x0002ff90


	//   ....[87]....
        /*0eb8*/ 	.word	0x00030060


	//   ....[88]....
        /*0ebc*/ 	.word	0x00030110


	//   ....[89]....
        /*0ec0*/ 	.word	0x00030180


	//   ....[90]....
        /*0ec4*/ 	.word	0x000301e0


	//   ....[91]....
        /*0ec8*/ 	.word	0x000302f0


	//   ....[92]....
        /*0ecc*/ 	.word	0x00030350


	//   ....[93]....
        /*0ed0*/ 	.word	0x00030470


	//   ....[94]....
        /*0ed4*/ 	.word	0x000304d0


	//   ....[95]....
        /*0ed8*/ 	.word	0x00030570


	//   ....[96]....
        /*0edc*/ 	.word	0x00030710


	//   ....[97]....
        /*0ee0*/ 	.word	0x000307c0


	//   ....[98]....
        /*0ee4*/ 	.word	0x00030840


	//   ....[99]....
        /*0ee8*/ 	.word	0x00030920


	//   ....[100]....
        /*0eec*/ 	.word	0x000309d0


	//   ....[101]....
        /*0ef0*/ 	.word	0x00030a80


	//   ....[102]....
        /*0ef4*/ 	.word	0x00030b30


	//   ....[103]....
        /*0ef8*/ 	.word	0x00030be0


	//   ....[104]....
        /*0efc*/ 	.word	0x00030c40


	//   ....[105]....
        /*0f00*/ 	.word	0x00030d20


	//   ....[106]....
        /*0f04*/ 	.word	0x00030e10


	//   ....[107]....
        /*0f08*/ 	.word	0x00030eb0


	//   ....[108]....
        /*0f0c*/ 	.word	0x00030f10


	//   ....[109]....
        /*0f10*/ 	.word	0x00030fe0


	//   ....[110]....
        /*0f14*/ 	.word	0x00031040


	//   ....[111]....
        /*0f18*/ 	.word	0x00031110


	//   ....[112]....
        /*0f1c*/ 	.word	0x00031170


	//   ....[113]....
        /*0f20*/ 	.word	0x00031240


	//   ....[114]....
        /*0f24*/ 	.word	0x000312a0


	//   ....[115]....
        /*0f28*/ 	.word	0x00031370


	//   ....[116]....
        /*0f2c*/ 	.word	0x00031550


	//   ....[117]....
        /*0f30*/ 	.word	0x000315f0


	//   ....[118]....
        /*0f34*/ 	.word	0x00031770


	//   ....[119]....
        /*0f38*/ 	.word	0x000317e0


	//   ....[120]....
        /*0f3c*/ 	.word	0x00031850


	//   ....[121]....
        /*0f40*/ 	.word	0x000318c0


	//   ....[122]....
        /*0f44*/ 	.word	0x00031930


	//   ....[123]....
        /*0f48*/ 	.word	0x000319b0


	//   ....[124]....
        /*0f4c*/ 	.word	0x00031a30


	//   ....[125]....
        /*0f50*/ 	.word	0x00031ac0


	//   ....[126]....
        /*0f54*/ 	.word	0x00031b30


	//   ....[127]....
        /*0f58*/ 	.word	0x00031ba0


	//   ....[128]....
        /*0f5c*/ 	.word	0x00031c10


	//   ....[129]....
        /*0f60*/ 	.word	0x00031c90


	//   ....[130]....
        /*0f64*/ 	.word	0x00031d00


	//   ....[131]....
        /*0f68*/ 	.word	0x00031da0


	//   ....[132]....
        /*0f6c*/ 	.word	0x00031df0


	//   ....[133]....
        /*0f70*/ 	.word	0x00031e80


	//   ....[134]....
        /*0f74*/ 	.word	0x00031fb0


	//----- nvinfo : EIATTR_REG_RECONFIG
	.align		4
.L_153:
        /*0f78*/ 	.byte	0x01, 0x54
	.zero		2


	//----- nvinfo : EIATTR_SYSCALL_OFFSETS
	.align		4
        /*0f7c*/ 	.byte	0x04, 0x46
        /*0f7e*/ 	.short	(.L_155 - .L_154)


	//   ....[0]....
.L_154:
        /*0f80*/ 	.word	0x00001fb0


	//   ....[1]....
        /*0f84*/ 	.word	0x00002100


	//   ....[2]....
        /*0f88*/ 	.word	0x00010d90


	//   ....[3]....
        /*0f8c*/ 	.word	0x000110c0


	//   ....[4]....
        /*0f90*/ 	.word	0x00026040


	//   ....[5]....
        /*0f94*/ 	.word	0x000261d0


	//   ....[6]....
        /*0f98*/ 	.word	0x00026320


	//   ....[7]....
        /*0f9c*/ 	.word	0x00026460


	//   ....[8]....
        /*0fa0*/ 	.word	0x00027d20


	//----- nvinfo : EIATTR_MBARRIER_INSTR_OFFSETS
	.align		4
.L_155:
        /*0fa4*/ 	.byte	0x04, 0x39
        /*0fa6*/ 	.short	(.L_157 - .L_156)


	//   ....[0]....
.L_156:
        /*0fa8*/ 	.word	0x00000270
        /*0fac*/ 	.word	0x000000ff
        /*0fb0*/ 	.word	0x00029800
        /*0fb4*/ 	.short	0x0100
        /*0fb6*/ 	.byte	0x08
	.zero		1


	//   ....[1]....
        /*0fb8*/ 	.word	0x00000280
        /*0fbc*/ 	.word	0x000000ff
        /*0fc0*/ 	.word	0x00029820
        /*0fc4*/ 	.short	0x0100
        /*0fc6*/ 	.byte	0x08
	.zero		1


	//   ....[2]....
        /*0fc8*/ 	.word	0x00000370
        /*0fcc*/ 	.word	0x000000ff
        /*0fd0*/ 	.word	0x00029830
        /*0fd4*/ 	.short	0x0100
        /*0fd6*/ 	.byte	0x08
	.zero		1


	//   ....[3]....
        /*0fd8*/ 	.word	0x00000380
        /*0fdc*/ 	.word	0x000000ff
        /*0fe0*/ 	.word	0x00029840
        /*0fe4*/ 	.short	0x0100
        /*0fe6*/ 	.byte	0x08
	.zero		1


	//   ....[4]....
        /*0fe8*/ 	.word	0x00000390
        /*0fec*/ 	.word	0x000000ff
        /*0ff0*/ 	.word	0x00029838
        /*0ff4*/ 	.short	0x0100
        /*0ff6*/ 	.byte	0x08
	.zero		1


	//   ....[5]....
        /*0ff8*/ 	.word	0x000003a0
        /*0ffc*/ 	.word	0x000000ff
        /*1000*/ 	.word	0x00029848
        /*1004*/ 	.short	0x0100
        /*1006*/ 	.byte	0x08
	.zero		1


	//   ....[6]....
        /*1008*/ 	.word	0x000004d0
        /*100c*/ 	.word	0x000000ff
        /*1010*/ 	.word	0x00029850
        /*1014*/ 	.short	0x0100
        /*1016*/ 	.byte	0x08
	.zero		1


	//   ....[7]....
        /*1018*/ 	.word	0x000004e0
        /*101c*/ 	.word	0x000000ff
        /*1020*/ 	.word	0x00029860
        /*1024*/ 	.short	0x0100
        /*1026*/ 	.byte	0x08
	.zero		1


	//   ....[8]....
        /*1028*/ 	.word	0x000004f0
        /*102c*/ 	.word	0x000000ff
        /*1030*/ 	.word	0x00029858
        /*1034*/ 	.short	0x0100
        /*1036*/ 	.byte	0x08
	.zero		1


	//   ....[9]....
        /*1038*/ 	.word	0x00000500
        /*103c*/ 	.word	0x000000ff
        /*1040*/ 	.word	0x00029868
        /*1044*/ 	.short	0x0100
        /*1046*/ 	.byte	0x08
	.zero		1


	//   ....[10]....
        /*1048*/ 	.word	0x000005f0
        /*104c*/ 	.word	0x000000ff
        /*1050*/ 	.word	0x00029870
        /*1054*/ 	.short	0x0100
        /*1056*/ 	.byte	0x06
	.zero		1


	//   ....[11]....
        /*1058*/ 	.word	0x00000600
        /*105c*/ 	.word	0x000000ff
        /*1060*/ 	.word	0x00029880
        /*1064*/ 	.short	0x0100
        /*1066*/ 	.byte	0x06
	.zero		1


	//   ....[12]....
        /*1068*/ 	.word	0x00000610
        /*106c*/ 	.word	0x000000ff
        /*1070*/ 	.word	0x00029878
        /*1074*/ 	.short	0x0100
        /*1076*/ 	.byte	0x06
	.zero		1


	//   ....[13]....
        /*1078*/ 	.word	0x00000620
        /*107c*/ 	.word	0x000000ff
        /*1080*/ 	.word	0x00029888
        /*1084*/ 	.short	0x0100
        /*1086*/ 	.byte	0x06
	.zero		1


	//   ....[14]....
        /*1088*/ 	.word	0x00000750
        /*108c*/ 	.word	0x000000ff
        /*1090*/ 	.word	0x00029890
        /*1094*/ 	.short	0x0100
        /*1096*/ 	.byte	0x08
	.zero		1


	//   ....[15]....
        /*1098*/ 	.word	0x00000760
        /*109c*/ 	.word	0x000000ff
        /*10a0*/ 	.word	0x000298a0
        /*10a4*/ 	.short	0x0100
        /*10a6*/ 	.byte	0x08
	.zero		1


	//   ....[16]....
        /*10a8*/ 	.word	0x00000770
        /*10ac*/ 	.word	0x000000ff
        /*10b0*/ 	.word	0x00029898
        /*10b4*/ 	.short	0x0100
        /*10b6*/ 	.byte	0x08
	.zero		1


	//   ....[17]....
        /*10b8*/ 	.word	0x00000780
        /*10bc*/ 	.word	0x000000ff
        /*10c0*/ 	.word	0x000298a8
        /*10c4*/ 	.short	0x0100
        /*10c6*/ 	.byte	0x08
	.zero		1


	//   ....[18]....
        /*10c8*/ 	.word	0x000008c0
        /*10cc*/ 	.word	0x000000ff
        /*10d0*/ 	.word	0x000298b0
        /*10d4*/ 	.short	0x0100
        /*10d6*/ 	.byte	0x08
	.zero		1


	//   ....[19]....
        /*10d8*/ 	.word	0x000008d0
        /*10dc*/ 	.word	0x000000ff
        /*10e0*/ 	.word	0x000298c0
        /*10e4*/ 	.short	0x0100
        /*10e6*/ 	.byte	0x08
	.zero		1


	//   ....[20]....
        /*10e8*/ 	.word	0x000008e0
        /*10ec*/ 	.word	0x000000ff
        /*10f0*/ 	.word	0x000298b8
        /*10f4*/ 	.short	0x0100
        /*10f6*/ 	.byte	0x08
	.zero		1


	//   ....[21]....
        /*10f8*/ 	.word	0x000008f0
        /*10fc*/ 	.word	0x000000ff
        /*1100*/ 	.word	0x000298c8
        /*1104*/ 	.short	0x0100
        /*1106*/ 	.byte	0x08
	.zero		1


	//   ....[22]....
        /*1108*/ 	.word	0x000038f0
        /*110c*/ 	.word	0x0000005b
        /*1110*/ 	.word	0x00029890
        /*1114*/ 	.short	0x010a
        /*1116*/ 	.byte	0x3f
	.zero		1


	//   ....[23]....
        /*1118*/ 	.word	0x000098d0
        /*111c*/ 	.word	0x0000005b
        /*1120*/ 	.word	0x00029890
        /*1124*/ 	.short	0x010a
        /*1126*/ 	.byte	0x3f
	.zero		1


	//   ....[24]....
        /*1128*/ 	.word	0x0000f5f0
        /*112c*/ 	.word	0x0000005b
        /*1130*/ 	.word	0x00029890
        /*1134*/ 	.short	0x010a
        /*1136*/ 	.byte	0x3f
	.zero		1


	//   ....[25]....
        /*1138*/ 	.word	0x0000fd40
        /*113c*/ 	.word	0x0000000b
        /*1140*/ 	.word	0x00000000
        /*1144*/ 	.short	0x0101
        /*1146*/ 	.byte	0x3f
	.zero		1


	//   ....[26]....
        /*1148*/ 	.word	0x0000fd80
        /*114c*/ 	.word	0x0000005b
        /*1150*/ 	.word	0x000298b0
        /*1154*/ 	.short	0x010a
        /*1156*/ 	.byte	0x3f
	.zero		1


	//   ....[27]....
        /*1158*/ 	.word	0x00010370
        /*115c*/ 	.word	0x0000005b
        /*1160*/ 	.word	0x00000000
        /*1164*/ 	.short	0x0101
        /*1166*/ 	.byte	0x3f
	.zero		1


	//   ....[28]....
        /*1168*/ 	.word	0x00010e20
        /*116c*/ 	.word	0x00000012
        /*1170*/ 	.word	0x00029800
        /*1174*/ 	.short	0x010a
        /*1176*/ 	.byte	0x3f
	.zero		1


	//   ....[29]....
        /*1178*/ 	.word	0x00010e70
        /*117c*/ 	.word	0x00000012
        /*1180*/ 	.word	0x00029800
        /*1184*/ 	.short	0x010a
        /*1186*/ 	.byte	0x3f
	.zero		1


	//   ....[30]....
        /*1188*/ 	.word	0x00011700
        /*118c*/ 	.word	0x00000012
        /*1190*/ 	.word	0x00029800
        /*1194*/ 	.short	0x010a
        /*1196*/ 	.byte	0x3f
	.zero		1


	//   ....[31]....
        /*1198*/ 	.word	0x00014a90
        /*119c*/ 	.word	0x00000012
        /*11a0*/ 	.word	0x00029800
        /*11a4*/ 	.short	0x010a
        /*11a6*/ 	.byte	0x3f
	.zero		1


	//   ....[32]....
        /*11a8*/ 	.word	0x00017bb0
        /*11ac*/ 	.word	0x00000000
        /*11b0*/ 	.word	0x00029830
        /*11b4*/ 	.short	0x010a
        /*11b6*/ 	.byte	0x3f
	.zero		1


	//   ....[33]....
        /*11b8*/ 	.word	0x00017c00
        /*11bc*/ 	.word	0x00000000
        /*11c0*/ 	.word	0x00029830
        /*11c4*/ 	.short	0x010a
        /*11c6*/ 	.byte	0x3f
	.zero		1


	//   ....[34]....
        /*11c8*/ 	.word	0x0001a1f0
        /*11cc*/ 	.word	0x00000041
        /*11d0*/ 	.word	0x00000000
        /*11d4*/ 	.short	0x0101
        /*11d6*/ 	.byte	0x3f
	.zero		1


	//   ....[35]....
        /*11d8*/ 	.word	0x0001b430
        /*11dc*/ 	.word	0x0000000b
        /*11e0*/ 	.word	0x00029830
        /*11e4*/ 	.short	0x010a
        /*11e6*/ 	.byte	0x3f
	.zero		1


	//   ....[36]....
        /*11e8*/ 	.word	0x0001b480
        /*11ec*/ 	.word	0x0000000b
        /*11f0*/ 	.word	0x00029830
        /*11f4*/ 	.short	0x010a
        /*11f6*/ 	.byte	0x3f
	.zero		1


	//   ....[37]....
        /*11f8*/ 	.word	0x0001c580
        /*11fc*/ 	.word	0x0000000a
        /*1200*/ 	.word	0x00029850
        /*1204*/ 	.short	0x010a
        /*1206*/ 	.byte	0x3f
	.zero		1


	//   ....[38]....
        /*1208*/ 	.word	0x0001c5c0
        /*120c*/ 	.word	0x0000000a
        /*1210*/ 	.word	0x00029850
        /*1214*/ 	.short	0x010a
        /*1216*/ 	.byte	0x3f
	.zero		1


	//   ....[39]....
        /*1218*/ 	.word	0x0001c900
        /*121c*/ 	.word	0x00000007
        /*1220*/ 	.word	0x00000000
        /*1224*/ 	.short	0x0101
        /*1226*/ 	.byte	0x3f
	.zero		1


	//   ....[40]....
        /*1228*/ 	.word	0x0001df10
        /*122c*/ 	.word	0x00000008
        /*1230*/ 	.word	0x00000000
        /*1234*/ 	.short	0x0101
        /*1236*/ 	.byte	0x3f
	.zero		1


	//   ....[41]....
        /*1238*/ 	.word	0x0001e5d0
        /*123c*/ 	.word	0x0000000f
        /*1240*/ 	.word	0x00029850
        /*1244*/ 	.short	0x010a
        /*1246*/ 	.byte	0x3f
	.zero		1


	//   ....[42]....
        /*1248*/ 	.word	0x0001e650
        /*124c*/ 	.word	0x0000000f
        /*1250*/ 	.word	0x00029850
        /*1254*/ 	.short	0x010a
        /*1256*/ 	.byte	0x3f
	.zero		1


	//   ....[43]....
        /*1258*/ 	.word	0x0001ec50
        /*125c*/ 	.word	0x00000002
        /*1260*/ 	.word	0x00000000
        /*1264*/ 	.short	0x0101
        /*1266*/ 	.byte	0x3f
	.zero		1


	//   ....[44]....
        /*1268*/ 	.word	0x00020f90
        /*126c*/ 	.word	0x00000000
        /*1270*/ 	.word	0x00000000
        /*1274*/ 	.short	0x0101
        /*1276*/ 	.byte	0x3f
	.zero		1


	//   ....[45]....
        /*1278*/ 	.word	0x00021650
        /*127c*/ 	.word	0x00000008
        /*1280*/ 	.word	0x00000000
        /*1284*/ 	.short	0x0101
        /*1286*/ 	.byte	0x3f
	.zero		1


	//   ....[46]....
        /*1288*/ 	.word	0x00024ca0
        /*128c*/ 	.word	0x00000016
        /*1290*/ 	.word	0x00029820
        /*1294*/ 	.short	0x010a
        /*1296*/ 	.byte	0x3f
	.zero		1


	//   ....[47]....
        /*1298*/ 	.word	0x00024d30
        /*129c*/ 	.word	0x0000000a
        /*12a0*/ 	.word	0x000298a0
        /*12a4*/ 	.short	0x010a
        /*12a6*/ 	.byte	0x3f
	.zero		1


	//   ....[48]....
        /*12a8*/ 	.word	0x00025160
        /*12ac*/ 	.word	0x0000000a
        /*12b0*/ 	.word	0x000298c0
        /*12b4*/ 	.short	0x010a
        /*12b6*/ 	.byte	0x3f
	.zero		1


	//   ....[49]....
        /*12b8*/ 	.word	0x000254a0
        /*12bc*/ 	.word	0x0000000a
        /*12c0*/ 	.word	0x000298a0
        /*12c4*/ 	.short	0x010a
        /*12c6*/ 	.byte	0x3f
	.zero		1


	//   ....[50]....
        /*12c8*/ 	.word	0x000258c0
        /*12cc*/ 	.word	0x0000000a
        /*12d0*/ 	.word	0x000298c0
        /*12d4*/ 	.short	0x010a
        /*12d6*/ 	.byte	0x3f
	.zero		1


	//   ....[51]....
        /*12d8*/ 	.word	0x00026b70
        /*12dc*/ 	.word	0x00000000
        /*12e0*/ 	.word	0x00029880
        /*12e4*/ 	.short	0x010a
        /*12e6*/ 	.byte	0x3f
	.zero		1


	//   ....[52]....
        /*12e8*/ 	.word	0x00027280
        /*12ec*/ 	.word	0x00000000
        /*12f0*/ 	.word	0x00029870
        /*12f4*/ 	.short	0x0107
        /*12f6*/ 	.byte	0x3f
	.zero		1


	//   ....[53]....
        /*12f8*/ 	.word	0x00027340
        /*12fc*/ 	.word	0x00000000
        /*1300*/ 	.word	0x00029870
        /*1304*/ 	.short	0x0101
        /*1306*/ 	.byte	0x3f
	.zero		1


	//   ....[54]....
        /*1308*/ 	.word	0x00027390
        /*130c*/ 	.word	0x00000000
        /*1310*/ 	.word	0x00029840
        /*1314*/ 	.short	0x010a
        /*1316*/ 	.byte	0x3f
	.zero		1


	//   ....[55]....
        /*1318*/ 	.word	0x00027a30
        /*131c*/ 	.word	0x00000000
        /*1320*/ 	.word	0x00029830
        /*1324*/ 	.short	0x0107
        /*1326*/ 	.byte	0x3f
	.zero		1


	//   ....[56]....
        /*1328*/ 	.word	0x00027b10
        /*132c*/ 	.word	0x00000000
        /*1330*/ 	.word	0x00029830
        /*1334*/ 	.short	0x0101
        /*1336*/ 	.byte	0x3f
	.zero		1


	//   ....[57]....
        /*1338*/ 	.word	0x00028420
        /*133c*/ 	.word	0x00000016
        /*1340*/ 	.word	0x00029800
        /*1344*/ 	.short	0x0107
        /*1346*/ 	.byte	0x3f
	.zero		1


	//   ....[58]....
        /*1348*/ 	.word	0x00028530
        /*134c*/ 	.word	0x00000016
        /*1350*/ 	.word	0x00029800
        /*1354*/ 	.short	0x0101
        /*1356*/ 	.byte	0x3f
	.zero		1


	//   ....[59]....
        /*1358*/ 	.word	0x00028550
        /*135c*/ 	.word	0x00000016
        /*1360*/ 	.word	0x00029820
        /*1364*/ 	.short	0x010a
        /*1366*/ 	.byte	0x3f
	.zero		1


	//   ....[60]....
        /*1368*/ 	.word	0x00028a30
        /*136c*/ 	.word	0x00000000
        /*1370*/ 	.word	0x00029880
        /*1374*/ 	.short	0x010a
        /*1376*/ 	.byte	0x3f
	.zero		1


	//   ....[61]....
        /*1378*/ 	.word	0x00028f80
        /*137c*/ 	.word	0x00000000
        /*1380*/ 	.word	0x00029870
        /*1384*/ 	.short	0x0107
        /*1386*/ 	.byte	0x3f
	.zero		1


	//   ....[62]....
        /*1388*/ 	.word	0x00029040
        /*138c*/ 	.word	0x00000000
        /*1390*/ 	.word	0x00029870
        /*1394*/ 	.short	0x0101
        /*1396*/ 	.byte	0x3f
	.zero		1


	//   ....[63]....
        /*1398*/ 	.word	0x00029070
        /*139c*/ 	.word	0x00000000
        /*13a0*/ 	.word	0x00029840
        /*13a4*/ 	.short	0x010a
        /*13a6*/ 	.byte	0x3f
	.zero		1


	//   ....[64]....
        /*13a8*/ 	.word	0x000295a0
        /*13ac*/ 	.word	0x00000000
        /*13b0*/ 	.word	0x00029830
        /*13b4*/ 	.short	0x0107
        /*13b6*/ 	.byte	0x3f
	.zero		1


	//   ....[65]....
        /*13b8*/ 	.word	0x00029660
        /*13bc*/ 	.word	0x00000000
        /*13c0*/ 	.word	0x00029830
        /*13c4*/ 	.short	0x0101
        /*13c6*/ 	.byte	0x3f
	.zero		1


	//   ....[66]....
        /*13c8*/ 	.word	0x000296f0
        /*13cc*/ 	.word	0x00000003
        /*13d0*/ 	.word	0x00029870
        /*13d4*/ 	.short	0x010a
        /*13d6*/ 	.byte	0x3f
	.zero		1


	//   ....[67]....
        /*13d8*/ 	.word	0x00029780
        /*13dc*/ 	.word	0x00000003
        /*13e0*/ 	.word	0x00029860
        /*13e4*/ 	.short	0x010a
        /*13e6*/ 	.byte	0x3f
	.zero		1


	//   ....[68]....
        /*13e8*/ 	.word	0x00029c90
        /*13ec*/ 	.word	0x00000003
        /*13f0*/ 	.word	0x00029850
        /*13f4*/ 	.short	0x0101
        /*13f6*/ 	.byte	0x3f
	.zero		1


	//   ....[69]....
        /*13f8*/ 	.word	0x00029d20
        /*13fc*/ 	.word	0x00000003
        /*1400*/ 	.word	0x00000000
        /*1404*/ 	.short	0x0101
        /*1406*/ 	.byte	0x3f
	.zero		1


	//   ....[70]....
        /*1408*/ 	.word	0x00029ee0
        /*140c*/ 	.word	0x00000011
        /*1410*/ 	.word	0x00029870
        /*1414*/ 	.short	0x010a
        /*1416*/ 	.byte	0x3f
	.zero		1


	//   ....[71]....
        /*1418*/ 	.word	0x00029f60
        /*141c*/ 	.word	0x00000011
        /*1420*/ 	.word	0x00029860
        /*1424*/ 	.short	0x010a
        /*1426*/ 	.byte	0x3f
	.zero		1


	//   ....[72]....
        /*1428*/ 	.word	0x0002a480
        /*142c*/ 	.word	0x00000011
        /*1430*/ 	.word	0x00029850
        /*1434*/ 	.short	0x0101
        /*1436*/ 	.byte	0x3f
	.zero		1


	//   ....[73]....
        /*1438*/ 	.word	0x0002a540
        /*143c*/ 	.word	0x00000011
        /*1440*/ 	.word	0x00000000
        /*1444*/ 	.short	0x0101
        /*1446*/ 	.byte	0x3f
	.zero		1


	//   ....[74]....
        /*1448*/ 	.word	0x0002b260
        /*144c*/ 	.word	0x00000004
        /*1450*/ 	.word	0x00029820
        /*1454*/ 	.short	0x010a
        /*1456*/ 	.byte	0x3f
	.zero		1


	//   ....[75]....
        /*1458*/ 	.word	0x0002b3d0
        /*145c*/ 	.word	0x00000005
        /*1460*/ 	.word	0x00029840
        /*1464*/ 	.short	0x010a
        /*1466*/ 	.byte	0x3f
	.zero		1


	//   ....[76]....
        /*1468*/ 	.word	0x0002b470
        /*146c*/ 	.word	0x00000017
        /*1470*/ 	.word	0x00029840
        /*1474*/ 	.short	0x010a
        /*1476*/ 	.byte	0x3f
	.zero		1


	//   ....[77]....
        /*1478*/ 	.word	0x0002b4b0
        /*147c*/ 	.word	0x00000005
        /*1480*/ 	.word	0x00029860
        /*1484*/ 	.short	0x010a
        /*1486*/ 	.byte	0x3f
	.zero		1


	//   ....[78]....
        /*1488*/ 	.word	0x0002b4f0
        /*148c*/ 	.word	0x00000017
        /*1490*/ 	.word	0x00029860
        /*1494*/ 	.short	0x010a
        /*1496*/ 	.byte	0x3f
	.zero		1


	//   ....[79]....
        /*1498*/ 	.word	0x0002b530
        /*149c*/ 	.word	0x00000005
        /*14a0*/ 	.word	0x00029880
        /*14a4*/ 	.short	0x010a
        /*14a6*/ 	.byte	0x3f
	.zero		1


	//   ....[80]....
        /*14a8*/ 	.word	0x0002b570
        /*14ac*/ 	.word	0x00000017
        /*14b0*/ 	.word	0x00029880
        /*14b4*/ 	.short	0x010a
        /*14b6*/ 	.byte	0x3f
	.zero		1


	//   ....[81]....
        /*14b8*/ 	.word	0x0002b5d0
        /*14bc*/ 	.word	0x0000005b
        /*14c0*/ 	.word	0x00029890
        /*14c4*/ 	.short	0x010a
        /*14c6*/ 	.byte	0x3f
	.zero		1


	//   ....[82]....
        /*14c8*/ 	.word	0x0002b880
        /*14cc*/ 	.word	0x0000005b
        /*14d0*/ 	.word	0x00029890
        /*14d4*/ 	.short	0x010a
        /*14d6*/ 	.byte	0x3f
	.zero		1


	//   ....[83]....
        /*14d8*/ 	.word	0x0002bb30
        /*14dc*/ 	.word	0x0000005b
        /*14e0*/ 	.word	0x00029890
        /*14e4*/ 	.short	0x010a
        /*14e6*/ 	.byte	0x3f
	.zero		1


	//   ....[84]....
        /*14e8*/ 	.word	0x0002bde0
        /*14ec*/ 	.word	0x0000005b
        /*14f0*/ 	.word	0x000298b0
        /*14f4*/ 	.short	0x010a
        /*14f6*/ 	.byte	0x3f
	.zero		1


	//   ....[85]....
        /*14f8*/ 	.word	0x0002c0f0
        /*14fc*/ 	.word	0x00000012
        /*1500*/ 	.word	0x00029800
        /*1504*/ 	.short	0x010a
        /*1506*/ 	.byte	0x3f
	.zero		1


	//   ....[86]....
        /*1508*/ 	.word	0x0002c310
        /*150c*/ 	.word	0x00000012
        /*1510*/ 	.word	0x00029800
        /*1514*/ 	.short	0x010a
        /*1516*/ 	.byte	0x3f
	.zero		1


	//   ....[87]....
        /*1518*/ 	.word	0x0002c360
        /*151c*/ 	.word	0x00000000
        /*1520*/ 	.word	0x00029830
        /*1524*/ 	.short	0x010a
        /*1526*/ 	.byte	0x3f
	.zero		1


	//   ....[88]....
        /*1528*/ 	.word	0x0002c3b0
        /*152c*/ 	.word	0x0000000b
        /*1530*/ 	.word	0x00029830
        /*1534*/ 	.short	0x010a
        /*1536*/ 	.byte	0x3f
	.zero		1


	//   ....[89]....
        /*1538*/ 	.word	0x0002c400
        /*153c*/ 	.word	0x0000000a
        /*1540*/ 	.word	0x00029850
        /*1544*/ 	.short	0x010a
        /*1546*/ 	.byte	0x3f
	.zero		1


	//   ....[90]....
        /*1548*/ 	.word	0x0002c450
        /*154c*/ 	.word	0x0000000f
        /*1550*/ 	.word	0x00029850
        /*1554*/ 	.short	0x010a
        /*1556*/ 	.byte	0x3f
	.zero		1


	//   ....[91]....
        /*1558*/ 	.word	0x0002ee40
        /*155c*/ 	.word	0x00000016
        /*1560*/ 	.word	0x00029820
        /*1564*/ 	.short	0x010a
        /*1566*/ 	.byte	0x3f
	.zero		1


	//   ....[92]....
        /*1568*/ 	.word	0x0002ee90
        /*156c*/ 	.word	0x0000000a
        /*1570*/ 	.word	0x000298a0
        /*1574*/ 	.short	0x010a
        /*1576*/ 	.byte	0x3f
	.zero		1


	//   ....[93]....
        /*1578*/ 	.word	0x0002eee0
        /*157c*/ 	.word	0x0000000a
        /*1580*/ 	.word	0x000298c0
        /*1584*/ 	.short	0x010a
        /*1586*/ 	.byte	0x3f
	.zero		1


	//   ....[94]....
        /*1588*/ 	.word	0x0002ef30
        /*158c*/ 	.word	0x0000000a
        /*1590*/ 	.word	0x000298a0
        /*1594*/ 	.short	0x010a
        /*1596*/ 	.byte	0x3f
	.zero		1


	//   ....[95]....
        /*1598*/ 	.word	0x0002ef80
        /*159c*/ 	.word	0x0000000a
        /*15a0*/ 	.word	0x000298c0
        /*15a4*/ 	.short	0x010a
        /*15a6*/ 	.byte	0x3f
	.zero		1


	//   ....[96]....
        /*15a8*/ 	.word	0x0002f0a0
        /*15ac*/ 	.word	0x00000000
        /*15b0*/ 	.word	0x00029880
        /*15b4*/ 	.short	0x010a
        /*15b6*/ 	.byte	0x3f
	.zero		1


	//   ....[97]....
        /*15b8*/ 	.word	0x0002f8a0
        /*15bc*/ 	.word	0x00000000
        /*15c0*/ 	.word	0x00029840
        /*15c4*/ 	.short	0x010a
        /*15c6*/ 	.byte	0x3f
	.zero		1


	//   ....[98]....
        /*15c8*/ 	.word	0x00030610
        /*15cc*/ 	.word	0x00000016
        /*15d0*/ 	.word	0x00029820
        /*15d4*/ 	.short	0x010a
        /*15d6*/ 	.byte	0x3f
	.zero		1


	//   ....[99]....
        /*15d8*/ 	.word	0x00030660
        /*15dc*/ 	.word	0x00000000
        /*15e0*/ 	.word	0x00029880
        /*15e4*/ 	.short	0x010a
        /*15e6*/ 	.byte	0x3f
	.zero		1


	//   ....[100]....
        /*15e8*/ 	.word	0x00030d60
        /*15ec*/ 	.word	0x00000000
        /*15f0*/ 	.word	0x00029840
        /*15f4*/ 	.short	0x010a
        /*15f6*/ 	.byte	0x3f
	.zero		1


	//   ....[101]....
        /*15f8*/ 	.word	0x000313b0
        /*15fc*/ 	.word	0x00000003
        /*1600*/ 	.word	0x00029870
        /*1604*/ 	.short	0x010a
        /*1606*/ 	.byte	0x3f
	.zero		1


	//   ....[102]....
        /*1608*/ 	.word	0x00031400
        /*160c*/ 	.word	0x00000003
        /*1610*/ 	.word	0x00029860
        /*1614*/ 	.short	0x010a
        /*1616*/ 	.byte	0x3f
	.zero		1


	//   ....[103]....
        /*1618*/ 	.word	0x00031450
        /*161c*/ 	.word	0x00000011
        /*1620*/ 	.word	0x00029870
        /*1624*/ 	.short	0x010a
        /*1626*/ 	.byte	0x3f
	.zero		1


	//   ....[104]....
        /*1628*/ 	.word	0x000314a0
        /*162c*/ 	.word	0x00000011
        /*1630*/ 	.word	0x00029860
        /*1634*/ 	.short	0x010a
        /*1636*/ 	.byte	0x3f
	.zero		1


	//   ....[105]....
        /*1638*/ 	.word	0x00031ed0
        /*163c*/ 	.word	0x00000004
        /*1640*/ 	.word	0x00029820
        /*1644*/ 	.short	0x010a
        /*1646*/ 	.byte	0x3f
	.zero		1


	//   ....[106]....
        /*1648*/ 	.word	0x00032070
        /*164c*/ 	.word	0x00000005
        /*1650*/ 	.word	0x00029840
        /*1654*/ 	.short	0x010a
        /*1656*/ 	.byte	0x3f
	.zero		1


	//   ....[107]....
        /*1658*/ 	.word	0x000320c0
        /*165c*/ 	.word	0x00000017
        /*1660*/ 	.word	0x00029840
        /*1664*/ 	.short	0x010a
        /*1666*/ 	.byte	0x3f
	.zero		1


	//   ....[108]....
        /*1668*/ 	.word	0x00032110
        /*166c*/ 	.word	0x00000005
        /*1670*/ 	.word	0x00029860
        /*1674*/ 	.short	0x010a
        /*1676*/ 	.byte	0x3f
	.zero		1


	//   ....[109]....
        /*1678*/ 	.word	0x00032160
        /*167c*/ 	.word	0x00000017
        /*1680*/ 	.word	0x00029860
        /*1684*/ 	.short	0x010a
        /*1686*/ 	.byte	0x3f
	.zero		1


	//   ....[110]....
        /*1688*/ 	.word	0x000321b0
        /*168c*/ 	.word	0x00000005
        /*1690*/ 	.word	0x00029880
        /*1694*/ 	.short	0x010a
        /*1696*/ 	.byte	0x3f
	.zero		1


	//----- nvinfo : EIATTR_NUM_MBARRIERS
	.align		4
.L_157:
        /*1698*/ 	.byte	0x03, 0x38
        /*169a*/ 	.short	0x0016


	//----- nvinfo : EIATTR_EXIT_INSTR_OFFSETS
	.align		4
        /*169c*/ 	.byte	0x04, 0x1c
        /*169e*/ 	.short	(.L_159 - .L_158)


	//   ....[0]....
.L_158:
        /*16a0*/ 	.word	0x0002b5c0


	//----- nvinfo : EIATTR_MAX_THREADS
	.align		4
.L_159:
        /*16a4*/ 	.byte	0x04, 0x05
        /*16a6*/ 	.short	(.L_161 - .L_160)
.L_160:
        /*16a8*/ 	.word	0x00000180
        /*16ac*/ 	.word	0x00000001
        /*16b0*/ 	.word	0x00000001


	//----- nvinfo : EIATTR_CRS_STACK_SIZE
	.align		4
.L_161:
        /*16b4*/ 	.byte	0x04, 0x1e
        /*16b6*/ 	.short	(.L_163 - .L_162)
.L_162:
        /*16b8*/ 	.word	0x00000000


	//----- nvinfo : EIATTR_CBANK_PARAM_SIZE
	.align		4
.L_163:
        /*16bc*/ 	.byte	0x03, 0x19
        /*16be*/ 	.short	0x0af0


	//----- nvinfo : EIATTR_PARAM_CBANK
	.align		4
        /*16c0*/ 	.byte	0x04, 0x0a
        /*16c2*/ 	.short	(.L_165 - .L_164)
	.align		4
.L_164:
        /*16c4*/ 	.word	index@(.nv.constant0._ZN7cutlass13device_kernelIN5flash11enable_sm90INS1_16FlashAttnFwdSm90INS1_25CollectiveMainloopFwdSm90ILi2EN4cute5tupleIJNS5_1CILi1EEES8_S8_EEENS6_IJNS7_ILi128EEENS7_ILi160EEENS7_ILi192EEEEEELi128ENS_12float_e4m3_tEfNS_4arch4Sm90ELb0ELb0ELb0ELb1ELb1ELb1ELb0ELb1ELb1ELb1ELb1ELb0EEENS1_21CollectiveEpilogueFwdINS6_IJSA_SA_SB_EEES9_NS_10bfloat16_tESG_Li256ELb1ELb1ELb1ELb1EEENS1_36VarlenDynamicPersistentTileSchedulerILi128ELi160ELi256ELi128ELb1ELb1ELb1ELb0ELb1ELb1EEEEEEEEEvNT_6ParamsE)
        /*16c8*/ 	.short	0x0210
        /*16ca*/ 	.short	0x0af0


	//----- nvinfo : EIATTR_SW_WAR
	.align		4
.L_165:
        /*16cc*/ 	.byte	0x04, 0x36
        /*16ce*/ 	.short	(.L_167 - .L_166)
.L_166:
        /*16d0*/ 	.word	0x00000008
.L_167:


//--------------------- .nv.info._ZN7cutlass13device_kernelIN5flash11enable_sm90INS1_16FlashAttnFwdSm90INS1_25CollectiveMainloopFwdSm90ILi2EN4cute5tupleIJNS5_1CILi1EEES8_S8_EEENS6_IJNS7_ILi128EEESA_NS7_ILi192EEEEEELi128ENS_12float_e4m3_tEfNS_4arch4Sm90ELb0ELb1ELb0ELb0ELb1ELb0ELb0ELb1ELb1ELb1ELb1ELb0EEENS1_21CollectiveEpilogueFwdINS6_IJSA_SA_SA_EEES9_NS_10bfloat16_tESF_Li256ELb0ELb1ELb1ELb1EEENS1_19SingleTileSchedulerILb0ELb1ELb1ELi128EEEEEEEEEvNT_6ParamsE --------------------------
	.section	.nv.info._ZN7cutlass13device_kernelIN5flash11enable_sm90INS1_16FlashAttnFwdSm90INS1_25CollectiveMainloopFwdSm90ILi2EN4cute5tupleIJNS5_1CILi1EEES8_S8_EEENS6_IJNS7_ILi128EEESA_NS7_ILi192EEEEEELi128ENS_12float_e4m3_tEfNS_4arch4Sm90ELb0ELb1ELb0ELb0ELb1ELb0ELb0ELb1ELb1ELb1ELb1ELb0EEENS1_21CollectiveEpilogueFwdINS6_IJSA_SA_SA_EEES9_NS_10bfloat16_tESF_Li256ELb0ELb1ELb1ELb1EEENS1_19SingleTileSchedulerILb0ELb1ELb1ELi128EEEEEEEEEvNT_6ParamsE,"",@"SHT_CUDA_INFO"
	.sectionflags	@""
	.align	4


	//----- nvinfo : EIATTR_CUDA_API_VERSION
	.align		4
        /*0000*/ 	.byte	0x04, 0x37
        /*0002*/ 	.short	(.L_169 - .L_168)
.L_168:
        /*0004*/ 	.word	0x00000082


	//----- nvinfo : EIATTR_KPARAM_INFO
	.align		4
.L_169:
        /*0008*/ 	.byte	0x04, 0x17
        /*000a*/ 	.short	(.L_171 - .L_170)
.L_170:
        /*000c*/ 	.word	0x00000000
        /*0010*/ 	.short	0x0000
        /*0012*/ 	.short	0x0070
        /*0014*/ 	.byte	0x00, 0xf0, 0x01, 0x28


	//----- nvinfo : EIATTR_SPARSE_MMA_MASK
	.align		4
.L_171:
        /*0018*/ 	.byte	0x03, 0x50
        /*001a*/ 	.short	0x0000


	//----- nvinfo : EIATTR_MAXREG_COUNT
	.align		4
        /*001c*/ 	.byte	0x03, 0x1b
        /*001e*/ 	.short	0x00a8


	//----- nvinfo : EIATTR_NUM_BARRIERS
	.align		4
        /*0020*/ 	.byte	0x02, 0x4c
        /*0022*/ 	.byte	0x10
	.zero		1


	//----- nvinfo : EIATTR_EXTERNS
	.align		4
        /*0024*/ 	.byte	0x04, 0x0f
        /*0026*/ 	.short	(.L_173 - .L_172)


	//   ....[0]....
	.align		4
.L_172:
        /*0028*/ 	.word	index@(__assertfail)


	//----- nvinfo : EIATTR_ANNOTATIONS
	.align		4
.L_173:
        /*002c*/ 	.byte	0x04, 0x55
        /*002e*/ 	.short	(.L_175 - .L_174)


	//   ....[0]....
.L_174:
        /* <DEDUP_REMOVED lines=12> */


	//----- nvinfo : EIATTR_MERCURY_ISA_VERSION
	.align		4
.L_175:
        /*00d8*/ 	.byte	0x03, 0x5f
        /*00da*/ 	.short	0x0101


	//----- nvinfo : EIATTR_INT_WARP_WIDE_INSTR_OFFSETS
	.align		4
        /*00dc*/ 	.byte	0x04, 0x31
        /*00de*/ 	.short	(.L_177 - .L_176)


	//   ....[0]....
.L_176:
        /*00e0*/ 	.word	0x000000c0


	//   ....[1]....
        /*00e4*/ 	.word	0x000000d0


	//   ....[2]....
        /*00e8*/ 	.word	0x00000170


	//----- nvinfo : EIATTR_COOP_GROUP_MASK_REGIDS
	.align		4
.L_177:
        /*00ec*/ 	.byte	0x04, 0x29
        /*00ee*/ 	.short	(.L_179 - .L_178)


	//   ....[0]....
.L_178:
        /*00f0*/ 	.word	0xffffffff


	//   ....[1]....
        /*00f4*/ 	.word	0xffffffff


	//   ....[2]....
        /*00f8*/ 	.word	0xffffffff


	//   ....[3]....
        /*00fc*/ 	.word	0xffffffff


	//   ....[4]....
        /*0100*/ 	.word	0xffffffff


	//   ....[5]....
        /*0104*/ 	.word	0xffffffff


	//   ....[6]....
        /*0108*/ 	.word	0xffffffff


	//   ....[7]....
        /*010c*/ 	.word	0xffffffff


	//   ....[8]....
        /*0110*/ 	.word	0xffffffff


	//   ....[9]....
        /*0114*/ 	.word	0xffffffff


	//   ....[10]....
        /*0118*/ 	.word	0xffffffff


	//   ....[11]....
        /*011c*/ 	.word	0xffffffff


	//   ....[12]....
        /*0120*/ 	.word	0xffffffff


	//   ....[13]....
        /*0124*/ 	.word	0xffffffff


	//   ....[14]....
        /*0128*/ 	.word	0xffffffff


	//   ....[15]....
        /*012c*/ 	.word	0xffffffff


	//   ....[16]....
        /*0130*/ 	.word	0xffffffff


	//   ....[17]....
        /*0134*/ 	.word	0xffffffff


	//   ....[18]....
        /*0138*/ 	.word	0xffffffff


	//   ....[19]....
        /*013c*/ 	.word	0xffffffff


	//   ....[20]....
        /*0140*/ 	.word	0xffffffff


	//   ....[21]....
        /*0144*/ 	.word	0xffffffff


	//   ....[22]....
        /*0148*/ 	.word	0xffffffff


	//   ....[23]....
        /*014c*/ 	.word	0xffffffff


	//   ....[24]....
        /*0150*/ 	.word	0xffffffff


	//   ....[25]....
        /*0154*/ 	.word	0xffffffff


	//   ....[26]....
        /*0158*/ 	.word	0xffffffff


	//   ....[27]....
        /*015c*/ 	.word	0xffffffff


	//   ....[28]....
        /*0160*/ 	.word	0xffffffff


	//   ....[29]....
        /*0164*/ 	.word	0xffffffff


	//   ....[30]....
        /*0168*/ 	.word	0xffffffff


	//   ....[31]....
        /*016c*/ 	.word	0xffffffff


	//   ....[32]....
        /*0170*/ 	.word	0xffffffff


	//   ....[33]....
        /*0174*/ 	.word	0xffffffff


	//   ....[34]....
        /*0178*/ 	.word	0xffffffff


	//   ....[35]....
        /*017c*/ 	.word	0xffffffff


	//   ....[36]....
        /*0180*/ 	.word	0xffffffff


	//   ....[37]....
        /*0184*/ 	.word	0xffffffff


	//   ....[38]....
        /*0188*/ 	.word	0xffffffff


	//   ....[39]....
        /*018c*/ 	.word	0xffffffff


	//   ....[40]....
        /*0190*/ 	.word	0xffffffff


	//   ....[41]....
        /*0194*/ 	.word	0xffffffff


	//   ....[42]....
        /*0198*/ 	.word	0xffffffff


	//   ....[43]....
        /*019c*/ 	.word	0xffffffff


	//   ....[44]....
        /*01a0*/ 	.word	0xffffffff


	//   ....[45]....
        /*01a4*/ 	.word	0xffffffff


	//   ....[46]....
        /*01a8*/ 	.word	0xffffffff


	//   ....[47]....
        /*01ac*/ 	.word	0xffffffff


	//   ....[48]....
        /*01b0*/ 	.word	0xffffffff


	//   ....[49]....
        /*01b4*/ 	.word	0xffffffff


	//   ....[50]....
        /*01b8*/ 	.word	0xffffffff


	//   ....[51]....
        /*01bc*/ 	.word	0xffffffff


	//   ....[52]....
        /*01c0*/ 	.word	0xffffffff


	//   ....[53]....
        /*01c4*/ 	.word	0xffffffff


	//   ....[54]....
        /*01c8*/ 	.word	0xffffffff


	//   ....[55]....
        /*01cc*/ 	.word	0xffffffff


	//   ....[56]....
        /*01d0*/ 	.word	0xffffffff


	//   ....[57]....
        /*01d4*/ 	.word	0xffffffff


	//   ....[58]....
        /*01d8*/ 	.word	0xffffffff


	//   ....[59]....
        /*01dc*/ 	.word	0xffffffff


	//   ....[60]....
        /*01e0*/ 	.word	0xffffffff


	//   ....[61]....
        /*01e4*/ 	.word	0xffffffff


	//   ....[62]....
        /*01e8*/ 	.word	0xffffffff


	//   ....[63]....
        /*01ec*/ 	.word	0xffffffff


	//   ....[64]....
        /*01f0*/ 	.word	0xffffffff


	//   ....[65]....
        /*01f4*/ 	.word	0xffffffff


	//   ....[66]....
        /*01f8*/ 	.word	0xffffffff


	//   ....[67]....
        /*01fc*/ 	.word	0xffffffff


	//   ....[68]....
        /*0200*/ 	.word	0xffffffff


	//   ....[69]....
        /*0204*/ 	.word	0xffffffff


	//   ....[70]....
        /*0208*/ 	.word	0xffffffff


	//   ....[71]....
        /*020c*/ 	.word	0xffffffff


	//   ....[72]....
        /*0210*/ 	.word	0xffffffff


	//   ....[73]....
        /*0214*/ 	.word	0xffffffff


	//   ....[74]....
        /*0218*/ 	.word	0xffffffff


	//   ....[75]....
        /*021c*/ 	.word	0xffffffff


	//   ....[76]....
        /*0220*/ 	.word	0xffffffff


	//   ....[77]....
        /*0224*/ 	.word	0xffffffff


	//   ....[78]....
        /*0228*/ 	.word	0xffffffff


	//   ....[79]....
        /*022c*/ 	.word	0xffffffff


	//   ....[80]....
        /*0230*/ 	.word	0xffffffff


	//   ....[81]....
        /*0234*/ 	.word	0xffffffff


	//   ....[82]....
        /*0238*/ 	.word	0xffffffff


	//   ....[83]....
        /*023c*/ 	.word	0xffffffff


	//   ....[84]....
        /*0240*/ 	.word	0xffffffff


	//   ....[85]....
        /*0244*/ 	.word	0xffffffff


	//   ....[86]....
        /*0248*/ 	.word	0xffffffff


	//   ....[87]....
        /*024c*/ 	.word	0xffffffff


	//   ....[88]....
        /*0250*/ 	.word	0xffffffff


	//   ....[89]....
        /*0254*/ 	.word	0xffffffff


	//   ....[90]....
        /*0258*/ 	.word	0xffffffff


	//   ....[91]....
        /*025c*/ 	.word	0xffffffff


	//   ....[92]....
        /*0260*/ 	.word	0xffffffff


	//   ....[93]....
        /*0264*/ 	.word	0xffffffff


	//   ....[94]....
        /*0268*/ 	.word	0xffffffff


	//   ....[95]....
        /*026c*/ 	.word	0xffffffff


	//   ....[96]....
        /*0270*/ 	.word	0xffffffff


	//   ....[97]....
        /*0274*/ 	.word	0xffffffff


	//   ....[98]....
        /*0278*/ 	.word	0xffffffff


	//   ....[99]....
        /*027c*/ 	.word	0xffffffff


	//   ....[100]....
        /*0280*/ 	.word	0xffffffff


	//   ....[101]....
        /*0284*/ 	.word	0xffffffff


	//   ....[102]....
        /*0288*/ 	.word	0xffffffff


	//   ....[103]....
        /*028c*/ 	.word	0xffffffff


	//   ....[104]....
        /*0290*/ 	.word	0xffffffff


	//   ....[105]....
        /*0294*/ 	.word	0xffffffff


	//   ....[106]....
        /*0298*/ 	.word	0xffffffff


	//   ....[107]....
        /*029c*/ 	.word	0xffffffff


	//   ....[108]....
        /*02a0*/ 	.word	0xffffffff


	//   ....[109]....
        /*02a4*/ 	.word	0xffffffff


	//   ....[110]....
        /*02a8*/ 	.word	0xffffffff


	//   ....[111]....
        /*02ac*/ 	.word	0xffffffff


	//   ....[112]....
        /*02b0*/ 	.word	0xffffffff


	//   ....[113]....
        /*02b4*/ 	.word	0xffffffff


	//   ....[114]....
        /*02b8*/ 	.word	0xffffffff


	//   ....[115]....
        /*02bc*/ 	.word	0xffffffff


	//   ....[116]....
        /*02c0*/ 	.word	0xffffffff


	//   ....[117]....
        /*02c4*/ 	.word	0xffffffff


	//   ....[118]....
        /*02c8*/ 	.word	0xffffffff


	//   ....[119]....
        /*02cc*/ 	.word	0xffffffff


	//   ....[120]....
        /*02d0*/ 	.word	0xffffffff


	//   ....[121]....
        /*02d4*/ 	.word	0xffffffff


	//   ....[122]....
        /*02d8*/ 	.word	0xffffffff


	//   ....[123]....
        /*02dc*/ 	.word	0xffffffff


	//   ....[124]....
        /*02e0*/ 	.word	0xffffffff


	//   ....[125]....
        /*02e4*/ 	.word	0xffffffff


	//   ....[126]....
        /*02e8*/ 	.word	0xffffffff


	//   ....[127]....
        /*02ec*/ 	.word	0xffffffff


	//   ....[128]....
        /*02f0*/ 	.word	0xffffffff


	//   ....[129]....
        /*02f4*/ 	.word	0xffffffff


	//   ....[130]....
        /*02f8*/ 	.word	0xffffffff


	//   ....[131]....
        /*02fc*/ 	.word	0xffffffff


	//   ....[132]....
        /*0300*/ 	.word	0xffffffff


	//   ....[133]....
        /*0304*/ 	.word	0xffffffff


	//   ....[134]....
        /*0308*/ 	.word	0xffffffff


	//   ....[135]....
        /*030c*/ 	.word	0xffffffff


	//   ....[136]....
        /*0310*/ 	.word	0xffffffff


	//   ....[137]....
        /*0314*/ 	.word	0xffffffff


	//   ....[138]....
        /*0318*/ 	.word	0xffffffff


	//   ....[139]....
        /*031c*/ 	.word	0xffffffff


	//   ....[140]....
        /*0320*/ 	.word	0xffffffff


	//   ....[141]....
        /*0324*/ 	.word	0xffffffff


	//   ....[142]....
        /*0328*/ 	.word	0xffffffff


	//   ....[143]....
        /*032c*/ 	.word	0xffffffff


	//   ....[144]....
        /*0330*/ 	.word	0xffffffff


	//   ....[145]....
        /*0334*/ 	.word	0xffffffff


	//   ....[146]....
        /*0338*/ 	.word	0xffffffff


	//   ....[147]....
        /*033c*/ 	.word	0x0500000f


	//   ....[148]....
        /*0340*/ 	.word	0x0500000f


	//   ....[149]....
        /*0344*/ 	.word	0x0500000f


	//   ....[150]....
        /*0348*/ 	.word	0x0500000f


	//   ....[151]....
        /*034c*/ 	.word	0x0500000f


	//   ....[152]....
        /*0350*/ 	.word	0x0500000f


	//   ....[153]....
        /*0354*/ 	.word	0x0500000f


	//   ....[154]....
        /*0358*/ 	.word	0x0500000f


	//   ....[155]....
        /*035c*/ 	.word	0x0500000f


	//   ....[156]....
        /*0360*/ 	.word	0x0500000f


	//   ....[157]....
        /*0364*/ 	.word	0x0500000f


	//   ....[158]....
        /*0368*/ 	.word	0x0500000f


	//   ....[159]....
        /*036c*/ 	.word	0x0500000f


	//   ....[160]....
        /*0370*/ 	.word	0x0500000f


	//   ....[161]....
        /*0374*/ 	.word	0x0500000f


	//   ....[162]....
        /*0378*/ 	.word	0x0500000f


	//   ....[163]....
        /*037c*/ 	.word	0x0500000f


	//   ....[164]....
        /*0380*/ 	.word	0x0500000f


	//   ....[165]....
        /*0384*/ 	.word	0x0500000f


	//   ....[166]....
        /*0388*/ 	.word	0x0500000f


	//   ....[167]....
        /*038c*/ 	.word	0x0500000f


	//   ....[168]....
        /*0390*/ 	.word	0x0500000f


	//   ....[169]....
        /*0394*/ 	.word	0x0500000f


	//   ....[170]....
        /*0398*/ 	.word	0x0500000f


	//   ....[171]....
        /*039c*/ 	.word	0x0500000f


	//   ....[172]....
        /*03a0*/ 	.word	0x0500000f


	//   ....[173]....
        /*03a4*/ 	.word	0x0500000f


	//   ....[174]....
        /*03a8*/ 	.word	0x0500000f


	//   ....[175]....
        /*03ac*/ 	.word	0x0500000f


	//   ....[176]....
        /*03b0*/ 	.word	0x0500000f


	//   ....[177]....
        /*03b4*/ 	.word	0x0500000f


	//   ....[178]....
        /*03b8*/ 	.word	0x0500000f


	//   ....[179]....
        /*03bc*/ 	.word	0x0500000f


	//   ....[180]....
        /*03c0*/ 	.word	0x0500000f


	//   ....[181]....
        /*03c4*/ 	.word	0x0500000f


	//   ....[182]....
        /*03c8*/ 	.word	0x0500000f


	//   ....[183]....
        /*03cc*/ 	.word	0x0500000f


	//   ....[184]....
        /*03d0*/ 	.word	0x0500000f


	//   ....[185]....
        /*03d4*/ 	.word	0x0500000f


	//   ....[186]....
        /*03d8*/ 	.word	0x0500000f


	//   ....[187]....
        /*03dc*/ 	.word	0x0500000f


	//----- nvinfo : EIATTR_COOP_GROUP_INSTR_OFFSETS
	.align		4
.L_179:
        /*03e0*/ 	.byte	0x04, 0x28
        /*03e2*/ 	.short	(.L_181 - .L_180)


	//   ....[0]....
.L_180:
        /*03e4*/ 	.word	0x00000080


	//   ....[1]....
        /*03e8*/ 	.word	0x00000090


	//   ....[2]....
        /*03ec*/ 	.word	0x000002d0


	//   ....[3]....
        /*03f0*/ 	.word	0x00000430


	//   ....[4]....
        /*03f4*/ 	.word	0x00000550


	//   ....[5]....
        /*03f8*/ 	.word	0x000006b0


	//   ....[6]....
        /*03fc*/ 	.word	0x000016d0


	//   ....[7]....
        /*0400*/ 	.word	0x00001f80


	//   ....[8]....
        /*0404*/ 	.word	0x00002200


	//   ....[9]....
        /*0408*/ 	.word	0x00003330


	//   ....[10]....
        /*040c*/ 	.word	0x00003430


	//   ....[11]....
        /*0410*/ 	.word	0x00003c50


	//   ....[12]....
        /*0414*/ 	.word	0x00003cb0


	//   ....[13]....
        /*0418*/ 	.word	0x00005570


	//   ....[14]....
        /*041c*/ 	.word	0x00005780


	//   ....[15]....
        /*0420*/ 	.word	0x00006340


	//   ....[16]....
        /*0424*/ 	.word	0x00006440


	//   ....[17]....
        /*0428*/ 	.word	0x00006ce0


	//   ....[18]....
        /*042c*/ 	.word	0x00006d50


	//   ....[19]....
        /*0430*/ 	.word	0x00008a40


	//   ....[20]....
        /*0434*/ 	.word	0x00008a50


	//   ....[21]....
        /*0438*/ 	.word	0x00008a80


	//   ....[22]....
        /*043c*/ 	.word	0x00008a90


	//   ....[23]....
        /*0440*/ 	.word	0x0000a540


	//   ....[24]....
        /*0444*/ 	.word	0x0000a750


	//   ....[25]....
        /*0448*/ 	.word	0x0000b310


	//   ....[26]....
        /*044c*/ 	.word	0x0000b410


	//   ....[27]....
        /*0450*/ 	.word	0x0000bcb0


	//   ....[28]....
        /*0454*/ 	.word	0x0000bd20


	//   ....[29]....
        /*0458*/ 	.word	0x0000d030


	//   ....[30]....
        /*045c*/ 	.word	0x0000d040


	//   ....[31]....
        /*0460*/ 	.word	0x0000d0c0


	//   ....[32]....
        /*0464*/ 	.word	0x0000d0d0


	//   ....[33]....
        /*0468*/ 	.word	0x0000df60


	//   ....[34]....
        /*046c*/ 	.word	0x0000df70


	//   ....[35]....
        /*0470*/ 	.word	0x0000df80


	//   ....[36]....
        /*0474*/ 	.word	0x0000dfa0


	//   ....[37]....
        /*0478*/ 	.word	0x0000dfb0


	//   ....[38]....
        /*047c*/ 	.word	0x0000dfc0


	//   ....[39]....
        /*0480*/ 	.word	0x0000dfd0


	//   ....[40]....
        /*0484*/ 	.word	0x0000dfe0


	//   ....[41]....
        /*0488*/ 	.word	0x0000dff0


	//   ....[42]....
        /*048c*/ 	.word	0x0000e000


	//   ....[43]....
        /*0490*/ 	.word	0x0000e010


	//   ....[44]....
        /*0494*/ 	.word	0x0000e030


	//   ....[45]....
        /*0498*/ 	.word	0x0000e040


	//   ....[46]....
        /*049c*/ 	.word	0x0000e050


	//   ....[47]....
        /*04a0*/ 	.word	0x0000e060


	//   ....[48]....
        /*04a4*/ 	.word	0x0000e070


	//   ....[49]....
        /*04a8*/ 	.word	0x0000e080


	//   ....[50]....
        /*04ac*/ 	.word	0x0000e090


	//   ....[51]....
        /*04b0*/ 	.word	0x0000e0a0


	//   ....[52]....
        /*04b4*/ 	.word	0x0000e0b0


	//   ....[53]....
        /*04b8*/ 	.word	0x0000e0c0


	//   ....[54]....
        /*04bc*/ 	.word	0x0000e0d0


	//   ....[55]....
        /*04c0*/ 	.word	0x0000e0e0


	//   ....[56]....
        /*04c4*/ 	.word	0x0000e0f0


	//   ....[57]....
        /*04c8*/ 	.word	0x0000e100


	//   ....[58]....
        /*04cc*/ 	.word	0x0000e110


	//   ....[59]....
        /*04d0*/ 	.word	0x0000e120


	//   ....[60]....
        /*04d4*/ 	.word	0x0000e130


	//   ....[61]....
        /*04d8*/ 	.word	0x0000e140


	//   ....[62]....
        /*04dc*/ 	.word	0x0000e150


	//   ....[63]....
        /*04e0*/ 	.word	0x0000e160


	//   ....[64]....
        /*04e4*/ 	.word	0x0000e170


	//   ....[65]....
        /*04e8*/ 	.word	0x0000e180


	//   ....[66]....
        /*04ec*/ 	.word	0x0000e190


	//   ....[67]....
        /*04f0*/ 	.word	0x0000e1c0


	//   ....[68]....
        /*04f4*/ 	.word	0x0000e1f0


	//   ....[69]....
        /*04f8*/ 	.word	0x0000e210


	//   ....[70]....
        /*04fc*/ 	.word	0x0000e220


	//   ....[71]....
        /*0500*/ 	.word	0x0000e230


	//   ....[72]....
        /*0504*/ 	.word	0x0000e240


	//   ....[73]....
        /*0508*/ 	.word	0x0000e250


	//   ....[74]....
        /*050c*/ 	.word	0x0000e260


	//   ....[75]....
        /*0510*/ 	.word	0x0000e270


	//   ....[76]....
        /*0514*/ 	.word	0x0000e280


	//   ....[77]....
        /*0518*/ 	.word	0x0000e290


	//   ....[78]....
        /*051c*/ 	.word	0x0000e2a0


	//   ....[79]....
        /*0520*/ 	.word	0x0000e2b0


	//   ....[80]....
        /*0524*/ 	.word	0x0000e2c0


	//   ....[81]....
        /*0528*/ 	.word	0x0000e2e0


	//   ....[82]....
        /*052c*/ 	.word	0x0000e310


	//   ....[83]....
        /*0530*/ 	.word	0x0000e340


	//   ....[84]....
        /*0534*/ 	.word	0x0000e370


	//   ....[85]....
        /*0538*/ 	.word	0x0000e3a0


	//   ....[86]....
        /*053c*/ 	.word	0x0000e3d0


	//   ....[87]....
        /*0540*/ 	.word	0x0000e400


	//   ....[88]....
        /*0544*/ 	.word	0x0000e440


	//   ....[89]....
        /*0548*/ 	.word	0x0000e470


	//   ....[90]....
        /*054c*/ 	.word	0x0000e480


	//   ....[91]....
        /*0550*/ 	.word	0x0000e490


	//   ....[92]....
        /*0554*/ 	.word	0x0000e4a0


	//   ....[93]....
        /*0558*/ 	.word	0x0000e4b0


	//   ....[94]....
        /*055c*/ 	.word	0x0000e4c0


	//   ....[95]....
        /*0560*/ 	.word	0x0000e4d0


	//   ....[96]....
        /*0564*/ 	.word	0x0000e4e0


	//   ....[97]....
        /*0568*/ 	.word	0x0000e8e0


	//   ....[98]....
        /*056c*/ 	.word	0x0000e920


	//   ....[99]....
        /*0570*/ 	.word	0x0000e960


	//   ....[100]....
        /*0574*/ 	.word	0x0000e990


	//   ....[101]....
        /*0578*/ 	.word	0x0000e9e0


	//   ....[102]....
        /*057c*/ 	.word	0x0000ea10


	//   ....[103]....
        /*0580*/ 	.word	0x0000f0d0


	//   ....[104]....
        /*0584*/ 	.word	0x0000f100


	//   ....[105]....
        /*0588*/ 	.word	0x0000fc20


	//   ....[106]....
        /*058c*/ 	.word	0x00011430


	//   ....[107]....
        /*0590*/ 	.word	0x00011470


	//   ....[108]....
        /*0594*/ 	.word	0x000114d0


	//   ....[109]....
        /*0598*/ 	.word	0x00011530


	//   ....[110]....
        /*059c*/ 	.word	0x00011550


	//   ....[111]....
        /*05a0*/ 	.word	0x000115b0


	//   ....[112]....
        /*05a4*/ 	.word	0x000115d0


	//   ....[113]....
        /*05a8*/ 	.word	0x000115e0


	//   ....[114]....
        /*05ac*/ 	.word	0x00011a00


	//   ....[115]....
        /*05b0*/ 	.word	0x00011a30


	//   ....[116]....
        /*05b4*/ 	.word	0x00011a50


	//   ....[117]....
        /*05b8*/ 	.word	0x00011a60


	//   ....[118]....
        /*05bc*/ 	.word	0x00011ab0


	//   ....[119]....
        /*05c0*/ 	.word	0x00011b30


	//   ....[120]....
        /*05c4*/ 	.word	0x00011b60


	//   ....[121]....
        /*05c8*/ 	.word	0x00011be0


	//   ....[122]....
        /*05cc*/ 	.word	0x000121d0


	//   ....[123]....
        /*05d0*/ 	.word	0x00012200


	//   ....[124]....
        /*05d4*/ 	.word	0x00012220


	//   ....[125]....
        /*05d8*/ 	.word	0x00012290


	//   ....[126]....
        /*05dc*/ 	.word	0x00012330


	//   ....[127]....
        /*05e0*/ 	.word	0x00012350


	//   ....[128]....
        /*05e4*/ 	.word	0x000123a0


	//   ....[129]....
        /*05e8*/ 	.word	0x00012400


	//   ....[130]....
        /*05ec*/ 	.word	0x00012b00


	//   ....[131]....
        /*05f0*/ 	.word	0x00012b20


	//   ....[132]....
        /*05f4*/ 	.word	0x00012b40


	//   ....[133]....
        /*05f8*/ 	.word	0x00012b60


	//   ....[134]....
        /*05fc*/ 	.word	0x00012bb0


	//   ....[135]....
        /*0600*/ 	.word	0x00012bc0


	//   ....[136]....
        /*0604*/ 	.word	0x00012be0


	//   ....[137]....
        /*0608*/ 	.word	0x00012c20


	//   ....[138]....
        /*060c*/ 	.word	0x00012fa0


	//   ....[139]....
        /*0610*/ 	.word	0x00012fc0


	//   ....[140]....
        /*0614*/ 	.word	0x00012fe0


	//   ....[141]....
        /*0618*/ 	.word	0x00013000


	//   ....[142]....
        /*061c*/ 	.word	0x00013050


	//   ....[143]....
        /*0620*/ 	.word	0x00013070


	//   ....[144]....
        /*0624*/ 	.word	0x000130b0


	//   ....[145]....
        /*0628*/ 	.word	0x000130d0


	//   ....[146]....
        /*062c*/ 	.word	0x00013fc0


	//   ....[147]....
        /*0630*/ 	.word	0x00014640


	//   ....[148]....
        /*0634*/ 	.word	0x00014730


	//   ....[149]....
        /*0638*/ 	.word	0x00014800


	//   ....[150]....
        /*063c*/ 	.word	0x00014880


	//   ....[151]....
        /*0640*/ 	.word	0x00014950


	//   ....[152]....
        /*0644*/ 	.word	0x000149b0


	//   ....[153]....
        /*0648*/ 	.word	0x00014a80


	//   ....[154]....
        /*064c*/ 	.word	0x00014ae0


	//   ....[155]....
        /*0650*/ 	.word	0x00014bb0


	//   ....[156]....
        /*0654*/ 	.word	0x00014ce0


	//   ....[157]....
        /*0658*/ 	.word	0x00014da0


	//   ....[158]....
        /*065c*/ 	.word	0x00014e80


	//   ....[159]....
        /*0660*/ 	.word	0x00014f30


	//   ....[160]....
        /*0664*/ 	.word	0x00014fa0


	//   ....[161]....
        /*0668*/ 	.word	0x00015080


	//   ....[162]....
        /*066c*/ 	.word	0x000150f0


	//   ....[163]....
        /*0670*/ 	.word	0x000151d0


	//   ....[164]....
        /*0674*/ 	.word	0x00015250


	//   ....[165]....
        /*0678*/ 	.word	0x000152a0


	//   ....[166]....
        /*067c*/ 	.word	0x00015380


	//   ....[167]....
        /*0680*/ 	.word	0x00015440


	//   ....[168]....
        /*0684*/ 	.word	0x000154c0


	//   ....[169]....
        /*0688*/ 	.word	0x000155b0


	//   ....[170]....
        /*068c*/ 	.word	0x00015630


	//   ....[171]....
        /*0690*/ 	.word	0x00015700


	//   ....[172]....
        /*0694*/ 	.word	0x00015840


	//   ....[173]....
        /*0698*/ 	.word	0x000158e0


	//   ....[174]....
        /*069c*/ 	.word	0x00015950


	//   ....[175]....
        /*06a0*/ 	.word	0x00015a00


	//   ....[176]....
        /*06a4*/ 	.word	0x00015a60


	//   ....[177]....
        /*06a8*/ 	.word	0x00015b10


	//   ....[178]....
        /*06ac*/ 	.word	0x00015b70


	//   ....[179]....
        /*06b0*/ 	.word	0x00015c20


	//   ....[180]....
        /*06b4*/ 	.word	0x00015d00


	//   ....[181]....
        /*06b8*/ 	.word	0x00015da0


	//   ....[182]....
        /*06bc*/ 	.word	0x00015e00


	//   ....[183]....
        /*06c0*/ 	.word	0x00015ec0


	//   ....[184]....
        /*06c4*/ 	.word	0x00015f20


	//   ....[185]....
        /*06c8*/ 	.word	0x00015fe0


	//   ....[186]....
        /*06cc*/ 	.word	0x00016040


	//   ....[187]....
        /*06d0*/ 	.word	0x00016100


	//----- nvinfo : EIATTR_REG_RECONFIG
	.align		4
.L_181:
        /*06d4*/ 	.byte	0x01, 0x54
	.zero		2


	//----- nvinfo : EIATTR_SYSCALL_OFFSETS
	.align		4
        /*06d8*/ 	.byte	0x04, 0x46
        /*06da*/ 	.short	(.L_183 - .L_182)


	//   ....[0]....
.L_182:
        /*06dc*/ 	.word	0x00001890


	//   ....[1]....
        /*06e0*/ 	.word	0x000107f0


	//   ....[2]....
        /*06e4*/ 	.word	0x00010930


	//   ....[3]....
        /*06e8*/ 	.word	0x00010a70


	//   ....[4]....
        /*06ec*/ 	.word	0x00010b90


	//   ....[5]....
        /*06f0*/ 	.word	0x00011f30


	//----- nvinfo : EIATTR_MBARRIER_INSTR_OFFSETS
	.align		4
.L_183:
        /*06f4*/ 	.byte	0x04, 0x39
        /*06f6*/ 	.short	(.L_185 - .L_184)


	//   ....[0]....
.L_184:
        /*06f8*/ 	.word	0x00000180
        /*06fc*/ 	.word	0x000000ff
        /*0700*/ 	.word	0x00022800
        /*0704*/ 	.short	0x0100
        /*0706*/ 	.byte	0x08
	.zero		1


	//   ....[1]....
        /*0708*/ 	.word	0x00000190
        /*070c*/ 	.word	0x000000ff
        /*0710*/ 	.word	0x00022820
        /*0714*/ 	.short	0x0100
        /*0716*/ 	.byte	0x08
	.zero		1


	//   ....[2]....
        /*0718*/ 	.word	0x00000280
        /*071c*/ 	.word	0x000000ff
        /*0720*/ 	.word	0x00022830
        /*0724*/ 	.short	0x0100
        /*0726*/ 	.byte	0x08
	.zero		1


	//   ....[3]....
        /*0728*/ 	.word	0x00000290
        /*072c*/ 	.word	0x000000ff
        /*0730*/ 	.word	0x00022840
        /*0734*/ 	.short	0x0100
        /*0736*/ 	.byte	0x08
	.zero		1


	//   ....[4]....
        /*0738*/ 	.word	0x000002a0
        /*073c*/ 	.word	0x000000ff
        /*0740*/ 	.word	0x00022838
        /*0744*/ 	.short	0x0100
        /*0746*/ 	.byte	0x08
	.zero		1


	//   ....[5]....
        /*0748*/ 	.word	0x000002b0
        /*074c*/ 	.word	0x000000ff
        /*0750*/ 	.word	0x00022848
        /*0754*/ 	.short	0x0100
        /*0756*/ 	.byte	0x08
	.zero		1


	//   ....[6]....
        /*0758*/ 	.word	0x000003e0
        /*075c*/ 	.word	0x000000ff
        /*0760*/ 	.word	0x00022850
        /*0764*/ 	.short	0x0100
        /*0766*/ 	.byte	0x08
	.zero		1


	//   ....[7]....
        /*0768*/ 	.word	0x000003f0
        /*076c*/ 	.word	0x000000ff
        /*0770*/ 	.word	0x00022860
        /*0774*/ 	.short	0x0100
        /*0776*/ 	.byte	0x08
	.zero		1


	//   ....[8]....
        /*0778*/ 	.word	0x00000400
        /*077c*/ 	.word	0x000000ff
        /*0780*/ 	.word	0x00022858
        /*0784*/ 	.short	0x0100
        /*0786*/ 	.byte	0x08
	.zero		1


	//   ....[9]....
        /*0788*/ 	.word	0x00000410
        /*078c*/ 	.word	0x000000ff
        /*0790*/ 	.word	0x00022868
        /*0794*/ 	.short	0x0100
        /*0796*/ 	.byte	0x08
	.zero		1


	//   ....[10]....
        /*0798*/ 	.word	0x00000500
        /*079c*/ 	.word	0x000000ff
        /*07a0*/ 	.word	0x00022870
        /*07a4*/ 	.short	0x0100
        /*07a6*/ 	.byte	0x06
	.zero		1


	//   ....[11]....
        /*07a8*/ 	.word	0x00000510
        /*07ac*/ 	.word	0x000000ff
        /*07b0*/ 	.word	0x00022880
        /*07b4*/ 	.short	0x0100
        /*07b6*/ 	.byte	0x06
	.zero		1


	//   ....[12]....
        /*07b8*/ 	.word	0x00000520
        /*07bc*/ 	.word	0x000000ff
        /*07c0*/ 	.word	0x00022878
        /*07c4*/ 	.short	0x0100
        /*07c6*/ 	.byte	0x06
	.zero		1


	//   ....[13]....
        /*07c8*/ 	.word	0x00000530
        /*07cc*/ 	.word	0x000000ff
        /*07d0*/ 	.word	0x00022888
        /*07d4*/ 	.short	0x0100
        /*07d6*/ 	.byte	0x06
	.zero		1


	//   ....[14]....
        /*07d8*/ 	.word	0x00000660
        /*07dc*/ 	.word	0x000000ff
        /*07e0*/ 	.word	0x00022890
        /*07e4*/ 	.short	0x0100
        /*07e6*/ 	.byte	0x08
	.zero		1


	//   ....[15]....
        /*07e8*/ 	.word	0x00000670
        /*07ec*/ 	.word	0x000000ff
        /*07f0*/ 	.word	0x000228a0
        /*07f4*/ 	.short	0x0100
        /*07f6*/ 	.byte	0x08
	.zero		1


	//   ....[16]....
        /*07f8*/ 	.word	0x00000680
        /*07fc*/ 	.word	0x000000ff
        /*0800*/ 	.word	0x00022898
        /*0804*/ 	.short	0x0100
        /*0806*/ 	.byte	0x08
	.zero		1


	//   ....[17]....
        /*0808*/ 	.word	0x00000690
        /*080c*/ 	.word	0x000000ff
        /*0810*/ 	.word	0x000228a8
        /*0814*/ 	.short	0x0100
        /*0816*/ 	.byte	0x08
	.zero		1


	//   ....[18]....
        /*0818*/ 	.word	0x000007d0
        /*081c*/ 	.word	0x000000ff
        /*0820*/ 	.word	0x000228b0
        /*0824*/ 	.short	0x0100
        /*0826*/ 	.byte	0x08
	.zero		1


	//   ....[19]....
        /*0828*/ 	.word	0x000007e0
        /*082c*/ 	.word	0x000000ff
        /*0830*/ 	.word	0x000228c0
        /*0834*/ 	.short	0x0100
        /*0836*/ 	.byte	0x08
	.zero		1


	//   ....[20]....
        /*0838*/ 	.word	0x000007f0
        /*083c*/ 	.word	0x000000ff
        /*0840*/ 	.word	0x000228b8
        /*0844*/ 	.short	0x0100
        /*0846*/ 	.byte	0x08
	.zero		1


	//   ....[21]....
        /*0848*/ 	.word	0x00000800
        /*084c*/ 	.word	0x000000ff
        /*0850*/ 	.word	0x000228c8
        /*0854*/ 	.short	0x0100
        /*0856*/ 	.byte	0x08
	.zero		1


	//   ....[22]....
        /*0858*/ 	.word	0x000018b0
        /*085c*/ 	.word	0x000000ff
        /*0860*/ 	.word	0x00022800
        /*0864*/ 	.short	0x010a
        /*0866*/ 	.byte	0x24
	.zero		1


	//   ....[23]....
        /*0868*/ 	.word	0x00001920
        /*086c*/ 	.word	0x000000ff
        /*0870*/ 	.word	0x00022830
        /*0874*/ 	.short	0x010a
        /*0876*/ 	.byte	0x24
	.zero		1


	//   ....[24]....
        /*0878*/ 	.word	0x00001980
        /*087c*/ 	.word	0x000000ff
        /*0880*/ 	.word	0x00022830
        /*0884*/ 	.short	0x010a
        /*0886*/ 	.byte	0x24
	.zero		1


	//   ....[25]....
        /*0888*/ 	.word	0x00001e90
        /*088c*/ 	.word	0x000000ff
        /*0890*/ 	.word	0x00000000
        /*0894*/ 	.short	0x0101
        /*0896*/ 	.byte	0x04
	.zero		1


	//   ....[26]....
        /*0898*/ 	.word	0x00004f50
        /*089c*/ 	.word	0x000000ff
        /*08a0*/ 	.word	0x00022830
        /*08a4*/ 	.short	0x010a
        /*08a6*/ 	.byte	0x04
	.zero		1


	//   ....[27]....
        /*08a8*/ 	.word	0x00004f90
        /*08ac*/ 	.word	0x000000ff
        /*08b0*/ 	.word	0x00022830
        /*08b4*/ 	.short	0x010a
        /*08b6*/ 	.byte	0x04
	.zero		1


	//   ....[28]....
        /*08b8*/ 	.word	0x00005250
        /*08bc*/ 	.word	0x000000ff
        /*08c0*/ 	.word	0x00022850
        /*08c4*/ 	.short	0x010a
        /*08c6*/ 	.byte	0x0a
	.zero		1


	//   ....[29]....
        /*08c8*/ 	.word	0x00005290
        /*08cc*/ 	.word	0x000000ff
        /*08d0*/ 	.word	0x00022850
        /*08d4*/ 	.short	0x010a
        /*08d6*/ 	.byte	0x0a
	.zero		1


	//   ....[30]....
        /*08d8*/ 	.word	0x00005500
        /*08dc*/ 	.word	0x000000ff
        /*08e0*/ 	.word	0x00000000
        /*08e4*/ 	.short	0x0101
        /*08e6*/ 	.byte	0x0a
	.zero		1


	//   ....[31]....
        /*08e8*/ 	.word	0x000077d0
        /*08ec*/ 	.word	0x000000ff
        /*08f0*/ 	.word	0x00000000
        /*08f4*/ 	.short	0x0101
        /*08f6*/ 	.byte	0x0a
	.zero		1


	//   ....[32]....
        /*08f8*/ 	.word	0x000080e0
        /*08fc*/ 	.word	0x000000ff
        /*0900*/ 	.word	0x00022830
        /*0904*/ 	.short	0x010a
        /*0906*/ 	.byte	0x04
	.zero		1


	//   ....[33]....
        /*0908*/ 	.word	0x00008120
        /*090c*/ 	.word	0x000000ff
        /*0910*/ 	.word	0x00022830
        /*0914*/ 	.short	0x010a
        /*0916*/ 	.byte	0x04
	.zero		1


	//   ....[34]....
        /*0918*/ 	.word	0x000083e0
        /*091c*/ 	.word	0x000000ff
        /*0920*/ 	.word	0x00022850
        /*0924*/ 	.short	0x010a
        /*0926*/ 	.byte	0x0a
	.zero		1


	//   ....[35]....
        /*0928*/ 	.word	0x00008420
        /*092c*/ 	.word	0x000000ff
        /*0930*/ 	.word	0x00022850
        /*0934*/ 	.short	0x010a
        /*0936*/ 	.byte	0x0a
	.zero		1


	//   ....[36]....
        /*0938*/ 	.word	0x000086d0
        /*093c*/ 	.word	0x000000ff
        /*0940*/ 	.word	0x00000000
        /*0944*/ 	.short	0x0101
        /*0946*/ 	.byte	0x0a
	.zero		1


	//   ....[37]....
        /*0948*/ 	.word	0x00009880
        /*094c*/ 	.word	0x000000ff
        /*0950*/ 	.word	0x00000000
        /*0954*/ 	.short	0x0101
        /*0956*/ 	.byte	0x0a
	.zero		1


	//   ....[38]....
        /*0958*/ 	.word	0x00009f80
        /*095c*/ 	.word	0x000000ff
        /*0960*/ 	.word	0x00022830
        /*0964*/ 	.short	0x010a
        /*0966*/ 	.byte	0x0a
	.zero		1


	//   ....[39]....
        /*0968*/ 	.word	0x00009fc0
        /*096c*/ 	.word	0x000000ff
        /*0970*/ 	.word	0x00022830
        /*0974*/ 	.short	0x010a
        /*0976*/ 	.byte	0x0a
	.zero		1


	//   ....[40]....
        /*0978*/ 	.word	0x0000a240
        /*097c*/ 	.word	0x000000ff
        /*0980*/ 	.word	0x00022850
        /*0984*/ 	.short	0x010a
        /*0986*/ 	.byte	0x0a
	.zero		1


	//   ....[41]....
        /*0988*/ 	.word	0x0000a280
        /*098c*/ 	.word	0x000000ff
        /*0990*/ 	.word	0x00022850
        /*0994*/ 	.short	0x010a
        /*0996*/ 	.byte	0x0a
	.zero		1


	//   ....[42]....
        /*0998*/ 	.word	0x0000a4d0
        /*099c*/ 	.word	0x000000ff
        /*09a0*/ 	.word	0x00000000
        /*09a4*/ 	.short	0x0101
        /*09a6*/ 	.byte	0x0a
	.zero		1


	//   ....[43]....
        /*09a8*/ 	.word	0x0000c7a0
        /*09ac*/ 	.word	0x000000ff
        /*09b0*/ 	.word	0x00000000
        /*09b4*/ 	.short	0x0101
        /*09b6*/ 	.byte	0x0a
	.zero		1


	//   ....[44]....
        /*09b8*/ 	.word	0x0000cd80
        /*09bc*/ 	.word	0x000000ff
        /*09c0*/ 	.word	0x00022850
        /*09c4*/ 	.short	0x010a
        /*09c6*/ 	.byte	0x05
	.zero		1


	//   ....[45]....
        /*09c8*/ 	.word	0x0000cdc0
        /*09cc*/ 	.word	0x000000ff
        /*09d0*/ 	.word	0x00022850
        /*09d4*/ 	.short	0x010a
        /*09d6*/ 	.byte	0x05
	.zero		1


	//   ....[46]....
        /*09d8*/ 	.word	0x0000d390
        /*09dc*/ 	.word	0x000000ff
        /*09e0*/ 	.word	0x00000000
        /*09e4*/ 	.short	0x0101
        /*09e6*/ 	.byte	0x04
	.zero		1


	//   ....[47]....
        /*09e8*/ 	.word	0x0000e9d0
        /*09ec*/ 	.word	0x000000ff
        /*09f0*/ 	.word	0x00000000
        /*09f4*/ 	.short	0x0101
        /*09f6*/ 	.byte	0x04
	.zero		1


	//   ....[48]....
        /*09f8*/ 	.word	0x000111d0
        /*09fc*/ 	.word	0x000000ff
        /*0a00*/ 	.word	0x00022880
        /*0a04*/ 	.short	0x010a
        /*0a06*/ 	.byte	0x30
	.zero		1


	//   ....[49]....
        /*0a08*/ 	.word	0x000116e0
        /*0a0c*/ 	.word	0x000000ff
        /*0a10*/ 	.word	0x00022870
        /*0a14*/ 	.short	0x0107
        /*0a16*/ 	.byte	0x30
	.zero		1


	//   ....[50]....
        /*0a18*/ 	.word	0x00011770
        /*0a1c*/ 	.word	0x000000ff
        /*0a20*/ 	.word	0x00022870
        /*0a24*/ 	.short	0x0101
        /*0a26*/ 	.byte	0x30
	.zero		1


	//   ....[51]....
        /*0a28*/ 	.word	0x000117a0
        /*0a2c*/ 	.word	0x000000ff
        /*0a30*/ 	.word	0x00022840
        /*0a34*/ 	.short	0x010a
        /*0a36*/ 	.byte	0x30
	.zero		1


	//   ....[52]....
        /*0a38*/ 	.word	0x00011cd0
        /*0a3c*/ 	.word	0x000000ff
        /*0a40*/ 	.word	0x00022830
        /*0a44*/ 	.short	0x0107
        /*0a46*/ 	.byte	0x30
	.zero		1


	//   ....[53]....
        /*0a48*/ 	.word	0x00011d60
        /*0a4c*/ 	.word	0x000000ff
        /*0a50*/ 	.word	0x00022830
        /*0a54*/ 	.short	0x0101
        /*0a56*/ 	.byte	0x30
	.zero		1


	//   ....[54]....
        /*0a58*/ 	.word	0x00012520
        /*0a5c*/ 	.word	0x000000ff
        /*0a60*/ 	.word	0x00022800
        /*0a64*/ 	.short	0x0107
        /*0a66*/ 	.byte	0x30
	.zero		1


	//   ....[55]....
        /*0a68*/ 	.word	0x000125a0
        /*0a6c*/ 	.word	0x000000ff
        /*0a70*/ 	.word	0x00022800
        /*0a74*/ 	.short	0x0101
        /*0a76*/ 	.byte	0x30
	.zero		1


	//   ....[56]....
        /*0a78*/ 	.word	0x000125b0
        /*0a7c*/ 	.word	0x000000ff
        /*0a80*/ 	.word	0x00022820
        /*0a84*/ 	.short	0x010a
        /*0a86*/ 	.byte	0x30
	.zero		1


	//   ....[57]....
        /*0a88*/ 	.word	0x000128e0
        /*0a8c*/ 	.word	0x00000008
        /*0a90*/ 	.word	0x00022880
        /*0a94*/ 	.short	0x010a
        /*0a96*/ 	.byte	0x3f
	.zero		1


	//   ....[58]....
        /*0a98*/ 	.word	0x00012ce0
        /*0a9c*/ 	.word	0x00000008
        /*0aa0*/ 	.word	0x00022870
        /*0aa4*/ 	.short	0x0107
        /*0aa6*/ 	.byte	0x3f
	.zero		1


	//   ....[59]....
        /*0aa8*/ 	.word	0x00012d70
        /*0aac*/ 	.word	0x00000008
        /*0ab0*/ 	.word	0x00022870
        /*0ab4*/ 	.short	0x0101
        /*0ab6*/ 	.byte	0x3f
	.zero		1


	//   ....[60]....
        /*0ab8*/ 	.word	0x00012da0
        /*0abc*/ 	.word	0x00000008
        /*0ac0*/ 	.word	0x00022840
        /*0ac4*/ 	.short	0x010a
        /*0ac6*/ 	.byte	0x3f
	.zero		1


	//   ....[61]....
        /*0ac8*/ 	.word	0x000131b0
        /*0acc*/ 	.word	0x00000008
        /*0ad0*/ 	.word	0x00022830
        /*0ad4*/ 	.short	0x0107
        /*0ad6*/ 	.byte	0x3f
	.zero		1


	//   ....[62]....
        /*0ad8*/ 	.word	0x00013250
        /*0adc*/ 	.word	0x00000008
        /*0ae0*/ 	.word	0x00022830
        /*0ae4*/ 	.short	0x0101
        /*0ae6*/ 	.byte	0x3f
	.zero		1


	//   ....[63]....
        /*0ae8*/ 	.word	0x000132d0
        /*0aec*/ 	.word	0x00000002
        /*0af0*/ 	.word	0x00022870
        /*0af4*/ 	.short	0x010a
        /*0af6*/ 	.byte	0x3f
	.zero		1


	//   ....[64]....
        /*0af8*/ 	.word	0x00013360
        /*0afc*/ 	.word	0x00000002
        /*0b00*/ 	.word	0x00022860
        /*0b04*/ 	.short	0x010a
        /*0b06*/ 	.byte	0x3f
	.zero		1


	//   ....[65]....
        /*0b08*/ 	.word	0x000137d0
        /*0b0c*/ 	.word	0x00000002
        /*0b10*/ 	.word	0x00022850
        /*0b14*/ 	.short	0x0101
        /*0b16*/ 	.byte	0x3f
	.zero		1


	//   ....[66]....
        /*0b18*/ 	.word	0x00013870
        /*0b1c*/ 	.word	0x00000002
        /*0b20*/ 	.word	0x00000000
        /*0b24*/ 	.short	0x0101
        /*0b26*/ 	.byte	0x3f
	.zero		1


	//   ....[67]....
        /*0b28*/ 	.word	0x00013940
        /*0b2c*/ 	.word	0x00000011
        /*0b30*/ 	.word	0x00022870
        /*0b34*/ 	.short	0x010a
        /*0b36*/ 	.byte	0x3f
	.zero		1


	//   ....[68]....
        /*0b38*/ 	.word	0x000139f0
        /*0b3c*/ 	.word	0x00000011
        /*0b40*/ 	.word	0x00022860
        /*0b44*/ 	.short	0x010a
        /*0b46*/ 	.byte	0x3f
	.zero		1


	//   ....[69]....
        /*0b48*/ 	.word	0x00013e50
        /*0b4c*/ 	.word	0x00000011
        /*0b50*/ 	.word	0x00022850
        /*0b54*/ 	.short	0x0101
        /*0b56*/ 	.byte	0x3f
	.zero		1


	//   ....[70]....
        /*0b58*/ 	.word	0x00013f20
        /*0b5c*/ 	.word	0x00000011
        /*0b60*/ 	.word	0x00000000
        /*0b64*/ 	.short	0x0101
        /*0b66*/ 	.byte	0x3f
	.zero		1


	//   ....[71]....
        /*0b68*/ 	.word	0x00013f70
        /*0b6c*/ 	.word	0x00000005
        /*0b70*/ 	.word	0x00022820
        /*0b74*/ 	.short	0x010a
        /*0b76*/ 	.byte	0x3f
	.zero		1


	//   ....[72]....
        /*0b78*/ 	.word	0x00014090
        /*0b7c*/ 	.word	0x00000004
        /*0b80*/ 	.word	0x00022840
        /*0b84*/ 	.short	0x010a
        /*0b86*/ 	.byte	0x3f
	.zero		1


	//   ....[73]....
        /*0b88*/ 	.word	0x00014130
        /*0b8c*/ 	.word	0x00000005
        /*0b90*/ 	.word	0x00022840
        /*0b94*/ 	.short	0x010a
        /*0b96*/ 	.byte	0x3f
	.zero		1


	//   ....[74]....
        /*0b98*/ 	.word	0x00014170
        /*0b9c*/ 	.word	0x00000004
        /*0ba0*/ 	.word	0x00022860
        /*0ba4*/ 	.short	0x010a
        /*0ba6*/ 	.byte	0x3f
	.zero		1


	//   ....[75]....
        /*0ba8*/ 	.word	0x000141b0
        /*0bac*/ 	.word	0x00000005
        /*0bb0*/ 	.word	0x00022860
        /*0bb4*/ 	.short	0x010a
        /*0bb6*/ 	.byte	0x3f
	.zero		1


	//   ....[76]....
        /*0bb8*/ 	.word	0x000141f0
        /*0bbc*/ 	.word	0x00000004
        /*0bc0*/ 	.word	0x00022880
        /*0bc4*/ 	.short	0x010a
        /*0bc6*/ 	.byte	0x3f
	.zero		1


	//   ....[77]....
        /*0bc8*/ 	.word	0x00014230
        /*0bcc*/ 	.word	0x00000005
        /*0bd0*/ 	.word	0x00022880
        /*0bd4*/ 	.short	0x010a
        /*0bd6*/ 	.byte	0x3f
	.zero		1


	//   ....[78]....
        /*0bd8*/ 	.word	0x000142a0
        /*0bdc*/ 	.word	0x00000003
        /*0be0*/ 	.word	0x00022800
        /*0be4*/ 	.short	0x010a
        /*0be6*/ 	.byte	0x3f
	.zero		1


	//   ....[79]....
        /*0be8*/ 	.word	0x00014300
        /*0bec*/ 	.word	0x00000003
        /*0bf0*/ 	.word	0x00022830
        /*0bf4*/ 	.short	0x010a
        /*0bf6*/ 	.byte	0x3f
	.zero		1


	//   ....[80]....
        /*0bf8*/ 	.word	0x00014360
        /*0bfc*/ 	.word	0x0000000a
        /*0c00*/ 	.word	0x00022830
        /*0c04*/ 	.short	0x010a
        /*0c06*/ 	.byte	0x3f
	.zero		1


	//   ....[81]....
        /*0c08*/ 	.word	0x000143c0
        /*0c0c*/ 	.word	0x0000000a
        /*0c10*/ 	.word	0x00022850
        /*0c14*/ 	.short	0x010a
        /*0c16*/ 	.byte	0x3f
	.zero		1


	//   ....[82]....
        /*0c18*/ 	.word	0x00014420
        /*0c1c*/ 	.word	0x00000014
        /*0c20*/ 	.word	0x00022830
        /*0c24*/ 	.short	0x010a
        /*0c26*/ 	.byte	0x3f
	.zero		1


	//   ....[83]....
        /*0c28*/ 	.word	0x00014480
        /*0c2c*/ 	.word	0x0000000e
        /*0c30*/ 	.word	0x00022850
        /*0c34*/ 	.short	0x010a
        /*0c36*/ 	.byte	0x3f
	.zero		1


	//   ....[84]....
        /*0c38*/ 	.word	0x000144e0
        /*0c3c*/ 	.word	0x00000014
        /*0c40*/ 	.word	0x00022830
        /*0c44*/ 	.short	0x010a
        /*0c46*/ 	.byte	0x3f
	.zero		1


	//   ....[85]....
        /*0c48*/ 	.word	0x00014540
        /*0c4c*/ 	.word	0x0000000e
        /*0c50*/ 	.word	0x00022850
        /*0c54*/ 	.short	0x010a
        /*0c56*/ 	.byte	0x3f
	.zero		1


	//   ....[86]....
        /*0c58*/ 	.word	0x000145a0
        /*0c5c*/ 	.word	0x00000005
        /*0c60*/ 	.word	0x00022850
        /*0c64*/ 	.short	0x010a
        /*0c66*/ 	.byte	0x3f
	.zero		1


	//   ....[87]....
        /*0c68*/ 	.word	0x00014680
        /*0c6c*/ 	.word	0x00000002
        /*0c70*/ 	.word	0x00022880
        /*0c74*/ 	.short	0x010a
        /*0c76*/ 	.byte	0x3f
	.zero		1


	//   ....[88]....
        /*0c78*/ 	.word	0x00014c30
        /*0c7c*/ 	.word	0x00000002
        /*0c80*/ 	.word	0x00022840
        /*0c84*/ 	.short	0x010a
        /*0c86*/ 	.byte	0x3f
	.zero		1


	//   ....[89]....
        /*0c88*/ 	.word	0x00015740
        /*0c8c*/ 	.word	0x00000003
        /*0c90*/ 	.word	0x00022820
        /*0c94*/ 	.short	0x010a
        /*0c96*/ 	.byte	0x3f
	.zero		1


	//   ....[90]....
        /*0c98*/ 	.word	0x00015790
        /*0c9c*/ 	.word	0x00000008
        /*0ca0*/ 	.word	0x00022880
        /*0ca4*/ 	.short	0x010a
        /*0ca6*/ 	.byte	0x3f
	.zero		1


	//   ....[91]....
        /*0ca8*/ 	.word	0x00015c50
        /*0cac*/ 	.word	0x00000008
        /*0cb0*/ 	.word	0x00022840
        /*0cb4*/ 	.short	0x010a
        /*0cb6*/ 	.byte	0x3f
	.zero		1


	//   ....[92]....
        /*0cb8*/ 	.word	0x00016130
        /*0cbc*/ 	.word	0x00000002
        /*0cc0*/ 	.word	0x00022870
        /*0cc4*/ 	.short	0x010a
        /*0cc6*/ 	.byte	0x3f
	.zero		1


	//   ....[93]....
        /*0cc8*/ 	.word	0x00016180
        /*0ccc*/ 	.word	0x00000002
        /*0cd0*/ 	.word	0x00022860
        /*0cd4*/ 	.short	0x010a
        /*0cd6*/ 	.byte	0x3f
	.zero		1


	//   ....[94]....
        /*0cd8*/ 	.word	0x000161d0
        /*0cdc*/ 	.word	0x00000011
        /*0ce0*/ 	.word	0x00022870
        /*0ce4*/ 	.short	0x010a
        /*0ce6*/ 	.byte	0x3f
	.zero		1


	//   ....[95]....
        /*0ce8*/ 	.word	0x00016220
        /*0cec*/ 	.word	0x00000011
        /*0cf0*/ 	.word	0x00022860
        /*0cf4*/ 	.short	0x010a
        /*0cf6*/ 	.byte	0x3f
	.zero		1


	//   ....[96]....
        /*0cf8*/ 	.word	0x00016270
        /*0cfc*/ 	.word	0x00000005
        /*0d00*/ 	.word	0x00022820
        /*0d04*/ 	.short	0x010a
        /*0d06*/ 	.byte	0x3f
	.zero		1


	//   ....[97]....
        /*0d08*/ 	.word	0x000162c0
        /*0d0c*/ 	.word	0x00000004
        /*0d10*/ 	.word	0x00022840
        /*0d14*/ 	.short	0x010a
        /*0d16*/ 	.byte	0x3f
	.zero		1


	//   ....[98]....
        /*0d18*/ 	.word	0x00016310
        /*0d1c*/ 	.word	0x00000005
        /*0d20*/ 	.word	0x00022840
        /*0d24*/ 	.short	0x010a
        /*0d26*/ 	.byte	0x3f
	.zero		1


	//   ....[99]....
        /*0d28*/ 	.word	0x00016360
        /*0d2c*/ 	.word	0x00000004
        /*0d30*/ 	.word	0x00022860
        /*0d34*/ 	.short	0x010a
        /*0d36*/ 	.byte	0x3f
	.zero		1


	//   ....[100]....
        /*0d38*/ 	.word	0x000163b0
        /*0d3c*/ 	.word	0x00000005
        /*0d40*/ 	.word	0x00022860
        /*0d44*/ 	.short	0x010a
        /*0d46*/ 	.byte	0x3f
	.zero		1


	//   ....[101]....
        /*0d48*/ 	.word	0x00016400
        /*0d4c*/ 	.word	0x00000004
        /*0d50*/ 	.word	0x00022880
        /*0d54*/ 	.short	0x010a
        /*0d56*/ 	.byte	0x3f
	.zero		1


	//----- nvinfo : EIATTR_NUM_MBARRIERS
	.align		4
.L_185:
        /*0d58*/ 	.byte	0x03, 0x38
        /*0d5a*/ 	.short	0x0016


	//----- nvinfo : EIATTR_EXIT_INSTR_OFFSETS
	.align		4
        /*0d5c*/ 	.byte	0x04, 0x1c
        /*0d5e*/ 	.short	(.L_187 - .L_186)


	//   ....[0]....
.L_186:
        /*0d60*/ 	.word	0x00014280


	//----- nvinfo : EIATTR_MAX_THREADS
	.align		4
.L_187:
        /*0d64*/ 	.byte	0x04, 0x05
        /*0d66*/ 	.short	(.L_189 - .L_188)
.L_188:
        /*0d68*/ 	.word	0x00000180
        /*0d6c*/ 	.word	0x00000001
        /*0d70*/ 	.word	0x00000001


	//----- nvinfo : EIATTR_CRS_STACK_SIZE
	.align		4
.L_189:
        /*0d74*/ 	.byte	0x04, 0x1e
        /*0d76*/ 	.short	(.L_191 - .L_190)
.L_190:
        /*0d78*/ 	.word	0x00000000


	//----- nvinfo : EIATTR_CBANK_PARAM_SIZE
	.align		4
.L_191:
        /*0d7c*/ 	.byte	0x03, 0x19
        /*0d7e*/ 	.short	0x0a70


	//----- nvinfo : EIATTR_PARAM_CBANK
	.align		4
        /*0d80*/ 	.byte	0x04, 0x0a
        /*0d82*/ 	.short	(.L_193 - .L_192)
	.align		4
.L_192:
        /*0d84*/ 	.word	index@(.nv.constant0._ZN7cutlass13device_kernelIN5flash11enable_sm90INS1_16FlashAttnFwdSm90INS1_25CollectiveMainloopFwdSm90ILi2EN4cute5tupleIJNS5_1CILi1EEES8_S8_EEENS6_IJNS7_ILi128EEESA_NS7_ILi192EEEEEELi128ENS_12float_e4m3_tEfNS_4arch4Sm90ELb0ELb1ELb0ELb0ELb1ELb0ELb0ELb1ELb1ELb1ELb1ELb0EEENS1_21CollectiveEpilogueFwdINS6_IJSA_SA_SA_EEES9_NS_10bfloat16_tESF_Li256ELb0ELb1ELb1ELb1EEENS1_19SingleTileSchedulerILb0ELb1ELb1ELi128EEEEEEEEEvNT_6ParamsE)
        /*0d88*/ 	.short	0x0210
        /*0d8a*/ 	.short	0x0a70


	//----- nvinfo : EIATTR_SW_WAR
	.align		4
.L_193:
        /*0d8c*/ 	.byte	0x04, 0x36
        /*0d8e*/ 	.short	(.L_195 - .L_194)
.L_194:
        /*0d90*/ 	.word	0x00000008
.L_195:


//--------------------- .nv.info._ZN7cutlass13device_kernelIN5flash11enable_sm90INS1_16FlashAttnFwdSm90INS1_25CollectiveMainloopFwdSm90ILi2EN4cute5tupleIJNS5_1CILi1EEES8_S8_EEENS6_IJNS7_ILi128EEESA_NS7_ILi192EEEEEELi128ENS_12float_e4m3_tEfNS_4arch4Sm90ELb0ELb1ELb0ELb1ELb1ELb0ELb0ELb1ELb1ELb1ELb1ELb0EEENS1_21CollectiveEpilogueFwdINS6_IJSA_SA_SA_EEES9_NS_10bfloat16_tESF_Li256ELb1ELb1ELb1ELb1EEENS1_36VarlenDynamicPersistentTileSchedulerILi128ELi128ELi256ELi128ELb1ELb1ELb1ELb1ELb0ELb1EEEEEEEEEvNT_6ParamsE --------------------------
	.section	.nv.info._ZN7cutlass13device_kernelIN5flash11enable_sm90INS1_16FlashAttnFwdSm90INS1_25CollectiveMainloopFwdSm90ILi2EN4cute5tupleIJNS5_1CILi1EEES8_S8_EEENS6_IJNS7_ILi128EEESA_NS7_ILi192EEEEEELi128ENS_12float_e4m3_tEfNS_4arch4Sm90ELb0ELb1ELb0ELb1ELb1ELb0ELb0ELb1ELb1ELb1ELb1ELb0EEENS1_21CollectiveEpilogueFwdINS6_IJSA_SA_SA_EEES9_NS_10bfloat16_tESF_Li256ELb1ELb1ELb1ELb1EEENS1_36VarlenDynamicPersistentTileSchedulerILi128ELi128ELi256ELi128ELb1ELb1ELb1ELb1ELb0ELb1EEEEEEEEEvNT_6ParamsE,"",@"SHT_CUDA_INFO"
	.sectionflags	@""
	.align	4


	//----- nvinfo : EIATTR_CUDA_API_VERSION
	.align		4
        /*0000*/ 	.byte	0x04, 0x37
        /*0002*/ 	.short	(.L_197 - .L_196)
.L_196:
        /*0004*/ 	.word	0x00000082


	//----- nvinfo : EIATTR_KPARAM_INFO
	.align		4
.L_197:
        /*0008*/ 	.byte	0x04, 0x17
        /*000a*/ 	.short	(.L_199 - .L_198)
.L_198:
        /*000c*/ 	.word	0x00000000
        /*0010*/ 	.short	0x0000
        /*0012*/ 	.short	0x0070
        /*0014*/ 	.byte	0x00, 0xf0, 0x01, 0x2a


	//----- nvinfo : EIATTR_SPARSE_MMA_MASK
	.align		4
.L_199:
        /*0018*/ 	.byte	0x03, 0x50
        /*001a*/ 	.short	0x0000


	//----- nvinfo : EIATTR_MAXREG_COUNT
	.align		4
        /*001c*/ 	.byte	0x03, 0x1b
        /*001e*/ 	.short	0x00a8


	//----- nvinfo : EIATTR_NUM_BARRIERS
	.align		4
        /*0020*/ 	.byte	0x02, 0x4c
        /*0022*/ 	.byte	0x10
	.zero		1


	//----- nvinfo : EIATTR_EXTERNS
	.align		4
        /*0024*/ 	.byte	0x04, 0x0f
        /*0026*/ 	.short	(.L_201 - .L_200)


	//   ....[0]....
	.align		4
.L_200:
        /*0028*/ 	.word	index@(__assertfail)


	//----- nvinfo : EIATTR_ANNOTATIONS
	.align		4
.L_201:
        /*002c*/ 	.byte	0x04, 0x55
        /*002e*/ 	.short	(.L_203 - .L_202)


	//   ....[0]....
.L_202:
        /* <DEDUP_REMOVED lines=9> */


	//----- nvinfo : EIATTR_MERCURY_ISA_VERSION
	.align		4
.L_203:
        /*00b0*/ 	.byte	0x03, 0x5f
        /*00b2*/ 	.short	0x0101


	//----- nvinfo : EIATTR_UNUSED_LOAD_BYTE_OFFSET
	.align		4
        /*00b4*/ 	.byte	0x04, 0x44
        /*00b6*/ 	.short	(.L_205 - .L_204)


	//   ....[0]....
.L_204:
        /*00b8*/ 	.word	0x00000980
        /*00bc*/ 	.word	0x0000fff0


	//   ....[1]....
        /*00c0*/ 	.word	0x0000e2e0
        /*00c4*/ 	.word	0x0000fff0


	//----- nvinfo : EIATTR_INT_WARP_WIDE_INSTR_OFFSETS
	.align		4
.L_205:
        /*00c8*/ 	.byte	0x04, 0x31
        /*00ca*/ 	.short	(.L_207 - .L_206)


	//   ....[0]....
.L_206:
        /*00cc*/ 	.word	0x000000c0


	//   ....[1]....
        /*00d0*/ 	.word	0x000000d0


	//   ....[2]....
        /*00d4*/ 	.word	0x00000170


	//   ....[3]....
        /*00d8*/ 	.word	0x00013e70


	//   ....[4]....
        /*00dc*/ 	.word	0x00013f00


	//   ....[5]....
        /*00e0*/ 	.word	0x00017150


	//   ....[6]....
        /*00e4*/ 	.word	0x000171e0


	//----- nvinfo : EIATTR_COOP_GROUP_MASK_REGIDS
	.align		4
.L_207:
        /*00e8*/ 	.byte	0x04, 0x29
        /*00ea*/ 	.short	(.L_209 - .L_208)


	//   ....[0]....
.L_208:
        /*00ec*/ 	.word	0xffffffff


	//   ....[1]....
        /*00f0*/ 	.word	0xffffffff


	//   ....[2]....
        /*00f4*/ 	.word	0xffffffff


	//   ....[3]....
        /*00f8*/ 	.word	0xffffffff


	//   ....[4]....
        /*00fc*/ 	.word	0xffffffff


	//   ....[5]....
        /*0100*/ 	.word	0xffffffff


	//   ....[6]....
        /*0104*/ 	.word	0xffffffff


	//   ....[7]....
        /*0108*/ 	.word	0xffffffff


	//   ....[8]....
        /*010c*/ 	.word	0xffffffff


	//   ....[9]....
        /*0110*/ 	.word	0xffffffff


	//   ....[10]....
        /*0114*/ 	.word	0xffffffff


	//   ....[11]....
        /*0118*/ 	.word	0xffffffff


	//   ....[12]....
        /*011c*/ 	.word	0xffffffff


	//   ....[13]....
        /*0120*/ 	.word	0xffffffff


	//   ....[14]....
        /*0124*/ 	.word	0xffffffff


	//   ....[15]....
        /*0128*/ 	.word	0xffffffff


	//   ....[16]....
        /*012c*/ 	.word	0xffffffff


	//   ....[17]....
        /*0130*/ 	.word	0xffffffff


	//   ....[18]....
        /*0134*/ 	.word	0xffffffff


	//   ....[19]....
        /*0138*/ 	.word	0xffffffff


	//   ....[20]....
        /*013c*/ 	.word	0xffffffff


	//   ....[21]....
        /*0140*/ 	.word	0xffffffff


	//   ....[22]....
        /*0144*/ 	.word	0xffffffff


	//   ....[23]....
        /*0148*/ 	.word	0xffffffff


	//   ....[24]....
        /*014c*/ 	.word	0xffffffff


	//   ....[25]....
        /*0150*/ 	.word	0xffffffff


	//   ....[26]....
        /*0154*/ 	.word	0xffffffff


	//   ....[27]....
        /*0158*/ 	.word	0xffffffff


	//   ....[28]....
        /*015c*/ 	.word	0xffffffff


	//   ....[29]....
        /*0160*/ 	.word	0xffffffff


	//   ....[30]....
        /*0164*/ 	.word	0xffffffff


	//   ....[31]....
        /*0168*/ 	.word	0xffffffff


	//   ....[32]....
        /*016c*/ 	.word	0xffffffff


	//   ....[33]....
        /*0170*/ 	.word	0xffffffff


	//   ....[34]....
        /*0174*/ 	.word	0xffffffff


	//   ....[35]....
        /*0178*/ 	.word	0xffffffff


	//   ....[36]....
        /*017c*/ 	.word	0xffffffff


	//   ....[37]....
        /*0180*/ 	.word	0xffffffff


	//   ....[38]....
        /*0184*/ 	.word	0xffffffff


	//   ....[39]....
        /*0188*/ 	.word	0xffffffff


	//   ....[40]....
        /*018c*/ 	.word	0xffffffff


	//   ....[41]....
        /*0190*/ 	.word	0xffffffff


	//   ....[42]....
        /*0194*/ 	.word	0xffffffff


	//   ....[43]....
        /*0198*/ 	.word	0xffffffff


	//   ....[44]....
        /*019c*/ 	.word	0xffffffff


	//   ....[45]....
        /*01a0*/ 	.word	0xffffffff


	//   ....[46]....
        /*01a4*/ 	.word	0xffffffff


	//   ....[47]....
        /*01a8*/ 	.word	0xffffffff


	//   ....[48]....
        /*01ac*/ 	.word	0xffffffff


	//   ....[49]....
        /*01b0*/ 	.word	0xffffffff


	//   ....[50]....
        /*01b4*/ 	.word	0xffffffff


	//   ....[51]....
        /*01b8*/ 	.word	0xffffffff


	//   ....[52]....
        /*01bc*/ 	.word	0xffffffff


	//   ....[53]....
        /*01c0*/ 	.word	0xffffffff


	//   ....[54]....
        /*01c4*/ 	.word	0xffffffff


	//   ....[55]....
        /*01c8*/ 	.word	0xffffffff


	//   ....[56]....
        /*01cc*/ 	.word	0xffffffff


	//   ....[57]....
        /*01d0*/ 	.word	0xffffffff


	//   ....[58]....
        /*01d4*/ 	.word	0xffffffff


	//   ....[59]....
        /*01d8*/ 	.word	0xffffffff


	//   ....[60]....
        /*01dc*/ 	.word	0xffffffff


	//   ....[61]....
        /*01e0*/ 	.word	0xffffffff


	//   ....[62]....
        /*01e4*/ 	.word	0xffffffff


	//   ....[63]....
        /*01e8*/ 	.word	0xffffffff


	//   ....[64]....
        /*01ec*/ 	.word	0xffffffff


	//   ....[65]....
        /*01f0*/ 	.word	0xffffffff


	//   ....[66]....
        /*01f4*/ 	.word	0xffffffff


	//   ....[67]....
        /*01f8*/ 	.word	0xffffffff


	//   ....[68]....
        /*01fc*/ 	.word	0xffffffff


	//   ....[69]....
        /*0200*/ 	.word	0xffffffff


	//   ....[70]....
        /*0204*/ 	.word	0xffffffff


	//   ....[71]....
        /*0208*/ 	.word	0xffffffff


	//   ....[72]....
        /*020c*/ 	.word	0xffffffff


	//   ....[73]....
        /*0210*/ 	.word	0xffffffff


	//   ....[74]....
        /*0214*/ 	.word	0xffffffff


	//   ....[75]....
        /*0218*/ 	.word	0xffffffff


	//   ....[76]....
        /*021c*/ 	.word	0xffffffff


	//   ....[77]....
        /*0220*/ 	.word	0xffffffff


	//   ....[78]....
        /*0224*/ 	.word	0xffffffff


	//   ....[79]....
        /*0228*/ 	.word	0xffffffff


	//   ....[80]....
        /*022c*/ 	.word	0xffffffff


	//   ....[81]....
        /*0230*/ 	.word	0xffffffff


	//   ....[82]....
        /*0234*/ 	.word	0xffffffff


	//   ....[83]....
        /*0238*/ 	.word	0xffffffff


	//   ....[84]....
        /*023c*/ 	.word	0xffffffff


	//   ....[85]....
        /*0240*/ 	.word	0xffffffff


	//   ....[86]....
        /*0244*/ 	.word	0xffffffff


	//   ....[87]....
        /*0248*/ 	.word	0xffffffff


	//   ....[88]....
        /*024c*/ 	.word	0xffffffff


	//   ....[89]....
        /*0250*/ 	.word	0xffffffff


	//   ....[90]....
        /*0254*/ 	.word	0xffffffff


	//   ....[91]....
        /*0258*/ 	.word	0xffffffff


	//   ....[92]....
        /*025c*/ 	.word	0xffffffff


	//   ....[93]....
        /*0260*/ 	.word	0xffffffff


	//   ....[94]....
        /*0264*/ 	.word	0xffffffff


	//   ....[95]....
        /*0268*/ 	.word	0xffffffff


	//   ....[96]....
        /*026c*/ 	.word	0xffffffff


	//   ....[97]....
        /*0270*/ 	.word	0xffffffff


	//   ....[98]....
        /*0274*/ 	.word	0xffffffff


	//   ....[99]....
        /*0278*/ 	.word	0xffffffff


	//   ....[100]....
        /*027c*/ 	.word	0xffffffff


	//   ....[101]....
        /*0280*/ 	.word	0xffffffff


	//   ....[102]....
        /*0284*/ 	.word	0xffffffff


	//   ....[103]....
        /*0288*/ 	.word	0xffffffff


	//   ....[104]....
        /*028c*/ 	.word	0xffffffff


	//   ....[105]....
        /*0290*/ 	.word	0xffffffff


	//   ....[106]....
        /*0294*/ 	.word	0xffffffff


	//   ....[107]....
        /*0298*/ 	.word	0xffffffff


	//   ....[108]....
        /*029c*/ 	.word	0xffffffff


	//   ....[109]....
        /*02a0*/ 	.word	0xffffffff


	//   ....[110]....
        /*02a4*/ 	.word	0xffffffff


	//   ....[111]....
        /*02a8*/ 	.word	0xffffffff


	//   ....[112]....
        /*02ac*/ 	.word	0xffffffff


	//   ....[113]....
        /*02b0*/ 	.word	0xffffffff


	//   ....[114]....
        /*02b4*/ 	.word	0xffffffff


	//   ....[115]....
        /*02b8*/ 	.word	0xffffffff


	//   ....[116]....
        /*02bc*/ 	.word	0xffffffff


	//   ....[117]....
        /*02c0*/ 	.word	0xffffffff


	//   ....[118]....
        /*02c4*/ 	.word	0xffffffff


	//   ....[119]....
        /*02c8*/ 	.word	0xffffffff


	//   ....[120]....
        /*02cc*/ 	.word	0xffffffff


	//   ....[121]....
        /*02d0*/ 	.word	0xffffffff


	//   ....[122]....
        /*02d4*/ 	.word	0xffffffff


	//   ....[123]....
        /*02d8*/ 	.word	0xffffffff


	//   ....[124]....
        /*02dc*/ 	.word	0xffffffff


	//   ....[125]....
        /*02e0*/ 	.word	0xffffffff


	//   ....[126]....
        /*02e4*/ 	.word	0xffffffff


	//   ....[127]....
        /*02e8*/ 	.word	0xffffffff


	//   ....[128]....
        /*02ec*/ 	.word	0xffffffff


	//   ....[129]....
        /*02f0*/ 	.word	0xffffffff


	//   ....[130]....
        /*02f4*/ 	.word	0xffffffff


	//   ....[131]....
        /*02f8*/ 	.word	0xffffffff


	//   ....[132]....
        /*02fc*/ 	.word	0xffffffff


	//   ....[133]....
        /*0300*/ 	.word	0xffffffff


	//   ....[134]....
        /*0304*/ 	.word	0xffffffff


	//   ....[135]....
        /*0308*/ 	.word	0xffffffff


	//   ....[136]....
        /*030c*/ 	.word	0xffffffff


	//   ....[137]....
        /*0310*/ 	.word	0xffffffff


	//   ....[138]....
        /*0314*/ 	.word	0xffffffff


	//   ....[139]....
        /*0318*/ 	.word	0xffffffff


	//   ....[140]....
        /*031c*/ 	.word	0xffffffff


	//   ....[141]....
        /*0320*/ 	.word	0xffffffff


	//   ....[142]....
        /*0324*/ 	.word	0xffffffff


	//   ....[143]....
        /*0328*/ 	.word	0xffffffff


	//   ....[144]....
        /*032c*/ 	.word	0xffffffff


	//   ....[145]....
        /*0330*/ 	.word	0xffffffff


	//   ....[146]....
        /*0334*/ 	.word	0xffffffff


	//   ....[147]....
        /*0338*/ 	.word	0xffffffff


	//   ....[148]....
        /*033c*/ 	.word	0xffffffff


	//   ....[149]....
        /*0340*/ 	.word	0xffffffff


	//   ....[150]....
        /*0344*/ 	.word	0xffffffff


	//   ....[151]....
        /*0348*/ 	.word	0xffffffff


	//   ....[152]....
        /*034c*/ 	.word	0xffffffff


	//   ....[153]....
        /*0350*/ 	.word	0xffffffff


	//   ....[154]....
        /*0354*/ 	.word	0xffffffff


	//   ....[155]....
        /*0358*/ 	.word	0xffffffff


	//   ....[156]....
        /*035c*/ 	.word	0xffffffff


	//   ....[157]....
        /*0360*/ 	.word	0xffffffff


	//   ....[158]....
        /*0364*/ 	.word	0xffffffff


	//   ....[159]....
        /*0368*/ 	.word	0xffffffff


	//   ....[160]....
        /*036c*/ 	.word	0xffffffff


	//   ....[161]....
        /*0370*/ 	.word	0xffffffff


	//   ....[162]....
        /*0374*/ 	.word	0xffffffff


	//   ....[163]....
        /*0378*/ 	.word	0xffffffff


	//   ....[164]....
        /*037c*/ 	.word	0xffffffff


	//   ....[165]....
        /*0380*/ 	.word	0xffffffff


	//   ....[166]....
        /*0384*/ 	.word	0xffffffff


	//   ....[167]....
        /*0388*/ 	.word	0xffffffff


	//   ....[168]....
        /*038c*/ 	.word	0xffffffff


	//   ....[169]....
        /*0390*/ 	.word	0xffffffff


	//   ....[170]....
        /*0394*/ 	.word	0xffffffff


	//   ....[171]....
        /*0398*/ 	.word	0xffffffff


	//   ....[172]....
        /*039c*/ 	.word	0xffffffff


	//   ....[173]....
        /*03a0*/ 	.word	0xffffffff


	//   ....[174]....
        /*03a4*/ 	.word	0xffffffff


	//   ....[175]....
        /*03a8*/ 	.word	0xffffffff


	//   ....[176]....
        /*03ac*/ 	.word	0xffffffff


	//   ....[177]....
        /*03b0*/ 	.word	0xffffffff


	//   ....[178]....
        /*03b4*/ 	.word	0xffffffff


	//   ....[179]....
        /*03b8*/ 	.word	0xffffffff


	//   ....[180]....
        /*03bc*/ 	.word	0xffffffff


	//   ....[181]....
        /*03c0*/ 	.word	0xffffffff


	//   ....[182]....
        /*03c4*/ 	.word	0xffffffff


	//   ....[183]....
        /*03c8*/ 	.word	0xffffffff


	//   ....[184]....
        /*03cc*/ 	.word	0xffffffff


	//   ....[185]....
        /*03d0*/ 	.word	0xffffffff


	//   ....[186]....
        /*03d4*/ 	.word	0xffffffff


	//   ....[187]....
        /*03d8*/ 	.word	0xffffffff


	//   ....[188]....
        /*03dc*/ 	.word	0xffffffff


	//   ....[189]....
        /*03e0*/ 	.word	0xffffffff


	//   ....[190]....
        /*03e4*/ 	.word	0xffffffff


	//   ....[191]....
        /*03e8*/ 	.word	0xffffffff


	//   ....[192]....
        /*03ec*/ 	.word	0xffffffff


	//   ....[193]....
        /*03f0*/ 	.word	0xffffffff


	//   ....[194]....
        /*03f4*/ 	.word	0xffffffff


	//   ....[195]....
        /*03f8*/ 	.word	0xffffffff


	//   ....[196]....
        /*03fc*/ 	.word	0xffffffff


	//   ....[197]....
        /*0400*/ 	.word	0x0500000f


	//   ....[198]....
        /*0404*/ 	.word	0x0500000f


	//   ....[199]....
        /*0408*/ 	.word	0x0500000f


	//   ....[200]....
        /*040c*/ 	.word	0x0500000f


	//   ....[201]....
        /*0410*/ 	.word	0x0500000f


	//   ....[202]....
        /*0414*/ 	.word	0x0500000f


	//   ....[203]....
        /*0418*/ 	.word	0x0500000f


	//   ....[204]....
        /*041c*/ 	.word	0x0500000f


	//   ....[205]....
        /*0420*/ 	.word	0x0500000f


	//   ....[206]....
        /*0424*/ 	.word	0x0500000f


	//   ....[207]....
        /*0428*/ 	.word	0x0500000f


	//   ....[208]....
        /*042c*/ 	.word	0x0500000f


	//   ....[209]....
        /*0430*/ 	.word	0x0500000f


	//   ....[210]....
        /*0434*/ 	.word	0x0500000f


	//   ....[211]....
        /*0438*/ 	.word	0x0500000f


	//   ....[212]....
        /*043c*/ 	.word	0x0500000f


	//   ....[213]....
        /*0440*/ 	.word	0x0500000f


	//   ....[214]....
        /*0444*/ 	.word	0x0500000f


	//   ....[215]....
        /*0448*/ 	.word	0x0500000f


	//   ....[216]....
        /*044c*/ 	.word	0x0500000f


	//   ....[217]....
        /*0450*/ 	.word	0x0500000f


	//   ....[218]....
        /*0454*/ 	.word	0x0500000f


	//   ....[219]....
        /*0458*/ 	.word	0x0500000f


	//   ....[220]....
        /*045c*/ 	.word	0x0500000f


	//   ....[221]....
        /*0460*/ 	.word	0x0500000f


	//   ....[222]....
        /*0464*/ 	.word	0x0500000f


	//   ....[223]....
        /*0468*/ 	.word	0x0500000f


	//   ....[224]....
        /*046c*/ 	.word	0x0500000f


	//   ....[225]....
        /*0470*/ 	.word	0x0500000f


	//   ....[226]....
        /*0474*/ 	.word	0x0500000f


	//   ....[227]....
        /*0478*/ 	.word	0x0500000f


	//   ....[228]....
        /*047c*/ 	.word	0x0500000f


	//   ....[229]....
        /*0480*/ 	.word	0x0500000f


	//   ....[230]....
        /*0484*/ 	.word	0x0500000f


	//   ....[231]....
        /*0488*/ 	.word	0x0500000f


	//   ....[232]....
        /*048c*/ 	.word	0x0500000f


	//   ....[233]....
        /*0490*/ 	.word	0x0500000f


	//   ....[234]....
        /*0494*/ 	.word	0x0500000f


	//   ....[235]....
        /*0498*/ 	.word	0x0500000f


	//   ....[236]....
        /*049c*/ 	.word	0x0500000f


	//   ....[237]....
        /*04a0*/ 	.word	0x0500000f


	//   ....[238]....
        /*04a4*/ 	.word	0x0500000f


	//----- nvinfo : EIATTR_COOP_GROUP_INSTR_OFFSETS
	.align		4
.L_209:
        /*04a8*/ 	.byte	0x04, 0x28
        /*04aa*/ 	.short	(.L_211 - .L_210)


	//   ....[0]....
.L_210:
        /*04ac*/ 	.word	0x00000080


	//   ....[1]....
        /*04b0*/ 	.word	0x00000090


	//   ....[2]....
        /*04b4*/ 	.word	0x000002d0


	//   ....[3]....
        /*04b8*/ 	.word	0x00000430


	//   ....[4]....
        /*04bc*/ 	.word	0x00000550


	//   ....[5]....
        /*04c0*/ 	.word	0x000006b0


	//   ....[6]....
        /*04c4*/ 	.word	0x00002150


	//   ....[7]....
        /*04c8*/ 	.word	0x00002910


	//   ....[8]....
        /*04cc*/ 	.word	0x00002b20


	//   ....[9]....
        /*04d0*/ 	.word	0x00003ce0


	//   ....[10]....
        /*04d4*/ 	.word	0x00003df0


	//   ....[11]....
        /*04d8*/ 	.word	0x00004600


	//   ....[12]....
        /*04dc*/ 	.word	0x00004680


	//   ....[13]....
        /*04e0*/ 	.word	0x00005f30


	//   ....[14]....
        /*04e4*/ 	.word	0x00006130


	//   ....[15]....
        /*04e8*/ 	.word	0x00006d20


	//   ....[16]....
        /*04ec*/ 	.word	0x00006e20


	//   ....[17]....
        /*04f0*/ 	.word	0x00007680


	//   ....[18]....
        /*04f4*/ 	.word	0x000076f0


	//   ....[19]....
        /*04f8*/ 	.word	0x00009490


	//   ....[20]....
        /*04fc*/ 	.word	0x000094a0


	//   ....[21]....
        /*0500*/ 	.word	0x000094d0


	//   ....[22]....
        /*0504*/ 	.word	0x000094e0


	//   ....[23]....
        /*0508*/ 	.word	0x0000b000


	//   ....[24]....
        /*050c*/ 	.word	0x0000b200


	//   ....[25]....
        /*0510*/ 	.word	0x0000bdf0


	//   ....[26]....
        /*0514*/ 	.word	0x0000bef0


	//   ....[27]....
        /*0518*/ 	.word	0x0000c750


	//   ....[28]....
        /*051c*/ 	.word	0x0000c7c0


	//   ....[29]....
        /*0520*/ 	.word	0x0000db20


	//   ....[30]....
        /*0524*/ 	.word	0x0000db30


	//   ....[31]....
        /*0528*/ 	.word	0x0000dbb0


	//   ....[32]....
        /*052c*/ 	.word	0x0000dbc0


	//   ....[33]....
        /*0530*/ 	.word	0x0000eb40


	//   ....[34]....
        /*0534*/ 	.word	0x0000eb50


	//   ....[35]....
        /*0538*/ 	.word	0x0000eb60


	//   ....[36]....
        /*053c*/ 	.word	0x0000eb70


	//   ....[37]....
        /*0540*/ 	.word	0x0000eb80


	//   ....[38]....
        /*0544*/ 	.word	0x0000eb90


	//   ....[39]....
        /*0548*/ 	.word	0x0000eba0


	//   ....[40]....
        /*054c*/ 	.word	0x0000ebb0


	//   ....[41]....
        /*0550*/ 	.word	0x0000ebc0


	//   ....[42]....
        /*0554*/ 	.word	0x0000ebd0


	//   ....[43]....
        /*0558*/ 	.word	0x0000ebe0


	//   ....[44]....
        /*055c*/ 	.word	0x0000ebf0


	//   ....[45]....
        /*0560*/ 	.word	0x0000ec00


	//   ....[46]....
        /*0564*/ 	.word	0x0000ec10


	//   ....[47]....
        /*0568*/ 	.word	0x0000ec20


	//   ....[48]....
        /*056c*/ 	.word	0x0000ec30


	//   ....[49]....
        /*0570*/ 	.word	0x0000ec40


	//   ....[50]....
        /*0574*/ 	.word	0x0000ec50


	//   ....[51]....
        /*0578*/ 	.word	0x0000ec60


	//   ....[52]....
        /*057c*/ 	.word	0x0000ec80


	//   ....[53]....
        /*0580*/ 	.word	0x0000ec90


	//   ....[54]....
        /*0584*/ 	.word	0x0000eca0


	//   ....[55]....
        /*0588*/ 	.word	0x0000ecb0


	//   ....[56]....
        /*058c*/ 	.word	0x0000ecc0


	//   ....[57]....
        /*0590*/ 	.word	0x0000ecd0


	//   ....[58]....
        /*0594*/ 	.word	0x0000ece0


	//   ....[59]....
        /*0598*/ 	.word	0x0000ed10


	//   ....[60]....
        /*059c*/ 	.word	0x0000ed20


	//   ....[61]....
        /*05a0*/ 	.word	0x0000ed30


	//   ....[62]....
        /*05a4*/ 	.word	0x0000ed40


	//   ....[63]....
        /*05a8*/ 	.word	0x0000ed60


	//   ....[64]....
        /*05ac*/ 	.word	0x0000ed80


	//   ....[65]....
        /*05b0*/ 	.word	0x0000ed90


	//   ....[66]....
        /*05b4*/ 	.word	0x0000eda0


	//   ....[67]....
        /*05b8*/ 	.word	0x0000edb0


	//   ....[68]....
        /*05bc*/ 	.word	0x0000edc0


	//   ....[69]....
        /*05c0*/ 	.word	0x0000edd0


	//   ....[70]....
        /*05c4*/ 	.word	0x0000ede0


	//   ....[71]....
        /*05c8*/ 	.word	0x0000edf0


	//   ....[72]....
        /*05cc*/ 	.word	0x0000ee10


	//   ....[73]....
        /*05d0*/ 	.word	0x0000ee20


	//   ....[74]....
        /*05d4*/ 	.word	0x0000ee50


	//   ....[75]....
        /*05d8*/ 	.word	0x0000ee60


	//   ....[76]....
        /*05dc*/ 	.word	0x0000ee70


	//   ....[77]....
        /*05e0*/ 	.word	0x0000ee80


	//   ....[78]....
        /*05e4*/ 	.word	0x0000ee90


	//   ....[79]....
        /*05e8*/ 	.word	0x0000eea0


	//   ....[80]....
        /*05ec*/ 	.word	0x0000eec0


	//   ....[81]....
        /*05f0*/ 	.word	0x0000eed0


	//   ....[82]....
        /*05f4*/ 	.word	0x0000eef0


	//   ....[83]....
        /*05f8*/ 	.word	0x0000ef00


	//   ....[84]....
        /*05fc*/ 	.word	0x0000ef10


	//   ....[85]....
        /*0600*/ 	.word	0x0000ef40


	//   ....[86]....
        /*0604*/ 	.word	0x0000ef50


	//   ....[87]....
        /*0608*/ 	.word	0x0000ef70


	//   ....[88]....
        /*060c*/ 	.word	0x0000efa0


	//   ....[89]....
        /*0610*/ 	.word	0x0000efd0


	//   ....[90]....
        /*0614*/ 	.word	0x0000f000


	//   ....[91]....
        /*0618*/ 	.word	0x0000f030


	//   ....[92]....
        /*061c*/ 	.word	0x0000f050


	//   ....[93]....
        /*0620*/ 	.word	0x0000f080


	//   ....[94]....
        /*0624*/ 	.word	0x0000f0b0


	//   ....[95]....
        /*0628*/ 	.word	0x0000f0e0


	//   ....[96]....
        /*062c*/ 	.word	0x0000f110


	//   ....[97]....
        /*0630*/ 	.word	0x0000fa80


	//   ....[98]....
        /*0634*/ 	.word	0x0000fac0


	//   ....[99]....
        /*0638*/ 	.word	0x0000faf0


	//   ....[100]....
        /*063c*/ 	.word	0x0000fb20


	//   ....[101]....
        /*0640*/ 	.word	0x000101f0


	//   ....[102]....
        /*0644*/ 	.word	0x00010210


	//   ....[103]....
        /*0648*/ 	.word	0x000102e0


	//   ....[104]....
        /*064c*/ 	.word	0x00010300


	//   ....[105]....
        /*0650*/ 	.word	0x000103c0


	//   ....[106]....
        /*0654*/ 	.word	0x000103e0


	//   ....[107]....
        /*0658*/ 	.word	0x000104b0


	//   ....[108]....
        /*065c*/ 	.word	0x000104d0


	//   ....[109]....
        /*0660*/ 	.word	0x00010860


	//   ....[110]....
        /*0664*/ 	.word	0x00010890


	//   ....[111]....
        /*0668*/ 	.word	0x00010cd0


	//   ....[112]....
        /*066c*/ 	.word	0x00010ce0


	//   ....[113]....
        /*0670*/ 	.word	0x000119f0


	//   ....[114]....
        /*0674*/ 	.word	0x00011a10


	//   ....[115]....
        /*0678*/ 	.word	0x00011ad0


	//   ....[116]....
        /*067c*/ 	.word	0x00011af0


	//   ....[117]....
        /*0680*/ 	.word	0x00011bb0


	//   ....[118]....
        /*0684*/ 	.word	0x00011bd0


	//   ....[119]....
        /*0688*/ 	.word	0x00011ca0


	//   ....[120]....
        /*068c*/ 	.word	0x00011cc0


	//   ....[121]....
        /*0690*/ 	.word	0x00011e10


	//   ....[122]....
        /*0694*/ 	.word	0x00011ff0


	//   ....[123]....
        /*0698*/ 	.word	0x00012020


	//   ....[124]....
        /*069c*/ 	.word	0x00012050


	//   ....[125]....
        /*06a0*/ 	.word	0x00012080


	//   ....[126]....
        /*06a4*/ 	.word	0x000120b0


	//   ....[127]....
        /*06a8*/ 	.word	0x00012100


	//   ....[128]....
        /*06ac*/ 	.word	0x00012280


	//   ....[129]....
        /*06b0*/ 	.word	0x000122b0


	//   ....[130]....
        /*06b4*/ 	.word	0x000122e0


	//   ....[131]....
        /*06b8*/ 	.word	0x00012310


	//   ....[132]....
        /*06bc*/ 	.word	0x00012340


	//   ....[133]....
        /*06c0*/ 	.word	0x00012370


	//   ....[134]....
        /*06c4*/ 	.word	0x00012420


	//   ....[135]....
        /*06c8*/ 	.word	0x00012480


	//   ....[136]....
        /*06cc*/ 	.word	0x00012490


	//   ....[137]....
        /*06d0*/ 	.word	0x000124e0


	//   ....[138]....
        /*06d4*/ 	.word	0x00014b30


	//   ....[139]....
        /*06d8*/ 	.word	0x00014b60


	//   ....[140]....
        /*06dc*/ 	.word	0x00014c20


	//   ....[141]....
        /*06e0*/ 	.word	0x00014c30


	//   ....[142]....
        /*06e4*/ 	.word	0x00014ca0


	//   ....[143]....
        /*06e8*/ 	.word	0x00014cb0


	//   ....[144]....
        /*06ec*/ 	.word	0x00014cc0


	//   ....[145]....
        /*06f0*/ 	.word	0x00014d30


	//   ....[146]....
        /*06f4*/ 	.word	0x00015070


	//   ....[147]....
        /*06f8*/ 	.word	0x000150a0


	//   ....[148]....
        /*06fc*/ 	.word	0x000150c0


	//   ....[149]....
        /*0700*/ 	.word	0x00015170


	//   ....[150]....
        /*0704*/ 	.word	0x00015190


	//   ....[151]....
        /*0708*/ 	.word	0x00015220


	//   ....[152]....
        /*070c*/ 	.word	0x00015230


	//   ....[153]....
        /*0710*/ 	.word	0x00015240


	//   ....[154]....
        /*0714*/ 	.word	0x00015a20


	//   ....[155]....
        /*0718*/ 	.word	0x00015a50


	//   ....[156]....
        /*071c*/ 	.word	0x00015a80


	//   ....[157]....
        /*0720*/ 	.word	0x00015b00


	//   ....[158]....
        /*0724*/ 	.word	0x00015b20


	//   ....[159]....
        /*0728*/ 	.word	0x00015bb0


	//   ....[160]....
        /*072c*/ 	.word	0x00015bd0


	//   ....[161]....
        /*0730*/ 	.word	0x00015be0


	//   ....[162]....
        /*0734*/ 	.word	0x00016350


	//   ....[163]....
        /*0738*/ 	.word	0x00016370


	//   ....[164]....
        /*073c*/ 	.word	0x000163e0


	//   ....[165]....
        /*0740*/ 	.word	0x000163f0


	//   ....[166]....
        /*0744*/ 	.word	0x00016440


	//   ....[167]....
        /*0748*/ 	.word	0x00016450


	//   ....[168]....
        /*074c*/ 	.word	0x00016460


	//   ....[169]....
        /*0750*/ 	.word	0x000164b0


	//   ....[170]....
        /*0754*/ 	.word	0x000167e0


	//   ....[171]....
        /*0758*/ 	.word	0x00016800


	//   ....[172]....
        /*075c*/ 	.word	0x00016810


	//   ....[173]....
        /*0760*/ 	.word	0x00016870


	//   ....[174]....
        /*0764*/ 	.word	0x00016880


	//   ....[175]....
        /*0768*/ 	.word	0x000168e0


	//   ....[176]....
        /*076c*/ 	.word	0x00016910


	//   ....[177]....
        /*0770*/ 	.word	0x00016950


	//   ....[178]....
        /*0774*/ 	.word	0x00017a40


	//   ....[179]....
        /*0778*/ 	.word	0x00017a70


	//   ....[180]....
        /*077c*/ 	.word	0x00017aa0


	//   ....[181]....
        /*0780*/ 	.word	0x00017ac0


	//   ....[182]....
        /*0784*/ 	.word	0x00017ae0


	//   ....[183]....
        /*0788*/ 	.word	0x00017b10


	//   ....[184]....
        /*078c*/ 	.word	0x00017b40


	//   ....[185]....
        /*0790*/ 	.word	0x00017b50


	//   ....[186]....
        /*0794*/ 	.word	0x00017cc0


	//   ....[187]....
        /*0798*/ 	.word	0x00017cf0


	//   ....[188]....
        /*079c*/ 	.word	0x00017d20


	//   ....[189]....
        /*07a0*/ 	.word	0x00017d60


	//   ....[190]....
        /*07a4*/ 	.word	0x00017d90


	//   ....[191]....
        /*07a8*/ 	.word	0x00017dc0


	//   ....[192]....
        /*07ac*/ 	.word	0x00017e40


	//   ....[193]....
        /*07b0*/ 	.word	0x00017e90


	//   ....[194]....
        /*07b4*/ 	.word	0x00017ea0


	//   ....[195]....
        /*07b8*/ 	.word	0x00017ee0


	//   ....[196]....
        /*07bc*/ 	.word	0x00018900


	//   ....[197]....
        /*07c0*/ 	.word	0x00018fd0


	//   ....[198]....
        /*07c4*/ 	.word	0x000190b0


	//   ....[199]....
        /*07c8*/ 	.word	0x00019190


	//   ....[200]....
        /*07cc*/ 	.word	0x000191f0


	//   ....[201]....
        /*07d0*/ 	.word	0x000192d0


	//   ....[202]....
        /*07d4*/ 	.word	0x00019330


	//   ....[203]....
        /*07d8*/ 	.word	0x00019410


	//   ....[204]....
        /*07dc*/ 	.word	0x00019470


	//   ....[205]....
        /*07e0*/ 	.word	0x00019550


	//   ....[206]....
        /*07e4*/ 	.word	0x00019680


	//   ....[207]....
        /*07e8*/ 	.word	0x00019750


	//   ....[208]....
        /*07ec*/ 	.word	0x00019860


	//   ....[209]....
        /*07f0*/ 	.word	0x00019920


	//   ....[210]....
        /*07f4*/ 	.word	0x00019980


	//   ....[211]....
        /*07f8*/ 	.word	0x00019a80


	//   ....[212]....
        /*07fc*/ 	.word	0x00019ae0


	//   ....[213]....
        /*0800*/ 	.word	0x00019bf0


	//   ....[214]....
        /*0804*/ 	.word	0x00019c90


	//   ....[215]....
        /*0808*/ 	.word	0x00019d00


	//   ....[216]....
        /*080c*/ 	.word	0x00019d60


	//   ....[217]....
        /*0810*/ 	.word	0x00019e50


	//   ....[218]....
        /*0814*/ 	.word	0x00019eb0


	//   ....[219]....
        /*0818*/ 	.word	0x00019fb0


	//   ....[220]....
        /*081c*/ 	.word	0x0001a010


	//   ....[221]....
        /*0820*/ 	.word	0x0001a0f0


	//   ....[222]....
        /*0824*/ 	.word	0x0001a220


	//   ....[223]....
        /*0828*/ 	.word	0x0001a2d0


	//   ....[224]....
        /*082c*/ 	.word	0x0001a330


	//   ....[225]....
        /*0830*/ 	.word	0x0001a3f0


	//   ....[226]....
        /*0834*/ 	.word	0x0001a450


	//   ....[227]....
        /*0838*/ 	.word	0x0001a510


	//   ....[228]....
        /*083c*/ 	.word	0x0001a570


	//   ....[229]....
        /*0840*/ 	.word	0x0001a630


	//   ....[230]....
        /*0844*/ 	.word	0x0001a720


	//   ....[231]....
        /*0848*/ 	.word	0x0001a7c0


	//   ....[232]....
        /*084c*/ 	.word	0x0001a820


	//   ....[233]....
        /*0850*/ 	.word	0x0001a8f0


	//   ....[234]....
        /*0854*/ 	.word	0x0001a950


	//   ....[235]....
        /*0858*/ 	.word	0x0001aa20


	//   ....[236]....
        /*085c*/ 	.word	0x0001aa80


	//   ....[237]....
        /*0860*/ 	.word	0x0001ab50


	//   ....[238]....
        /*0864*/ 	.word	0x0001adb0


	//----- nvinfo : EIATTR_REG_RECONFIG
	.align		4
.L_211:
        /*0868*/ 	.byte	0x01, 0x54
	.zero		2


	//----- nvinfo : EIATTR_SYSCALL_OFFSETS
	.align		4
        /*086c*/ 	.byte	0x04, 0x46
        /*086e*/ 	.short	(.L_213 - .L_212)


	//   ....[0]....
.L_212:
        /*0870*/ 	.word	0x00002330


	//   ....[1]....
        /*0874*/ 	.word	0x00014060


	//   ....[2]....
        /*0878*/ 	.word	0x000141d0


	//   ....[3]....
        /*087c*/ 	.word	0x00014320


	//   ....[4]....
        /*0880*/ 	.word	0x00014460


	//   ....[5]....
        /*0884*/ 	.word	0x00015610


	//----- nvinfo : EIATTR_MBARRIER_INSTR_OFFSETS
	.align		4
.L_213:
        /*0888*/ 	.byte	0x04, 0x39
        /*088a*/ 	.short	(.L_215 - .L_214)


	//   ....[0]....
.L_214:
        /*088c*/ 	.word	0x00000180
        /*0890*/ 	.word	0x000000ff
        /*0894*/ 	.word	0x00022800
        /*0898*/ 	.short	0x0100
        /*089a*/ 	.byte	0x08
	.zero		1


	//   ....[1]....
        /*089c*/ 	.word	0x00000190
        /*08a0*/ 	.word	0x000000ff
        /*08a4*/ 	.word	0x00022820
        /*08a8*/ 	.short	0x0100
        /*08aa*/ 	.byte	0x08
	.zero		1


	//   ....[2]....
        /*08ac*/ 	.word	0x00000280
        /*08b0*/ 	.word	0x000000ff
        /*08b4*/ 	.word	0x00022830
        /*08b8*/ 	.short	0x0100
        /*08ba*/ 	.byte	0x08
	.zero		1


	//   ....[3]....
        /*08bc*/ 	.word	0x00000290
        /*08c0*/ 	.word	0x000000ff
        /*08c4*/ 	.word	0x00022840
        /*08c8*/ 	.short	0x0100
        /*08ca*/ 	.byte	0x08
	.zero		1


	//   ....[4]....
        /*08cc*/ 	.word	0x000002a0
        /*08d0*/ 	.word	0x000000ff
        /*08d4*/ 	.word	0x00022838
        /*08d8*/ 	.short	0x0100
        /*08da*/ 	.byte	0x08
	.zero		1


	//   ....[5]....
        /*08dc*/ 	.word	0x000002b0
        /*08e0*/ 	.word	0x000000ff
        /*08e4*/ 	.word	0x00022848
        /*08e8*/ 	.short	0x0100
        /*08ea*/ 	.byte	0x08
	.zero		1


	//   ....[6]....
        /*08ec*/ 	.word	0x000003e0
        /*08f0*/ 	.word	0x000000ff
        /*08f4*/ 	.word	0x00022850
        /*08f8*/ 	.short	0x0100
        /*08fa*/ 	.byte	0x08
	.zero		1


	//   ....[7]....
        /*08fc*/ 	.word	0x000003f0
        /*0900*/ 	.word	0x000000ff
        /*0904*/ 	.word	0x00022860
        /*0908*/ 	.short	0x0100
        /*090a*/ 	.byte	0x08
	.zero		1


	//   ....[8]....
        /*090c*/ 	.word	0x00000400
        /*0910*/ 	.word	0x000000ff
        /*0914*/ 	.word	0x00022858
        /*0918*/ 	.short	0x0100
        /*091a*/ 	.byte	0x08
	.zero		1


	//   ....[9]....
        /*091c*/ 	.word	0x00000410
        /*0920*/ 	.word	0x000000ff
        /*0924*/ 	.word	0x00022868
        /*0928*/ 	.short	0x0100
        /*092a*/ 	.byte	0x08
	.zero		1


	//   ....[10]....
        /*092c*/ 	.word	0x00000500
        /*0930*/ 	.word	0x000000ff
        /*0934*/ 	.word	0x00022870
        /*0938*/ 	.short	0x0100
        /*093a*/ 	.byte	0x06
	.zero		1


	//   ....[11]....
        /*093c*/ 	.word	0x00000510
        /*0940*/ 	.word	0x000000ff
        /*0944*/ 	.word	0x00022880
        /*0948*/ 	.short	0x0100
        /*094a*/ 	.byte	0x06
	.zero		1


	//   ....[12]....
        /*094c*/ 	.word	0x00000520
        /*0950*/ 	.word	0x000000ff
        /*0954*/ 	.word	0x00022878
        /*0958*/ 	.short	0x0100
        /*095a*/ 	.byte	0x06
	.zero		1


	//   ....[13]....
        /*095c*/ 	.word	0x00000530
        /*0960*/ 	.word	0x000000ff
        /*0964*/ 	.word	0x00022888
        /*0968*/ 	.short	0x0100
        /*096a*/ 	.byte	0x06
	.zero		1


	//   ....[14]....
        /*096c*/ 	.word	0x00000660
        /*0970*/ 	.word	0x000000ff
        /*0974*/ 	.word	0x00022890
        /*0978*/ 	.short	0x0100
        /*097a*/ 	.byte	0x08
	.zero		1


	//   ....[15]....
        /*097c*/ 	.word	0x00000670
        /*0980*/ 	.word	0x000000ff
        /*0984*/ 	.word	0x000228a0
        /*0988*/ 	.short	0x0100
        /*098a*/ 	.byte	0x08
	.zero		1


	//   ....[16]....
        /*098c*/ 	.word	0x00000680
        /*0990*/ 	.word	0x000000ff
        /*0994*/ 	.word	0x00022898
        /*0998*/ 	.short	0x0100
        /*099a*/ 	.byte	0x08
	.zero		1


	//   ....[17]....
        /*099c*/ 	.word	0x00000690
        /*09a0*/ 	.word	0x000000ff
        /*09a4*/ 	.word	0x000228a8
        /*09a8*/ 	.short	0x0100
        /*09aa*/ 	.byte	0x08
	.zero		1


	//   ....[18]....
        /*09ac*/ 	.word	0x000007e0
        /*09b0*/ 	.word	0x000000ff
        /*09b4*/ 	.word	0x000228b0
        /*09b8*/ 	.short	0x0100
        /*09ba*/ 	.byte	0x08
	.zero		1


	//   ....[19]....
        /*09bc*/ 	.word	0x000007f0
        /*09c0*/ 	.word	0x000000ff
        /*09c4*/ 	.word	0x000228c0
        /*09c8*/ 	.short	0x0100
        /*09ca*/ 	.byte	0x08
	.zero		1


	//   ....[20]....
        /*09cc*/ 	.word	0x00000800
        /*09d0*/ 	.word	0x000000ff
        /*09d4*/ 	.word	0x000228b8
        /*09d8*/ 	.short	0x0100
        /*09da*/ 	.byte	0x08
	.zero		1


	//   ....[21]....
        /*09dc*/ 	.word	0x00000810
        /*09e0*/ 	.word	0x000000ff
        /*09e4*/ 	.word	0x000228c8
        /*09e8*/ 	.short	0x0100
        /*09ea*/ 	.byte	0x08
	.zero		1


	//   ....[22]....
        /*09ec*/ 	.word	0x000023b0
        /*09f0*/ 	.word	0x000000ff
        /*09f4*/ 	.word	0x00022800
        /*09f8*/ 	.short	0x010a
        /*09fa*/ 	.byte	0x24
	.zero		1


	//   ....[23]....
        /*09fc*/ 	.word	0x00002430
        /*0a00*/ 	.word	0x00000003
        /*0a04*/ 	.word	0x00022830
        /*0a08*/ 	.short	0x010a
        /*0a0a*/ 	.byte	0x3f
	.zero		1


	//   ....[24]....
        /*0a0c*/ 	.word	0x00002470
        /*0a10*/ 	.word	0x00000003
        /*0a14*/ 	.word	0x00022830
        /*0a18*/ 	.short	0x010a
        /*0a1a*/ 	.byte	0x3f
	.zero		1


	//   ....[25]....
        /*0a1c*/ 	.word	0x000028f0
        /*0a20*/ 	.word	0x000000ff
        /*0a24*/ 	.word	0x00000000
        /*0a28*/ 	.short	0x0101
        /*0a2a*/ 	.byte	0x06
	.zero		1


	//   ....[26]....
        /*0a2c*/ 	.word	0x000058c0
        /*0a30*/ 	.word	0x000000ff
        /*0a34*/ 	.word	0x00022830
        /*0a38*/ 	.short	0x010a
        /*0a3a*/ 	.byte	0x06
	.zero		1


	//   ....[27]....
        /*0a3c*/ 	.word	0x00005900
        /*0a40*/ 	.word	0x000000ff
        /*0a44*/ 	.word	0x00022830
        /*0a48*/ 	.short	0x010a
        /*0a4a*/ 	.byte	0x06
	.zero		1


	//   ....[28]....
        /*0a4c*/ 	.word	0x00005bd0
        /*0a50*/ 	.word	0x000000ff
        /*0a54*/ 	.word	0x00022850
        /*0a58*/ 	.short	0x010a
        /*0a5a*/ 	.byte	0x06
	.zero		1


	//   ....[29]....
        /*0a5c*/ 	.word	0x00005c10
        /*0a60*/ 	.word	0x000000ff
        /*0a64*/ 	.word	0x00022850
        /*0a68*/ 	.short	0x010a
        /*0a6a*/ 	.byte	0x06
	.zero		1


	//   ....[30]....
        /*0a6c*/ 	.word	0x00005ef0
        /*0a70*/ 	.word	0x000000ff
        /*0a74*/ 	.word	0x00000000
        /*0a78*/ 	.short	0x0101
        /*0a7a*/ 	.byte	0x06
	.zero		1


	//   ....[31]....
        /*0a7c*/ 	.word	0x000081c0
        /*0a80*/ 	.word	0x000000ff
        /*0a84*/ 	.word	0x00000000
        /*0a88*/ 	.short	0x0101
        /*0a8a*/ 	.byte	0x06
	.zero		1


	//   ....[32]....
        /*0a8c*/ 	.word	0x00008ae0
        /*0a90*/ 	.word	0x000000ff
        /*0a94*/ 	.word	0x00022830
        /*0a98*/ 	.short	0x010a
        /*0a9a*/ 	.byte	0x06
	.zero		1


	//   ....[33]....
        /*0a9c*/ 	.word	0x00008b20
        /*0aa0*/ 	.word	0x000000ff
        /*0aa4*/ 	.word	0x00022830
        /*0aa8*/ 	.short	0x010a
        /*0aaa*/ 	.byte	0x06
	.zero		1


	//   ....[34]....
        /*0aac*/ 	.word	0x00008df0
        /*0ab0*/ 	.word	0x000000ff
        /*0ab4*/ 	.word	0x00022850
        /*0ab8*/ 	.short	0x010a
        /*0aba*/ 	.byte	0x06
	.zero		1


	//   ....[35]....
        /*0abc*/ 	.word	0x00008e30
        /*0ac0*/ 	.word	0x000000ff
        /*0ac4*/ 	.word	0x00022850
        /*0ac8*/ 	.short	0x010a
        /*0aca*/ 	.byte	0x06
	.zero		1


	//   ....[36]....
        /*0acc*/ 	.word	0x00009130
        /*0ad0*/ 	.word	0x000000ff
        /*0ad4*/ 	.word	0x00000000
        /*0ad8*/ 	.short	0x0101
        /*0ada*/ 	.byte	0x06
	.zero		1


	//   ....[37]....
        /*0adc*/ 	.word	0x0000a2e0
        /*0ae0*/ 	.word	0x000000ff
        /*0ae4*/ 	.word	0x00000000
        /*0ae8*/ 	.short	0x0101
        /*0aea*/ 	.byte	0x06
	.zero		1


	//   ....[38]....
        /*0aec*/ 	.word	0x0000a9c0
        /*0af0*/ 	.word	0x000000ff
        /*0af4*/ 	.word	0x00022830
        /*0af8*/ 	.short	0x010a
        /*0afa*/ 	.byte	0x06
	.zero		1


	//   ....[39]....
        /*0afc*/ 	.word	0x0000aa00
        /*0b00*/ 	.word	0x000000ff
        /*0b04*/ 	.word	0x00022830
        /*0b08*/ 	.short	0x010a
        /*0b0a*/ 	.byte	0x06
	.zero		1


	//   ....[40]....
        /*0b0c*/ 	.word	0x0000aca0
        /*0b10*/ 	.word	0x000000ff
        /*0b14*/ 	.word	0x00022850
        /*0b18*/ 	.short	0x010a
        /*0b1a*/ 	.byte	0x06
	.zero		1


	//   ....[41]....
        /*0b1c*/ 	.word	0x0000ace0
        /*0b20*/ 	.word	0x000000ff
        /*0b24*/ 	.word	0x00022850
        /*0b28*/ 	.short	0x010a
        /*0b2a*/ 	.byte	0x06
	.zero		1


	//   ....[42]....
        /*0b2c*/ 	.word	0x0000afc0
        /*0b30*/ 	.word	0x000000ff
        /*0b34*/ 	.word	0x00000000
        /*0b38*/ 	.short	0x0101
        /*0b3a*/ 	.byte	0x06
	.zero		1


	//   ....[43]....
        /*0b3c*/ 	.word	0x0000d290
        /*0b40*/ 	.word	0x000000ff
        /*0b44*/ 	.word	0x00000000
        /*0b48*/ 	.short	0x0101
        /*0b4a*/ 	.byte	0x06
	.zero		1


	//   ....[44]....
        /*0b4c*/ 	.word	0x0000d880
        /*0b50*/ 	.word	0x000000ff
        /*0b54*/ 	.word	0x00022850
        /*0b58*/ 	.short	0x010a
        /*0b5a*/ 	.byte	0x09
	.zero		1


	//   ....[45]....
        /*0b5c*/ 	.word	0x0000d8c0
        /*0b60*/ 	.word	0x000000ff
        /*0b64*/ 	.word	0x00022850
        /*0b68*/ 	.short	0x010a
        /*0b6a*/ 	.byte	0x09
	.zero		1


	//   ....[46]....
        /*0b6c*/ 	.word	0x0000dea0
        /*0b70*/ 	.word	0x000000ff
        /*0b74*/ 	.word	0x00000000
        /*0b78*/ 	.short	0x0101
        /*0b7a*/ 	.byte	0x04
	.zero		1


	//   ....[47]....
        /*0b7c*/ 	.word	0x000101e0
        /*0b80*/ 	.word	0x00000003
        /*0b84*/ 	.word	0x00000000
        /*0b88*/ 	.short	0x0101
        /*0b8a*/ 	.byte	0x3f
	.zero		1


	//   ....[48]....
        /*0b8c*/ 	.word	0x00010880
        /*0b90*/ 	.word	0x00000002
        /*0b94*/ 	.word	0x00000000
        /*0b98*/ 	.short	0x0101
        /*0b9a*/ 	.byte	0x3f
	.zero		1


	//   ....[49]....
        /*0b9c*/ 	.word	0x00014940
        /*0ba0*/ 	.word	0x00000000
        /*0ba4*/ 	.word	0x00022880
        /*0ba8*/ 	.short	0x010a
        /*0baa*/ 	.byte	0x3f
	.zero		1


	//   ....[50]....
        /*0bac*/ 	.word	0x00014df0
        /*0bb0*/ 	.word	0x00000000
        /*0bb4*/ 	.word	0x00022870
        /*0bb8*/ 	.short	0x0107
        /*0bba*/ 	.byte	0x3f
	.zero		1


	//   ....[51]....
        /*0bbc*/ 	.word	0x00014eb0
        /*0bc0*/ 	.word	0x00000000
        /*0bc4*/ 	.word	0x00022870
        /*0bc8*/ 	.short	0x0101
        /*0bca*/ 	.byte	0x3f
	.zero		1


	//   ....[52]....
        /*0bcc*/ 	.word	0x00014ee0
        /*0bd0*/ 	.word	0x00000000
        /*0bd4*/ 	.word	0x00022840
        /*0bd8*/ 	.short	0x010a
        /*0bda*/ 	.byte	0x3f
	.zero		1


	//   ....[53]....
        /*0bdc*/ 	.word	0x00015390
        /*0be0*/ 	.word	0x00000000
        /*0be4*/ 	.word	0x00022830
        /*0be8*/ 	.short	0x0107
        /*0bea*/ 	.byte	0x3f
	.zero		1


	//   ....[54]....
        /*0bec*/ 	.word	0x00015450
        /*0bf0*/ 	.word	0x00000000
        /*0bf4*/ 	.word	0x00022830
        /*0bf8*/ 	.short	0x0101
        /*0bfa*/ 	.byte	0x3f
	.zero		1


	//   ....[55]....
        /*0bfc*/ 	.word	0x00015d20
        /*0c00*/ 	.word	0x00000010
        /*0c04*/ 	.word	0x00022800
        /*0c08*/ 	.short	0x0107
        /*0c0a*/ 	.byte	0x3f
	.zero		1


	//   ....[56]....
        /*0c0c*/ 	.word	0x00015e30
        /*0c10*/ 	.word	0x00000010
        /*0c14*/ 	.word	0x00022800
        /*0c18*/ 	.short	0x0101
        /*0c1a*/ 	.byte	0x3f
	.zero		1


	//   ....[57]....
        /*0c1c*/ 	.word	0x00015e50
        /*0c20*/ 	.word	0x00000010
        /*0c24*/ 	.word	0x00022820
        /*0c28*/ 	.short	0x010a
        /*0c2a*/ 	.byte	0x3f
	.zero		1


	//   ....[58]....
        /*0c2c*/ 	.word	0x00016190
        /*0c30*/ 	.word	0x00000000
        /*0c34*/ 	.word	0x00022880
        /*0c38*/ 	.short	0x010a
        /*0c3a*/ 	.byte	0x3f
	.zero		1


	//   ....[59]....
        /*0c3c*/ 	.word	0x00016540
        /*0c40*/ 	.word	0x00000000
        /*0c44*/ 	.word	0x00022870
        /*0c48*/ 	.short	0x0107
        /*0c4a*/ 	.byte	0x3f
	.zero		1


	//   ....[60]....
        /*0c4c*/ 	.word	0x00016600
        /*0c50*/ 	.word	0x00000000
        /*0c54*/ 	.word	0x00022870
        /*0c58*/ 	.short	0x0101
        /*0c5a*/ 	.byte	0x3f
	.zero		1


	//   ....[61]....
        /*0c5c*/ 	.word	0x00016630
        /*0c60*/ 	.word	0x00000000
        /*0c64*/ 	.word	0x00022840
        /*0c68*/ 	.short	0x010a
        /*0c6a*/ 	.byte	0x3f
	.zero		1


	//   ....[62]....
        /*0c6c*/ 	.word	0x000169f0
        /*0c70*/ 	.word	0x00000000
        /*0c74*/ 	.word	0x00022830
        /*0c78*/ 	.short	0x0107
        /*0c7a*/ 	.byte	0x3f
	.zero		1


	//   ....[63]....
        /*0c7c*/ 	.word	0x00016ab0
        /*0c80*/ 	.word	0x00000000
        /*0c84*/ 	.word	0x00022830
        /*0c88*/ 	.short	0x0101
        /*0c8a*/ 	.byte	0x3f
	.zero		1


	//   ....[64]....
        /*0c8c*/ 	.word	0x00016b40
        /*0c90*/ 	.word	0x00000000
        /*0c94*/ 	.word	0x00022870
        /*0c98*/ 	.short	0x010a
        /*0c9a*/ 	.byte	0x3f
	.zero		1


	//   ....[65]....
        /*0c9c*/ 	.word	0x00016bd0
        /*0ca0*/ 	.word	0x00000000
        /*0ca4*/ 	.word	0x00022860
        /*0ca8*/ 	.short	0x010a
        /*0caa*/ 	.byte	0x3f
	.zero		1


	//   ....[66]....
        /*0cac*/ 	.word	0x00017030
        /*0cb0*/ 	.word	0x00000000
        /*0cb4*/ 	.word	0x00022850
        /*0cb8*/ 	.short	0x0101
        /*0cba*/ 	.byte	0x3f
	.zero		1


	//   ....[67]....
        /*0cbc*/ 	.word	0x000170b0
        /*0cc0*/ 	.word	0x00000000
        /*0cc4*/ 	.word	0x00000000
        /*0cc8*/ 	.short	0x0101
        /*0cca*/ 	.byte	0x3f
	.zero		1


	//   ....[68]....
        /*0ccc*/ 	.word	0x00017270
        /*0cd0*/ 	.word	0x00000012
        /*0cd4*/ 	.word	0x00022870
        /*0cd8*/ 	.short	0x010a
        /*0cda*/ 	.byte	0x3f
	.zero		1


	//   ....[69]....
        /*0cdc*/ 	.word	0x000172f0
        /*0ce0*/ 	.word	0x00000012
        /*0ce4*/ 	.word	0x00022860
        /*0ce8*/ 	.short	0x010a
        /*0cea*/ 	.byte	0x3f
	.zero		1


	//   ....[70]....
        /*0cec*/ 	.word	0x00017760
        /*0cf0*/ 	.word	0x00000012
        /*0cf4*/ 	.word	0x00022850
        /*0cf8*/ 	.short	0x0101
        /*0cfa*/ 	.byte	0x3f
	.zero		1


	//   ....[71]....
        /*0cfc*/ 	.word	0x000177e0
        /*0d00*/ 	.word	0x00000012
        /*0d04*/ 	.word	0x00000000
        /*0d08*/ 	.short	0x0101
        /*0d0a*/ 	.byte	0x3f
	.zero		1


	//   ....[72]....
        /*0d0c*/ 	.word	0x00018880
        /*0d10*/ 	.word	0x00000005
        /*0d14*/ 	.word	0x00022820
        /*0d18*/ 	.short	0x010a
        /*0d1a*/ 	.byte	0x3f
	.zero		1


	//   ....[73]....
        /*0d1c*/ 	.word	0x00018a00
        /*0d20*/ 	.word	0x00000003
        /*0d24*/ 	.word	0x00022840
        /*0d28*/ 	.short	0x010a
        /*0d2a*/ 	.byte	0x3f
	.zero		1


	//   ....[74]....
        /*0d2c*/ 	.word	0x00018aa0
        /*0d30*/ 	.word	0x00000013
        /*0d34*/ 	.word	0x00022840
        /*0d38*/ 	.short	0x010a
        /*0d3a*/ 	.byte	0x3f
	.zero		1


	//   ....[75]....
        /*0d3c*/ 	.word	0x00018ae0
        /*0d40*/ 	.word	0x00000003
        /*0d44*/ 	.word	0x00022860
        /*0d48*/ 	.short	0x010a
        /*0d4a*/ 	.byte	0x3f
	.zero		1


	//   ....[76]....
        /*0d4c*/ 	.word	0x00018b20
        /*0d50*/ 	.word	0x00000013
        /*0d54*/ 	.word	0x00022860
        /*0d58*/ 	.short	0x010a
        /*0d5a*/ 	.byte	0x3f
	.zero		1


	//   ....[77]....
        /*0d5c*/ 	.word	0x00018b60
        /*0d60*/ 	.word	0x00000003
        /*0d64*/ 	.word	0x00022880
        /*0d68*/ 	.short	0x010a
        /*0d6a*/ 	.byte	0x3f
	.zero		1


	//   ....[78]....
        /*0d6c*/ 	.word	0x00018ba0
        /*0d70*/ 	.word	0x00000013
        /*0d74*/ 	.word	0x00022880
        /*0d78*/ 	.short	0x010a
        /*0d7a*/ 	.byte	0x3f
	.zero		1


	//   ....[79]....
        /*0d7c*/ 	.word	0x00018c10
        /*0d80*/ 	.word	0x00000003
        /*0d84*/ 	.word	0x00022800
        /*0d88*/ 	.short	0x010a
        /*0d8a*/ 	.byte	0x3f
	.zero		1


	//   ....[80]....
        /*0d8c*/ 	.word	0x00018c60
        /*0d90*/ 	.word	0x00000003
        /*0d94*/ 	.word	0x00022830
        /*0d98*/ 	.short	0x010a
        /*0d9a*/ 	.byte	0x3f
	.zero		1


	//   ....[81]....
        /*0d9c*/ 	.word	0x00018cc0
        /*0da0*/ 	.word	0x00000004
        /*0da4*/ 	.word	0x00022830
        /*0da8*/ 	.short	0x010a
        /*0daa*/ 	.byte	0x3f
	.zero		1


	//   ....[82]....
        /*0dac*/ 	.word	0x00018d20
        /*0db0*/ 	.word	0x00000004
        /*0db4*/ 	.word	0x00022850
        /*0db8*/ 	.short	0x010a
        /*0dba*/ 	.byte	0x3f
	.zero		1


	//   ....[83]....
        /*0dbc*/ 	.word	0x00018d80
        /*0dc0*/ 	.word	0x00000004
        /*0dc4*/ 	.word	0x00022830
        /*0dc8*/ 	.short	0x010a
        /*0dca*/ 	.byte	0x3f
	.zero		1


	//   ....[84]....
        /*0dcc*/ 	.word	0x00018de0
        /*0dd0*/ 	.word	0x00000004
        /*0dd4*/ 	.word	0x00022850
        /*0dd8*/ 	.short	0x010a
        /*0dda*/ 	.byte	0x3f
	.zero		1


	//   ....[85]....
        /*0ddc*/ 	.word	0x00018e40
        /*0de0*/ 	.word	0x00000004
        /*0de4*/ 	.word	0x00022830
        /*0de8*/ 	.short	0x010a
        /*0dea*/ 	.byte	0x3f
	.zero		1


	//   ....[86]....
        /*0dec*/ 	.word	0x00018ea0
        /*0df0*/ 	.word	0x00000004
        /*0df4*/ 	.word	0x00022850
        /*0df8*/ 	.short	0x010a
        /*0dfa*/ 	.byte	0x3f
	.zero		1


	//   ....[87]....
        /*0dfc*/ 	.word	0x00018f00
        /*0e00*/ 	.word	0x00000006
        /*0e04*/ 	.word	0x00022850
        /*0e08*/ 	.short	0x010a
        /*0e0a*/ 	.byte	0x3f
	.zero		1


	//   ....[88]....
        /*0e0c*/ 	.word	0x00019000
        /*0e10*/ 	.word	0x00000000
        /*0e14*/ 	.word	0x00022880
        /*0e18*/ 	.short	0x010a
        /*0e1a*/ 	.byte	0x3f
	.zero		1


	//   ....[89]....
        /*0e1c*/ 	.word	0x000195d0
        /*0e20*/ 	.word	0x00000000
        /*0e24*/ 	.word	0x00022840
        /*0e28*/ 	.short	0x010a
        /*0e2a*/ 	.byte	0x3f
	.zero		1


	//   ....[90]....
        /*0e2c*/ 	.word	0x0001a120
        /*0e30*/ 	.word	0x00000010
        /*0e34*/ 	.word	0x00022820
        /*0e38*/ 	.short	0x010a
        /*0e3a*/ 	.byte	0x3f
	.zero		1


	//   ....[91]....
        /*0e3c*/ 	.word	0x0001a170
        /*0e40*/ 	.word	0x00000000
        /*0e44*/ 	.word	0x00022880
        /*0e48*/ 	.short	0x010a
        /*0e4a*/ 	.byte	0x3f
	.zero		1


	//   ....[92]....
        /*0e4c*/ 	.word	0x0001a670
        /*0e50*/ 	.word	0x00000000
        /*0e54*/ 	.word	0x00022840
        /*0e58*/ 	.short	0x010a
        /*0e5a*/ 	.byte	0x3f
	.zero		1


	//   ....[93]....
        /*0e5c*/ 	.word	0x0001ab90
        /*0e60*/ 	.word	0x00000000
        /*0e64*/ 	.word	0x00022870
        /*0e68*/ 	.short	0x010a
        /*0e6a*/ 	.byte	0x3f
	.zero		1


	//   ....[94]....
        /*0e6c*/ 	.word	0x0001abe0
        /*0e70*/ 	.word	0x00000000
        /*0e74*/ 	.word	0x00022860
        /*0e78*/ 	.short	0x010a
        /*0e7a*/ 	.byte	0x3f
	.zero		1


	//   ....[95]....
        /*0e7c*/ 	.word	0x0001ac30
        /*0e80*/ 	.word	0x00000012
        /*0e84*/ 	.word	0x00022870
        /*0e88*/ 	.short	0x010a
        /*0e8a*/ 	.byte	0x3f
	.zero		1


	//   ....[96]....
        /*0e8c*/ 	.word	0x0001ac80
        /*0e90*/ 	.word	0x00000012
        /*0e94*/ 	.word	0x00022860
        /*0e98*/ 	.short	0x010a
        /*0e9a*/ 	.byte	0x3f
	.zero		1


	//   ....[97]....
        /*0e9c*/ 	.word	0x0001acd0
        /*0ea0*/ 	.word	0x00000005
        /*0ea4*/ 	.word	0x00022820
        /*0ea8*/ 	.short	0x010a
        /*0eaa*/ 	.byte	0x3f
	.zero		1


	//   ....[98]....
        /*0eac*/ 	.word	0x0001ae70
        /*0eb0*/ 	.word	0x00000003
        /*0eb4*/ 	.word	0x00022840
        /*0eb8*/ 	.short	0x010a
        /*0eba*/ 	.byte	0x3f
	.zero		1


	//   ....[99]....
        /*0ebc*/ 	.word	0x0001aec0
        /*0ec0*/ 	.word	0x00000013
        /*0ec4*/ 	.word	0x00022840
        /*0ec8*/ 	.short	0x010a
        /*0eca*/ 	.byte	0x3f
	.zero		1


	//   ....[100]....
        /*0ecc*/ 	.word	0x0001af10
        /*0ed0*/ 	.word	0x00000003
        /*0ed4*/ 	.word	0x00022860
        /*0ed8*/ 	.short	0x010a
        /*0eda*/ 	.byte	0x3f
	.zero		1


	//   ....[101]....
        /*0edc*/ 	.word	0x0001af60
        /*0ee0*/ 	.word	0x00000013
        /*0ee4*/ 	.word	0x00022860
        /*0ee8*/ 	.short	0x010a
        /*0eea*/ 	.byte	0x3f
	.zero		1


	//   ....[102]....
        /*0eec*/ 	.word	0x0001afb0
        /*0ef0*/ 	.word	0x00000003
        /*0ef4*/ 	.word	0x00022880
        /*0ef8*/ 	.short	0x010a
        /*0efa*/ 	.byte	0x3f
	.zero		1


	//----- nvinfo : EIATTR_NUM_MBARRIERS
	.align		4
.L_215:
        /*0efc*/ 	.byte	0x03, 0x38
        /*0efe*/ 	.short	0x0016


	//----- nvinfo : EIATTR_EXIT_INSTR_OFFSETS
	.align		4
        /*0f00*/ 	.byte	0x04, 0x1c
        /*0f02*/ 	.short	(.L_217 - .L_216)


	//   ....[0]....
.L_216:
        /*0f04*/ 	.word	0x000009c0


	//   ....[1]....
        /*0f08*/ 	.word	0x00011dc0


	//   ....[2]....
        /*0f0c*/ 	.word	0x00018bf0


	//----- nvinfo : EIATTR_MAX_THREADS
	.align		4
.L_217:
        /*0f10*/ 	.byte	0x04, 0x05
        /*0f12*/ 	.short	(.L_219 - .L_218)
.L_218:
        /*0f14*/ 	.word	0x00000180
        /*0f18*/ 	.word	0x00000001
        /*0f1c*/ 	.word	0x00000001


	//----- nvinfo : EIATTR_CRS_STACK_SIZE
	.align		4
.L_219:
        /*0f20*/ 	.byte	0x04, 0x1e
        /*0f22*/ 	.short	(.L_221 - .L_220)
.L_220:
        /*0f24*/ 	.word	0x00000000


	//----- nvinfo : EIATTR_CBANK_PARAM_SIZE
	.align		4
.L_221:
        /*0f28*/ 	.byte	0x03, 0x19
        /*0f2a*/ 	.short	0x0af0


	//----- nvinfo : EIATTR_PARAM_CBANK
	.align		4
        /*0f2c*/ 	.byte	0x04, 0x0a
        /*0f2e*/ 	.short	(.L_223 - .L_222)
	.align		4
.L_222:
        /*0f30*/ 	.word	index@(.nv.constant0._ZN7cutlass13device_kernelIN5flash11enable_sm90INS1_16FlashAttnFwdSm90INS1_25CollectiveMainloopFwdSm90ILi2EN4cute5tupleIJNS5_1CILi1EEES8_S8_EEENS6_IJNS7_ILi128EEESA_NS7_ILi192EEEEEELi128ENS_12float_e4m3_tEfNS_4arch4Sm90ELb0ELb1ELb0ELb1ELb1ELb0ELb0ELb1ELb1ELb1ELb1ELb0EEENS1_21CollectiveEpilogueFwdINS6_IJSA_SA_SA_EEES9_NS_10bfloat16_tESF_Li256ELb1ELb1ELb1ELb1EEENS1_36VarlenDynamicPersistentTileSchedulerILi128ELi128ELi256ELi128ELb1ELb1ELb1ELb1ELb0ELb1EEEEEEEEEvNT_6ParamsE)
        /*0f34*/ 	.short	0x0210
        /*0f36*/ 	.short	0x0af0


	//----- nvinfo : EIATTR_SW_WAR
	.align		4
.L_223:
        /*0f38*/ 	.byte	0x04, 0x36
        /*0f3a*/ 	.short	(.L_225 - .L_224)
.L_224:
        /*0f3c*/ 	.word	0x00000008
.L_225:


//--------------------- .nv.info._ZN7cutlass13device_kernelIN5flash11enable_sm90INS1_16FlashAttnFwdSm90INS1_25CollectiveMainloopFwdSm90ILi2EN4cute5tupleIJNS5_1CILi1EEES8_S8_EEENS6_IJNS7_ILi128EEESA_NS7_ILi192EEEEEELi128ENS_12float_e4m3_tEfNS_4arch4Sm90ELb0ELb1ELb0ELb1ELb1ELb1ELb0ELb1ELb1ELb1ELb1ELb0EEENS1_21CollectiveEpilogueFwdINS6_IJSA_SA_SA_EEES9_NS_10bfloat16_tESF_Li256ELb1ELb1ELb1ELb1EEENS1_36VarlenDynamicPersistentTileSchedulerILi128ELi128ELi256ELi128ELb1ELb1ELb1ELb1ELb0ELb1EEEEEEEEEvNT_6ParamsE --------------------------
	.section	.nv.info._ZN7cutlass13device_kernelIN5flash11enable_sm90INS1_16FlashAttnFwdSm90INS1_25CollectiveMainloopFwdSm90ILi2EN4cute5tupleIJNS5_1CILi1EEES8_S8_EEENS6_IJNS7_ILi128EEESA_NS7_ILi192EEEEEELi128ENS_12float_e4m3_tEfNS_4arch4Sm90ELb0ELb1ELb0ELb1ELb1ELb1ELb0ELb1ELb1ELb1ELb1ELb0EEENS1_21CollectiveEpilogueFwdINS6_IJSA_SA_SA_EEES9_NS_10bfloat16_tESF_Li256ELb1ELb1ELb1ELb1EEENS1_36VarlenDynamicPersistentTileSchedulerILi128ELi128ELi256ELi128ELb1ELb1ELb1ELb1ELb0ELb1EEEEEEEEEvNT_6ParamsE,"",@"SHT_CUDA_INFO"
	.sectionflags	@""
	.align	4


	//----- nvinfo : EIATTR_CUDA_API_VERSION
	.align		4
        /*0000*/ 	.byte	0x04, 0x37
        /*0002*/ 	.short	(.L_227 - .L_226)
.L_226:
        /*0004*/ 	.word	0x00000082


	//----- nvinfo : EIATTR_KPARAM_INFO
	.align		4
.L_227:
        /*0008*/ 	.byte	0x04, 0x17
        /*000a*/ 	.short	(.L_229 - .L_228)
.L_228:
        /*000c*/ 	.word	0x00000000
        /*0010*/ 	.short	0x0000
        /*0012*/ 	.short	0x0070
        /*0014*/ 	.byte	0x00, 0xf0, 0x01, 0x2a


	//----- nvinfo : EIATTR_SPARSE_MMA_MASK
	.align		4
.L_229:
        /*0018*/ 	.byte	0x03, 0x50
        /*001a*/ 	.short	0x0000


	//----- nvinfo : EIATTR_MAXREG_COUNT
	.align		4
        /*001c*/ 	.byte	0x03, 0x1b
        /*001e*/ 	.short	0x00a8


	//----- nvinfo : EIATTR_NUM_BARRIERS
	.align		4
        /*0020*/ 	.byte	0x02, 0x4c
        /*0022*/ 	.byte	0x10
	.zero		1


	//----- nvinfo : EIATTR_EXTERNS
	.align		4
        /*0024*/ 	.byte	0x04, 0x0f
        /*0026*/ 	.short	(.L_231 - .L_230)


	//   ....[0]....
	.align		4
.L_230:
        /*0028*/ 	.word	index@(__assertfail)


	//----- nvinfo : EIATTR_ANNOTATIONS
	.align		4
.L_231:
        /*002c*/ 	.byte	0x04, 0x55
        /*002e*/ 	.short	(.L_233 - .L_232)


	//   ....[0]....
.L_232:
        /* <DEDUP_REMOVED lines=32> */


	//----- nvinfo : EIATTR_MERCURY_ISA_VERSION
	.align		4
.L_233:
        /*0218*/ 	.byte	0x03, 0x5f
        /*021a*/ 	.short	0x0101


	//----- nvinfo : EIATTR_UNUSED_LOAD_BYTE_OFFSET
	.align		4
        /*021c*/ 	.byte	0x04, 0x44
        /*021e*/ 	.short	(.L_235 - .L_234)


	//   ....[0]....
.L_234:
        /*0220*/ 	.word	0x00000aa0
        /*0224*/ 	.word	0x0000fff0


	//   ....[1]....
        /*0228*/ 	.word	0x0001e090
        /*022c*/ 	.word	0x0000fff0


	//----- nvinfo : EIATTR_INT_WARP_WIDE_INSTR_OFFSETS
	.align		4
.L_235:
        /*0230*/ 	.byte	0x04, 0x31
        /*0232*/ 	.short	(.L_237 - .L_236)


	//   ....[0]....
.L_236:
        /*0234*/ 	.word	0x00000130


	//   ....[1]....
        /*0238*/ 	.word	0x00000170


	//   ....[2]....
        /*023c*/ 	.word	0x000001e0


	//   ....[3]....
        /*0240*/ 	.word	0x00025800


	//   ....[4]....
        /*0244*/ 	.word	0x00025890


	//   ....[5]....
        /*0248*/ 	.word	0x00028b60


	//   ....[6]....
        /*024c*/ 	.word	0x00028bf0


	//----- nvinfo : EIATTR_COOP_GROUP_MASK_REGIDS
	.align		4
.L_237:
        /*0250*/ 	.byte	0x04, 0x29
        /*0252*/ 	.short	(.L_239 - .L_238)


	//   ....[0]....
.L_238:
        /*0254*/ 	.word	0xffffffff


	//   ....[1]....
        /*0258*/ 	.word	0xffffffff


	//   ....[2]....
        /*025c*/ 	.word	0xffffffff


	//   ....[3]....
        /*0260*/ 	.word	0xffffffff


	//   ....[4]....
        /*0264*/ 	.word	0xffffffff


	//   ....[5]....
        /*0268*/ 	.word	0xffffffff


	//   ....[6]....
        /*026c*/ 	.word	0xffffffff


	//   ....[7]....
        /*0270*/ 	.word	0xffffffff


	//   ....[8]....
        /*0274*/ 	.word	0xffffffff


	//   ....[9]....
        /*0278*/ 	.word	0xffffffff


	//   ....[10]....
        /*027c*/ 	.word	0xffffffff


	//   ....[11]....
        /*0280*/ 	.word	0xffffffff


	//   ....[12]....
        /*0284*/ 	.word	0xffffffff


	//   ....[13]....
        /*0288*/ 	.word	0xffffffff


	//   ....[14]....
        /*028c*/ 	.word	0xffffffff


	//   ....[15]....
        /*0290*/ 	.word	0xffffffff


	//   ....[16]....
        /*0294*/ 	.word	0xffffffff


	//   ....[17]....
        /*0298*/ 	.word	0xffffffff


	//   ....[18]....
        /*029c*/ 	.word	0xffffffff


	//   ....[19]....
        /*02a0*/ 	.word	0xffffffff


	//   ....[20]....
        /*02a4*/ 	.word	0xffffffff


	//   ....[21]....
        /*02a8*/ 	.word	0xffffffff


	//   ....[22]....
        /*02ac*/ 	.word	0xffffffff


	//   ....[23]....
        /*02b0*/ 	.word	0xffffffff


	//   ....[24]....
        /*02b4*/ 	.word	0xffffffff


	//   ....[25]....
        /*02b8*/ 	.word	0xffffffff


	//   ....[26]....
        /*02bc*/ 	.word	0xffffffff


	//   ....[27]....
        /*02c0*/ 	.word	0xffffffff


	//   ....[28]....
        /*02c4*/ 	.word	0xffffffff


	//   ....[29]....
        /*02c8*/ 	.word	0xffffffff


	//   ....[30]....
        /*02cc*/ 	.word	0xffffffff


	//   ....[31]....
        /*02d0*/ 	.word	0xffffffff


	//   ....[32]....
        /*02d4*/ 	.word	0xffffffff


	//   ....[33]....
        /*02d8*/ 	.word	0xffffffff


	//   ....[34]....
        /*02dc*/ 	.word	0xffffffff


	//   ....[35]....
        /*02e0*/ 	.word	0xffffffff


	//   ....[36]....
        /*02e4*/ 	.word	0xffffffff


	//   ....[37]....
        /*02e8*/ 	.word	0xffffffff


	//   ....[38]....
        /*02ec*/ 	.word	0xffffffff


	//   ....[39]....
        /*02f0*/ 	.word	0xffffffff


	//   ....[40]....
        /*02f4*/ 	.word	0xffffffff


	//   ....[41]....
        /*02f8*/ 	.word	0xffffffff


	//   ....[42]....
        /*02fc*/ 	.word	0xffffffff


	//   ....[43]....
        /*0300*/ 	.word	0xffffffff


	//   ....[44]....
        /*0304*/ 	.word	0xffffffff


	//   ....[45]....
        /*0308*/ 	.word	0xffffffff


	//   ....[46]....
        /*030c*/ 	.word	0xffffffff


	//   ....[47]....
        /*0310*/ 	.word	0xffffffff


	//   ....[48]....
        /*0314*/ 	.word	0xffffffff


	//   ....[49]....
        /*0318*/ 	.word	0xffffffff


	//   ....[50]....
        /*031c*/ 	.word	0xffffffff


	//   ....[51]....
        /*0320*/ 	.word	0xffffffff


	//   ....[52]....
        /*0324*/ 	.word	0xffffffff


	//   ....[53]....
        /*0328*/ 	.word	0xffffffff


	//   ....[54]....
        /*032c*/ 	.word	0xffffffff


	//   ....[55]....
        /*0330*/ 	.word	0xffffffff


	//   ....[56]....
        /*0334*/ 	.word	0xffffffff


	//   ....[57]....
        /*0338*/ 	.word	0xffffffff


	//   ....[58]....
        /*033c*/ 	.word	0xffffffff


	//   ....[59]....
        /*0340*/ 	.word	0xffffffff


	//   ....[60]....
        /*0344*/ 	.word	0xffffffff


	//   ....[61]....
        /*0348*/ 	.word	0xffffffff


	//   ....[62]....
        /*034c*/ 	.word	0xffffffff


	//   ....[63]....
        /*0350*/ 	.word	0xffffffff


	//   ....[64]....
        /*0354*/ 	.word	0xffffffff


	//   ....[65]....
        /*0358*/ 	.word	0xffffffff


	//   ....[66]....
        /*035c*/ 	.word	0xffffffff


	//   ....[67]....
        /*0360*/ 	.word	0xffffffff


	//   ....[68]....
        /*0364*/ 	.word	0xffffffff


	//   ....[69]....
        /*0368*/ 	.word	0xffffffff


	//   ....[70]....
        /*036c*/ 	.word	0xffffffff


	//   ....[71]....
        /*0370*/ 	.word	0xffffffff


	//   ....[72]....
        /*0374*/ 	.word	0xffffffff


	//   ....[73]....
        /*0378*/ 	.word	0xffffffff


	//   ....[74]....
        /*037c*/ 	.word	0xffffffff


	//   ....[75]....
        /*0380*/ 	.word	0xffffffff


	//   ....[76]....
        /*0384*/ 	.word	0xffffffff


	//   ....[77]....
        /*0388*/ 	.word	0xffffffff


	//   ....[78]....
        /*038c*/ 	.word	0xffffffff


	//   ....[79]....
        /*0390*/ 	.word	0xffffffff


	//   ....[80]....
        /*0394*/ 	.word	0xffffffff


	//   ....[81]....
        /*0398*/ 	.word	0xffffffff


	//   ....[82]....
        /*039c*/ 	.word	0xffffffff


	//   ....[83]....
        /*03a0*/ 	.word	0xffffffff


	//   ....[84]....
        /*03a4*/ 	.word	0xffffffff


	//   ....[85]....
        /*03a8*/ 	.word	0xffffffff


	//   ....[86]....
        /*03ac*/ 	.word	0xffffffff


	//   ....[87]....
        /*03b0*/ 	.word	0xffffffff


	//   ....[88]....
        /*03b4*/ 	.word	0xffffffff


	//   ....[89]....
        /*03b8*/ 	.word	0xffffffff


	//   ....[90]....
        /*03bc*/ 	.word	0xffffffff


	//   ....[91]....
        /*03c0*/ 	.word	0xffffffff


	//   ....[92]....
        /*03c4*/ 	.word	0xffffffff


	//   ....[93]....
        /*03c8*/ 	.word	0xffffffff


	//   ....[94]....
        /*03cc*/ 	.word	0xffffffff


	//   ....[95]....
        /*03d0*/ 	.word	0xffffffff


	//   ....[96]....
        /*03d4*/ 	.word	0xffffffff


	//   ....[97]....
        /*03d8*/ 	.word	0xffffffff


	//   ....[98]....
        /*03dc*/ 	.word	0xffffffff


	//   ....[99]....
        /*03e0*/ 	.word	0xffffffff


	//   ....[100]....
        /*03e4*/ 	.word	0xffffffff


	//   ....[101]....
        /*03e8*/ 	.word	0xffffffff


	//   ....[102]....
        /*03ec*/ 	.word	0xffffffff


	//   ....[103]....
        /*03f0*/ 	.word	0xffffffff


	//   ....[104]....
        /*03f4*/ 	.word	0xffffffff


	//   ....[105]....
        /*03f8*/ 	.word	0xffffffff


	//   ....[106]....
        /*03fc*/ 	.word	0xffffffff


	//   ....[107]....
        /*0400*/ 	.word	0xffffffff


	//   ....[108]....
        /*0404*/ 	.word	0xffffffff


	//   ....[109]....
        /*0408*/ 	.word	0xffffffff


	//   ....[110]....
        /*040c*/ 	.word	0xffffffff


	//   ....[111]....
        /*0410*/ 	.word	0xffffffff


	//   ....[112]....
        /*0414*/ 	.word	0xffffffff


	//   ....[113]....
        /*0418*/ 	.word	0xffffffff


	//   ....[114]....
        /*041c*/ 	.word	0xffffffff


	//   ....[115]....
        /*0420*/ 	.word	0xffffffff


	//   ....[116]....
        /*0424*/ 	.word	0xffffffff


	//   ....[117]....
        /*0428*/ 	.word	0xffffffff


	//   ....[118]....
        /*042c*/ 	.word	0xffffffff


	//   ....[119]....
        /*0430*/ 	.word	0xffffffff


	//   ....[120]....
        /*0434*/ 	.word	0xffffffff


	//   ....[121]....
        /*0438*/ 	.word	0xffffffff


	//   ....[122]....
        /*043c*/ 	.word	0xffffffff


	//   ....[123]....
        /*0440*/ 	.word	0xffffffff


	//   ....[124]....
        /*0444*/ 	.word	0xffffffff


	//   ....[125]....
        /*0448*/ 	.word	0xffffffff


	//   ....[126]....
        /*044c*/ 	.word	0xffffffff


	//   ....[127]....
        /*0450*/ 	.word	0xffffffff


	//   ....[128]....
        /*0454*/ 	.word	0xffffffff


	//   ....[129]....
        /*0458*/ 	.word	0xffffffff


	//   ....[130]....
        /*045c*/ 	.word	0xffffffff


	//   ....[131]....
        /*0460*/ 	.word	0xffffffff


	//   ....[132]....
        /*0464*/ 	.word	0xffffffff


	//   ....[133]....
        /*0468*/ 	.word	0xffffffff


	//   ....[134]....
        /*046c*/ 	.word	0xffffffff


	//   ....[135]....
        /*0470*/ 	.word	0xffffffff


	//   ....[136]....
        /*0474*/ 	.word	0xffffffff


	//   ....[137]....
        /*0478*/ 	.word	0xffffffff


	//   ....[138]....
        /*047c*/ 	.word	0xffffffff


	//   ....[139]....
        /*0480*/ 	.word	0xffffffff


	//   ....[140]....
        /*0484*/ 	.word	0xffffffff


	//   ....[141]....
        /*0488*/ 	.word	0xffffffff


	//   ....[142]....
        /*048c*/ 	.word	0xffffffff


	//   ....[143]....
        /*0490*/ 	.word	0xffffffff


	//   ....[144]....
        /*0494*/ 	.word	0xffffffff


	//   ....[145]....
        /*0498*/ 	.word	0xffffffff


	//   ....[146]....
        /*049c*/ 	.word	0xffffffff


	//   ....[147]....
        /*04a0*/ 	.word	0xffffffff


	//   ....[148]....
        /*04a4*/ 	.word	0xffffffff


	//   ....[149]....
        /*04a8*/ 	.word	0xffffffff


	//   ....[150]....
        /*04ac*/ 	.word	0xffffffff


	//   ....[151]....
        /*04b0*/ 	.word	0xffffffff


	//   ....[152]....
        /*04b4*/ 	.word	0xffffffff


	//   ....[153]....
        /*04b8*/ 	.word	0xffffffff


	//   ....[154]....
        /*04bc*/ 	.word	0xffffffff


	//   ....[155]....
        /*04c0*/ 	.word	0xffffffff


	//   ....[156]....
        /*04c4*/ 	.word	0xffffffff


	//   ....[157]....
        /*04c8*/ 	.word	0xffffffff


	//   ....[158]....
        /*04cc*/ 	.word	0xffffffff


	//   ....[159]....
        /*04d0*/ 	.word	0xffffffff


	//   ....[160]....
        /*04d4*/ 	.word	0xffffffff


	//   ....[161]....
        /*04d8*/ 	.word	0xffffffff


	//   ....[162]....
        /*04dc*/ 	.word	0xffffffff


	//   ....[163]....
        /*04e0*/ 	.word	0xffffffff


	//   ....[164]....
        /*04e4*/ 	.word	0xffffffff


	//   ....[165]....
        /*04e8*/ 	.word	0xffffffff


	//   ....[166]....
        /*04ec*/ 	.word	0xffffffff


	//   ....[167]....
        /*04f0*/ 	.word	0xffffffff


	//   ....[168]....
        /*04f4*/ 	.word	0xffffffff


	//   ....[169]....
        /*04f8*/ 	.word	0xffffffff


	//   ....[170]....
        /*04fc*/ 	.word	0xffffffff


	//   ....[171]....
        /*0500*/ 	.word	0xffffffff


	//   ....[172]....
        /*0504*/ 	.word	0xffffffff


	//   ....[173]....
        /*0508*/ 	.word	0xffffffff


	//   ....[174]....
        /*050c*/ 	.word	0xffffffff


	//   ....[175]....
        /*0510*/ 	.word	0xffffffff


	//   ....[176]....
        /*0514*/ 	.word	0xffffffff


	//   ....[177]....
        /*0518*/ 	.word	0xffffffff


	//   ....[178]....
        /*051c*/ 	.word	0xffffffff


	//   ....[179]....
        /*0520*/ 	.word	0xffffffff


	//   ....[180]....
        /*0524*/ 	.word	0xffffffff


	//   ....[181]....
        /*0528*/ 	.word	0xffffffff


	//   ....[182]....
        /*052c*/ 	.word	0xffffffff


	//   ....[183]....
        /*0530*/ 	.word	0xffffffff


	//   ....[184]....
        /*0534*/ 	.word	0xffffffff


	//   ....[185]....
        /*0538*/ 	.word	0xffffffff


	//   ....[186]....
        /*053c*/ 	.word	0xffffffff


	//   ....[187]....
        /*0540*/ 	.word	0xffffffff


	//   ....[188]....
        /*0544*/ 	.word	0xffffffff


	//   ....[189]....
        /*0548*/ 	.word	0xffffffff


	//   ....[190]....
        /*054c*/ 	.word	0xffffffff


	//   ....[191]....
        /*0550*/ 	.word	0xffffffff


	//   ....[192]....
        /*0554*/ 	.word	0xffffffff


	//   ....[193]....
        /*0558*/ 	.word	0xffffffff


	//   ....[194]....
        /*055c*/ 	.word	0xffffffff


	//   ....[195]....
        /*0560*/ 	.word	0xffffffff


	//   ....[196]....
        /*0564*/ 	.word	0xffffffff


	//   ....[197]....
        /*0568*/ 	.word	0xffffffff


	//   ....[198]....
        /*056c*/ 	.word	0xffffffff


	//   ....[199]....
        /*0570*/ 	.word	0xffffffff


	//   ....[200]....
        /*0574*/ 	.word	0xffffffff


	//   ....[201]....
        /*0578*/ 	.word	0xffffffff


	//   ....[202]....
        /*057c*/ 	.word	0xffffffff


	//   ....[203]....
        /*0580*/ 	.word	0xffffffff


	//   ....[204]....
        /*0584*/ 	.word	0xffffffff


	//   ....[205]....
        /*0588*/ 	.word	0xffffffff


	//   ....[206]....
        /*058c*/ 	.word	0xffffffff


	//   ....[207]....
        /*0590*/ 	.word	0xffffffff


	//   ....[208]....
        /*0594*/ 	.word	0xffffffff


	//   ....[209]....
        /*0598*/ 	.word	0xffffffff


	//   ....[210]....
        /*059c*/ 	.word	0xffffffff


	//   ....[211]....
        /*05a0*/ 	.word	0xffffffff


	//   ....[212]....
        /*05a4*/ 	.word	0xffffffff


	//   ....[213]....
        /*05a8*/ 	.word	0xffffffff


	//   ....[214]....
        /*05ac*/ 	.word	0xffffffff


	//   ....[215]....
        /*05b0*/ 	.word	0x0500000f


	//   ....[216]....
        /*05b4*/ 	.word	0x0500000f


	//   ....[217]....
        /*05b8*/ 	.word	0x0500000f


	//   ....[218]....
        /*05bc*/ 	.word	0x0500000f


	//   ....[219]....
        /*05c0*/ 	.word	0x0500000f


	//   ....[220]....
        /*05c4*/ 	.word	0x0500000f


	//   ....[221]....
        /*05c8*/ 	.word	0x0500000f


	//   ....[222]....
        /*05cc*/ 	.word	0x0500000f


	//   ....[223]....
        /*05d0*/ 	.word	0x0500000f


	//   ....[224]....
        /*05d4*/ 	.word	0x0500000f


	//   ....[225]....
        /*05d8*/ 	.word	0x0500000f


	//   ....[226]....
        /*05dc*/ 	.word	0x0500000f


	//   ....[227]....
        /*05e0*/ 	.word	0x0500000f


	//   ....[228]....
        /*05e4*/ 	.word	0x0500000f


	//   ....[229]....
        /*05e8*/ 	.word	0x0500000f


	//   ....[230]....
        /*05ec*/ 	.word	0x0500000f


	//   ....[231]....
        /*05f0*/ 	.word	0x0500000f


	//   ....[232]....
        /*05f4*/ 	.word	0x0500000f


	//   ....[233]....
        /*05f8*/ 	.word	0x0500000f


	//   ....[234]....
        /*05fc*/ 	.word	0x0500000f


	//   ....[235]....
        /*0600*/ 	.word	0x0500000f


	//   ....[236]....
        /*0604*/ 	.word	0x0500000f


	//   ....[237]....
        /*0608*/ 	.word	0x0500000f


	//   ....[238]....
        /*060c*/ 	.word	0x0500000f


	//   ....[239]....
        /*0610*/ 	.word	0x0500000f


	//   ....[240]....
        /*0614*/ 	.word	0x0500000f


	//   ....[241]....
        /*0618*/ 	.word	0x0500000f


	//   ....[242]....
        /*061c*/ 	.word	0x0500000f


	//   ....[243]....
        /*0620*/ 	.word	0x0500000f


	//   ....[244]....
        /*0624*/ 	.word	0x0500000f


	//   ....[245]....
        /*0628*/ 	.word	0x0500000f


	//   ....[246]....
        /*062c*/ 	.word	0x0500000f


	//   ....[247]....
        /*0630*/ 	.word	0x0500000f


	//   ....[248]....
        /*0634*/ 	.word	0x0500000f


	//   ....[249]....
        /*0638*/ 	.word	0x0500000f


	//   ....[250]....
        /*063c*/ 	.word	0x0500000f


	//   ....[251]....
        /*0640*/ 	.word	0x0500000f


	//   ....[252]....
        /*0644*/ 	.word	0x0500000f


	//   ....[253]....
        /*0648*/ 	.word	0x0500000f


	//   ....[254]....
        /*064c*/ 	.word	0x0500000f


	//   ....[255]....
        /*0650*/ 	.word	0x0500000f


	//   ....[0]....
        /*0654*/ 	.word	0x0500000f


	//   ....[1]....
        /*0658*/ 	.word	0x0500000f


	//   ....[2]....
        /*065c*/ 	.word	0x0500000f


	//   ....[3]....
        /*0660*/ 	.word	0x0500000f


	//   ....[4]....
        /*0664*/ 	.word	0x0500000f


	//   ....[5]....
        /*0668*/ 	.word	0x0500000f


	//   ....[6]....
        /*066c*/ 	.word	0x0500000f


	//   ....[7]....
        /*0670*/ 	.word	0x0500000f


	//   ....[8]....
        /*0674*/ 	.word	0x0500000f


	//   ....[9]....
        /*0678*/ 	.word	0x0500000f


	//   ....[10]....
        /*067c*/ 	.word	0x0500000f


	//   ....[11]....
        /*0680*/ 	.word	0x0500000f


	//   ....[12]....
        /*0684*/ 	.word	0x0500000f


	//   ....[13]....
        /*0688*/ 	.word	0x0500000f


	//   ....[14]....
        /*068c*/ 	.word	0x0500000f


	//   ....[15]....
        /*0690*/ 	.word	0x0500000f


	//   ....[16]....
        /*0694*/ 	.word	0x0500000f


	//   ....[17]....
        /*0698*/ 	.word	0x0500000f


	//   ....[18]....
        /*069c*/ 	.word	0x0500000f


	//   ....[19]....
        /*06a0*/ 	.word	0x0500000f


	//   ....[20]....
        /*06a4*/ 	.word	0x0500000f


	//   ....[21]....
        /*06a8*/ 	.word	0x0500000f


	//   ....[22]....
        /*06ac*/ 	.word	0x0500000f


	//   ....[23]....
        /*06b0*/ 	.word	0x0500000f


	//   ....[24]....
        /*06b4*/ 	.word	0x0500000f


	//   ....[25]....
        /*06b8*/ 	.word	0x0500000f


	//   ....[26]....
        /*06bc*/ 	.word	0x0500000f


	//   ....[27]....
        /*06c0*/ 	.word	0x0500000f


	//   ....[28]....
        /*06c4*/ 	.word	0x0500000f


	//   ....[29]....
        /*06c8*/ 	.word	0x0500000f


	//   ....[30]....
        /*06cc*/ 	.word	0x0500000f


	//   ....[31]....
        /*06d0*/ 	.word	0x0500000f


	//   ....[32]....
        /*06d4*/ 	.word	0x0500000f


	//   ....[33]....
        /*06d8*/ 	.word	0x0500000f


	//   ....[34]....
        /*06dc*/ 	.word	0x0500000f


	//   ....[35]....
        /*06e0*/ 	.word	0x0500000f


	//   ....[36]....
        /*06e4*/ 	.word	0x0500000f


	//   ....[37]....
        /*06e8*/ 	.word	0x0500000f


	//   ....[38]....
        /*06ec*/ 	.word	0x0500000f


	//   ....[39]....
        /*06f0*/ 	.word	0x0500000f


	//   ....[40]....
        /*06f4*/ 	.word	0x0500000f


	//   ....[41]....
        /*06f8*/ 	.word	0x0500000f


	//   ....[42]....
        /*06fc*/ 	.word	0x0500000f


	//   ....[43]....
        /*0700*/ 	.word	0x0500000f


	//   ....[44]....
        /*0704*/ 	.word	0x0500000f


	//   ....[45]....
        /*0708*/ 	.word	0x0500000f


	//   ....[46]....
        /*070c*/ 	.word	0x0500000f


	//   ....[47]....
        /*0710*/ 	.word	0x0500000f


	//   ....[48]....
        /*0714*/ 	.word	0x0500000f


	//   ....[49]....
        /*0718*/ 	.word	0x0500000f


	//   ....[50]....
        /*071c*/ 	.word	0x0500000f


	//   ....[51]....
        /*0720*/ 	.word	0x0500000f


	//   ....[52]....
        /*0724*/ 	.word	0x0500000f


	//   ....[53]....
        /*0728*/ 	.word	0x0500000f


	//   ....[54]....
        /*072c*/ 	.word	0x0500000f


	//   ....[55]....
        /*0730*/ 	.word	0x0500000f


	//   ....[56]....
        /*0734*/ 	.word	0x0500000f


	//   ....[57]....
        /*0738*/ 	.word	0x0500000f


	//   ....[58]....
        /*073c*/ 	.word	0x0500000f


	//   ....[59]....
        /*0740*/ 	.word	0x0500000f


	//   ....[60]....
        /*0744*/ 	.word	0x0500000f


	//   ....[61]....
        /*0748*/ 	.word	0x0500000f


	//   ....[62]....
        /*074c*/ 	.word	0x0500000f


	//   ....[63]....
        /*0750*/ 	.word	0x0500000f


	//   ....[64]....
        /*0754*/ 	.word	0x0500000f


	//   ....[65]....
        /*0758*/ 	.word	0x0500000f


	//   ....[66]....
        /*075c*/ 	.word	0x0500000f


	//   ....[67]....
        /*0760*/ 	.word	0x0500000f


	//   ....[68]....
        /*0764*/ 	.word	0x0500000f


	//   ....[69]....
        /*0768*/ 	.word	0x0500000f


	//   ....[70]....
        /*076c*/ 	.word	0x0500000f


	//   ....[71]....
        /*0770*/ 	.word	0x0500000f


	//   ....[72]....
        /*0774*/ 	.word	0x0500000f


	//   ....[73]....
        /*0778*/ 	.word	0x0500000f


	//   ....[74]....
        /*077c*/ 	.word	0x0500000f


	//   ....[75]....
        /*0780*/ 	.word	0x0500000f


	//   ....[76]....
        /*0784*/ 	.word	0x0500000f


	//   ....[77]....
        /*0788*/ 	.word	0x0500000f


	//   ....[78]....
        /*078c*/ 	.word	0x0500000f


	//   ....[79]....
        /*0790*/ 	.word	0x0500000f


	//   ....[80]....
        /*0794*/ 	.word	0x0500000f


	//   ....[81]....
        /*0798*/ 	.word	0x0500000f


	//   ....[82]....
        /*079c*/ 	.word	0x0500000f


	//   ....[83]....
        /*07a0*/ 	.word	0x0500000f


	//   ....[84]....
        /*07a4*/ 	.word	0x0500000f


	//   ....[85]....
        /*07a8*/ 	.word	0x0500000f


	//   ....[86]....
        /*07ac*/ 	.word	0x0500000f


	//   ....[87]....
        /*07b0*/ 	.word	0x0500000f


	//   ....[88]....
        /*07b4*/ 	.word	0x0500000f


	//   ....[89]....
        /*07b8*/ 	.word	0x0500000f


	//   ....[90]....
        /*07bc*/ 	.word	0x0500000f


	//   ....[91]....
        /*07c0*/ 	.word	0x0500000f


	//   ....[92]....
        /*07c4*/ 	.word	0x0500000f


	//   ....[93]....
        /*07c8*/ 	.word	0x0500000f


	//   ....[94]....
        /*07cc*/ 	.word	0x0500000f


	//   ....[95]....
        /*07d0*/ 	.word	0x0500000f


	//   ....[96]....
        /*07d4*/ 	.word	0x0500000f


	//   ....[97]....
        /*07d8*/ 	.word	0x0500000f


	//   ....[98]....
        /*07dc*/ 	.word	0x0500000f


	//   ....[99]....
        /*07e0*/ 	.word	0x0500000f


	//   ....[100]....
        /*07e4*/ 	.word	0x0500000f


	//   ....[101]....
        /*07e8*/ 	.word	0x0500000f


	//   ....[102]....
        /*07ec*/ 	.word	0x0500000f


	//   ....[103]....
        /*07f0*/ 	.word	0x0500000f


	//   ....[104]....
        /*07f4*/ 	.word	0x0500000f


	//   ....[105]....
        /*07f8*/ 	.word	0x0500000f


	//   ....[106]....
        /*07fc*/ 	.word	0x0500000f


	//   ....[107]....
        /*0800*/ 	.word	0x0500000f


	//   ....[108]....
        /*0804*/ 	.word	0x0500000f


	//   ....[109]....
        /*0808*/ 	.word	0x0500000f


	//   ....[110]....
        /*080c*/ 	.word	0x0500000f


	//   ....[111]....
        /*0810*/ 	.word	0x0500000f


	//   ....[112]....
        /*0814*/ 	.word	0x0500000f


	//   ....[113]....
        /*0818*/ 	.word	0x0500000f


	//   ....[114]....
        /*081c*/ 	.word	0x0500000f


	//   ....[115]....
        /*0820*/ 	.word	0x0500000f


	//   ....[116]....
        /*0824*/ 	.word	0x0500000f


	//   ....[117]....
        /*0828*/ 	.word	0x0500000f


	//   ....[118]....
        /*082c*/ 	.word	0x0500000f


	//----- nvinfo : EIATTR_COOP_GROUP_INSTR_OFFSETS
	.align		4
.L_239:
        /*0830*/ 	.byte	0x04, 0x28
        /*0832*/ 	.short	(.L_241 - .L_240)


	//   ....[0]....
.L_240:
        /*0834*/ 	.word	0x00000070


	//   ....[1]....
        /*0838*/ 	.word	0x00000140


	//   ....[2]....
        /*083c*/ 	.word	0x00000190


	//   ....[3]....
        /*0840*/ 	.word	0x000003c0


	//   ....[4]....
        /*0844*/ 	.word	0x00000520


	//   ....[5]....
        /*0848*/ 	.word	0x00000640


	//   ....[6]....
        /*084c*/ 	.word	0x000007a0


	//   ....[7]....
        /*0850*/ 	.word	0x00003630


	//   ....[8]....
        /*0854*/ 	.word	0x00003640


	//   ....[9]....
        /*0858*/ 	.word	0x000065d0


	//   ....[10]....
        /*085c*/ 	.word	0x000065e0


	//   ....[11]....
        /*0860*/ 	.word	0x00009600


	//   ....[12]....
        /*0864*/ 	.word	0x00009610


	//   ....[13]....
        /*0868*/ 	.word	0x00009ab0


	//   ....[14]....
        /*086c*/ 	.word	0x00009ad0


	//   ....[15]....
        /*0870*/ 	.word	0x0000abd0


	//   ....[16]....
        /*0874*/ 	.word	0x0000b290


	//   ....[17]....
        /*0878*/ 	.word	0x0000b2a0


	//   ....[18]....
        /*087c*/ 	.word	0x0000b2b0


	//   ....[19]....
        /*0880*/ 	.word	0x0000b2c0


	//   ....[20]....
        /*0884*/ 	.word	0x0000e8c0


	//   ....[21]....
        /*0888*/ 	.word	0x0000e8d0


	//   ....[22]....
        /*088c*/ 	.word	0x0000e8e0


	//   ....[23]....
        /*0890*/ 	.word	0x0000e8f0


	//   ....[24]....
        /*0894*/ 	.word	0x00012360


	//   ....[25]....
        /*0898*/ 	.word	0x00012570


	//   ....[26]....
        /*089c*/ 	.word	0x00013650


	//   ....[27]....
        /*08a0*/ 	.word	0x00013750


	//   ....[28]....
        /*08a4*/ 	.word	0x00013fb0


	//   ....[29]....
        /*08a8*/ 	.word	0x00014030


	//   ....[30]....
        /*08ac*/ 	.word	0x000159b0


	//   ....[31]....
        /*08b0*/ 	.word	0x00015b90


	//   ....[32]....
        /*08b4*/ 	.word	0x00016770


	//   ....[33]....
        /*08b8*/ 	.word	0x00016940


	//   ....[34]....
        /*08bc*/ 	.word	0x00016ff0


	//   ....[35]....
        /*08c0*/ 	.word	0x00017120


	//   ....[36]....
        /*08c4*/ 	.word	0x00018eb0


	//   ....[37]....
        /*08c8*/ 	.word	0x00018ed0


	//   ....[38]....
        /*08cc*/ 	.word	0x000193f0


	//   ....[39]....
        /*08d0*/ 	.word	0x00019450


	//   ....[40]....
        /*08d4*/ 	.word	0x0001ad20


	//   ....[41]....
        /*08d8*/ 	.word	0x0001af40


	//   ....[42]....
        /*08dc*/ 	.word	0x0001baf0


	//   ....[43]....
        /*08e0*/ 	.word	0x0001bbf0


	//   ....[44]....
        /*08e4*/ 	.word	0x0001c520


	//   ....[45]....
        /*08e8*/ 	.word	0x0001c580


	//   ....[46]....
        /*08ec*/ 	.word	0x0001d8c0


	//   ....[47]....
        /*08f0*/ 	.word	0x0001d920


	//   ....[48]....
        /*08f4*/ 	.word	0x0001d940


	//   ....[49]....
        /*08f8*/ 	.word	0x0001d960


	//   ....[50]....
        /*08fc*/ 	.word	0x0001e4f0


	//   ....[51]....
        /*0900*/ 	.word	0x0001e540


	//   ....[52]....
        /*0904*/ 	.word	0x0001e570


	//   ....[53]....
        /*0908*/ 	.word	0x0001e5a0


	//   ....[54]....
        /*090c*/ 	.word	0x0001e5d0


	//   ....[55]....
        /*0910*/ 	.word	0x0001e600


	//   ....[56]....
        /*0914*/ 	.word	0x0001e630


	//   ....[57]....
        /*0918*/ 	.word	0x0001e660


	//   ....[58]....
        /*091c*/ 	.word	0x0001e690


	//   ....[59]....
        /*0920*/ 	.word	0x0001e6c0


	//   ....[60]....
        /*0924*/ 	.word	0x0001e6f0


	//   ....[61]....
        /*0928*/ 	.word	0x0001e720


	//   ....[62]....
        /*092c*/ 	.word	0x0001e750


	//   ....[63]....
        /*0930*/ 	.word	0x0001e780


	//   ....[64]....
        /*0934*/ 	.word	0x0001e7b0


	//   ....[65]....
        /*0938*/ 	.word	0x0001e7e0


	//   ....[66]....
        /*093c*/ 	.word	0x0001e810


	//   ....[67]....
        /*0940*/ 	.word	0x0001e840


	//   ....[68]....
        /*0944*/ 	.word	0x0001e870


	//   ....[69]....
        /*0948*/ 	.word	0x0001e8a0


	//   ....[70]....
        /*094c*/ 	.word	0x0001e8d0


	//   ....[71]....
        /*0950*/ 	.word	0x0001e900


	//   ....[72]....
        /*0954*/ 	.word	0x0001e930


	//   ....[73]....
        /*0958*/ 	.word	0x0001e960


	//   ....[74]....
        /*095c*/ 	.word	0x0001e990


	//   ....[75]....
        /*0960*/ 	.word	0x0001e9c0


	//   ....[76]....
        /*0964*/ 	.word	0x0001e9f0


	//   ....[77]....
        /*0968*/ 	.word	0x0001ea20


	//   ....[78]....
        /*096c*/ 	.word	0x0001ea50


	//   ....[79]....
        /*0970*/ 	.word	0x0001ea80


	//   ....[80]....
        /*0974*/ 	.word	0x0001eab0


	//   ....[81]....
        /*0978*/ 	.word	0x0001eae0


	//   ....[82]....
        /*097c*/ 	.word	0x0001eb10


	//   ....[83]....
        /*0980*/ 	.word	0x0001eb30


	//   ....[84]....
        /*0984*/ 	.word	0x0001eb40


	//   ....[85]....
        /*0988*/ 	.word	0x0001eb50


	//   ....[86]....
        /*098c*/ 	.word	0x0001eb70


	//   ....[87]....
        /*0990*/ 	.word	0x0001eba0


	//   ....[88]....
        /*0994*/ 	.word	0x0001ebc0


	//   ....[89]....
        /*0998*/ 	.word	0x0001ebd0


	//   ....[90]....
        /*099c*/ 	.word	0x0001ebf0


	//   ....[91]....
        /*09a0*/ 	.word	0x0001ec20


	//   ....[92]....
        /*09a4*/ 	.word	0x0001ec50


	//   ....[93]....
        /*09a8*/ 	.word	0x0001ec80


	//   ....[94]....
        /*09ac*/ 	.word	0x0001ecb0


	//   ....[95]....
        /*09b0*/ 	.word	0x0001ece0


	//   ....[96]....
        /*09b4*/ 	.word	0x0001ed10


	//   ....[97]....
        /*09b8*/ 	.word	0x0001ed30


	//   ....[98]....
        /*09bc*/ 	.word	0x0001ed40


	//   ....[99]....
        /*09c0*/ 	.word	0x0001ed60


	//   ....[100]....
        /*09c4*/ 	.word	0x0001ed90


	//   ....[101]....
        /*09c8*/ 	.word	0x0001edb0


	//   ....[102]....
        /*09cc*/ 	.word	0x0001edd0


	//   ....[103]....
        /*09d0*/ 	.word	0x0001ee00


	//   ....[104]....
        /*09d4*/ 	.word	0x0001ee30


	//   ....[105]....
        /*09d8*/ 	.word	0x0001ee40


	//   ....[106]....
        /*09dc*/ 	.word	0x0001ee70


	//   ....[107]....
        /*09e0*/ 	.word	0x0001eea0


	//   ....[108]....
        /*09e4*/ 	.word	0x0001eed0


	//   ....[109]....
        /*09e8*/ 	.word	0x0001ef00


	//   ....[110]....
        /*09ec*/ 	.word	0x0001ef30


	//   ....[111]....
        /*09f0*/ 	.word	0x0001ef60


	//   ....[112]....
        /*09f4*/ 	.word	0x0001ef90


	//   ....[113]....
        /*09f8*/ 	.word	0x0001efc0


	//   ....[114]....
        /*09fc*/ 	.word	0x0001f7c0


	//   ....[115]....
        /*0a00*/ 	.word	0x0001f7e0


	//   ....[116]....
        /*0a04*/ 	.word	0x0001f800


	//   ....[117]....
        /*0a08*/ 	.word	0x0001f810


	//   ....[118]....
        /*0a0c*/ 	.word	0x0001fea0


	//   ....[119]....
        /*0a10*/ 	.word	0x0001feb0


	//   ....[120]....
        /*0a14*/ 	.word	0x0001ffe0


	//   ....[121]....
        /*0a18*/ 	.word	0x0001fff0


	//   ....[122]....
        /*0a1c*/ 	.word	0x00020120


	//   ....[123]....
        /*0a20*/ 	.word	0x00020130


	//   ....[124]....
        /*0a24*/ 	.word	0x00020260


	//   ....[125]....
        /*0a28*/ 	.word	0x00020270


	//   ....[126]....
        /*0a2c*/ 	.word	0x00020640


	//   ....[127]....
        /*0a30*/ 	.word	0x00020650


	//   ....[128]....
        /*0a34*/ 	.word	0x00020dd0


	//   ....[129]....
        /*0a38*/ 	.word	0x00020de0


	//   ....[130]....
        /*0a3c*/ 	.word	0x00021c20


	//   ....[131]....
        /*0a40*/ 	.word	0x00021c30


	//   ....[132]....
        /*0a44*/ 	.word	0x00021d70


	//   ....[133]....
        /*0a48*/ 	.word	0x00021d80


	//   ....[134]....
        /*0a4c*/ 	.word	0x00021eb0


	//   ....[135]....
        /*0a50*/ 	.word	0x00021ec0


	//   ....[136]....
        /*0a54*/ 	.word	0x00021ff0


	//   ....[137]....
        /*0a58*/ 	.word	0x00022000


	//   ....[138]....
        /*0a5c*/ 	.word	0x00022180


	//   ....[139]....
        /*0a60*/ 	.word	0x00022370


	//   ....[140]....
        /*0a64*/ 	.word	0x000223a0


	//   ....[141]....
        /*0a68*/ 	.word	0x000223d0


	//   ....[142]....
        /*0a6c*/ 	.word	0x00022400


	//   ....[143]....
        /*0a70*/ 	.word	0x00022430


	//   ....[144]....
        /*0a74*/ 	.word	0x00022460


	//   ....[145]....
        /*0a78*/ 	.word	0x000225f0


	//   ....[146]....
        /*0a7c*/ 	.word	0x00022620


	//   ....[147]....
        /*0a80*/ 	.word	0x00022650


	//   ....[148]....
        /*0a84*/ 	.word	0x00022680


	//   ....[149]....
        /*0a88*/ 	.word	0x000226b0


	//   ....[150]....
        /*0a8c*/ 	.word	0x000226e0


	//   ....[151]....
        /*0a90*/ 	.word	0x00022770


	//   ....[152]....
        /*0a94*/ 	.word	0x000227a0


	//   ....[153]....
        /*0a98*/ 	.word	0x000227b0


	//   ....[154]....
        /*0a9c*/ 	.word	0x000227f0


	//   ....[155]....
        /*0aa0*/ 	.word	0x00024140


	//   ....[156]....
        /*0aa4*/ 	.word	0x000264c0


	//   ....[157]....
        /*0aa8*/ 	.word	0x000264f0


	//   ....[158]....
        /*0aac*/ 	.word	0x00026520


	//   ....[159]....
        /*0ab0*/ 	.word	0x000265b0


	//   ....[160]....
        /*0ab4*/ 	.word	0x000265f0


	//   ....[161]....
        /*0ab8*/ 	.word	0x00026600


	//   ....[162]....
        /*0abc*/ 	.word	0x00026640


	//   ....[163]....
        /*0ac0*/ 	.word	0x00026650


	//   ....[164]....
        /*0ac4*/ 	.word	0x00026a10


	//   ....[165]....
        /*0ac8*/ 	.word	0x00026a40


	//   ....[166]....
        /*0acc*/ 	.word	0x00026b10


	//   ....[167]....
        /*0ad0*/ 	.word	0x00026b30


	//   ....[168]....
        /*0ad4*/ 	.word	0x00026bc0


	//   ....[169]....
        /*0ad8*/ 	.word	0x00026bd0


	//   ....[170]....
        /*0adc*/ 	.word	0x00026be0


	//   ....[171]....
        /*0ae0*/ 	.word	0x00026c70


	//   ....[172]....
        /*0ae4*/ 	.word	0x000273d0


	//   ....[173]....
        /*0ae8*/ 	.word	0x00027400


	//   ....[174]....
        /*0aec*/ 	.word	0x000274c0


	//   ....[175]....
        /*0af0*/ 	.word	0x000274e0


	//   ....[176]....
        /*0af4*/ 	.word	0x00027580


	//   ....[177]....
        /*0af8*/ 	.word	0x000275a0


	//   ....[178]....
        /*0afc*/ 	.word	0x000275b0


	//   ....[179]....
        /*0b00*/ 	.word	0x00027640


	//   ....[180]....
        /*0b04*/ 	.word	0x00027d50


	//   ....[181]....
        /*0b08*/ 	.word	0x00027d70


	//   ....[182]....
        /*0b0c*/ 	.word	0x00027de0


	//   ....[183]....
        /*0b10*/ 	.word	0x00027df0


	//   ....[184]....
        /*0b14*/ 	.word	0x00027e40


	//   ....[185]....
        /*0b18*/ 	.word	0x00027e50


	//   ....[186]....
        /*0b1c*/ 	.word	0x00027e60


	//   ....[187]....
        /*0b20*/ 	.word	0x00027eb0


	//   ....[188]....
        /*0b24*/ 	.word	0x000281e0


	//   ....[189]....
        /*0b28*/ 	.word	0x00028200


	//   ....[190]....
        /*0b2c*/ 	.word	0x00028210


	//   ....[191]....
        /*0b30*/ 	.word	0x00028270


	//   ....[192]....
        /*0b34*/ 	.word	0x00028280


	//   ....[193]....
        /*0b38*/ 	.word	0x000282e0


	//   ....[194]....
        /*0b3c*/ 	.word	0x00028310


	//   ....[195]....
        /*0b40*/ 	.word	0x00028350


	//   ....[196]....
        /*0b44*/ 	.word	0x00029420


	//   ....[197]....
        /*0b48*/ 	.word	0x00029450


	//   ....[198]....
        /*0b4c*/ 	.word	0x000294b0


	//   ....[199]....
        /*0b50*/ 	.word	0x000294e0


	//   ....[200]....
        /*0b54*/ 	.word	0x00029510


	//   ....[201]....
        /*0b58*/ 	.word	0x00029540


	//   ....[202]....
        /*0b5c*/ 	.word	0x00029570


	//   ....[203]....
        /*0b60*/ 	.word	0x000295a0


	//   ....[204]....
        /*0b64*/ 	.word	0x00029740


	//   ....[205]....
        /*0b68*/ 	.word	0x00029770


	//   ....[206]....
        /*0b6c*/ 	.word	0x000297a0


	//   ....[207]....
        /*0b70*/ 	.word	0x000297d0


	//   ....[208]....
        /*0b74*/ 	.word	0x00029800


	//   ....[209]....
        /*0b78*/ 	.word	0x00029830


	//   ....[210]....
        /*0b7c*/ 	.word	0x000298f0


	//   ....[211]....
        /*0b80*/ 	.word	0x00029910


	//   ....[212]....
        /*0b84*/ 	.word	0x00029930


	//   ....[213]....
        /*0b88*/ 	.word	0x00029990


	//   ....[214]....
        /*0b8c*/ 	.word	0x0002a3e0


	//   ....[215]....
        /*0b90*/ 	.word	0x0002a780


	//   ....[216]....
        /*0b94*/ 	.word	0x0002a810


	//   ....[217]....
        /*0b98*/ 	.word	0x0002a900


	//   ....[218]....
        /*0b9c*/ 	.word	0x0002a990


	//   ....[219]....
        /*0ba0*/ 	.word	0x0002aa70


	//   ....[220]....
        /*0ba4*/ 	.word	0x0002ab00


	//   ....[221]....
        /*0ba8*/ 	.word	0x0002ac30


	//   ....[222]....
        /*0bac*/ 	.word	0x0002acd0


	//   ....[223]....
        /*0bb0*/ 	.word	0x0002ad60


	//   ....[224]....
        /*0bb4*/ 	.word	0x0002adb0


	//   ....[225]....
        /*0bb8*/ 	.word	0x0002ae00


	//   ....[226]....
        /*0bbc*/ 	.word	0x0002aee0


	//   ....[227]....
        /*0bc0*/ 	.word	0x0002af70


	//   ....[228]....
        /*0bc4*/ 	.word	0x0002afc0


	//   ....[229]....
        /*0bc8*/ 	.word	0x0002b010


	//   ....[230]....
        /*0bcc*/ 	.word	0x0002b3b0


	//   ....[231]....
        /*0bd0*/ 	.word	0x0002b4d0


	//   ....[232]....
        /*0bd4*/ 	.word	0x0002b600


	//   ....[233]....
        /*0bd8*/ 	.word	0x0002b720


	//   ....[234]....
        /*0bdc*/ 	.word	0x0002b850


	//   ....[235]....
        /*0be0*/ 	.word	0x0002b920


	//   ....[236]....
        /*0be4*/ 	.word	0x0002b980


	//   ....[237]....
        /*0be8*/ 	.word	0x0002b9d0


	//   ....[238]....
        /*0bec*/ 	.word	0x0002ba50


	//   ....[239]....
        /*0bf0*/ 	.word	0x0002bab0


	//   ....[240]....
        /*0bf4*/ 	.word	0x0002bb10


	//   ....[241]....
        /*0bf8*/ 	.word	0x0002bb60


	//   ....[242]....
        /*0bfc*/ 	.word	0x0002bbf0


	//   ....[243]....
        /*0c00*/ 	.word	0x0002bc60


	//   ....[244]....
        /*0c04*/ 	.word	0x0002bcc0


	//   ....[245]....
        /*0c08*/ 	.word	0x0002bd10


	//   ....[246]....
        /*0c0c*/ 	.word	0x0002bd80


	//   ....[247]....
        /*0c10*/ 	.word	0x0002bdd0


	//   ....[248]....
        /*0c14*/ 	.word	0x0002be30


	//   ....[249]....
        /*0c18*/ 	.word	0x0002be80


	//   ....[250]....
        /*0c1c*/ 	.word	0x0002bee0


	//   ....[251]....
        /*0c20*/ 	.word	0x0002bf30


	//   ....[252]....
        /*0c24*/ 	.word	0x0002bf90


	//   ....[253]....
        /*0c28*/ 	.word	0x0002c000


	//   ....[254]....
        /*0c2c*/ 	.word	0x0002c060


	//   ....[255]....
        /*0c30*/ 	.word	0x0002c0b0


	//   ....[0]....
        /*0c34*/ 	.word	0x0002c130


	//   ....[1]....
        /*0c38*/ 	.word	0x0002c180


	//   ....[2]....
        /*0c3c*/ 	.word	0x0002c1f0


	//   ....[3]....
        /*0c40*/ 	.word	0x0002c250


	//   ....[4]....
        /*0c44*/ 	.word	0x0002c2c0


	//   ....[5]....
        /*0c48*/ 	.word	0x0002c320


	//   ....[6]....
        /*0c4c*/ 	.word	0x0002c3a0


	//   ....[7]....
        /*0c50*/ 	.word	0x0002c420


	//   ....[8]....
        /*0c54*/ 	.word	0x0002c4b0


	//   ....[9]....
        /*0c58*/ 	.word	0x0002c510


	//   ....[10]....
        /*0c5c*/ 	.word	0x0002c590


	//   ....[11]....
        /*0c60*/ 	.word	0x0002c5e0


	//   ....[12]....
        /*0c64*/ 	.word	0x0002c670


	//   ....[13]....
        /*0c68*/ 	.word	0x0002c6c0


	//   ....[14]....
        /*0c6c*/ 	.word	0x0002c750


	//   ....[15]....
        /*0c70*/ 	.word	0x0002c7b0


	//   ....[16]....
        /*0c74*/ 	.word	0x0002c810


	//   ....[17]....
        /*0c78*/ 	.word	0x0002c860


	//   ....[18]....
        /*0c7c*/ 	.word	0x0002c8d0


	//   ....[19]....
        /*0c80*/ 	.word	0x0002c930


	//   ....[20]....
        /*0c84*/ 	.word	0x0002c990


	//   ....[21]....
        /*0c88*/ 	.word	0x0002c9e0


	//   ....[22]....
        /*0c8c*/ 	.word	0x0002ca50


	//   ....[23]....
        /*0c90*/ 	.word	0x0002cab0


	//   ....[24]....
        /*0c94*/ 	.word	0x0002cb10


	//   ....[25]....
        /*0c98*/ 	.word	0x0002cb60


	//   ....[26]....
        /*0c9c*/ 	.word	0x0002cbd0


	//   ....[27]....
        /*0ca0*/ 	.word	0x0002cc30


	//   ....[28]....
        /*0ca4*/ 	.word	0x0002ccc0


	//   ....[29]....
        /*0ca8*/ 	.word	0x0002cd20


	//   ....[30]....
        /*0cac*/ 	.word	0x0002cdb0


	//   ....[31]....
        /*0cb0*/ 	.word	0x0002ce20


	//   ....[32]....
        /*0cb4*/ 	.word	0x0002ceb0


	//   ....[33]....
        /*0cb8*/ 	.word	0x0002cf00


	//   ....[34]....
        /*0cbc*/ 	.word	0x0002cf80


	//   ....[35]....
        /*0cc0*/ 	.word	0x0002cff0


	//   ....[36]....
        /*0cc4*/ 	.word	0x0002d050


	//   ....[37]....
        /*0cc8*/ 	.word	0x0002d0a0


	//   ....[38]....
        /*0ccc*/ 	.word	0x0002d120


	//   ....[39]....
        /*0cd0*/ 	.word	0x0002d170


	//   ....[40]....
        /*0cd4*/ 	.word	0x0002d200


	//   ....[41]....
        /*0cd8*/ 	.word	0x0002d290


	//   ....[42]....
        /*0cdc*/ 	.word	0x0002d320


	//   ....[43]....
        /*0ce0*/ 	.word	0x0002d3b0


	//   ....[44]....
        /*0ce4*/ 	.word	0x0002d440


	//   ....[45]....
        /*0ce8*/ 	.word	0x0002d4d0


	//   ....[46]....
        /*0cec*/ 	.word	0x0002d550


	//   ....[47]....
        /*0cf0*/ 	.word	0x0002d5a0


	//   ....[48]....
        /*0cf4*/ 	.word	0x0002d630


	//   ....[49]....
        /*0cf8*/ 	.word	0x0002d6c0


	//   ....[50]....
        /*0cfc*/ 	.word	0x0002d740


	//   ....[51]....
        /*0d00*/ 	.word	0x0002d790


	//   ....[52]....
        /*0d04*/ 	.word	0x0002d820


	//   ....[53]....
        /*0d08*/ 	.word	0x0002d8b0


	//   ....[54]....
        /*0d0c*/ 	.word	0x0002d940


	//   ....[55]....
        /*0d10*/ 	.word	0x0002d9d0


	//   ....[56]....
        /*0d14*/ 	.word	0x0002da60


	//   ....[57]....
        /*0d18*/ 	.word	0x0002daf0


	//   ....[58]....
        /*0d1c*/ 	.word	0x0002dbb0


	//   ....[59]....
        /*0d20*/ 	.word	0x0002de90


	//   ....[60]....
        /*0d24*/ 	.word	0x0002df90


	//   ....[61]....
        /*0d28*/ 	.word	0x0002e050


	//   ....[62]....
        /*0d2c*/ 	.word	0x0002e0b0


	//   ....[63]....
        /*0d30*/ 	.word	0x0002e1a0


	//   ....[64]....
        /*0d34*/ 	.word	0x0002e240


	//   ....[65]....
        /*0d38*/ 	.word	0x0002e310


	//   ....[66]....
        /*0d3c*/ 	.word	0x0002e3b0


	//   ....[67]....
        /*0d40*/ 	.word	0x0002e490


	//   ....[68]....
        /*0d44*/ 	.word	0x0002e5d0


	//   ....[69]....
        /*0d48*/ 	.word	0x0002e6a0


	//   ....[70]....
        /*0d4c*/ 	.word	0x0002e7b0


	//   ....[71]....
        /*0d50*/ 	.word	0x0002e870


	//   ....[72]....
        /*0d54*/ 	.word	0x0002e8d0


	//   ....[73]....
        /*0d58*/ 	.word	0x0002e9d0


	//   ....[74]....
        /*0d5c*/ 	.word	0x0002ea30


	//   ....[75]....
        /*0d60*/ 	.word	0x0002ead0


	//   ....[76]....
        /*0d64*/ 	.word	0x0002ebf0


	//   ....[77]....
        /*0d68*/ 	.word	0x0002ec60


	//   ....[78]....
        /*0d6c*/ 	.word	0x0002ecc0


	//   ....[79]....
        /*0d70*/ 	.word	0x0002edd0


	//   ....[80]....
        /*0d74*/ 	.word	0x0002ee30


	//   ....[81]....
        /*0d78*/ 	.word	0x0002ef50


	//   ....[82]....
        /*0d7c*/ 	.word	0x0002efb0


	//   ....[83]....
        /*0d80*/ 	.word	0x0002f050


	//   ....[84]....
        /*0d84*/ 	.word	0x0002f1f0


	//   ....[85]....
        /*0d88*/ 	.word	0x0002f2a0


	//   ....[86]....
        /*0d8c*/ 	.word	0x0002f300


	//   ....[87]....
        /*0d90*/ 	.word	0x0002f3c0


	//   ....[88]....
        /*0d94*/ 	.word	0x0002f420


	//   ....[89]....
        /*0d98*/ 	.word	0x0002f4e0


	//   ....[90]....
        /*0d9c*/ 	.word	0x0002f540


	//   ....[91]....
        /*0da0*/ 	.word	0x0002f600


	//   ....[92]....
        /*0da4*/ 	.word	0x0002f6f0


	//   ....[93]....
        /*0da8*/ 	.word	0x0002f790


	//   ....[94]....
        /*0dac*/ 	.word	0x0002f7f0


	//   ....[95]....
        /*0db0*/ 	.word	0x0002f8c0


	//   ....[96]....
        /*0db4*/ 	.word	0x0002f920


	//   ....[97]....
        /*0db8*/ 	.word	0x0002f9f0


	//   ....[98]....
        /*0dbc*/ 	.word	0x0002fa50


	//   ....[99]....
        /*0dc0*/ 	.word	0x0002fb20


	//   ....[100]....
        /*0dc4*/ 	.word	0x0002fd00


	//   ....[101]....
        /*0dc8*/ 	.word	0x0002fda0


	//   ....[102]....
        /*0dcc*/ 	.word	0x0002ff10


	//   ....[103]....
        /*0dd0*/ 	.word	0x0002ff80


	//   ....[104]....
        /*0dd4*/ 	.word	0x0002fff0


	//   ....[105]....
        /*0dd8*/ 	.word	0x00030060


	//   ....[106]....
        /*0ddc*/ 	.word	0x000300d0


	//   ....[107]....
        /*0de0*/ 	.word	0x00030150


	//   ....[108]....
        /*0de4*/ 	.word	0x000301d0


	//   ....[109]....
        /*0de8*/ 	.word	0x00030260


	//   ....[110]....
        /*0dec*/ 	.word	0x000302d0


	//   ....[111]....
        /*0df0*/ 	.word	0x00030340


	//   ....[112]....
        /*0df4*/ 	.word	0x000303b0


	//   ....[113]....
        /*0df8*/ 	.word	0x00030430


	//   ....[114]....
        /*0dfc*/ 	.word	0x000304a0


	//   ....[115]....
        /*0e00*/ 	.word	0x00030550


	//   ....[116]....
        /*0e04*/ 	.word	0x000305a0


	//   ....[117]....
        /*0e08*/ 	.word	0x00030630


	//   ....[118]....
        /*0e0c*/ 	.word	0x00030760


	//----- nvinfo : EIATTR_REG_RECONFIG
	.align		4
.L_241:
        /*0e10*/ 	.byte	0x01, 0x54
	.zero		2


	//----- nvinfo : EIATTR_SYSCALL_OFFSETS
	.align		4
        /*0e14*/ 	.byte	0x04, 0x46
        /*0e16*/ 	.short	(.L_243 - .L_242)


	//   ....[0]....
.L_242:
        /*0e18*/ 	.word	0x000023f0


	//   ....[1]....
        /*0e1c*/ 	.word	0x00002540


	//   ....[2]....
        /*0e20*/ 	.word	0x0000ad60


	//   ....[3]....
        /*0e24*/ 	.word	0x0000b070


	//   ....[4]....
        /*0e28*/ 	.word	0x000259f0


	//   ....[5]....
        /*0e2c*/ 	.word	0x00025b60


	//   ....[6]....
        /*0e30*/ 	.word	0x00025cb0


	//   ....[7]....
        /*0e34*/ 	.word	0x00025df0


	//   ....[8]....
        /*0e38*/ 	.word	0x00027060


	//----- nvinfo : EIATTR_MBARRIER_INSTR_OFFSETS
	.align		4
.L_243:
        /*0e3c*/ 	.byte	0x04, 0x39
        /*0e3e*/ 	.short	(.L_245 - .L_244)


	//   ....[0]....
.L_244:
        /*0e40*/ 	.word	0x00000270
        /*0e44*/ 	.word	0x000000ff
        /*0e48*/ 	.word	0x00022800
        /*0e4c*/ 	.short	0x0100
        /*0e4e*/ 	.byte	0x08
	.zero		1


	//   ....[1]....
        /*0e50*/ 	.word	0x00000280
        /*0e54*/ 	.word	0x000000ff
        /*0e58*/ 	.word	0x00022820
        /*0e5c*/ 	.short	0x0100
        /*0e5e*/ 	.byte	0x08
	.zero		1


	//   ....[2]....
        /*0e60*/ 	.word	0x00000370
        /*0e64*/ 	.word	0x000000ff
        /*0e68*/ 	.word	0x00022830
        /*0e6c*/ 	.short	0x0100
        /*0e6e*/ 	.byte	0x08
	.zero		1


	//   ....[3]....
        /*0e70*/ 	.word	0x00000380
        /*0e74*/ 	.word	0x000000ff
        /*0e78*/ 	.word	0x00022840
        /*0e7c*/ 	.short	0x0100
        /*0e7e*/ 	.byte	0x08
	.zero		1


	//   ....[4]....
        /*0e80*/ 	.word	0x00000390
        /*0e84*/ 	.word	0x000000ff
        /*0e88*/ 	.word	0x00022838
        /*0e8c*/ 	.short	0x0100
        /*0e8e*/ 	.byte	0x08
	.zero		1


	//   ....[5]....
        /*0e90*/ 	.word	0x000003a0
        /*0e94*/ 	.word	0x000000ff
        /*0e98*/ 	.word	0x00022848
        /*0e9c*/ 	.short	0x0100
        /*0e9e*/ 	.byte	0x08
	.zero		1


	//   ....[6]....
        /*0ea0*/ 	.word	0x000004d0
        /*0ea4*/ 	.word	0x000000ff
        /*0ea8*/ 	.word	0x00022850
        /*0eac*/ 	.short	0x0100
        /*0eae*/ 	.byte	0x08
	.zero		1


	//   ....[7]....
        /*0eb0*/ 	.word	0x000004e0
        /*0eb4*/ 	.word	0x000000ff
        /*0eb8*/ 	.word	0x00022860
        /*0ebc*/ 	.short	0x0100
        /*0ebe*/ 	.byte	0x08
	.zero		1


	//   ....[8]....
        /*0ec0*/ 	.word	0x000004f0
        /*0ec4*/ 	.word	0x000000ff
        /*0ec8*/ 	.word	0x00022858
        /*0ecc*/ 	.short	0x0100
        /*0ece*/ 	.byte	0x08
	.zero		1


	//   ....[9]....
        /*0ed0*/ 	.word	0x00000500
        /*0ed4*/ 	.word	0x000000ff
        /*0ed8*/ 	.word	0x00022868
        /*0edc*/ 	.short	0x0100
        /*0ede*/ 	.byte	0x08
	.zero		1


	//   ....[10]....
        /*0ee0*/ 	.word	0x000005f0
        /*0ee4*/ 	.word	0x000000ff
        /*0ee8*/ 	.word	0x00022870
        /*0eec*/ 	.short	0x0100
        /*0eee*/ 	.byte	0x06
	.zero		1


	//   ....[11]....
        /*0ef0*/ 	.word	0x00000600
        /*0ef4*/ 	.word	0x000000ff
        /*0ef8*/ 	.word	0x00022880
        /*0efc*/ 	.short	0x0100
        /*0efe*/ 	.byte	0x06
	.zero		1


	//   ....[12]....
        /*0f00*/ 	.word	0x00000610
        /*0f04*/ 	.word	0x000000ff
        /*0f08*/ 	.word	0x00022878
        /*0f0c*/ 	.short	0x0100
        /*0f0e*/ 	.byte	0x06
	.zero		1


	//   ....[13]....
        /*0f10*/ 	.word	0x00000620
        /*0f14*/ 	.word	0x000000ff
        /*0f18*/ 	.word	0x00022888
        /*0f1c*/ 	.short	0x0100
        /*0f1e*/ 	.byte	0x06
	.zero		1


	//   ....[14]....
        /*0f20*/ 	.word	0x00000750
        /*0f24*/ 	.word	0x000000ff
        /*0f28*/ 	.word	0x00022890
        /*0f2c*/ 	.short	0x0100
        /*0f2e*/ 	.byte	0x08
	.zero		1


	//   ....[15]....
        /*0f30*/ 	.word	0x00000760
        /*0f34*/ 	.word	0x000000ff
        /*0f38*/ 	.word	0x000228a0
        /*0f3c*/ 	.short	0x0100
        /*0f3e*/ 	.byte	0x08
	.zero		1


	//   ....[16]....
        /*0f40*/ 	.word	0x00000770
        /*0f44*/ 	.word	0x000000ff
        /*0f48*/ 	.word	0x00022898
        /*0f4c*/ 	.short	0x0100
        /*0f4e*/ 	.byte	0x08
	.zero		1


	//   ....[17]....
        /*0f50*/ 	.word	0x00000780
        /*0f54*/ 	.word	0x000000ff
        /*0f58*/ 	.word	0x000228a8
        /*0f5c*/ 	.short	0x0100
        /*0f5e*/ 	.byte	0x08
	.zero		1


	//   ....[18]....
        /*0f60*/ 	.word	0x000008c0
        /*0f64*/ 	.word	0x000000ff
        /*0f68*/ 	.word	0x000228b0
        /*0f6c*/ 	.short	0x0100
        /*0f6e*/ 	.byte	0x08
	.zero		1


	//   ....[19]....
        /*0f70*/ 	.word	0x000008d0
        /*0f74*/ 	.word	0x000000ff
        /*0f78*/ 	.word	0x000228c0
        /*0f7c*/ 	.short	0x0100
        /*0f7e*/ 	.byte	0x08
	.zero		1


	//   ....[20]....
        /*0f80*/ 	.word	0x000008e0
        /*0f84*/ 	.word	0x000000ff
        /*0f88*/ 	.word	0x000228b8
        /*0f8c*/ 	.short	0x0100
        /*0f8e*/ 	.byte	0x08
	.zero		1


	//   ....[21]....
        /*0f90*/ 	.word	0x000008f0
        /*0f94*/ 	.word	0x000000ff
        /*0f98*/ 	.word	0x000228c8
        /*0f9c*/ 	.short	0x0100
        /*0f9e*/ 	.byte	0x08
	.zero		1


	//   ....[22]....
        /*0fa0*/ 	.word	0x000035e0
        /*0fa4*/ 	.word	0x00000053
        /*0fa8*/ 	.word	0x00022890
        /*0fac*/ 	.short	0x010a
        /*0fae*/ 	.byte	0x3f
	.zero		1


	//   ....[23]....
        /*0fb0*/ 	.word	0x00006580
        /*0fb4*/ 	.word	0x00000053
        /*0fb8*/ 	.word	0x00022890
        /*0fbc*/ 	.short	0x010a
        /*0fbe*/ 	.byte	0x3f
	.zero		1


	//   ....[24]....
        /*0fc0*/ 	.word	0x00009470
        /*0fc4*/ 	.word	0x00000053
        /*0fc8*/ 	.word	0x00022890
        /*0fcc*/ 	.short	0x010a
        /*0fce*/ 	.byte	0x3f
	.zero		1


	//   ....[25]....
        /*0fd0*/ 	.word	0x00009920
        /*0fd4*/ 	.word	0x00000004
        /*0fd8*/ 	.word	0x00000000
        /*0fdc*/ 	.short	0x0101
        /*0fde*/ 	.byte	0x3f
	.zero		1


	//   ....[26]....
        /*0fe0*/ 	.word	0x00009960
        /*0fe4*/ 	.word	0x00000053
        /*0fe8*/ 	.word	0x000228b0
        /*0fec*/ 	.short	0x010a
        /*0fee*/ 	.byte	0x3f
	.zero		1


	//   ....[27]....
        /*0ff0*/ 	.word	0x00009ed0
        /*0ff4*/ 	.word	0x00000053
        /*0ff8*/ 	.word	0x00000000
        /*0ffc*/ 	.short	0x0101
        /*0ffe*/ 	.byte	0x3f
	.zero		1


	//   ....[28]....
        /*1000*/ 	.word	0x0000adf0
        /*1004*/ 	.word	0x00000010
        /*1008*/ 	.word	0x00022800
        /*100c*/ 	.short	0x010a
        /*100e*/ 	.byte	0x3f
	.zero		1


	//   ....[29]....
        /*1010*/ 	.word	0x0000ae40
        /*1014*/ 	.word	0x00000010
        /*1018*/ 	.word	0x00022800
        /*101c*/ 	.short	0x010a
        /*101e*/ 	.byte	0x3f
	.zero		1


	//   ....[30]....
        /*1020*/ 	.word	0x0000b830
        /*1024*/ 	.word	0x00000010
        /*1028*/ 	.word	0x00022800
        /*102c*/ 	.short	0x010a
        /*102e*/ 	.byte	0x3f
	.zero		1


	//   ....[31]....
        /*1030*/ 	.word	0x0000ed20
        /*1034*/ 	.word	0x00000010
        /*1038*/ 	.word	0x00022800
        /*103c*/ 	.short	0x010a
        /*103e*/ 	.byte	0x3f
	.zero		1


	//   ....[32]....
        /*1040*/ 	.word	0x00011df0
        /*1044*/ 	.word	0x00000003
        /*1048*/ 	.word	0x00022830
        /*104c*/ 	.short	0x010a
        /*104e*/ 	.byte	0x3f
	.zero		1


	//   ....[33]....
        /*1050*/ 	.word	0x00011e30
        /*1054*/ 	.word	0x00000003
        /*1058*/ 	.word	0x00022830
        /*105c*/ 	.short	0x010a
        /*105e*/ 	.byte	0x3f
	.zero		1


	//   ....[34]....
        /*1060*/ 	.word	0x00012390
        /*1064*/ 	.word	0x00000000
        /*1068*/ 	.word	0x00000000
        /*106c*/ 	.short	0x0101
        /*106e*/ 	.byte	0x3f
	.zero		1


	//   ....[35]....
        /*1070*/ 	.word	0x00015240
        /*1074*/ 	.word	0x00000009
        /*1078*/ 	.word	0x00022830
        /*107c*/ 	.short	0x010a
        /*107e*/ 	.byte	0x3f
	.zero		1


	//   ....[36]....
        /*1080*/ 	.word	0x00015290
        /*1084*/ 	.word	0x00000009
        /*1088*/ 	.word	0x00022830
        /*108c*/ 	.short	0x010a
        /*108e*/ 	.byte	0x3f
	.zero		1


	//   ....[37]....
        /*1090*/ 	.word	0x000155e0
        /*1094*/ 	.word	0x00000009
        /*1098*/ 	.word	0x00022850
        /*109c*/ 	.short	0x010a
        /*109e*/ 	.byte	0x3f
	.zero		1


	//   ....[38]....
        /*10a0*/ 	.word	0x00015620
        /*10a4*/ 	.word	0x00000009
        /*10a8*/ 	.word	0x00022850
        /*10ac*/ 	.short	0x010a
        /*10ae*/ 	.byte	0x3f
	.zero		1


	//   ....[39]....
        /*10b0*/ 	.word	0x000159e0
        /*10b4*/ 	.word	0x00000008
        /*10b8*/ 	.word	0x00000000
        /*10bc*/ 	.short	0x0101
        /*10be*/ 	.byte	0x3f
	.zero		1


	//   ....[40]....
        /*10c0*/ 	.word	0x00017bf0
        /*10c4*/ 	.word	0x0000000f
        /*10c8*/ 	.word	0x00000000
        /*10cc*/ 	.short	0x0101
        /*10ce*/ 	.byte	0x3f
	.zero		1


	//   ....[41]....
        /*10d0*/ 	.word	0x000185c0
        /*10d4*/ 	.word	0x00000003
        /*10d8*/ 	.word	0x00022830
        /*10dc*/ 	.short	0x010a
        /*10de*/ 	.byte	0x3f
	.zero		1


	//   ....[42]....
        /*10e0*/ 	.word	0x00018610
        /*10e4*/ 	.word	0x00000003
        /*10e8*/ 	.word	0x00022830
        /*10ec*/ 	.short	0x010a
        /*10ee*/ 	.byte	0x3f
	.zero		1


	//   ....[43]....
        /*10f0*/ 	.word	0x00018990
        /*10f4*/ 	.word	0x00000005
        /*10f8*/ 	.word	0x00022850
        /*10fc*/ 	.short	0x010a
        /*10fe*/ 	.byte	0x3f
	.zero		1


	//   ....[44]....
        /*1100*/ 	.word	0x000189d0
        /*1104*/ 	.word	0x00000005
        /*1108*/ 	.word	0x00022850
        /*110c*/ 	.short	0x010a
        /*110e*/ 	.byte	0x3f
	.zero		1


	//   ....[45]....
        /*1110*/ 	.word	0x00018ca0
        /*1114*/ 	.word	0x00000003
        /*1118*/ 	.word	0x00000000
        /*111c*/ 	.short	0x0101
        /*111e*/ 	.byte	0x3f
	.zero		1


	//   ....[46]....
        /*1120*/ 	.word	0x00019eb0
        /*1124*/ 	.word	0x0000000d
        /*1128*/ 	.word	0x00000000
        /*112c*/ 	.short	0x0101
        /*112e*/ 	.byte	0x3f
	.zero		1


	//   ....[47]....
        /*1130*/ 	.word	0x0001a5c0
        /*1134*/ 	.word	0x00000003
        /*1138*/ 	.word	0x00022830
        /*113c*/ 	.short	0x010a
        /*113e*/ 	.byte	0x3f
	.zero		1


	//   ....[48]....
        /*1140*/ 	.word	0x0001a610
        /*1144*/ 	.word	0x00000003
        /*1148*/ 	.word	0x00022830
        /*114c*/ 	.short	0x010a
        /*114e*/ 	.byte	0x3f
	.zero		1


	//   ....[49]....
        /*1150*/ 	.word	0x0001a990
        /*1154*/ 	.word	0x00000005
        /*1158*/ 	.word	0x00022850
        /*115c*/ 	.short	0x010a
        /*115e*/ 	.byte	0x3f
	.zero		1


	//   ....[50]....
        /*1160*/ 	.word	0x0001a9d0
        /*1164*/ 	.word	0x00000005
        /*1168*/ 	.word	0x00022850
        /*116c*/ 	.short	0x010a
        /*116e*/ 	.byte	0x3f
	.zero		1


	//   ....[51]....
        /*1170*/ 	.word	0x0001ad40
        /*1174*/ 	.word	0x00000003
        /*1178*/ 	.word	0x00000000
        /*117c*/ 	.short	0x0101
        /*117e*/ 	.byte	0x3f
	.zero		1


	//   ....[52]....
        /*1180*/ 	.word	0x0001cfa0
        /*1184*/ 	.word	0x0000000a
        /*1188*/ 	.word	0x00000000
        /*118c*/ 	.short	0x0101
        /*118e*/ 	.byte	0x3f
	.zero		1


	//   ....[53]....
        /*1190*/ 	.word	0x0001d5e0
        /*1194*/ 	.word	0x0000000e
        /*1198*/ 	.word	0x00022850
        /*119c*/ 	.short	0x010a
        /*119e*/ 	.byte	0x3f
	.zero		1


	//   ....[54]....
        /*11a0*/ 	.word	0x0001d660
        /*11a4*/ 	.word	0x0000000e
        /*11a8*/ 	.word	0x00022850
        /*11ac*/ 	.short	0x010a
        /*11ae*/ 	.byte	0x3f
	.zero		1


	//   ....[55]....
        /*11b0*/ 	.word	0x0001dc00
        /*11b4*/ 	.word	0x0000000e
        /*11b8*/ 	.word	0x00000000
        /*11bc*/ 	.short	0x0101
        /*11be*/ 	.byte	0x3f
	.zero		1


	//   ....[56]....
        /*11c0*/ 	.word	0x0001fdc0
        /*11c4*/ 	.word	0x00000000
        /*11c8*/ 	.word	0x00000000
        /*11cc*/ 	.short	0x0101
        /*11ce*/ 	.byte	0x3f
	.zero		1


	//   ....[57]....
        /*11d0*/ 	.word	0x00020540
        /*11d4*/ 	.word	0x00000008
        /*11d8*/ 	.word	0x00000000
        /*11dc*/ 	.short	0x0101
        /*11de*/ 	.byte	0x3f
	.zero		1


	//   ....[58]....
        /*11e0*/ 	.word	0x00024220
        /*11e4*/ 	.word	0x00000010
        /*11e8*/ 	.word	0x00022820
        /*11ec*/ 	.short	0x010a
        /*11ee*/ 	.byte	0x3f
	.zero		1


	//   ....[59]....
        /*11f0*/ 	.word	0x000242b0
        /*11f4*/ 	.word	0x0000000a
        /*11f8*/ 	.word	0x000228a0
        /*11fc*/ 	.short	0x010a
        /*11fe*/ 	.byte	0x3f
	.zero		1


	//   ....[60]....
        /*1200*/ 	.word	0x000246e0
        /*1204*/ 	.word	0x0000000a
        /*1208*/ 	.word	0x000228c0
        /*120c*/ 	.short	0x010a
        /*120e*/ 	.byte	0x3f
	.zero		1


	//   ....[61]....
        /*1210*/ 	.word	0x00024a20
        /*1214*/ 	.word	0x00000009
        /*1218*/ 	.word	0x000228a0
        /*121c*/ 	.short	0x010a
        /*121e*/ 	.byte	0x3f
	.zero		1


	//   ....[62]....
        /*1220*/ 	.word	0x00024e40
        /*1224*/ 	.word	0x00000009
        /*1228*/ 	.word	0x000228c0
        /*122c*/ 	.short	0x010a
        /*122e*/ 	.byte	0x3f
	.zero		1


	//   ....[63]....
        /*1230*/ 	.word	0x000262d0
        /*1234*/ 	.word	0x00000004
        /*1238*/ 	.word	0x00022880
        /*123c*/ 	.short	0x010a
        /*123e*/ 	.byte	0x3f
	.zero		1


	//   ....[64]....
        /*1240*/ 	.word	0x00026770
        /*1244*/ 	.word	0x00000004
        /*1248*/ 	.word	0x00022870
        /*124c*/ 	.short	0x0107
        /*124e*/ 	.byte	0x3f
	.zero		1


	//   ....[65]....
        /*1250*/ 	.word	0x00026830
        /*1254*/ 	.word	0x00000004
        /*1258*/ 	.word	0x00022870
        /*125c*/ 	.short	0x0101
        /*125e*/ 	.byte	0x3f
	.zero		1


	//   ....[66]....
        /*1260*/ 	.word	0x00026880
        /*1264*/ 	.word	0x00000004
        /*1268*/ 	.word	0x00022840
        /*126c*/ 	.short	0x010a
        /*126e*/ 	.byte	0x3f
	.zero		1


	//   ....[67]....
        /*1270*/ 	.word	0x00026d40
        /*1274*/ 	.word	0x00000004
        /*1278*/ 	.word	0x00022830
        /*127c*/ 	.short	0x0107
        /*127e*/ 	.byte	0x3f
	.zero		1


	//   ....[68]....
        /*1280*/ 	.word	0x00026e10
        /*1284*/ 	.word	0x00000004
        /*1288*/ 	.word	0x00022830
        /*128c*/ 	.short	0x0101
        /*128e*/ 	.byte	0x3f
	.zero		1


	//   ....[69]....
        /*1290*/ 	.word	0x00027720
        /*1294*/ 	.word	0x00000010
        /*1298*/ 	.word	0x00022800
        /*129c*/ 	.short	0x0107
        /*129e*/ 	.byte	0x3f
	.zero		1


	//   ....[70]....
        /*12a0*/ 	.word	0x00027840
        /*12a4*/ 	.word	0x00000010
        /*12a8*/ 	.word	0x00022800
        /*12ac*/ 	.short	0x0101
        /*12ae*/ 	.byte	0x3f
	.zero		1


	//   ....[71]....
        /*12b0*/ 	.word	0x00027860
        /*12b4*/ 	.word	0x00000010
        /*12b8*/ 	.word	0x00022820
        /*12bc*/ 	.short	0x010a
        /*12be*/ 	.byte	0x3f
	.zero		1


	//   ....[72]....
        /*12c0*/ 	.word	0x00027b90
        /*12c4*/ 	.word	0x00000000
        /*12c8*/ 	.word	0x00022880
        /*12cc*/ 	.short	0x010a
        /*12ce*/ 	.byte	0x3f
	.zero		1


	//   ....[73]....
        /*12d0*/ 	.word	0x00027f40
        /*12d4*/ 	.word	0x00000000
        /*12d8*/ 	.word	0x00022870
        /*12dc*/ 	.short	0x0107
        /*12de*/ 	.byte	0x3f
	.zero		1


	//   ....[74]....
        /*12e0*/ 	.word	0x00028000
        /*12e4*/ 	.word	0x00000000
        /*12e8*/ 	.word	0x00022870
        /*12ec*/ 	.short	0x0101
        /*12ee*/ 	.byte	0x3f
	.zero		1


	//   ....[75]....
        /*12f0*/ 	.word	0x00028030
        /*12f4*/ 	.word	0x00000000
        /*12f8*/ 	.word	0x00022840
        /*12fc*/ 	.short	0x010a
        /*12fe*/ 	.byte	0x3f
	.zero		1


	//   ....[76]....
        /*1300*/ 	.word	0x000283f0
        /*1304*/ 	.word	0x00000000
        /*1308*/ 	.word	0x00022830
        /*130c*/ 	.short	0x0107
        /*130e*/ 	.byte	0x3f
	.zero		1


	//   ....[77]....
        /*1310*/ 	.word	0x000284b0
        /*1314*/ 	.word	0x00000000
        /*1318*/ 	.word	0x00022830
        /*131c*/ 	.short	0x0101
        /*131e*/ 	.byte	0x3f
	.zero		1


	//   ....[78]....
        /*1320*/ 	.word	0x00028540
        /*1324*/ 	.word	0x00000012
        /*1328*/ 	.word	0x00022870
        /*132c*/ 	.short	0x010a
        /*132e*/ 	.byte	0x3f
	.zero		1


	//   ....[79]....
        /*1330*/ 	.word	0x000285d0
        /*1334*/ 	.word	0x00000012
        /*1338*/ 	.word	0x00022860
        /*133c*/ 	.short	0x010a
        /*133e*/ 	.byte	0x3f
	.zero		1


	//   ....[80]....
        /*1340*/ 	.word	0x00028a30
        /*1344*/ 	.word	0x00000012
        /*1348*/ 	.word	0x00022850
        /*134c*/ 	.short	0x0101
        /*134e*/ 	.byte	0x3f
	.zero		1


	//   ....[81]....
        /*1350*/ 	.word	0x00028ac0
        /*1354*/ 	.word	0x00000012
        /*1358*/ 	.word	0x00000000
        /*135c*/ 	.short	0x0101
        /*135e*/ 	.byte	0x3f
	.zero		1


	//   ....[82]....
        /*1360*/ 	.word	0x00028c80
        /*1364*/ 	.word	0x00000012
        /*1368*/ 	.word	0x00022870
        /*136c*/ 	.short	0x010a
        /*136e*/ 	.byte	0x3f
	.zero		1


	//   ....[83]....
        /*1370*/ 	.word	0x00028d00
        /*1374*/ 	.word	0x00000012
        /*1378*/ 	.word	0x00022860
        /*137c*/ 	.short	0x010a
        /*137e*/ 	.byte	0x3f
	.zero		1


	//   ....[84]....
        /*1380*/ 	.word	0x00029170
        /*1384*/ 	.word	0x00000012
        /*1388*/ 	.word	0x00022850
        /*138c*/ 	.short	0x0101
        /*138e*/ 	.byte	0x3f
	.zero		1


	//   ....[85]....
        /*1390*/ 	.word	0x00029230
        /*1394*/ 	.word	0x00000012
        /*1398*/ 	.word	0x00000000
        /*139c*/ 	.short	0x0101
        /*139e*/ 	.byte	0x3f
	.zero		1


	//   ....[86]....
        /*13a0*/ 	.word	0x0002a360
        /*13a4*/ 	.word	0x00000004
        /*13a8*/ 	.word	0x00022820
        /*13ac*/ 	.short	0x010a
        /*13ae*/ 	.byte	0x3f
	.zero		1


	//   ....[87]....
        /*13b0*/ 	.word	0x0002a4d0
        /*13b4*/ 	.word	0x00000005
        /*13b8*/ 	.word	0x00022840
        /*13bc*/ 	.short	0x010a
        /*13be*/ 	.byte	0x3f
	.zero		1


	//   ....[88]....
        /*13c0*/ 	.word	0x0002a570
        /*13c4*/ 	.word	0x00000013
        /*13c8*/ 	.word	0x00022840
        /*13cc*/ 	.short	0x010a
        /*13ce*/ 	.byte	0x3f
	.zero		1


	//   ....[89]....
        /*13d0*/ 	.word	0x0002a5b0
        /*13d4*/ 	.word	0x00000005
        /*13d8*/ 	.word	0x00022860
        /*13dc*/ 	.short	0x010a
        /*13de*/ 	.byte	0x3f
	.zero		1


	//   ....[90]....
        /*13e0*/ 	.word	0x0002a5f0
        /*13e4*/ 	.word	0x00000013
        /*13e8*/ 	.word	0x00022860
        /*13ec*/ 	.short	0x010a
        /*13ee*/ 	.byte	0x3f
	.zero		1


	//   ....[91]....
        /*13f0*/ 	.word	0x0002a630
        /*13f4*/ 	.word	0x00000005
        /*13f8*/ 	.word	0x00022880
        /*13fc*/ 	.short	0x010a
        /*13fe*/ 	.byte	0x3f
	.zero		1


	//   ....[92]....
        /*1400*/ 	.word	0x0002a670
        /*1404*/ 	.word	0x00000013
        /*1408*/ 	.word	0x00022880
        /*140c*/ 	.short	0x010a
        /*140e*/ 	.byte	0x3f
	.zero		1


	//   ....[93]....
        /*1410*/ 	.word	0x0002a6d0
        /*1414*/ 	.word	0x00000053
        /*1418*/ 	.word	0x00022890
        /*141c*/ 	.short	0x010a
        /*141e*/ 	.byte	0x3f
	.zero		1


	//   ....[94]....
        /*1420*/ 	.word	0x0002a850
        /*1424*/ 	.word	0x00000053
        /*1428*/ 	.word	0x00022890
        /*142c*/ 	.short	0x010a
        /*142e*/ 	.byte	0x3f
	.zero		1


	//   ....[95]....
        /*1430*/ 	.word	0x0002a9d0
        /*1434*/ 	.word	0x00000053
        /*1438*/ 	.word	0x00022890
        /*143c*/ 	.short	0x010a
        /*143e*/ 	.byte	0x3f
	.zero		1


	//   ....[96]....
        /*1440*/ 	.word	0x0002ab30
        /*1444*/ 	.word	0x00000053
        /*1448*/ 	.word	0x000228b0
        /*144c*/ 	.short	0x010a
        /*144e*/ 	.byte	0x3f
	.zero		1


	//   ....[97]....
        /*1450*/ 	.word	0x0002ae40
        /*1454*/ 	.word	0x00000010
        /*1458*/ 	.word	0x00022800
        /*145c*/ 	.short	0x010a
        /*145e*/ 	.byte	0x3f
	.zero		1


	//   ....[98]....
        /*1460*/ 	.word	0x0002b050
        /*1464*/ 	.word	0x00000010
        /*1468*/ 	.word	0x00022800
        /*146c*/ 	.short	0x010a
        /*146e*/ 	.byte	0x3f
	.zero		1


	//   ....[99]....
        /*1470*/ 	.word	0x0002b0a0
        /*1474*/ 	.word	0x00000003
        /*1478*/ 	.word	0x00022830
        /*147c*/ 	.short	0x010a
        /*147e*/ 	.byte	0x3f
	.zero		1


	//   ....[100]....
        /*1480*/ 	.word	0x0002b0f0
        /*1484*/ 	.word	0x00000009
        /*1488*/ 	.word	0x00022830
        /*148c*/ 	.short	0x010a
        /*148e*/ 	.byte	0x3f
	.zero		1


	//   ....[101]....
        /*1490*/ 	.word	0x0002b140
        /*1494*/ 	.word	0x00000009
        /*1498*/ 	.word	0x00022850
        /*149c*/ 	.short	0x010a
        /*149e*/ 	.byte	0x3f
	.zero		1


	//   ....[102]....
        /*14a0*/ 	.word	0x0002b190
        /*14a4*/ 	.word	0x00000003
        /*14a8*/ 	.word	0x00022830
        /*14ac*/ 	.short	0x010a
        /*14ae*/ 	.byte	0x3f
	.zero		1


	//   ....[103]....
        /*14b0*/ 	.word	0x0002b1e0
        /*14b4*/ 	.word	0x00000005
        /*14b8*/ 	.word	0x00022850
        /*14bc*/ 	.short	0x010a
        /*14be*/ 	.byte	0x3f
	.zero		1


	//   ....[104]....
        /*14c0*/ 	.word	0x0002b230
        /*14c4*/ 	.word	0x00000003
        /*14c8*/ 	.word	0x00022830
        /*14cc*/ 	.short	0x010a
        /*14ce*/ 	.byte	0x3f
	.zero		1


	//   ....[105]....
        /*14d0*/ 	.word	0x0002b280
        /*14d4*/ 	.word	0x00000005
        /*14d8*/ 	.word	0x00022850
        /*14dc*/ 	.short	0x010a
        /*14de*/ 	.byte	0x3f
	.zero		1


	//   ....[106]....
        /*14e0*/ 	.word	0x0002b2d0
        /*14e4*/ 	.word	0x0000000e
        /*14e8*/ 	.word	0x00022850
        /*14ec*/ 	.short	0x010a
        /*14ee*/ 	.byte	0x3f
	.zero		1


	//   ....[107]....
        /*14f0*/ 	.word	0x0002dc70
        /*14f4*/ 	.word	0x00000010
        /*14f8*/ 	.word	0x00022820
        /*14fc*/ 	.short	0x010a
        /*14fe*/ 	.byte	0x3f
	.zero		1


	//   ....[108]....
        /*1500*/ 	.word	0x0002dcc0
        /*1504*/ 	.word	0x0000000a
        /*1508*/ 	.word	0x000228a0
        /*150c*/ 	.short	0x010a
        /*150e*/ 	.byte	0x3f
	.zero		1


	//   ....[109]....
        /*1510*/ 	.word	0x0002dd10
        /*1514*/ 	.word	0x0000000a
        /*1518*/ 	.word	0x000228c0
        /*151c*/ 	.short	0x010a
        /*151e*/ 	.byte	0x3f
	.zero		1


	//   ....[110]....
        /*1520*/ 	.word	0x0002dd60
        /*1524*/ 	.word	0x00000009
        /*1528*/ 	.word	0x000228a0
        /*152c*/ 	.short	0x010a
        /*152e*/ 	.byte	0x3f
	.zero		1


	//   ....[111]....
        /*1530*/ 	.word	0x0002ddb0
        /*1534*/ 	.word	0x00000009
        /*1538*/ 	.word	0x000228c0
        /*153c*/ 	.short	0x010a
        /*153e*/ 	.byte	0x3f
	.zero		1


	//   ....[112]....
        /*1540*/ 	.word	0x0002dee0
        /*1544*/ 	.word	0x00000004
        /*1548*/ 	.word	0x00022880
        /*154c*/ 	.short	0x010a
        /*154e*/ 	.byte	0x3f
	.zero		1


	//   ....[113]....
        /*1550*/ 	.word	0x0002e520
        /*1554*/ 	.word	0x00000004
        /*1558*/ 	.word	0x00022840
        /*155c*/ 	.short	0x010a
        /*155e*/ 	.byte	0x3f
	.zero		1


	//   ....[114]....
        /*1560*/ 	.word	0x0002f0f0
        /*1564*/ 	.word	0x00000010
        /*1568*/ 	.word	0x00022820
        /*156c*/ 	.short	0x010a
        /*156e*/ 	.byte	0x3f
	.zero		1


	//   ....[115]....
        /*1570*/ 	.word	0x0002f140
        /*1574*/ 	.word	0x00000000
        /*1578*/ 	.word	0x00022880
        /*157c*/ 	.short	0x010a
        /*157e*/ 	.byte	0x3f
	.zero		1


	//   ....[116]....
        /*1580*/ 	.word	0x0002f640
        /*1584*/ 	.word	0x00000000
        /*1588*/ 	.word	0x00022840
        /*158c*/ 	.short	0x010a
        /*158e*/ 	.byte	0x3f
	.zero		1


	//   ....[117]....
        /*1590*/ 	.word	0x0002fb60
        /*1594*/ 	.word	0x00000012
        /*1598*/ 	.word	0x00022870
        /*159c*/ 	.short	0x010a
        /*159e*/ 	.byte	0x3f
	.zero		1


	//   ....[118]....
        /*15a0*/ 	.word	0x0002fbb0
        /*15a4*/ 	.word	0x00000012
        /*15a8*/ 	.word	0x00022860
        /*15ac*/ 	.short	0x010a
        /*15ae*/ 	.byte	0x3f
	.zero		1


	//   ....[119]....
        /*15b0*/ 	.word	0x0002fc00
        /*15b4*/ 	.word	0x00000012
        /*15b8*/ 	.word	0x00022870
        /*15bc*/ 	.short	0x010a
        /*15be*/ 	.byte	0x3f
	.zero		1


	//   ....[120]....
        /*15c0*/ 	.word	0x0002fc50
        /*15c4*/ 	.word	0x00000012
        /*15c8*/ 	.word	0x00022860
        /*15cc*/ 	.short	0x010a
        /*15ce*/ 	.byte	0x3f
	.zero		1


	//   ....[121]....
        /*15d0*/ 	.word	0x00030680
        /*15d4*/ 	.word	0x00000004
        /*15d8*/ 	.word	0x00022820
        /*15dc*/ 	.short	0x010a
        /*15de*/ 	.byte	0x3f
	.zero		1


	//   ....[122]....
        /*15e0*/ 	.word	0x00030820
        /*15e4*/ 	.word	0x00000005
        /*15e8*/ 	.word	0x00022840
        /*15ec*/ 	.short	0x010a
        /*15ee*/ 	.byte	0x3f
	.zero		1


	//   ....[123]....
        /*15f0*/ 	.word	0x00030870
        /*15f4*/ 	.word	0x00000013
        /*15f8*/ 	.word	0x00022840
        /*15fc*/ 	.short	0x010a
        /*15fe*/ 	.byte	0x3f
	.zero		1


	//   ....[124]....
        /*1600*/ 	.word	0x000308c0
        /*1604*/ 	.word	0x00000005
        /*1608*/ 	.word	0x00022860
        /*160c*/ 	.short	0x010a
        /*160e*/ 	.byte	0x3f
	.zero		1


	//   ....[125]....
        /*1610*/ 	.word	0x00030910
        /*1614*/ 	.word	0x00000013
        /*1618*/ 	.word	0x00022860
        /*161c*/ 	.short	0x010a
        /*161e*/ 	.byte	0x3f
	.zero		1


	//   ....[126]....
        /*1620*/ 	.word	0x00030960
        /*1624*/ 	.word	0x00000005
        /*1628*/ 	.word	0x00022880
        /*162c*/ 	.short	0x010a
        /*162e*/ 	.byte	0x3f
	.zero		1


	//----- nvinfo : EIATTR_NUM_MBARRIERS
	.align		4
.L_245:
        /*1630*/ 	.byte	0x03, 0x38
        /*1632*/ 	.short	0x0016


	//----- nvinfo : EIATTR_EXIT_INSTR_OFFSETS
	.align		4
        /*1634*/ 	.byte	0x04, 0x1c
        /*1636*/ 	.short	(.L_247 - .L_246)


	//   ....[0]....
.L_246:
        /*1638*/ 	.word	0x0002a6c0


	//----- nvinfo : EIATTR_MAX_THREADS
	.align		4
.L_247:
        /*163c*/ 	.byte	0x04, 0x05
        /*163e*/ 	.short	(.L_249 - .L_248)
.L_248:
        /*1640*/ 	.word	0x00000180
        /*1644*/ 	.word	0x00000001
        /*1648*/ 	.word	0x00000001


	//----- nvinfo : EIATTR_CRS_STACK_SIZE
	.align		4
.L_249:
        /*164c*/ 	.byte	0x04, 0x1e
        /*164e*/ 	.short	(.L_251 - .L_250)
.L_250:
        /*1650*/ 	.word	0x00000000


	//----- nvinfo : EIATTR_CBANK_PARAM_SIZE
	.align		4
.L_251:
        /*1654*/ 	.byte	0x03, 0x19
        /*1656*/ 	.short	0x0af0


	//----- nvinfo : EIATTR_PARAM_CBANK
	.align		4
        /*1658*/ 	.byte	0x04, 0x0a
        /*165a*/ 	.short	(.L_253 - .L_252)
	.align		4
.L_252:
        /*165c*/ 	.word	index@(.nv.constant0._ZN7cutlass13device_kernelIN5flash11enable_sm90INS1_16FlashAttnFwdSm90INS1_25CollectiveMainloopFwdSm90ILi2EN4cute5tupleIJNS5_1CILi1EEES8_S8_EEENS6_IJNS7_ILi128EEESA_NS7_ILi192EEEEEELi128ENS_12float_e4m3_tEfNS_4arch4Sm90ELb0ELb1ELb0ELb1ELb1ELb1ELb0ELb1ELb1ELb1ELb1ELb0EEENS1_21CollectiveEpilogueFwdINS6_IJSA_SA_SA_EEES9_NS_10bfloat16_tESF_Li256ELb1ELb1ELb1ELb1EEENS1_36VarlenDynamicPersistentTileSchedulerILi128ELi128ELi256ELi128ELb1ELb1ELb1ELb1ELb0ELb1EEEEEEEEEvNT_6ParamsE)
        /*1660*/ 	.short	0x0210
        /*1662*/ 	.short	0x0af0


	//----- nvinfo : EIATTR_SW_WAR
	.align		4
.L_253:
        /*1664*/ 	.byte	0x04, 0x36
        /*1666*/ 	.short	(.L_255 - .L_254)
.L_254:
        /*1668*/ 	.word	0x00000008
.L_255:


//--------------------- .nv.info._ZN7cutlass13device_kernelIN5flash11enable_sm90INS1_16FlashAttnFwdSm90INS1_25CollectiveMainloopFwdSm90ILi2EN4cute5tupleIJNS5_1CILi1EEES8_S8_EEENS6_IJNS7_ILi128EEENS7_ILi160EEENS7_ILi192EEEEEELi128ENS_12float_e4m3_tEfNS_4arch4Sm90ELb1ELb0ELb0ELb0ELb1ELb0ELb0ELb1ELb1ELb1ELb1ELb0EEENS1_21CollectiveEpilogueFwdINS6_IJSA_SA_SB_EEES9_NS_10bfloat16_tESG_Li256ELb0ELb1ELb1ELb1EEENS1_19SingleTileSchedulerILb0ELb1ELb1ELi128EEEEEEEEEvNT_6ParamsE --------------------------
	.section	.nv.info._ZN7cutlass13device_kernelIN5flash11enable_sm90INS1_16FlashAttnFwdSm90INS1_25CollectiveMainloopFwdSm90ILi2EN4cute5tupleIJNS5_1CILi1EEES8_S8_EEENS6_IJNS7_ILi128EEENS7_ILi160EEENS7_ILi192EEEEEELi128ENS_12float_e4m3_tEfNS_4arch4Sm90ELb1ELb0ELb0ELb0ELb1ELb0ELb0ELb1ELb1ELb1ELb1ELb0EEENS1_21CollectiveEpilogueFwdINS6_IJSA_SA_SB_EEES9_NS_10bfloat16_tESG_Li256ELb0ELb1ELb1ELb1EEENS1_19SingleTileSchedulerILb0ELb1ELb1ELi128EEEEEEEEEvNT_6ParamsE,"",@"SHT_CUDA_INFO"
	.sectionflags	@""
	.align	4


	//----- nvinfo : EIATTR_CUDA_API_VERSION
	.align		4
        /*0000*/ 	.byte	0x04, 0x37
        /*0002*/ 	.short	(.L_257 - .L_256)
.L_256:
        /*0004*/ 	.word	0x00000082


	//----- nvinfo : EIATTR_KPARAM_INFO
	.align		4
.L_257:
        /*0008*/ 	.byte	0x04, 0x17
        /*000a*/ 	.short	(.L_259 - .L_258)
.L_258:
        /*000c*/ 	.word	0x00000000
        /*0010*/ 	.short	0x0000
        /*0012*/ 	.short	0x0070
        /*0014*/ 	.byte	0x00, 0xf0, 0x01, 0x28


	//----- nvinfo : EIATTR_SPARSE_MMA_MASK
	.align		4
.L_259:
        /*0018*/ 	.byte	0x03, 0x50
        /*001a*/ 	.short	0x0000


	//----- nvinfo : EIATTR_MAXREG_COUNT
	.align		4
        /*001c*/ 	.byte	0x03, 0x1b
        /*001e*/ 	.short	0x00a8


	//----- nvinfo : EIATTR_NUM_BARRIERS
	.align		4
        /*0020*/ 	.byte	0x02, 0x4c
        /*0022*/ 	.byte	0x10
	.zero		1


	//----- nvinfo : EIATTR_EXTERNS
	.align		4
        /*0024*/ 	.byte	0x04, 0x0f
        /*0026*/ 	.short	(.L_261 - .L_260)


	//   ....[0]....
	.align		4
.L_260:
        /*0028*/ 	.word	index@(__assertfail)


	//----- nvinfo : EIATTR_ANNOTATIONS
	.align		4
.L_261:
        /*002c*/ 	.byte	0x04, 0x55
        /*002e*/ 	.short	(.L_263 - .L_262)


	//   ....[0]....
.L_262:
        /* <DEDUP_REMOVED lines=11> */


	//----- nvinfo : EIATTR_MERCURY_ISA_VERSION
	.align		4
.L_263:
        /*00c8*/ 	.byte	0x03, 0x5f
        /*00ca*/ 	.short	0x0101


	//----- nvinfo : EIATTR_INT_WARP_WIDE_INSTR_OFFSETS
	.align		4
        /*00cc*/ 	.byte	0x04, 0x31
        /*00ce*/ 	.short	(.L_265 - .L_264)


	//   ....[0]....
.L_264:
        /*00d0*/ 	.word	0x000000c0


	//   ....[1]....
        /*00d4*/ 	.word	0x000000d0


	//   ....[2]....
        /*00d8*/ 	.word	0x00000170


	//----- nvinfo : EIATTR_COOP_GROUP_MASK_REGIDS
	.align		4
.L_265:
        /*00dc*/ 	.byte	0x04, 0x29
        /*00de*/ 	.short	(.L_267 - .L_266)


	//   ....[0]....
.L_266:
        /*00e0*/ 	.word	0xffffffff


	//   ....[1]....
        /*00e4*/ 	.word	0xffffffff


	//   ....[2]....
        /*00e8*/ 	.word	0xffffffff


	//   ....[3]....
        /*00ec*/ 	.word	0xffffffff


	//   ....[4]....
        /*00f0*/ 	.word	0xffffffff


	//   ....[5]....
        /*00f4*/ 	.word	0xffffffff


	//   ....[6]....
        /*00f8*/ 	.word	0xffffffff


	//   ....[7]....
        /*00fc*/ 	.word	0xffffffff


	//   ....[8]....
        /*0100*/ 	.word	0xffffffff


	//   ....[9]....
        /*0104*/ 	.word	0xffffffff


	//   ....[10]....
        /*0108*/ 	.word	0xffffffff


	//   ....[11]....
        /*010c*/ 	.word	0xffffffff


	//   ....[12]....
        /*0110*/ 	.word	0xffffffff


	//   ....[13]....
        /*0114*/ 	.word	0xffffffff


	//   ....[14]....
        /*0118*/ 	.word	0xffffffff


	//   ....[15]....
        /*011c*/ 	.word	0xffffffff


	//   ....[16]....
        /*0120*/ 	.word	0xffffffff


	//   ....[17]....
        /*0124*/ 	.word	0xffffffff


	//   ....[18]....
        /*0128*/ 	.word	0xffffffff


	//   ....[19]....
        /*012c*/ 	.word	0xffffffff


	//   ....[20]....
        /*0130*/ 	.word	0xffffffff


	//   ....[21]....
        /*0134*/ 	.word	0xffffffff


	//   ....[22]....
        /*0138*/ 	.word	0xffffffff


	//   ....[23]....
        /*013c*/ 	.word	0xffffffff


	//   ....[24]....
        /*0140*/ 	.word	0xffffffff


	//   ....[25]....
        /*0144*/ 	.word	0xffffffff


	//   ....[26]....
        /*0148*/ 	.word	0xffffffff


	//   ....[27]....
        /*014c*/ 	.word	0xffffffff


	//   ....[28]....
        /*0150*/ 	.word	0xffffffff


	//   ....[29]....
        /*0154*/ 	.word	0xffffffff


	//   ....[30]....
        /*0158*/ 	.word	0xffffffff


	//   ....[31]....
        /*015c*/ 	.word	0xffffffff


	//   ....[32]....
        /*0160*/ 	.word	0xffffffff


	//   ....[33]....
        /*0164*/ 	.word	0xffffffff


	//   ....[34]....
        /*0168*/ 	.word	0xffffffff


	//   ....[35]....
        /*016c*/ 	.word	0xffffffff


	//   ....[36]....
        /*0170*/ 	.word	0xffffffff


	//   ....[37]....
        /*0174*/ 	.word	0xffffffff


	//   ....[38]....
        /*0178*/ 	.word	0xffffffff


	//   ....[39]....
        /*017c*/ 	.word	0xffffffff


	//   ....[40]....
        /*0180*/ 	.word	0xffffffff


	//   ....[41]....
        /*0184*/ 	.word	0xffffffff


	//   ....[42]....
        /*0188*/ 	.word	0xffffffff


	//   ....[43]....
        /*018c*/ 	.word	0xffffffff


	//   ....[44]....
        /*0190*/ 	.word	0xffffffff


	//   ....[45]....
        /*0194*/ 	.word	0xffffffff


	//   ....[46]....
        /*0198*/ 	.word	0xffffffff


	//   ....[47]....
        /*019c*/ 	.word	0xffffffff


	//   ....[48]....
        /*01a0*/ 	.word	0xffffffff


	//   ....[49]....
        /*01a4*/ 	.word	0xffffffff


	//   ....[50]....
        /*01a8*/ 	.word	0xffffffff


	//   ....[51]....
        /*01ac*/ 	.word	0xffffffff


	//   ....[52]....
        /*01b0*/ 	.word	0xffffffff


	//   ....[53]....
        /*01b4*/ 	.word	0xffffffff


	//   ....[54]....
        /*01b8*/ 	.word	0xffffffff


	//   ....[55]....
        /*01bc*/ 	.word	0xffffffff


	//   ....[56]....
        /*01c0*/ 	.word	0xffffffff


	//   ....[57]....
        /*01c4*/ 	.word	0xffffffff


	//   ....[58]....
        /*01c8*/ 	.word	0xffffffff


	//   ....[59]....
        /*01cc*/ 	.word	0xffffffff


	//   ....[60]....
        /*01d0*/ 	.word	0xffffffff


	//   ....[61]....
        /*01d4*/ 	.word	0xffffffff


	//   ....[62]....
        /*01d8*/ 	.word	0xffffffff


	//   ....[63]....
        /*01dc*/ 	.word	0xffffffff


	//   ....[64]....
        /*01e0*/ 	.word	0xffffffff


	//   ....[65]....
        /*01e4*/ 	.word	0xffffffff


	//   ....[66]....
        /*01e8*/ 	.word	0xffffffff


	//   ....[67]....
        /*01ec*/ 	.word	0xffffffff


	//   ....[68]....
        /*01f0*/ 	.word	0xffffffff


	//   ....[69]....
        /*01f4*/ 	.word	0xffffffff


	//   ....[70]....
        /*01f8*/ 	.word	0xffffffff


	//   ....[71]....
        /*01fc*/ 	.word	0xffffffff


	//   ....[72]....
        /*0200*/ 	.word	0xffffffff


	//   ....[73]....
        /*0204*/ 	.word	0xffffffff


	//   ....[74]....
        /*0208*/ 	.word	0xffffffff


	//   ....[75]....
        /*020c*/ 	.word	0xffffffff


	//   ....[76]....
        /*0210*/ 	.word	0xffffffff


	//   ....[77]....
        /*0214*/ 	.word	0xffffffff


	//   ....[78]....
        /*0218*/ 	.word	0xffffffff


	//   ....[79]....
        /*021c*/ 	.word	0xffffffff


	//   ....[80]....
        /*0220*/ 	.word	0xffffffff


	//   ....[81]....
        /*0224*/ 	.word	0xffffffff


	//   ....[82]....
        /*0228*/ 	.word	0xffffffff


	//   ....[83]....
        /*022c*/ 	.word	0xffffffff


	//   ....[84]....
        /*0230*/ 	.word	0xffffffff


	//   ....[85]....
        /*0234*/ 	.word	0xffffffff


	//   ....[86]....
        /*0238*/ 	.word	0xffffffff


	//   ....[87]....
        /*023c*/ 	.word	0xffffffff


	//   ....[88]....
        /*0240*/ 	.word	0xffffffff


	//   ....[89]....
        /*0244*/ 	.word	0xffffffff


	//   ....[90]....
        /*0248*/ 	.word	0xffffffff


	//   ....[91]....
        /*024c*/ 	.word	0xffffffff


	//   ....[92]....
        /*0250*/ 	.word	0xffffffff


	//   ....[93]....
        /*0254*/ 	.word	0xffffffff


	//   ....[94]....
        /*0258*/ 	.word	0xffffffff


	//   ....[95]....
        /*025c*/ 	.word	0xffffffff


	//   ....[96]....
        /*0260*/ 	.word	0xffffffff


	//   ....[97]....
        /*0264*/ 	.word	0xffffffff


	//   ....[98]....
        /*0268*/ 	.word	0xffffffff


	//   ....[99]....
        /*026c*/ 	.word	0xffffffff


	//   ....[100]....
        /*0270*/ 	.word	0xffffffff


	//   ....[101]....
        /*0274*/ 	.word	0xffffffff


	//   ....[102]....
        /*0278*/ 	.word	0xffffffff


	//   ....[103]....
        /*027c*/ 	.word	0xffffffff


	//   ....[104]....
        /*0280*/ 	.word	0xffffffff


	//   ....[105]....
        /*0284*/ 	.word	0xffffffff


	//   ....[106]....
        /*0288*/ 	.word	0xffffffff


	//   ....[107]....
        /*028c*/ 	.word	0xffffffff


	//   ....[108]....
        /*0290*/ 	.word	0xffffffff


	//   ....[109]....
        /*0294*/ 	.word	0xffffffff


	//   ....[110]....
        /*0298*/ 	.word	0xffffffff


	//   ....[111]....
        /*029c*/ 	.word	0xffffffff


	//   ....[112]....
        /*02a0*/ 	.word	0xffffffff


	//   ....[113]....
        /*02a4*/ 	.word	0xffffffff


	//   ....[114]....
        /*02a8*/ 	.word	0xffffffff


	//   ....[115]....
        /*02ac*/ 	.word	0xffffffff


	//   ....[116]....
        /*02b0*/ 	.word	0xffffffff


	//   ....[117]....
        /*02b4*/ 	.word	0xffffffff


	//   ....[118]....
        /*02b8*/ 	.word	0xffffffff


	//   ....[119]....
        /*02bc*/ 	.word	0xffffffff


	//   ....[120]....
        /*02c0*/ 	.word	0xffffffff


	//   ....[121]....
        /*02c4*/ 	.word	0xffffffff


	//   ....[122]....
        /*02c8*/ 	.word	0xffffffff


	//   ....[123]....
        /*02cc*/ 	.word	0xffffffff


	//   ....[124]....
        /*02d0*/ 	.word	0xffffffff


	//   ....[125]....
        /*02d4*/ 	.word	0xffffffff


	//   ....[126]....
        /*02d8*/ 	.word	0xffffffff


	//   ....[127]....
        /*02dc*/ 	.word	0xffffffff


	//   ....[128]....
        /*02e0*/ 	.word	0xffffffff


	//   ....[129]....
        /*02e4*/ 	.word	0xffffffff


	//   ....[130]....
        /*02e8*/ 	.word	0xffffffff


	//   ....[131]....
        /*02ec*/ 	.word	0xffffffff


	//   ....[132]....
        /*02f0*/ 	.word	0xffffffff


	//   ....[133]....
        /*02f4*/ 	.word	0xffffffff


	//   ....[134]....
        /*02f8*/ 	.word	0xffffffff


	//   ....[135]....
        /*02fc*/ 	.word	0xffffffff


	//   ....[136]....
        /*0300*/ 	.word	0xffffffff


	//   ....[137]....
        /*0304*/ 	.word	0xffffffff


	//   ....[138]....
        /*0308*/ 	.word	0xffffffff


	//   ....[139]....
        /*030c*/ 	.word	0xffffffff


	//   ....[140]....
        /*0310*/ 	.word	0xffffffff


	//   ....[141]....
        /*0314*/ 	.word	0xffffffff


	//   ....[142]....
        /*0318*/ 	.word	0xffffffff


	//   ....[143]....
        /*031c*/ 	.word	0xffffffff


	//   ....[144]....
        /*0320*/ 	.word	0xffffffff


	//   ....[145]....
        /*0324*/ 	.word	0xffffffff


	//   ....[146]....
        /*0328*/ 	.word	0xffffffff


	//   ....[147]....
        /*032c*/ 	.word	0xffffffff


	//   ....[148]....
        /*0330*/ 	.word	0xffffffff


	//   ....[149]....
        /*0334*/ 	.word	0x0500000f


	//   ....[150]....
        /*0338*/ 	.word	0x0500000f


	//   ....[151]....
        /*033c*/ 	.word	0x0500000f


	//   ....[152]....
        /*0340*/ 	.word	0x0500000f


	//   ....[153]....
        /*0344*/ 	.word	0x0500000f


	//   ....[154]....
        /*0348*/ 	.word	0x0500000f


	//   ....[155]....
        /*034c*/ 	.word	0x0500000f


	//   ....[156]....
        /*0350*/ 	.word	0x0500000f


	//   ....[157]....
        /*0354*/ 	.word	0x0500000f


	//   ....[158]....
        /*0358*/ 	.word	0x0500000f


	//   ....[159]....
        /*035c*/ 	.word	0x0500000f


	//   ....[160]....
        /*0360*/ 	.word	0x0500000f


	//   ....[161]....
        /*0364*/ 	.word	0x0500000f


	//   ....[162]....
        /*0368*/ 	.word	0x0500000f


	//   ....[163]....
        /*036c*/ 	.word	0x0500000f


	//   ....[164]....
        /*0370*/ 	.word	0x0500000f


	//   ....[165]....
        /*0374*/ 	.word	0x0500000f


	//   ....[166]....
        /*0378*/ 	.word	0x0500000f


	//   ....[167]....
        /*037c*/ 	.word	0x0500000f


	//   ....[168]....
        /*0380*/ 	.word	0x0500000f


	//   ....[169]....
        /*0384*/ 	.word	0x0500000f


	//   ....[170]....
        /*0388*/ 	.word	0x0500000f


	//   ....[171]....
        /*038c*/ 	.word	0x0500000f


	//   ....[172]....
        /*0390*/ 	.word	0x0500000f


	//   ....[173]....
        /*0394*/ 	.word	0x0500000f


	//   ....[174]....
        /*0398*/ 	.word	0x0500000f


	//   ....[175]....
        /*039c*/ 	.word	0x0500000f


	//   ....[176]....
        /*03a0*/ 	.word	0x0500000f


	//   ....[177]....
        /*03a4*/ 	.word	0x0500000f


	//   ....[178]....
        /*03a8*/ 	.word	0x0500000f


	//   ....[179]....
        /*03ac*/ 	.word	0x0500000f


	//   ....[180]....
        /*03b0*/ 	.word	0x0500000f


	//   ....[181]....
        /*03b4*/ 	.word	0x0500000f


	//   ....[182]....
        /*03b8*/ 	.word	0x0500000f


	//   ....[183]....
        /*03bc*/ 	.word	0x0500000f


	//   ....[184]....
        /*03c0*/ 	.word	0x0500000f


	//   ....[185]....
        /*03c4*/ 	.word	0x0500000f


	//   ....[186]....
        /*03c8*/ 	.word	0x0500000f


	//   ....[187]....
        /*03cc*/ 	.word	0x0500000f


	//   ....[188]....
        /*03d0*/ 	.word	0x0500000f


	//   ....[189]....
        /*03d4*/ 	.word	0x0500000f


	//   ....[190]....
        /*03d8*/ 	.word	0x0500000f


	//   ....[191]....
        /*03dc*/ 	.word	0x0500000f


	//   ....[192]....
        /*03e0*/ 	.word	0x0500000f


	//   ....[193]....
        /*03e4*/ 	.word	0x0500000f


	//   ....[194]....
        /*03e8*/ 	.word	0x0500000f


	//   ....[195]....
        /*03ec*/ 	.word	0x0500000f


	//   ....[196]....
        /*03f0*/ 	.word	0x0500000f


	//   ....[197]....
        /*03f4*/ 	.word	0x0500000f


	//----- nvinfo : EIATTR_COOP_GROUP_INSTR_OFFSETS
	.align		4
.L_267:
        /*03f8*/ 	.byte	0x04, 0x28
        /*03fa*/ 	.short	(.L_269 - .L_268)


	//   ....[0]....
.L_268:
        /*03fc*/ 	.word	0x00000080


	//   ....[1]....
        /*0400*/ 	.word	0x00000090


	//   ....[2]....
        /*0404*/ 	.word	0x000002d0


	//   ....[3]....
        /*0408*/ 	.word	0x00000430


	//   ....[4]....
        /*040c*/ 	.word	0x00000550


	//   ....[5]....
        /*0410*/ 	.word	0x000006b0


	//   ....[6]....
        /*0414*/ 	.word	0x000014c0


	//   ....[7]....
        /*0418*/ 	.word	0x000028a0


	//   ....[8]....
        /*041c*/ 	.word	0x000028e0


	//   ....[9]....
        /*0420*/ 	.word	0x00003190


	//   ....[10]....
        /*0424*/ 	.word	0x00003260


	//   ....[11]....
        /*0428*/ 	.word	0x00003d00


	//   ....[12]....
        /*042c*/ 	.word	0x00003d70


	//   ....[13]....
        /*0430*/ 	.word	0x00006080


	//   ....[14]....
        /*0434*/ 	.word	0x000060a0


	//   ....[15]....
        /*0438*/ 	.word	0x000068d0


	//   ....[16]....
        /*043c*/ 	.word	0x000069d0


	//   ....[17]....
        /*0440*/ 	.word	0x000073b0


	//   ....[18]....
        /*0444*/ 	.word	0x00007400


	//   ....[19]....
        /*0448*/ 	.word	0x00009d90


	//   ....[20]....
        /*044c*/ 	.word	0x00009da0


	//   ....[21]....
        /*0450*/ 	.word	0x00009dd0


	//   ....[22]....
        /*0454*/ 	.word	0x00009de0


	//   ....[23]....
        /*0458*/ 	.word	0x0000b8d0


	//   ....[24]....
        /*045c*/ 	.word	0x0000b8e0


	//   ....[25]....
        /*0460*/ 	.word	0x0000b960


	//   ....[26]....
        /*0464*/ 	.word	0x0000b970


	//   ....[27]....
        /*0468*/ 	.word	0x0000c830


	//   ....[28]....
        /*046c*/ 	.word	0x0000c840


	//   ....[29]....
        /*0470*/ 	.word	0x0000c850


	//   ....[30]....
        /*0474*/ 	.word	0x0000c870


	//   ....[31]....
        /*0478*/ 	.word	0x0000c880


	//   ....[32]....
        /*047c*/ 	.word	0x0000c890


	//   ....[33]....
        /*0480*/ 	.word	0x0000c8a0


	//   ....[34]....
        /*0484*/ 	.word	0x0000c8c0


	//   ....[35]....
        /*0488*/ 	.word	0x0000c8d0


	//   ....[36]....
        /*048c*/ 	.word	0x0000c8e0


	//   ....[37]....
        /*0490*/ 	.word	0x0000c8f0


	//   ....[38]....
        /*0494*/ 	.word	0x0000c900


	//   ....[39]....
        /*0498*/ 	.word	0x0000c910


	//   ....[40]....
        /*049c*/ 	.word	0x0000c930


	//   ....[41]....
        /*04a0*/ 	.word	0x0000c940


	//   ....[42]....
        /*04a4*/ 	.word	0x0000c950


	//   ....[43]....
        /*04a8*/ 	.word	0x0000c960


	//   ....[44]....
        /*04ac*/ 	.word	0x0000c970


	//   ....[45]....
        /*04b0*/ 	.word	0x0000c980


	//   ....[46]....
        /*04b4*/ 	.word	0x0000c990


	//   ....[47]....
        /*04b8*/ 	.word	0x0000c9a0


	//   ....[48]....
        /*04bc*/ 	.word	0x0000c9b0


	//   ....[49]....
        /*04c0*/ 	.word	0x0000c9c0


	//   ....[50]....
        /*04c4*/ 	.word	0x0000c9d0


	//   ....[51]....
        /*04c8*/ 	.word	0x0000c9e0


	//   ....[52]....
        /*04cc*/ 	.word	0x0000c9f0


	//   ....[53]....
        /*04d0*/ 	.word	0x0000ca00


	//   ....[54]....
        /*04d4*/ 	.word	0x0000ca20


	//   ....[55]....
        /*04d8*/ 	.word	0x0000ca30


	//   ....[56]....
        /*04dc*/ 	.word	0x0000ca40


	//   ....[57]....
        /*04e0*/ 	.word	0x0000ca60


	//   ....[58]....
        /*04e4*/ 	.word	0x0000ca70


	//   ....[59]....
        /*04e8*/ 	.word	0x0000ca80


	//   ....[60]....
        /*04ec*/ 	.word	0x0000ca90


	//   ....[61]....
        /*04f0*/ 	.word	0x0000cab0


	//   ....[62]....
        /*04f4*/ 	.word	0x0000cac0


	//   ....[63]....
        /*04f8*/ 	.word	0x0000cae0


	//   ....[64]....
        /*04fc*/ 	.word	0x0000caf0


	//   ....[65]....
        /*0500*/ 	.word	0x0000cb00


	//   ....[66]....
        /*0504*/ 	.word	0x0000cb10


	//   ....[67]....
        /*0508*/ 	.word	0x0000cb20


	//   ....[68]....
        /*050c*/ 	.word	0x0000cb30


	//   ....[69]....
        /*0510*/ 	.word	0x0000cb40


	//   ....[70]....
        /*0514*/ 	.word	0x0000cb50


	//   ....[71]....
        /*0518*/ 	.word	0x0000cb60


	//   ....[72]....
        /*051c*/ 	.word	0x0000cb70


	//   ....[73]....
        /*0520*/ 	.word	0x0000cb80


	//   ....[74]....
        /*0524*/ 	.word	0x0000cba0


	//   ....[75]....
        /*0528*/ 	.word	0x0000cbd0


	//   ....[76]....
        /*052c*/ 	.word	0x0000cc00


	//   ....[77]....
        /*0530*/ 	.word	0x0000cc30


	//   ....[78]....
        /*0534*/ 	.word	0x0000cc60


	//   ....[79]....
        /*0538*/ 	.word	0x0000cc90


	//   ....[80]....
        /*053c*/ 	.word	0x0000ccc0


	//   ....[81]....
        /*0540*/ 	.word	0x0000ccd0


	//   ....[82]....
        /*0544*/ 	.word	0x0000ccf0


	//   ....[83]....
        /*0548*/ 	.word	0x0000cd20


	//   ....[84]....
        /*054c*/ 	.word	0x0000cd50


	//   ....[85]....
        /*0550*/ 	.word	0x0000cd80


	//   ....[86]....
        /*0554*/ 	.word	0x0000cd90


	//   ....[87]....
        /*0558*/ 	.word	0x0000cda0


	//   ....[88]....
        /*055c*/ 	.word	0x0000cdb0


	//   ....[89]....
        /*0560*/ 	.word	0x0000cdc0


	//   ....[90]....
        /*0564*/ 	.word	0x0000cdd0


	//   ....[91]....
        /*0568*/ 	.word	0x0000d230


	//   ....[92]....
        /*056c*/ 	.word	0x0000d270


	//   ....[93]....
        /*0570*/ 	.word	0x0000d2b0


	//   ....[94]....
        /*0574*/ 	.word	0x0000d2e0


	//   ....[95]....
        /*0578*/ 	.word	0x0000d330


	//   ....[96]....
        /*057c*/ 	.word	0x0000d360


	//   ....[97]....
        /*0580*/ 	.word	0x0000da20


	//   ....[98]....
        /*0584*/ 	.word	0x0000da50


	//   ....[99]....
        /*0588*/ 	.word	0x0000e5d0


	//   ....[100]....
        /*058c*/ 	.word	0x0000fcf0


	//   ....[101]....
        /*0590*/ 	.word	0x0000fd30


	//   ....[102]....
        /*0594*/ 	.word	0x0000fd70


	//   ....[103]....
        /*0598*/ 	.word	0x0000fe00


	//   ....[104]....
        /*059c*/ 	.word	0x0000fe10


	//   ....[105]....
        /*05a0*/ 	.word	0x0000fe80


	//   ....[106]....
        /*05a4*/ 	.word	0x0000fe90


	//   ....[107]....
        /*05a8*/ 	.word	0x0000fea0


	//   ....[108]....
        /*05ac*/ 	.word	0x0000ff10


	//   ....[109]....
        /*05b0*/ 	.word	0x0000ff90


	//   ....[110]....
        /*05b4*/ 	.word	0x000103e0


	//   ....[111]....
        /*05b8*/ 	.word	0x00010420


	//   ....[112]....
        /*05bc*/ 	.word	0x00010450


	//   ....[113]....
        /*05c0*/ 	.word	0x00010460


	//   ....[114]....
        /*05c4*/ 	.word	0x000104b0


	//   ....[115]....
        /*05c8*/ 	.word	0x00010530


	//   ....[116]....
        /*05cc*/ 	.word	0x00010560


	//   ....[117]....
        /*05d0*/ 	.word	0x000105d0


	//   ....[118]....
        /*05d4*/ 	.word	0x000105f0


	//   ....[119]....
        /*05d8*/ 	.word	0x00010680


	//   ....[120]....
        /*05dc*/ 	.word	0x00010cc0


	//   ....[121]....
        /*05e0*/ 	.word	0x00010cf0


	//   ....[122]....
        /*05e4*/ 	.word	0x00010d20


	//   ....[123]....
        /*05e8*/ 	.word	0x00010d90


	//   ....[124]....
        /*05ec*/ 	.word	0x00010e30


	//   ....[125]....
        /*05f0*/ 	.word	0x00010e50


	//   ....[126]....
        /*05f4*/ 	.word	0x00010ea0


	//   ....[127]....
        /*05f8*/ 	.word	0x00010f00


	//   ....[128]....
        /*05fc*/ 	.word	0x000117f0


	//   ....[129]....
        /*0600*/ 	.word	0x00011810


	//   ....[130]....
        /*0604*/ 	.word	0x00011830


	//   ....[131]....
        /*0608*/ 	.word	0x00011840


	//   ....[132]....
        /*060c*/ 	.word	0x00011890


	//   ....[133]....
        /*0610*/ 	.word	0x000118a0


	//   ....[134]....
        /*0614*/ 	.word	0x000118f0


	//   ....[135]....
        /*0618*/ 	.word	0x00011900


	//   ....[136]....
        /*061c*/ 	.word	0x00011910


	//   ....[137]....
        /*0620*/ 	.word	0x00011960


	//   ....[138]....
        /*0624*/ 	.word	0x00011d40


	//   ....[139]....
        /*0628*/ 	.word	0x00011d60


	//   ....[140]....
        /*062c*/ 	.word	0x00011d70


	//   ....[141]....
        /*0630*/ 	.word	0x00011d90


	//   ....[142]....
        /*0634*/ 	.word	0x00011db0


	//   ....[143]....
        /*0638*/ 	.word	0x00011e00


	//   ....[144]....
        /*063c*/ 	.word	0x00011e20


	//   ....[145]....
        /*0640*/ 	.word	0x00011e30


	//   ....[146]....
        /*0644*/ 	.word	0x00011e80


	//   ....[147]....
        /*0648*/ 	.word	0x00011ee0


	//   ....[148]....
        /*064c*/ 	.word	0x00012ea0


	//   ....[149]....
        /*0650*/ 	.word	0x00013480


	//   ....[150]....
        /*0654*/ 	.word	0x00013590


	//   ....[151]....
        /*0658*/ 	.word	0x00013670


	//   ....[152]....
        /*065c*/ 	.word	0x000136f0


	//   ....[153]....
        /*0660*/ 	.word	0x000137d0


	//   ....[154]....
        /*0664*/ 	.word	0x00013830


	//   ....[155]....
        /*0668*/ 	.word	0x00013910


	//   ....[156]....
        /*066c*/ 	.word	0x00013970


	//   ....[157]....
        /*0670*/ 	.word	0x00013a40


	//   ....[158]....
        /*0674*/ 	.word	0x00013ae0


	//   ....[159]....
        /*0678*/ 	.word	0x00013bd0


	//   ....[160]....
        /*067c*/ 	.word	0x00013d30


	//   ....[161]....
        /*0680*/ 	.word	0x00013df0


	//   ....[162]....
        /*0684*/ 	.word	0x00013ef0


	//   ....[163]....
        /*0688*/ 	.word	0x00013f90


	//   ....[164]....
        /*068c*/ 	.word	0x00014080


	//   ....[165]....
        /*0690*/ 	.word	0x00014140


	//   ....[166]....
        /*0694*/ 	.word	0x000141b0


	//   ....[167]....
        /*0698*/ 	.word	0x00014280


	//   ....[168]....
        /*069c*/ 	.word	0x000142f0


	//   ....[169]....
        /*06a0*/ 	.word	0x000143d0


	//   ....[170]....
        /*06a4*/ 	.word	0x00014460


	//   ....[171]....
        /*06a8*/ 	.word	0x000144b0


	//   ....[172]....
        /*06ac*/ 	.word	0x00014590


	//   ....[173]....
        /*06b0*/ 	.word	0x00014650


	//   ....[174]....
        /*06b4*/ 	.word	0x000146d0


	//   ....[175]....
        /*06b8*/ 	.word	0x000147c0


	//   ....[176]....
        /*06bc*/ 	.word	0x00014840


	//   ....[177]....
        /*06c0*/ 	.word	0x00014910


	//   ....[178]....
        /*06c4*/ 	.word	0x00014a50


	//   ....[179]....
        /*06c8*/ 	.word	0x00014af0


	//   ....[180]....
        /*06cc*/ 	.word	0x00014b60


	//   ....[181]....
        /*06d0*/ 	.word	0x00014c20


	//   ....[182]....
        /*06d4*/ 	.word	0x00014c80


	//   ....[183]....
        /*06d8*/ 	.word	0x00014d40


	//   ....[184]....
        /*06dc*/ 	.word	0x00014da0


	//   ....[185]....
        /*06e0*/ 	.word	0x00014e60


	//   ....[186]....
        /*06e4*/ 	.word	0x00014ec0


	//   ....[187]....
        /*06e8*/ 	.word	0x00014f80


	//   ....[188]....
        /*06ec*/ 	.word	0x00015060


	//   ....[189]....
        /*06f0*/ 	.word	0x00015100


	//   ....[190]....
        /*06f4*/ 	.word	0x00015160


	//   ....[191]....
        /*06f8*/ 	.word	0x00015220


	//   ....[192]....
        /*06fc*/ 	.word	0x00015280


	//   ....[193]....
        /*0700*/ 	.word	0x00015340


	//   ....[194]....
        /*0704*/ 	.word	0x000153a0


	//   ....[195]....
        /*0708*/ 	.word	0x00015460


	//   ....[196]....
        /*070c*/ 	.word	0x000154c0


	//   ....[197]....
        /*0710*/ 	.word	0x00015580


	//----- nvinfo : EIATTR_REG_RECONFIG
	.align		4
.L_269:
        /*0714*/ 	.byte	0x01, 0x54
	.zero		2


	//----- nvinfo : EIATTR_SYSCALL_OFFSETS
	.align		4
        /*0718*/ 	.byte	0x04, 0x46
        /*071a*/ 	.short	(.L_271 - .L_270)


	//   ....[0]....
.L_270:
        /*071c*/ 	.word	0x00001680


	//   ....[1]....
        /*0720*/ 	.word	0x0000ee20


	//   ....[2]....
        /*0724*/ 	.word	0x0000ef60


	//   ....[3]....
        /*0728*/ 	.word	0x0000f0a0


	//   ....[4]....
        /*072c*/ 	.word	0x0000f1c0


	//   ....[5]....
        /*0730*/ 	.word	0x00010a10


	//----- nvinfo : EIATTR_MBARRIER_INSTR_OFFSETS
	.align		4
.L_271:
        /*0734*/ 	.byte	0x04, 0x39
        /*0736*/ 	.short	(.L_273 - .L_272)


	//   ....[0]....
.L_272:
        /*0738*/ 	.word	0x00000180
        /*073c*/ 	.word	0x000000ff
        /*0740*/ 	.word	0x00029800
        /*0744*/ 	.short	0x0100
        /*0746*/ 	.byte	0x08
	.zero		1


	//   ....[1]....
        /*0748*/ 	.word	0x00000190
        /*074c*/ 	.word	0x000000ff
        /*0750*/ 	.word	0x00029820
        /*0754*/ 	.short	0x0100
        /*0756*/ 	.byte	0x08
	.zero		1


	//   ....[2]....
        /*0758*/ 	.word	0x00000280
        /*075c*/ 	.word	0x000000ff
        /*0760*/ 	.word	0x00029830
        /*0764*/ 	.short	0x0100
        /*0766*/ 	.byte	0x08
	.zero		1


	//   ....[3]....
        /*0768*/ 	.word	0x00000290
        /*076c*/ 	.word	0x000000ff
        /*0770*/ 	.word	0x00029840
        /*0774*/ 	.short	0x0100
        /*0776*/ 	.byte	0x08
	.zero		1


	//   ....[4]....
        /*0778*/ 	.word	0x000002a0
        /*077c*/ 	.word	0x000000ff
        /*0780*/ 	.word	0x00029838
        /*0784*/ 	.short	0x0100
        /*0786*/ 	.byte	0x08
	.zero		1


	//   ....[5]....
        /*0788*/ 	.word	0x000002b0
        /*078c*/ 	.word	0x000000ff
        /*0790*/ 	.word	0x00029848
        /*0794*/ 	.short	0x0100
        /*0796*/ 	.byte	0x08
	.zero		1


	//   ....[6]....
        /*0798*/ 	.word	0x000003e0
        /*079c*/ 	.word	0x000000ff
        /*07a0*/ 	.word	0x00029850
        /*07a4*/ 	.short	0x0100
        /*07a6*/ 	.byte	0x08
	.zero		1


	//   ....[7]....
        /*07a8*/ 	.word	0x000003f0
        /*07ac*/ 	.word	0x000000ff
        /*07b0*/ 	.word	0x00029860
        /*07b4*/ 	.short	0x0100
        /*07b6*/ 	.byte	0x08
	.zero		1


	//   ....[8]....
        /*07b8*/ 	.word	0x00000400
        /*07bc*/ 	.word	0x000000ff
        /*07c0*/ 	.word	0x00029858
        /*07c4*/ 	.short	0x0100
        /*07c6*/ 	.byte	0x08
	.zero		1


	//   ....[9]....
        /*07c8*/ 	.word	0x00000410
        /*07cc*/ 	.word	0x000000ff
        /*07d0*/ 	.word	0x00029868
        /*07d4*/ 	.short	0x0100
        /*07d6*/ 	.byte	0x08
	.zero		1


	//   ....[10]....
        /*07d8*/ 	.word	0x00000500
        /*07dc*/ 	.word	0x000000ff
        /*07e0*/ 	.word	0x00029870
        /*07e4*/ 	.short	0x0100
        /*07e6*/ 	.byte	0x06
	.zero		1


	//   ....[11]....
        /*07e8*/ 	.word	0x00000510
        /*07ec*/ 	.word	0x000000ff
        /*07f0*/ 	.word	0x00029880
        /*07f4*/ 	.short	0x0100
        /*07f6*/ 	.byte	0x06
	.zero		1


	//   ....[12]....
        /*07f8*/ 	.word	0x00000520
        /*07fc*/ 	.word	0x000000ff
        /*0800*/ 	.word	0x00029878
        /*0804*/ 	.short	0x0100
        /*0806*/ 	.byte	0x06
	.zero		1


	//   ....[13]....
        /*0808*/ 	.word	0x00000530
        /*080c*/ 	.word	0x000000ff
        /*0810*/ 	.word	0x00029888
        /*0814*/ 	.short	0x0100
        /*0816*/ 	.byte	0x06
	.zero		1


	//   ....[14]....
        /*0818*/ 	.word	0x00000660
        /*081c*/ 	.word	0x000000ff
        /*0820*/ 	.word	0x00029890
        /*0824*/ 	.short	0x0100
        /*0826*/ 	.byte	0x08
	.zero		1


	//   ....[15]....
        /*0828*/ 	.word	0x00000670
        /*082c*/ 	.word	0x000000ff
        /*0830*/ 	.word	0x000298a0
        /*0834*/ 	.short	0x0100
        /*0836*/ 	.byte	0x08
	.zero		1


	//   ....[16]....
        /*0838*/ 	.word	0x00000680
        /*083c*/ 	.word	0x000000ff
        /*0840*/ 	.word	0x00029898
        /*0844*/ 	.short	0x0100
        /*0846*/ 	.byte	0x08
	.zero		1


	//   ....[17]....
        /*0848*/ 	.word	0x00000690
        /*084c*/ 	.word	0x000000ff
        /*0850*/ 	.word	0x000298a8
        /*0854*/ 	.short	0x0100
        /*0856*/ 	.byte	0x08
	.zero		1


	//   ....[18]....
        /*0858*/ 	.word	0x000007d0
        /*085c*/ 	.word	0x000000ff
        /*0860*/ 	.word	0x000298b0
        /*0864*/ 	.short	0x0100
        /*0866*/ 	.byte	0x08
	.zero		1


	//   ....[19]....
        /*0868*/ 	.word	0x000007e0
        /*086c*/ 	.word	0x000000ff
        /*0870*/ 	.word	0x000298c0
        /*0874*/ 	.short	0x0100
        /*0876*/ 	.byte	0x08
	.zero		1


	//   ....[20]....
        /*0878*/ 	.word	0x000007f0
        /*087c*/ 	.word	0x000000ff
        /*0880*/ 	.word	0x000298b8
        /*0884*/ 	.short	0x0100
        /*0886*/ 	.byte	0x08
	.zero		1


	//   ....[21]....
        /*0888*/ 	.word	0x00000800
        /*088c*/ 	.word	0x000000ff
        /*0890*/ 	.word	0x000298c8
        /*0894*/ 	.short	0x0100
        /*0896*/ 	.byte	0x08
	.zero		1


	//   ....[22]....
        /*0898*/ 	.word	0x000016a0
        /*089c*/ 	.word	0x000000ff
        /*08a0*/ 	.word	0x00029800
        /*08a4*/ 	.short	0x010a
        /*08a6*/ 	.byte	0x27
	.zero		1


	//   ....[23]....
        /*08a8*/ 	.word	0x00001730
        /*08ac*/ 	.word	0x000000ff
        /*08b0*/ 	.word	0x00029830
        /*08b4*/ 	.short	0x010a
        /*08b6*/ 	.byte	0x27
	.zero		1


	//   ....[24]....
        /*08b8*/ 	.word	0x00001790
        /*08bc*/ 	.word	0x000000ff
        /*08c0*/ 	.word	0x00029830
        /*08c4*/ 	.short	0x010a
        /*08c6*/ 	.byte	0x27
	.zero		1


	//   ....[25]....
        /*08c8*/ 	.word	0x000027c0
        /*08cc*/ 	.word	0x000000ff
        /*08d0*/ 	.word	0x00000000
        /*08d4*/ 	.short	0x0101
        /*08d6*/ 	.byte	0x06
	.zero		1


	//   ....[26]....
        /*08d8*/ 	.word	0x00005080
        /*08dc*/ 	.word	0x000000ff
        /*08e0*/ 	.word	0x00029830
        /*08e4*/ 	.short	0x010a
        /*08e6*/ 	.byte	0x04
	.zero		1


	//   ....[27]....
        /*08e8*/ 	.word	0x000050c0
        /*08ec*/ 	.word	0x000000ff
        /*08f0*/ 	.word	0x00029830
        /*08f4*/ 	.short	0x010a
        /*08f6*/ 	.byte	0x04
	.zero		1


	//   ....[28]....
        /*08f8*/ 	.word	0x00005d30
        /*08fc*/ 	.word	0x000000ff
        /*0900*/ 	.word	0x00029850
        /*0904*/ 	.short	0x010a
        /*0906*/ 	.byte	0x0a
	.zero		1


	//   ....[29]....
        /*0908*/ 	.word	0x00005d70
        /*090c*/ 	.word	0x000000ff
        /*0910*/ 	.word	0x00029850
        /*0914*/ 	.short	0x010a
        /*0916*/ 	.byte	0x0a
	.zero		1


	//   ....[30]....
        /*0918*/ 	.word	0x00006100
        /*091c*/ 	.word	0x000000ff
        /*0920*/ 	.word	0x00000000
        /*0924*/ 	.short	0x0101
        /*0926*/ 	.byte	0x0a
	.zero		1


	//   ....[31]....
        /*0928*/ 	.word	0x000081e0
        /*092c*/ 	.word	0x000000ff
        /*0930*/ 	.word	0x00000000
        /*0934*/ 	.short	0x0101
        /*0936*/ 	.byte	0x06
	.zero		1


	//   ....[32]....
        /*0938*/ 	.word	0x00008960
        /*093c*/ 	.word	0x000000ff
        /*0940*/ 	.word	0x00029830
        /*0944*/ 	.short	0x010a
        /*0946*/ 	.byte	0x07
	.zero		1


	//   ....[33]....
        /*0948*/ 	.word	0x000089a0
        /*094c*/ 	.word	0x000000ff
        /*0950*/ 	.word	0x00029830
        /*0954*/ 	.short	0x010a
        /*0956*/ 	.byte	0x07
	.zero		1


	//   ....[34]....
        /*0958*/ 	.word	0x000095d0
        /*095c*/ 	.word	0x000000ff
        /*0960*/ 	.word	0x00029850
        /*0964*/ 	.short	0x010a
        /*0966*/ 	.byte	0x07
	.zero		1


	//   ....[35]....
        /*0968*/ 	.word	0x00009610
        /*096c*/ 	.word	0x000000ff
        /*0970*/ 	.word	0x00029850
        /*0974*/ 	.short	0x010a
        /*0976*/ 	.byte	0x07
	.zero		1


	//   ....[36]....
        /*0978*/ 	.word	0x00009930
        /*097c*/ 	.word	0x000000ff
        /*0980*/ 	.word	0x00000000
        /*0984*/ 	.short	0x0101
        /*0986*/ 	.byte	0x07
	.zero		1


	//   ....[37]....
        /*0988*/ 	.word	0x0000aee0
        /*098c*/ 	.word	0x000000ff
        /*0990*/ 	.word	0x00000000
        /*0994*/ 	.short	0x0101
        /*0996*/ 	.byte	0x06
	.zero		1


	//   ....[38]....
        /*0998*/ 	.word	0x0000b560
        /*099c*/ 	.word	0x000000ff
        /*09a0*/ 	.word	0x00029850
        /*09a4*/ 	.short	0x010a
        /*09a6*/ 	.byte	0x09
	.zero		1


	//   ....[39]....
        /*09a8*/ 	.word	0x0000b5a0
        /*09ac*/ 	.word	0x000000ff
        /*09b0*/ 	.word	0x00029850
        /*09b4*/ 	.short	0x010a
        /*09b6*/ 	.byte	0x09
	.zero		1


	//   ....[40]....
        /*09b8*/ 	.word	0x0000bc50
        /*09bc*/ 	.word	0x000000ff
        /*09c0*/ 	.word	0x00000000
        /*09c4*/ 	.short	0x0101
        /*09c6*/ 	.byte	0x04
	.zero		1


	//   ....[41]....
        /*09c8*/ 	.word	0x0000d320
        /*09cc*/ 	.word	0x000000ff
        /*09d0*/ 	.word	0x00000000
        /*09d4*/ 	.short	0x0101
        /*09d6*/ 	.byte	0x04
	.zero		1


	//   ....[42]....
        /*09d8*/ 	.word	0x0000f9d0
        /*09dc*/ 	.word	0x000000ff
        /*09e0*/ 	.word	0x00029880
        /*09e4*/ 	.short	0x010a
        /*09e6*/ 	.byte	0x2d
	.zero		1


	//   ....[43]....
        /*09e8*/ 	.word	0x00010050
        /*09ec*/ 	.word	0x000000ff
        /*09f0*/ 	.word	0x00029870
        /*09f4*/ 	.short	0x0107
        /*09f6*/ 	.byte	0x2d
	.zero		1


	//   ....[44]....
        /*09f8*/ 	.word	0x000100c0
        /*09fc*/ 	.word	0x000000ff
        /*0a00*/ 	.word	0x00029870
        /*0a04*/ 	.short	0x0101
        /*0a06*/ 	.byte	0x2d
	.zero		1


	//   ....[45]....
        /*0a08*/ 	.word	0x00010110
        /*0a0c*/ 	.word	0x000000ff
        /*0a10*/ 	.word	0x00029840
        /*0a14*/ 	.short	0x010a
        /*0a16*/ 	.byte	0x2d
	.zero		1


	//   ....[46]....
        /*0a18*/ 	.word	0x000107c0
        /*0a1c*/ 	.word	0x000000ff
        /*0a20*/ 	.word	0x00029830
        /*0a24*/ 	.short	0x0107
        /*0a26*/ 	.byte	0x2d
	.zero		1


	//   ....[47]....
        /*0a28*/ 	.word	0x00010830
        /*0a2c*/ 	.word	0x000000ff
        /*0a30*/ 	.word	0x00029830
        /*0a34*/ 	.short	0x0101
        /*0a36*/ 	.byte	0x2d
	.zero		1


	//   ....[48]....
        /*0a38*/ 	.word	0x00011020
        /*0a3c*/ 	.word	0x000000ff
        /*0a40*/ 	.word	0x00029800
        /*0a44*/ 	.short	0x0107
        /*0a46*/ 	.byte	0x2d
	.zero		1


	//   ....[49]....
        /*0a48*/ 	.word	0x00011080
        /*0a4c*/ 	.word	0x000000ff
        /*0a50*/ 	.word	0x00029800
        /*0a54*/ 	.short	0x0101
        /*0a56*/ 	.byte	0x2d
	.zero		1


	//   ....[50]....
        /*0a58*/ 	.word	0x00011090
        /*0a5c*/ 	.word	0x000000ff
        /*0a60*/ 	.word	0x00029820
        /*0a64*/ 	.short	0x010a
        /*0a66*/ 	.byte	0x2d
	.zero		1


	//   ....[51]....
        /*0a68*/ 	.word	0x00011520
        /*0a6c*/ 	.word	0x0000000a
        /*0a70*/ 	.word	0x00029880
        /*0a74*/ 	.short	0x010a
        /*0a76*/ 	.byte	0x3f
	.zero		1


	//   ....[52]....
        /*0a78*/ 	.word	0x00011a30
        /*0a7c*/ 	.word	0x0000000a
        /*0a80*/ 	.word	0x00029870
        /*0a84*/ 	.short	0x0107
        /*0a86*/ 	.byte	0x3f
	.zero		1


	//   ....[53]....
        /*0a88*/ 	.word	0x00011aa0
        /*0a8c*/ 	.word	0x0000000a
        /*0a90*/ 	.word	0x00029870
        /*0a94*/ 	.short	0x0101
        /*0a96*/ 	.byte	0x3f
	.zero		1


	//   ....[54]....
        /*0a98*/ 	.word	0x00011ad0
        /*0a9c*/ 	.word	0x0000000a
        /*0aa0*/ 	.word	0x00029840
        /*0aa4*/ 	.short	0x010a
        /*0aa6*/ 	.byte	0x3f
	.zero		1


	//   ....[55]....
        /*0aa8*/ 	.word	0x00011fc0
        /*0aac*/ 	.word	0x0000000a
        /*0ab0*/ 	.word	0x00029830
        /*0ab4*/ 	.short	0x0107
        /*0ab6*/ 	.byte	0x3f
	.zero		1


	//   ....[56]....
        /*0ab8*/ 	.word	0x00012040
        /*0abc*/ 	.word	0x0000000a
        /*0ac0*/ 	.word	0x00029830
        /*0ac4*/ 	.short	0x0101
        /*0ac6*/ 	.byte	0x3f
	.zero		1


	//   ....[57]....
        /*0ac8*/ 	.word	0x000120b0
        /*0acc*/ 	.word	0x00000013
        /*0ad0*/ 	.word	0x00029870
        /*0ad4*/ 	.short	0x010a
        /*0ad6*/ 	.byte	0x3f
	.zero		1


	//   ....[58]....
        /*0ad8*/ 	.word	0x00012120
        /*0adc*/ 	.word	0x00000013
        /*0ae0*/ 	.word	0x00029860
        /*0ae4*/ 	.short	0x010a
        /*0ae6*/ 	.byte	0x3f
	.zero		1


	//   ....[59]....
        /*0ae8*/ 	.word	0x00012620
        /*0aec*/ 	.word	0x00000013
        /*0af0*/ 	.word	0x00029850
        /*0af4*/ 	.short	0x0101
        /*0af6*/ 	.byte	0x3f
	.zero		1


	//   ....[60]....
        /*0af8*/ 	.word	0x000126c0
        /*0afc*/ 	.word	0x00000013
        /*0b00*/ 	.word	0x00000000
        /*0b04*/ 	.short	0x0101
        /*0b06*/ 	.byte	0x3f
	.zero		1


	//   ....[61]....
        /*0b08*/ 	.word	0x000127b0
        /*0b0c*/ 	.word	0x00000011
        /*0b10*/ 	.word	0x00029870
        /*0b14*/ 	.short	0x010a
        /*0b16*/ 	.byte	0x3f
	.zero		1


	//   ....[62]....
        /*0b18*/ 	.word	0x00012850
        /*0b1c*/ 	.word	0x00000011
        /*0b20*/ 	.word	0x00029860
        /*0b24*/ 	.short	0x010a
        /*0b26*/ 	.byte	0x3f
	.zero		1


	//   ....[63]....
        /*0b28*/ 	.word	0x00012d30
        /*0b2c*/ 	.word	0x00000011
        /*0b30*/ 	.word	0x00029850
        /*0b34*/ 	.short	0x0101
        /*0b36*/ 	.byte	0x3f
	.zero		1


	//   ....[64]....
        /*0b38*/ 	.word	0x00012df0
        /*0b3c*/ 	.word	0x00000011
        /*0b40*/ 	.word	0x00000000
        /*0b44*/ 	.short	0x0101
        /*0b46*/ 	.byte	0x3f
	.zero		1


	//   ....[65]....
        /*0b48*/ 	.word	0x00012e50
        /*0b4c*/ 	.word	0x00000006
        /*0b50*/ 	.word	0x00029820
        /*0b54*/ 	.short	0x010a
        /*0b56*/ 	.byte	0x3f
	.zero		1


	//   ....[66]....
        /*0b58*/ 	.word	0x00012f90
        /*0b5c*/ 	.word	0x00000005
        /*0b60*/ 	.word	0x00029840
        /*0b64*/ 	.short	0x010a
        /*0b66*/ 	.byte	0x3f
	.zero		1


	//   ....[67]....
        /*0b68*/ 	.word	0x00013030
        /*0b6c*/ 	.word	0x00000003
        /*0b70*/ 	.word	0x00029840
        /*0b74*/ 	.short	0x010a
        /*0b76*/ 	.byte	0x3f
	.zero		1


	//   ....[68]....
        /*0b78*/ 	.word	0x00013070
        /*0b7c*/ 	.word	0x00000005
        /*0b80*/ 	.word	0x00029860
        /*0b84*/ 	.short	0x010a
        /*0b86*/ 	.byte	0x3f
	.zero		1


	//   ....[69]....
        /*0b88*/ 	.word	0x000130b0
        /*0b8c*/ 	.word	0x00000003
        /*0b90*/ 	.word	0x00029860
        /*0b94*/ 	.short	0x010a
        /*0b96*/ 	.byte	0x3f
	.zero		1


	//   ....[70]....
        /*0b98*/ 	.word	0x000130f0
        /*0b9c*/ 	.word	0x00000005
        /*0ba0*/ 	.word	0x00029880
        /*0ba4*/ 	.short	0x010a
        /*0ba6*/ 	.byte	0x3f
	.zero		1


	//   ....[71]....
        /*0ba8*/ 	.word	0x00013130
        /*0bac*/ 	.word	0x00000003
        /*0bb0*/ 	.word	0x00029880
        /*0bb4*/ 	.short	0x010a
        /*0bb6*/ 	.byte	0x3f
	.zero		1


	//   ....[72]....
        /*0bb8*/ 	.word	0x000131a0
        /*0bbc*/ 	.word	0x00000003
        /*0bc0*/ 	.word	0x00029800
        /*0bc4*/ 	.short	0x010a
        /*0bc6*/ 	.byte	0x3f
	.zero		1


	//   ....[73]....
        /*0bc8*/ 	.word	0x00013200
        /*0bcc*/ 	.word	0x00000005
        /*0bd0*/ 	.word	0x00029830
        /*0bd4*/ 	.short	0x010a
        /*0bd6*/ 	.byte	0x3f
	.zero		1


	//   ....[74]....
        /*0bd8*/ 	.word	0x00013260
        /*0bdc*/ 	.word	0x00000008
        /*0be0*/ 	.word	0x00029830
        /*0be4*/ 	.short	0x010a
        /*0be6*/ 	.byte	0x3f
	.zero		1


	//   ....[75]....
        /*0be8*/ 	.word	0x000132c0
        /*0bec*/ 	.word	0x00000008
        /*0bf0*/ 	.word	0x00029850
        /*0bf4*/ 	.short	0x010a
        /*0bf6*/ 	.byte	0x3f
	.zero		1


	//   ....[76]....
        /*0bf8*/ 	.word	0x00013320
        /*0bfc*/ 	.word	0x00000008
        /*0c00*/ 	.word	0x00029830
        /*0c04*/ 	.short	0x010a
        /*0c06*/ 	.byte	0x3f
	.zero		1


	//   ....[77]....
        /*0c08*/ 	.word	0x00013380
        /*0c0c*/ 	.word	0x00000008
        /*0c10*/ 	.word	0x00029850
        /*0c14*/ 	.short	0x010a
        /*0c16*/ 	.byte	0x3f
	.zero		1


	//   ....[78]....
        /*0c18*/ 	.word	0x000133e0
        /*0c1c*/ 	.word	0x00000003
        /*0c20*/ 	.word	0x00029850
        /*0c24*/ 	.short	0x010a
        /*0c26*/ 	.byte	0x3f
	.zero		1


	//   ....[79]....
        /*0c28*/ 	.word	0x000134e0
        /*0c2c*/ 	.word	0x00000002
        /*0c30*/ 	.word	0x00029880
        /*0c34*/ 	.short	0x010a
        /*0c36*/ 	.byte	0x3f
	.zero		1


	//   ....[80]....
        /*0c38*/ 	.word	0x00013c80
        /*0c3c*/ 	.word	0x00000002
        /*0c40*/ 	.word	0x00029840
        /*0c44*/ 	.short	0x010a
        /*0c46*/ 	.byte	0x3f
	.zero		1


	//   ....[81]....
        /*0c48*/ 	.word	0x00014950
        /*0c4c*/ 	.word	0x00000003
        /*0c50*/ 	.word	0x00029820
        /*0c54*/ 	.short	0x010a
        /*0c56*/ 	.byte	0x3f
	.zero		1


	//   ....[82]....
        /*0c58*/ 	.word	0x000149a0
        /*0c5c*/ 	.word	0x0000000a
        /*0c60*/ 	.word	0x00029880
        /*0c64*/ 	.short	0x010a
        /*0c66*/ 	.byte	0x3f
	.zero		1


	//   ....[83]....
        /*0c68*/ 	.word	0x00014fb0
        /*0c6c*/ 	.word	0x0000000a
        /*0c70*/ 	.word	0x00029840
        /*0c74*/ 	.short	0x010a
        /*0c76*/ 	.byte	0x3f
	.zero		1


	//   ....[84]....
        /*0c78*/ 	.word	0x000155b0
        /*0c7c*/ 	.word	0x00000013
        /*0c80*/ 	.word	0x00029870
        /*0c84*/ 	.short	0x010a
        /*0c86*/ 	.byte	0x3f
	.zero		1


	//   ....[85]....
        /*0c88*/ 	.word	0x00015600
        /*0c8c*/ 	.word	0x00000013
        /*0c90*/ 	.word	0x00029860
        /*0c94*/ 	.short	0x010a
        /*0c96*/ 	.byte	0x3f
	.zero		1


	//   ....[86]....
        /*0c98*/ 	.word	0x00015650
        /*0c9c*/ 	.word	0x00000011
        /*0ca0*/ 	.word	0x00029870
        /*0ca4*/ 	.short	0x010a
        /*0ca6*/ 	.byte	0x3f
	.zero		1


	//   ....[87]....
        /*0ca8*/ 	.word	0x000156a0
        /*0cac*/ 	.word	0x00000011
        /*0cb0*/ 	.word	0x00029860
        /*0cb4*/ 	.short	0x010a
        /*0cb6*/ 	.byte	0x3f
	.zero		1


	//   ....[88]....
        /*0cb8*/ 	.word	0x000156f0
        /*0cbc*/ 	.word	0x00000006
        /*0cc0*/ 	.word	0x00029820
        /*0cc4*/ 	.short	0x010a
        /*0cc6*/ 	.byte	0x3f
	.zero		1


	//   ....[89]....
        /*0cc8*/ 	.word	0x00015740
        /*0ccc*/ 	.word	0x00000005
        /*0cd0*/ 	.word	0x00029840
        /*0cd4*/ 	.short	0x010a
        /*0cd6*/ 	.byte	0x3f
	.zero		1


	//   ....[90]....
        /*0cd8*/ 	.word	0x00015790
        /*0cdc*/ 	.word	0x00000003
        /*0ce0*/ 	.word	0x00029840
        /*0ce4*/ 	.short	0x010a
        /*0ce6*/ 	.byte	0x3f
	.zero		1


	//   ....[91]....
        /*0ce8*/ 	.word	0x000157e0
        /*0cec*/ 	.word	0x00000005
        /*0cf0*/ 	.word	0x00029860
        /*0cf4*/ 	.short	0x010a
        /*0cf6*/ 	.byte	0x3f
	.zero		1


	//   ....[92]....
        /*0cf8*/ 	.word	0x00015830
        /*0cfc*/ 	.word	0x00000003
        /*0d00*/ 	.word	0x00029860
        /*0d04*/ 	.short	0x010a
        /*0d06*/ 	.byte	0x3f
	.zero		1


	//   ....[93]....
        /*0d08*/ 	.word	0x00015880
        /*0d0c*/ 	.word	0x00000005
        /*0d10*/ 	.word	0x00029880
        /*0d14*/ 	.short	0x010a
        /*0d16*/ 	.byte	0x3f
	.zero		1


	//----- nvinfo : EIATTR_NUM_MBARRIERS
	.align		4
.L_273:
        /*0d18*/ 	.byte	0x03, 0x38
        /*0d1a*/ 	.short	0x0016


	//----- nvinfo : EIATTR_EXIT_INSTR_OFFSETS
	.align		4
        /*0d1c*/ 	.byte	0x04, 0x1c
        /*0d1e*/ 	.short	(.L_275 - .L_274)


	//   ....[0]....
.L_274:
        /*0d20*/ 	.word	0x00013180


	//----- nvinfo : EIATTR_MAX_THREADS
	.align		4
.L_275:
        /*0d24*/ 	.byte	0x04, 0x05
        /*0d26*/ 	.short	(.L_277 - .L_276)
.L_276:
        /*0d28*/ 	.word	0x00000180
        /*0d2c*/ 	.word	0x00000001
        /*0d30*/ 	.word	0x00000001


	//----- nvinfo : EIATTR_CRS_STACK_SIZE
	.align		4
.L_277:
        /*0d34*/ 	.byte	0x04, 0x1e
        /*0d36*/ 	.short	(.L_279 - .L_278)
.L_278:
        /*0d38*/ 	.word	0x00000000


	//----- nvinfo : EIATTR_CBANK_PARAM_SIZE
	.align		4
.L_279:
        /*0d3c*/ 	.byte	0x03, 0x19
        /*0d3e*/ 	.short	0x0a70


	//----- nvinfo : EIATTR_PARAM_CBANK
	.align		4
        /*0d40*/ 	.byte	0x04, 0x0a
        /*0d42*/ 	.short	(.L_281 - .L_280)
	.align		4
.L_280:
        /*0d44*/ 	.word	index@(.nv.constant0._ZN7cutlass13device_kernelIN5flash11enable_sm90INS1_16FlashAttnFwdSm90INS1_25CollectiveMainloopFwdSm90ILi2EN4cute5tupleIJNS5_1CILi1EEES8_S8_EEENS6_IJNS7_ILi128EEENS7_ILi160EEENS7_ILi192EEEEEELi128ENS_12float_e4m3_tEfNS_4arch4Sm90ELb1ELb0ELb0ELb0ELb1ELb0ELb0ELb1ELb1ELb1ELb1ELb0EEENS1_21CollectiveEpilogueFwdINS6_IJSA_SA_SB_EEES9_NS_10bfloat16_tESG_Li256ELb0ELb1ELb1ELb1EEENS1_19SingleTileSchedulerILb0ELb1ELb1ELi128EEEEEEEEEvNT_6ParamsE)
        /*0d48*/ 	.short	0x0210
        /*0d4a*/ 	.short	0x0a70


	//----- nvinfo : EIATTR_SW_WAR
	.align		4
.L_281:
        /*0d4c*/ 	.byte	0x04, 0x36
        /*0d4e*/ 	.short	(.L_283 - .L_282)
.L_282:
        /*0d50*/ 	.word	0x00000008
.L_283:


//--------------------- .nv.info._ZN7cutlass13device_kernelIN5flash11enable_sm90INS1_16FlashAttnFwdSm90INS1_25CollectiveMainloopFwdSm90ILi2EN4cute5tupleIJNS5_1CILi1EEES8_S8_EEENS6_IJNS7_ILi128EEENS7_ILi160EEENS7_ILi192EEEEEELi128ENS_12float_e4m3_tEfNS_4arch4Sm90ELb1ELb0ELb0ELb1ELb1ELb0ELb0ELb1ELb1ELb1ELb1ELb0EEENS1_21CollectiveEpilogueFwdINS6_IJSA_SA_SB_EEES9_NS_10bfloat16_tESG_Li256ELb1ELb1ELb1ELb1EEENS1_36VarlenDynamicPersistentTileSchedulerILi128ELi160ELi256ELi128ELb1ELb1ELb1ELb1ELb1ELb1EEEEEEEEEvNT_6ParamsE --------------------------
	.section	.nv.info._ZN7cutlass13device_kernelIN5flash11enable_sm90INS1_16FlashAttnFwdSm90INS1_25CollectiveMainloopFwdSm90ILi2EN4cute5tupleIJNS5_1CILi1EEES8_S8_EEENS6_IJNS7_ILi128EEENS7_ILi160EEENS7_ILi192EEEEEELi128ENS_12float_e4m3_tEfNS_4arch4Sm90ELb1ELb0ELb0ELb1ELb1ELb0ELb0ELb1ELb1ELb1ELb1ELb0EEENS1_21CollectiveEpilogueFwdINS6_IJSA_SA_SB_EEES9_NS_10bfloat16_tESG_Li256ELb1ELb1ELb1ELb1EEENS1_36VarlenDynamicPersistentTileSchedulerILi128ELi160ELi256ELi128ELb1ELb1ELb1ELb1ELb1ELb1EEEEEEEEEvNT_6ParamsE,"",@"SHT_CUDA_INFO"
	.sectionflags	@""
	.align	4


	//----- nvinfo : EIATTR_CUDA_API_VERSION
	.align		4
        /*0000*/ 	.byte	0x04, 0x37
        /*0002*/ 	.short	(.L_285 - .L_284)
.L_284:
        /*0004*/ 	.word	0x00000082


	//----- nvinfo : EIATTR_KPARAM_INFO
	.align		4
.L_285:
        /*0008*/ 	.byte	0x04, 0x17
        /*000a*/ 	.short	(.L_287 - .L_286)
.L_286:
        /*000c*/ 	.word	0x00000000
        /*0010*/ 	.short	0x0000
        /*0012*/ 	.short	0x0070
        /*0014*/ 	.byte	0x00, 0xf0, 0x01, 0x2a


	//----- nvinfo : EIATTR_SPARSE_MMA_MASK
	.align		4
.L_287:
        /*0018*/ 	.byte	0x03, 0x50
        /*001a*/ 	.short	0x0000


	//----- nvinfo : EIATTR_MAXREG_COUNT
	.align		4
        /*001c*/ 	.byte	0x03, 0x1b
        /*001e*/ 	.short	0x00a8


	//----- nvinfo : EIATTR_NUM_BARRIERS
	.align		4
        /*0020*/ 	.byte	0x02, 0x4c
        /*0022*/ 	.byte	0x10
	.zero		1


	//----- nvinfo : EIATTR_EXTERNS
	.align		4
        /*0024*/ 	.byte	0x04, 0x0f
        /*0026*/ 	.short	(.L_289 - .L_288)


	//   ....[0]....
	.align		4
.L_288:
        /*0028*/ 	.word	index@(__assertfail)


	//----- nvinfo : EIATTR_ANNOTATIONS
	.align		4
.L_289:
        /*002c*/ 	.byte	0x04, 0x55
        /*002e*/ 	.short	(.L_291 - .L_290)


	//   ....[0]....
.L_290:
        /* <DEDUP_REMOVED lines=32> */


	//----- nvinfo : EIATTR_MERCURY_ISA_VERSION
	.align		4
.L_291:
        /*0220*/ 	.byte	0x03, 0x5f
        /*0222*/ 	.short	0x0101


	//----- nvinfo : EIATTR_UNUSED_LOAD_BYTE_OFFSET
	.align		4
        /*0224*/ 	.byte	0x04, 0x44
        /*0226*/ 	.short	(.L_293 - .L_292)


	//   ....[0]....
.L_292:
        /*0228*/ 	.word	0x000009a0
        /*022c*/ 	.word	0x0000fff0


	//   ....[1]....
        /*0230*/ 	.word	0x0000c620
        /*0234*/ 	.word	0x0000fff0


	//----- nvinfo : EIATTR_INT_WARP_WIDE_INSTR_OFFSETS
	.align		4
.L_293:
        /*0238*/ 	.byte	0x04, 0x31
        /*023a*/ 	.short	(.L_295 - .L_294)


	//   ....[0]....
.L_294:
        /*023c*/ 	.word	0x000000c0


	//   ....[1]....
        /*0240*/ 	.word	0x000000d0


	//   ....[2]....
        /*0244*/ 	.word	0x00000170


	//   ....[3]....
        /*0248*/ 	.word	0x00011e40


	//   ....[4]....
        /*024c*/ 	.word	0x00011ed0


	//   ....[5]....
        /*0250*/ 	.word	0x00015a90


	//   ....[6]....
        /*0254*/ 	.word	0x00015b20


	//----- nvinfo : EIATTR_COOP_GROUP_MASK_REGIDS
	.align		4
.L_295:
        /*0258*/ 	.byte	0x04, 0x29
        /*025a*/ 	.short	(.L_297 - .L_296)


	//   ....[0]....
.L_296:
        /*025c*/ 	.word	0xffffffff


	//   ....[1]....
        /*0260*/ 	.word	0xffffffff


	//   ....[2]....
        /*0264*/ 	.word	0xffffffff


	//   ....[3]....
        /*0268*/ 	.word	0xffffffff


	//   ....[4]....
        /*026c*/ 	.word	0xffffffff


	//   ....[5]....
        /*0270*/ 	.word	0xffffffff


	//   ....[6]....
        /*0274*/ 	.word	0xffffffff


	//   ....[7]....
        /*0278*/ 	.word	0xffffffff


	//   ....[8]....
        /*027c*/ 	.word	0xffffffff


	//   ....[9]....
        /*0280*/ 	.word	0xffffffff


	//   ....[10]....
        /*0284*/ 	.word	0xffffffff


	//   ....[11]....
        /*0288*/ 	.word	0xffffffff


	//   ....[12]....
        /*028c*/ 	.word	0xffffffff


	//   ....[13]....
        /*0290*/ 	.word	0xffffffff


	//   ....[14]....
        /*0294*/ 	.word	0xffffffff


	//   ....[15]....
        /*0298*/ 	.word	0xffffffff


	//   ....[16]....
        /*029c*/ 	.word	0xffffffff


	//   ....[17]....
        /*02a0*/ 	.word	0xffffffff


	//   ....[18]....
        /*02a4*/ 	.word	0xffffffff


	//   ....[19]....
        /*02a8*/ 	.word	0xffffffff


	//   ....[20]....
        /*02ac*/ 	.word	0xffffffff


	//   ....[21]....
        /*02b0*/ 	.word	0xffffffff


	//   ....[22]....
        /*02b4*/ 	.word	0xffffffff


	//   ....[23]....
        /*02b8*/ 	.word	0xffffffff


	//   ....[24]....
        /*02bc*/ 	.word	0xffffffff


	//   ....[25]....
        /*02c0*/ 	.word	0xffffffff


	//   ....[26]....
        /*02c4*/ 	.word	0xffffffff


	//   ....[27]....
        /*02c8*/ 	.word	0xffffffff


	//   ....[28]....
        /*02cc*/ 	.word	0xffffffff


	//   ....[29]....
        /*02d0*/ 	.word	0xffffffff


	//   ....[30]....
        /*02d4*/ 	.word	0xffffffff


	//   ....[31]....
        /*02d8*/ 	.word	0xffffffff


	//   ....[32]....
        /*02dc*/ 	.word	0xffffffff


	//   ....[33]....
        /*02e0*/ 	.word	0xffffffff


	//   ....[34]....
        /*02e4*/ 	.word	0xffffffff


	//   ....[35]....
        /*02e8*/ 	.word	0xffffffff


	//   ....[36]....
        /*02ec*/ 	.word	0xffffffff


	//   ....[37]....
        /*02f0*/ 	.word	0xffffffff


	//   ....[38]....
        /*02f4*/ 	.word	0xffffffff


	//   ....[39]....
        /*02f8*/ 	.word	0xffffffff


	//   ....[40]....
        /*02fc*/ 	.word	0xffffffff


	//   ....[41]....
        /*0300*/ 	.word	0xffffffff


	//   ....[42]....
        /*0304*/ 	.word	0xffffffff


	//   ....[43]....
        /*0308*/ 	.word	0xffffffff


	//   ....[44]....
        /*030c*/ 	.word	0xffffffff


	//   ....[45]....
        /*0310*/ 	.word	0xffffffff


	//   ....[46]....
        /*0314*/ 	.word	0xffffffff


	//   ....[47]....
        /*0318*/ 	.word	0xffffffff


	//   ....[48]....
        /*031c*/ 	.word	0xffffffff


	//   ....[49]....
        /*0320*/ 	.word	0xffffffff


	//   ....[50]....
        /*0324*/ 	.word	0xffffffff


	//   ....[51]....
        /*0328*/ 	.word	0xffffffff


	//   ....[52]....
        /*032c*/ 	.word	0xffffffff


	//   ....[53]....
        /*0330*/ 	.word	0xffffffff


	//   ....[54]....
        /*0334*/ 	.word	0xffffffff


	//   ....[55]....
        /*0338*/ 	.word	0xffffffff


	//   ....[56]....
        /*033c*/ 	.word	0xffffffff


	//   ....[57]....
        /*0340*/ 	.word	0xffffffff


	//   ....[58]....
        /*0344*/ 	.word	0xffffffff


	//   ....[59]....
        /*0348*/ 	.word	0xffffffff


	//   ....[60]....
        /*034c*/ 	.word	0xffffffff


	//   ....[61]....
        /*0350*/ 	.word	0xffffffff


	//   ....[62]....
        /*0354*/ 	.word	0xffffffff


	//   ....[63]....
        /*0358*/ 	.word	0xffffffff


	//   ....[64]....
        /*035c*/ 	.word	0xffffffff


	//   ....[65]....
        /*0360*/ 	.word	0xffffffff


	//   ....[66]....
        /*0364*/ 	.word	0xffffffff


	//   ....[67]....
        /*0368*/ 	.word	0xffffffff


	//   ....[68]....
        /*036c*/ 	.word	0xffffffff


	//   ....[69]....
        /*0370*/ 	.word	0xffffffff


	//   ....[70]....
        /*0374*/ 	.word	0xffffffff


	//   ....[71]....
        /*0378*/ 	.word	0xffffffff


	//   ....[72]....
        /*037c*/ 	.word	0xffffffff


	//   ....[73]....
        /*0380*/ 	.word	0xffffffff


	//   ....[74]....
        /*0384*/ 	.word	0xffffffff


	//   ....[75]....
        /*0388*/ 	.word	0xffffffff


	//   ....[76]....
        /*038c*/ 	.word	0xffffffff


	//   ....[77]....
        /*0390*/ 	.word	0xffffffff


	//   ....[78]....
        /*0394*/ 	.word	0xffffffff


	//   ....[79]....
        /*0398*/ 	.word	0xffffffff


	//   ....[80]....
        /*039c*/ 	.word	0xffffffff


	//   ....[81]....
        /*03a0*/ 	.word	0xffffffff


	//   ....[82]....
        /*03a4*/ 	.word	0xffffffff


	//   ....[83]....
        /*03a8*/ 	.word	0xffffffff


	//   ....[84]....
        /*03ac*/ 	.word	0xffffffff


	//   ....[85]....
        /*03b0*/ 	.word	0xffffffff


	//   ....[86]....
        /*03b4*/ 	.word	0xffffffff


	//   ....[87]....
        /*03b8*/ 	.word	0xffffffff


	//   ....[88]....
        /*03bc*/ 	.word	0xffffffff


	//   ....[89]....
        /*03c0*/ 	.word	0xffffffff


	//   ....[90]....
        /*03c4*/ 	.word	0xffffffff


	//   ....[91]....
        /*03c8*/ 	.word	0xffffffff


	//   ....[92]....
        /*03cc*/ 	.word	0xffffffff


	//   ....[93]....
        /*03d0*/ 	.word	0xffffffff


	//   ....[94]....
        /*03d4*/ 	.word	0xffffffff


	//   ....[95]....
        /*03d8*/ 	.word	0xffffffff


	//   ....[96]....
        /*03dc*/ 	.word	0xffffffff


	//   ....[97]....
        /*03e0*/ 	.word	0xffffffff


	//   ....[98]....
        /*03e4*/ 	.word	0xffffffff


	//   ....[99]....
        /*03e8*/ 	.word	0xffffffff


	//   ....[100]....
        /*03ec*/ 	.word	0xffffffff


	//   ....[101]....
        /*03f0*/ 	.word	0xffffffff


	//   ....[102]....
        /*03f4*/ 	.word	0xffffffff


	//   ....[103]....
        /*03f8*/ 	.word	0xffffffff


	//   ....[104]....
        /*03fc*/ 	.word	0xffffffff


	//   ....[105]....
        /*0400*/ 	.word	0xffffffff


	//   ....[106]....
        /*0404*/ 	.word	0xffffffff


	//   ....[107]....
        /*0408*/ 	.word	0xffffffff


	//   ....[108]....
        /*040c*/ 	.word	0xffffffff


	//   ....[109]....
        /*0410*/ 	.word	0xffffffff


	//   ....[110]....
        /*0414*/ 	.word	0xffffffff


	//   ....[111]....
        /*0418*/ 	.word	0xffffffff


	//   ....[112]....
        /*041c*/ 	.word	0xffffffff


	//   ....[113]....
        /*0420*/ 	.word	0xffffffff


	//   ....[114]....
        /*0424*/ 	.word	0xffffffff


	//   ....[115]....
        /*0428*/ 	.word	0xffffffff


	//   ....[116]....
        /*042c*/ 	.word	0xffffffff


	//   ....[117]....
        /*0430*/ 	.word	0xffffffff


	//   ....[118]....
        /*0434*/ 	.word	0xffffffff


	//   ....[119]....
        /*0438*/ 	.word	0xffffffff


	//   ....[120]....
        /*043c*/ 	.word	0xffffffff


	//   ....[121]....
        /*0440*/ 	.word	0xffffffff


	//   ....[122]....
        /*0444*/ 	.word	0xffffffff


	//   ....[123]....
        /*0448*/ 	.word	0xffffffff


	//   ....[124]....
        /*044c*/ 	.word	0xffffffff


	//   ....[125]....
        /*0450*/ 	.word	0xffffffff


	//   ....[126]....
        /*0454*/ 	.word	0xffffffff


	//   ....[127]....
        /*0458*/ 	.word	0xffffffff


	//   ....[128]....
        /*045c*/ 	.word	0xffffffff


	//   ....[129]....
        /*0460*/ 	.word	0xffffffff


	//   ....[130]....
        /*0464*/ 	.word	0xffffffff


	//   ....[131]....
        /*0468*/ 	.word	0xffffffff


	//   ....[132]....
        /*046c*/ 	.word	0xffffffff


	//   ....[133]....
        /*0470*/ 	.word	0xffffffff


	//   ....[134]....
        /*0474*/ 	.word	0xffffffff


	//   ....[135]....
        /*0478*/ 	.word	0xffffffff


	//   ....[136]....
        /*047c*/ 	.word	0xffffffff


	//   ....[137]....
        /*0480*/ 	.word	0xffffffff


	//   ....[138]....
        /*0484*/ 	.word	0xffffffff


	//   ....[139]....
        /*0488*/ 	.word	0xffffffff


	//   ....[140]....
        /*048c*/ 	.word	0xffffffff


	//   ....[141]....
        /*0490*/ 	.word	0xffffffff


	//   ....[142]....
        /*0494*/ 	.word	0xffffffff


	//   ....[143]....
        /*0498*/ 	.word	0xffffffff


	//   ....[144]....
        /*049c*/ 	.word	0xffffffff


	//   ....[145]....
        /*04a0*/ 	.word	0xffffffff


	//   ....[146]....
        /*04a4*/ 	.word	0xffffffff


	//   ....[147]....
        /*04a8*/ 	.word	0xffffffff


	//   ....[148]....
        /*04ac*/ 	.word	0xffffffff


	//   ....[149]....
        /*04b0*/ 	.word	0xffffffff


	//   ....[150]....
        /*04b4*/ 	.word	0xffffffff


	//   ....[151]....
        /*04b8*/ 	.word	0xffffffff


	//   ....[152]....
        /*04bc*/ 	.word	0xffffffff


	//   ....[153]....
        /*04c0*/ 	.word	0xffffffff


	//   ....[154]....
        /*04c4*/ 	.word	0xffffffff


	//   ....[155]....
        /*04c8*/ 	.word	0xffffffff


	//   ....[156]....
        /*04cc*/ 	.word	0xffffffff


	//   ....[157]....
        /*04d0*/ 	.word	0xffffffff


	//   ....[158]....
        /*04d4*/ 	.word	0xffffffff


	//   ....[159]....
        /*04d8*/ 	.word	0xffffffff


	//   ....[160]....
        /*04dc*/ 	.word	0xffffffff


	//   ....[161]....
        /*04e0*/ 	.word	0xffffffff


	//   ....[162]....
        /*04e4*/ 	.word	0xffffffff


	//   ....[163]....
        /*04e8*/ 	.word	0xffffffff


	//   ....[164]....
        /*04ec*/ 	.word	0xffffffff


	//   ....[165]....
        /*04f0*/ 	.word	0xffffffff


	//   ....[166]....
        /*04f4*/ 	.word	0xffffffff


	//   ....[167]....
        /*04f8*/ 	.word	0xffffffff


	//   ....[168]....
        /*04fc*/ 	.word	0xffffffff


	//   ....[169]....
        /*0500*/ 	.word	0xffffffff


	//   ....[170]....
        /*0504*/ 	.word	0xffffffff


	//   ....[171]....
        /*0508*/ 	.word	0xffffffff


	//   ....[172]....
        /*050c*/ 	.word	0xffffffff


	//   ....[173]....
        /*0510*/ 	.word	0xffffffff


	//   ....[174]....
        /*0514*/ 	.word	0xffffffff


	//   ....[175]....
        /*0518*/ 	.word	0xffffffff


	//   ....[176]....
        /*051c*/ 	.word	0xffffffff


	//   ....[177]....
        /*0520*/ 	.word	0xffffffff


	//   ....[178]....
        /*0524*/ 	.word	0xffffffff


	//   ....[179]....
        /*0528*/ 	.word	0xffffffff


	//   ....[180]....
        /*052c*/ 	.word	0xffffffff


	//   ....[181]....
        /*0530*/ 	.word	0xffffffff


	//   ....[182]....
        /*0534*/ 	.word	0xffffffff


	//   ....[183]....
        /*0538*/ 	.word	0xffffffff


	//   ....[184]....
        /*053c*/ 	.word	0xffffffff


	//   ....[185]....
        /*0540*/ 	.word	0xffffffff


	//   ....[186]....
        /*0544*/ 	.word	0xffffffff


	//   ....[187]....
        /*0548*/ 	.word	0xffffffff


	//   ....[188]....
        /*054c*/ 	.word	0xffffffff


	//   ....[189]....
        /*0550*/ 	.word	0xffffffff


	//   ....[190]....
        /*0554*/ 	.word	0xffffffff


	//   ....[191]....
        /*0558*/ 	.word	0xffffffff


	//   ....[192]....
        /*055c*/ 	.word	0xffffffff


	//   ....[193]....
        /*0560*/ 	.word	0xffffffff


	//   ....[194]....
        /*0564*/ 	.word	0xffffffff


	//   ....[195]....
        /*0568*/ 	.word	0xffffffff


	//   ....[196]....
        /*056c*/ 	.word	0xffffffff


	//   ....[197]....
        /*0570*/ 	.word	0xffffffff


	//   ....[198]....
        /*0574*/ 	.word	0xffffffff


	//   ....[199]....
        /*0578*/ 	.word	0x0500000f


	//   ....[200]....
        /*057c*/ 	.word	0x0500000f


	//   ....[201]....
        /*0580*/ 	.word	0x0500000f


	//   ....[202]....
        /*0584*/ 	.word	0x0500000f


	//   ....[203]....
        /*0588*/ 	.word	0x0500000f


	//   ....[204]....
        /*058c*/ 	.word	0x0500000f


	//   ....[205]....
        /*0590*/ 	.word	0x0500000f


	//   ....[206]....
        /*0594*/ 	.word	0x0500000f


	//   ....[207]....
        /*0598*/ 	.word	0x0500000f


	//   ....[208]....
        /*059c*/ 	.word	0x0500000f


	//   ....[209]....
        /*05a0*/ 	.word	0x0500000f


	//   ....[210]....
        /*05a4*/ 	.word	0x0500000f


	//   ....[211]....
        /*05a8*/ 	.word	0x0500000f


	//   ....[212]....
        /*05ac*/ 	.word	0x0500000f


	//   ....[213]....
        /*05b0*/ 	.word	0x0500000f


	//   ....[214]....
        /*05b4*/ 	.word	0x0500000f


	//   ....[215]....
        /*05b8*/ 	.word	0x0500000f


	//   ....[216]....
        /*05bc*/ 	.word	0x0500000f


	//   ....[217]....
        /*05c0*/ 	.word	0x0500000f


	//   ....[218]....
        /*05c4*/ 	.word	0x0500000f


	//   ....[219]....
        /*05c8*/ 	.word	0x0500000f


	//   ....[220]....
        /*05cc*/ 	.word	0x0500000f


	//   ....[221]....
        /*05d0*/ 	.word	0x0500000f


	//   ....[222]....
        /*05d4*/ 	.word	0x0500000f


	//   ....[223]....
        /*05d8*/ 	.word	0x0500000f


	//   ....[224]....
        /*05dc*/ 	.word	0x0500000f


	//   ....[225]....
        /*05e0*/ 	.word	0x0500000f


	//   ....[226]....
        /*05e4*/ 	.word	0x0500000f


	//   ....[227]....
        /*05e8*/ 	.word	0x0500000f


	//   ....[228]....
        /*05ec*/ 	.word	0x0500000f


	//   ....[229]....
        /*05f0*/ 	.word	0x0500000f


	//   ....[230]....
        /*05f4*/ 	.word	0x0500000f


	//   ....[231]....
        /*05f8*/ 	.word	0x0500000f


	//   ....[232]....
        /*05fc*/ 	.word	0x0500000f


	//   ....[233]....
        /*0600*/ 	.word	0x0500000f


	//   ....[234]....
        /*0604*/ 	.word	0x0500000f


	//   ....[235]....
        /*0608*/ 	.word	0x0500000f


	//   ....[236]....
        /*060c*/ 	.word	0x0500000f


	//   ....[237]....
        /*0610*/ 	.word	0x0500000f


	//   ....[238]....
        /*0614*/ 	.word	0x0500000f


	//   ....[239]....
        /*0618*/ 	.word	0x0500000f


	//   ....[240]....
        /*061c*/ 	.word	0x0500000f


	//   ....[241]....
        /*0620*/ 	.word	0x0500000f


	//   ....[242]....
        /*0624*/ 	.word	0x0500000f


	//   ....[243]....
        /*0628*/ 	.word	0x0500000f


	//   ....[244]....
        /*062c*/ 	.word	0x0500000f


	//   ....[245]....
        /*0630*/ 	.word	0x0500000f


	//   ....[246]....
        /*0634*/ 	.word	0x0500000f


	//   ....[247]....
        /*0638*/ 	.word	0x0500000f


	//   ....[248]....
        /*063c*/ 	.word	0x0500000f


	//----- nvinfo : EIATTR_COOP_GROUP_INSTR_OFFSETS
	.align		4
.L_297:
        /*0640*/ 	.byte	0x04, 0x28
        /*0642*/ 	.short	(.L_299 - .L_298)


	//   ....[0]....
.L_298:
        /*0644*/ 	.word	0x00000080


	//   ....[1]....
        /*0648*/ 	.word	0x00000090


	//   ....[2]....
        /*064c*/ 	.word	0x000002d0


	//   ....[3]....
        /*0650*/ 	.word	0x00000430


	//   ....[4]....
        /*0654*/ 	.word	0x00000550


	//   ....[5]....
        /*0658*/ 	.word	0x000006b0


	//   ....[6]....
        /*065c*/ 	.word	0x00001d20


	//   ....[7]....
        /*0660*/ 	.word	0x00002f80


	//   ....[8]....
        /*0664*/ 	.word	0x00002fb0


	//   ....[9]....
        /*0668*/ 	.word	0x00003860


	//   ....[10]....
        /*066c*/ 	.word	0x000038f0


	//   ....[11]....
        /*0670*/ 	.word	0x00004460


	//   ....[12]....
        /*0674*/ 	.word	0x000044e0


	//   ....[13]....
        /*0678*/ 	.word	0x000066f0


	//   ....[14]....
        /*067c*/ 	.word	0x00006720


	//   ....[15]....
        /*0680*/ 	.word	0x00006f50


	//   ....[16]....
        /*0684*/ 	.word	0x00007060


	//   ....[17]....
        /*0688*/ 	.word	0x00007ab0


	//   ....[18]....
        /*068c*/ 	.word	0x00007b20


	//   ....[19]....
        /*0690*/ 	.word	0x0000a3f0


	//   ....[20]....
        /*0694*/ 	.word	0x0000a400


	//   ....[21]....
        /*0698*/ 	.word	0x0000a430


	//   ....[22]....
        /*069c*/ 	.word	0x0000a440


	//   ....[23]....
        /*06a0*/ 	.word	0x0000be60


	//   ....[24]....
        /*06a4*/ 	.word	0x0000be70


	//   ....[25]....
        /*06a8*/ 	.word	0x0000bef0


	//   ....[26]....
        /*06ac*/ 	.word	0x0000bf00


	//   ....[27]....
        /*06b0*/ 	.word	0x0000ce70


	//   ....[28]....
        /*06b4*/ 	.word	0x0000ce80


	//   ....[29]....
        /*06b8*/ 	.word	0x0000ce90


	//   ....[30]....
        /*06bc*/ 	.word	0x0000cea0


	//   ....[31]....
        /*06c0*/ 	.word	0x0000ceb0


	//   ....[32]....
        /*06c4*/ 	.word	0x0000cec0


	//   ....[33]....
        /*06c8*/ 	.word	0x0000ced0


	//   ....[34]....
        /*06cc*/ 	.word	0x0000cee0


	//   ....[35]....
        /*06d0*/ 	.word	0x0000cef0


	//   ....[36]....
        /*06d4*/ 	.word	0x0000cf00


	//   ....[37]....
        /*06d8*/ 	.word	0x0000cf10


	//   ....[38]....
        /*06dc*/ 	.word	0x0000cf20


	//   ....[39]....
        /*06e0*/ 	.word	0x0000cf30


	//   ....[40]....
        /*06e4*/ 	.word	0x0000cf40


	//   ....[41]....
        /*06e8*/ 	.word	0x0000cf50


	//   ....[42]....
        /*06ec*/ 	.word	0x0000cf80


	//   ....[43]....
        /*06f0*/ 	.word	0x0000cf90


	//   ....[44]....
        /*06f4*/ 	.word	0x0000cfa0


	//   ....[45]....
        /*06f8*/ 	.word	0x0000cfb0


	//   ....[46]....
        /*06fc*/ 	.word	0x0000cfe0


	//   ....[47]....
        /*0700*/ 	.word	0x0000cff0


	//   ....[48]....
        /*0704*/ 	.word	0x0000d000


	//   ....[49]....
        /*0708*/ 	.word	0x0000d010


	//   ....[50]....
        /*070c*/ 	.word	0x0000d020


	//   ....[51]....
        /*0710*/ 	.word	0x0000d030


	//   ....[52]....
        /*0714*/ 	.word	0x0000d040


	//   ....[53]....
        /*0718*/ 	.word	0x0000d050


	//   ....[54]....
        /*071c*/ 	.word	0x0000d060


	//   ....[55]....
        /*0720*/ 	.word	0x0000d070


	//   ....[56]....
        /*0724*/ 	.word	0x0000d080


	//   ....[57]....
        /*0728*/ 	.word	0x0000d0a0


	//   ....[58]....
        /*072c*/ 	.word	0x0000d0b0


	//   ....[59]....
        /*0730*/ 	.word	0x0000d0d0


	//   ....[60]....
        /*0734*/ 	.word	0x0000d0e0


	//   ....[61]....
        /*0738*/ 	.word	0x0000d0f0


	//   ....[62]....
        /*073c*/ 	.word	0x0000d110


	//   ....[63]....
        /*0740*/ 	.word	0x0000d130


	//   ....[64]....
        /*0744*/ 	.word	0x0000d150


	//   ....[65]....
        /*0748*/ 	.word	0x0000d160


	//   ....[66]....
        /*074c*/ 	.word	0x0000d180


	//   ....[67]....
        /*0750*/ 	.word	0x0000d1a0


	//   ....[68]....
        /*0754*/ 	.word	0x0000d1d0


	//   ....[69]....
        /*0758*/ 	.word	0x0000d1f0


	//   ....[70]....
        /*075c*/ 	.word	0x0000d200


	//   ....[71]....
        /*0760*/ 	.word	0x0000d220


	//   ....[72]....
        /*0764*/ 	.word	0x0000d250


	//   ....[73]....
        /*0768*/ 	.word	0x0000d260


	//   ....[74]....
        /*076c*/ 	.word	0x0000d270


	//   ....[75]....
        /*0770*/ 	.word	0x0000d2a0


	//   ....[76]....
        /*0774*/ 	.word	0x0000d2d0


	//   ....[77]....
        /*0778*/ 	.word	0x0000d300


	//   ....[78]....
        /*077c*/ 	.word	0x0000d330


	//   ....[79]....
        /*0780*/ 	.word	0x0000d360


	//   ....[80]....
        /*0784*/ 	.word	0x0000d390


	//   ....[81]....
        /*0788*/ 	.word	0x0000d3c0


	//   ....[82]....
        /*078c*/ 	.word	0x0000d3f0


	//   ....[83]....
        /*0790*/ 	.word	0x0000d420


	//   ....[84]....
        /*0794*/ 	.word	0x0000d450


	//   ....[85]....
        /*0798*/ 	.word	0x0000d480


	//   ....[86]....
        /*079c*/ 	.word	0x0000d4b0


	//   ....[87]....
        /*07a0*/ 	.word	0x0000d4e0


	//   ....[88]....
        /*07a4*/ 	.word	0x0000d510


	//   ....[89]....
        /*07a8*/ 	.word	0x0000d540


	//   ....[90]....
        /*07ac*/ 	.word	0x0000d570


	//   ....[91]....
        /*07b0*/ 	.word	0x0000dda0


	//   ....[92]....
        /*07b4*/ 	.word	0x0000dde0


	//   ....[93]....
        /*07b8*/ 	.word	0x0000de10


	//   ....[94]....
        /*07bc*/ 	.word	0x0000de40


	//   ....[95]....
        /*07c0*/ 	.word	0x0000e510


	//   ....[96]....
        /*07c4*/ 	.word	0x0000e530


	//   ....[97]....
        /*07c8*/ 	.word	0x0000e600


	//   ....[98]....
        /*07cc*/ 	.word	0x0000e620


	//   ....[99]....
        /*07d0*/ 	.word	0x0000e6e0


	//   ....[100]....
        /*07d4*/ 	.word	0x0000e700


	//   ....[101]....
        /*07d8*/ 	.word	0x0000e7d0


	//   ....[102]....
        /*07dc*/ 	.word	0x0000e7f0


	//   ....[103]....
        /*07e0*/ 	.word	0x0000ebb0


	//   ....[104]....
        /*07e4*/ 	.word	0x0000ebc0


	//   ....[105]....
        /*07e8*/ 	.word	0x0000eff0


	//   ....[106]....
        /*07ec*/ 	.word	0x0000f000


	//   ....[107]....
        /*07f0*/ 	.word	0x0000fcf0


	//   ....[108]....
        /*07f4*/ 	.word	0x0000fd10


	//   ....[109]....
        /*07f8*/ 	.word	0x0000fdd0


	//   ....[110]....
        /*07fc*/ 	.word	0x0000fdf0


	//   ....[111]....
        /*0800*/ 	.word	0x0000feb0


	//   ....[112]....
        /*0804*/ 	.word	0x0000fed0


	//   ....[113]....
        /*0808*/ 	.word	0x0000ffa0


	//   ....[114]....
        /*080c*/ 	.word	0x0000ffc0


	//   ....[115]....
        /*0810*/ 	.word	0x00010100


	//   ....[116]....
        /*0814*/ 	.word	0x00010310


	//   ....[117]....
        /*0818*/ 	.word	0x00010340


	//   ....[118]....
        /*081c*/ 	.word	0x00010370


	//   ....[119]....
        /*0820*/ 	.word	0x000103a0


	//   ....[120]....
        /*0824*/ 	.word	0x000103d0


	//   ....[121]....
        /*0828*/ 	.word	0x00010420


	//   ....[122]....
        /*082c*/ 	.word	0x000105a0


	//   ....[123]....
        /*0830*/ 	.word	0x000105d0


	//   ....[124]....
        /*0834*/ 	.word	0x00010600


	//   ....[125]....
        /*0838*/ 	.word	0x00010630


	//   ....[126]....
        /*083c*/ 	.word	0x00010660


	//   ....[127]....
        /*0840*/ 	.word	0x00010690


	//   ....[128]....
        /*0844*/ 	.word	0x00010720


	//   ....[129]....
        /*0848*/ 	.word	0x00010780


	//   ....[130]....
        /*084c*/ 	.word	0x00010790


	//   ....[131]....
        /*0850*/ 	.word	0x000107e0


	//   ....[132]....
        /*0854*/ 	.word	0x00012df0


	//   ....[133]....
        /*0858*/ 	.word	0x00012e20


	//   ....[134]....
        /*085c*/ 	.word	0x00012e50


	//   ....[135]....
        /*0860*/ 	.word	0x00012e70


	//   ....[136]....
        /*0864*/ 	.word	0x00012f00


	//   ....[137]....
        /*0868*/ 	.word	0x00012f40


	//   ....[138]....
        /*086c*/ 	.word	0x00012f80


	//   ....[139]....
        /*0870*/ 	.word	0x00012f90


	//   ....[140]....
        /*0874*/ 	.word	0x00013070


	//   ....[141]....
        /*0878*/ 	.word	0x00013090


	//   ....[142]....
        /*087c*/ 	.word	0x00013470


	//   ....[143]....
        /*0880*/ 	.word	0x000134b0


	//   ....[144]....
        /*0884*/ 	.word	0x000134d0


	//   ....[145]....
        /*0888*/ 	.word	0x00013580


	//   ....[146]....
        /*088c*/ 	.word	0x000135a0


	//   ....[147]....
        /*0890*/ 	.word	0x00013630


	//   ....[148]....
        /*0894*/ 	.word	0x00013650


	//   ....[149]....
        /*0898*/ 	.word	0x00013660


	//   ....[150]....
        /*089c*/ 	.word	0x000136f0


	//   ....[151]....
        /*08a0*/ 	.word	0x00013750


	//   ....[152]....
        /*08a4*/ 	.word	0x00013ea0


	//   ....[153]....
        /*08a8*/ 	.word	0x00013ed0


	//   ....[154]....
        /*08ac*/ 	.word	0x00013ef0


	//   ....[155]....
        /*08b0*/ 	.word	0x00013f80


	//   ....[156]....
        /*08b4*/ 	.word	0x00013fa0


	//   ....[157]....
        /*08b8*/ 	.word	0x00014030


	//   ....[158]....
        /*08bc*/ 	.word	0x00014050


	//   ....[159]....
        /*08c0*/ 	.word	0x00014060


	//   ....[160]....
        /*08c4*/ 	.word	0x00014a80


	//   ....[161]....
        /*08c8*/ 	.word	0x00014aa0


	//   ....[162]....
        /*08cc*/ 	.word	0x00014ac0


	//   ....[163]....
        /*08d0*/ 	.word	0x00014b10


	//   ....[164]....
        /*08d4*/ 	.word	0x00014b20


	//   ....[165]....
        /*08d8*/ 	.word	0x00014b70


	//   ....[166]....
        /*08dc*/ 	.word	0x00014b80


	//   ....[167]....
        /*08e0*/ 	.word	0x00014b90


	//   ....[168]....
        /*08e4*/ 	.word	0x00014be0


	//   ....[169]....
        /*08e8*/ 	.word	0x00014c30


	//   ....[170]....
        /*08ec*/ 	.word	0x00015020


	//   ....[171]....
        /*08f0*/ 	.word	0x00015040


	//   ....[172]....
        /*08f4*/ 	.word	0x00015050


	//   ....[173]....
        /*08f8*/ 	.word	0x00015060


	//   ....[174]....
        /*08fc*/ 	.word	0x000150c0


	//   ....[175]....
        /*0900*/ 	.word	0x000150d0


	//   ....[176]....
        /*0904*/ 	.word	0x00015130


	//   ....[177]....
        /*0908*/ 	.word	0x00015160


	//   ....[178]....
        /*090c*/ 	.word	0x000151a0


	//   ....[179]....
        /*0910*/ 	.word	0x00015200


	//   ....[180]....
        /*0914*/ 	.word	0x00016440


	//   ....[181]....
        /*0918*/ 	.word	0x00016490


	//   ....[182]....
        /*091c*/ 	.word	0x000164c0


	//   ....[183]....
        /*0920*/ 	.word	0x000164f0


	//   ....[184]....
        /*0924*/ 	.word	0x00016520


	//   ....[185]....
        /*0928*/ 	.word	0x00016530


	//   ....[186]....
        /*092c*/ 	.word	0x00016560


	//   ....[187]....
        /*0930*/ 	.word	0x000165b0


	//   ....[188]....
        /*0934*/ 	.word	0x00016710


	//   ....[189]....
        /*0938*/ 	.word	0x00016740


	//   ....[190]....
        /*093c*/ 	.word	0x00016780


	//   ....[191]....
        /*0940*/ 	.word	0x000167b0


	//   ....[192]....
        /*0944*/ 	.word	0x000167e0


	//   ....[193]....
        /*0948*/ 	.word	0x00016810


	//   ....[194]....
        /*094c*/ 	.word	0x000168b0


	//   ....[195]....
        /*0950*/ 	.word	0x00016900


	//   ....[196]....
        /*0954*/ 	.word	0x00016910


	//   ....[197]....
        /*0958*/ 	.word	0x00016950


	//   ....[198]....
        /*095c*/ 	.word	0x00017440


	//   ....[199]....
        /*0960*/ 	.word	0x00017a70


	//   ....[200]....
        /*0964*/ 	.word	0x00017b50


	//   ....[201]....
        /*0968*/ 	.word	0x00017c20


	//   ....[202]....
        /*096c*/ 	.word	0x00017cb0


	//   ....[203]....
        /*0970*/ 	.word	0x00017d80


	//   ....[204]....
        /*0974*/ 	.word	0x00017e10


	//   ....[205]....
        /*0978*/ 	.word	0x00017ec0


	//   ....[206]....
        /*097c*/ 	.word	0x00017f50


	//   ....[207]....
        /*0980*/ 	.word	0x00018000


	//   ....[208]....
        /*0984*/ 	.word	0x00018060


	//   ....[209]....
        /*0988*/ 	.word	0x00018160


	//   ....[210]....
        /*098c*/ 	.word	0x00018260


	//   ....[211]....
        /*0990*/ 	.word	0x00018310


	//   ....[212]....
        /*0994*/ 	.word	0x00018440


	//   ....[213]....
        /*0998*/ 	.word	0x000184f0


	//   ....[214]....
        /*099c*/ 	.word	0x000185f0


	//   ....[215]....
        /*09a0*/ 	.word	0x000186b0


	//   ....[216]....
        /*09a4*/ 	.word	0x00018710


	//   ....[217]....
        /*09a8*/ 	.word	0x000187b0


	//   ....[218]....
        /*09ac*/ 	.word	0x00018870


	//   ....[219]....
        /*09b0*/ 	.word	0x00018940


	//   ....[220]....
        /*09b4*/ 	.word	0x000189f0


	//   ....[221]....
        /*09b8*/ 	.word	0x00018a50


	//   ....[222]....
        /*09bc*/ 	.word	0x00018ab0


	//   ....[223]....
        /*09c0*/ 	.word	0x00018bb0


	//   ....[224]....
        /*09c4*/ 	.word	0x00018c10


	//   ....[225]....
        /*09c8*/ 	.word	0x00018d10


	//   ....[226]....
        /*09cc*/ 	.word	0x00018d70


	//   ....[227]....
        /*09d0*/ 	.word	0x00018e50


	//   ....[228]....
        /*09d4*/ 	.word	0x00018f80


	//   ....[229]....
        /*09d8*/ 	.word	0x00019030


	//   ....[230]....
        /*09dc*/ 	.word	0x00019090


	//   ....[231]....
        /*09e0*/ 	.word	0x00019150


	//   ....[232]....
        /*09e4*/ 	.word	0x000191b0


	//   ....[233]....
        /*09e8*/ 	.word	0x00019270


	//   ....[234]....
        /*09ec*/ 	.word	0x000192d0


	//   ....[235]....
        /*09f0*/ 	.word	0x00019390


	//   ....[236]....
        /*09f4*/ 	.word	0x000193f0


	//   ....[237]....
        /*09f8*/ 	.word	0x000194b0


	//   ....[238]....
        /*09fc*/ 	.word	0x000195a0


	//   ....[239]....
        /*0a00*/ 	.word	0x00019640


	//   ....[240]....
        /*0a04*/ 	.word	0x000196a0


	//   ....[241]....
        /*0a08*/ 	.word	0x00019770


	//   ....[242]....
        /*0a0c*/ 	.word	0x000197d0


	//   ....[243]....
        /*0a10*/ 	.word	0x000198a0


	//   ....[244]....
        /*0a14*/ 	.word	0x00019900


	//   ....[245]....
        /*0a18*/ 	.word	0x000199d0


	//   ....[246]....
        /*0a1c*/ 	.word	0x00019a30


	//   ....[247]....
        /*0a20*/ 	.word	0x00019b00


	//   ....[248]....
        /*0a24*/ 	.word	0x00019d60


	//----- nvinfo : EIATTR_REG_RECONFIG
	.align		4
.L_299:
        /*0a28*/ 	.byte	0x01, 0x54
	.zero		2


	//----- nvinfo : EIATTR_SYSCALL_OFFSETS
	.align		4
        /*0a2c*/ 	.byte	0x04, 0x46
        /*0a2e*/ 	.short	(.L_301 - .L_300)


	//   ....[0]....
.L_300:
        /*0a30*/ 	.word	0x00001f00


	//   ....[1]....
        /*0a34*/ 	.word	0x00012040


	//   ....[2]....
        /*0a38*/ 	.word	0x000121b0


	//   ....[3]....
        /*0a3c*/ 	.word	0x00012300


	//   ....[4]....
        /*0a40*/ 	.word	0x00012440


	//   ....[5]....
        /*0a44*/ 	.word	0x00013b10


	//----- nvinfo : EIATTR_MBARRIER_INSTR_OFFSETS
	.align		4
.L_301:
        /*0a48*/ 	.byte	0x04, 0x39
        /*0a4a*/ 	.short	(.L_303 - .L_302)


	//   ....[0]....
.L_302:
        /*0a4c*/ 	.word	0x00000180
        /*0a50*/ 	.word	0x000000ff
        /*0a54*/ 	.word	0x00029800
        /*0a58*/ 	.short	0x0100
        /*0a5a*/ 	.byte	0x08
	.zero		1


	//   ....[1]....
        /*0a5c*/ 	.word	0x00000190
        /*0a60*/ 	.word	0x000000ff
        /*0a64*/ 	.word	0x00029820
        /*0a68*/ 	.short	0x0100
        /*0a6a*/ 	.byte	0x08
	.zero		1


	//   ....[2]....
        /*0a6c*/ 	.word	0x00000280
        /*0a70*/ 	.word	0x000000ff
        /*0a74*/ 	.word	0x00029830
        /*0a78*/ 	.short	0x0100
        /*0a7a*/ 	.byte	0x08
	.zero		1


	//   ....[3]....
        /*0a7c*/ 	.word	0x00000290
        /*0a80*/ 	.word	0x000000ff
        /*0a84*/ 	.word	0x00029840
        /*0a88*/ 	.short	0x0100
        /*0a8a*/ 	.byte	0x08
	.zero		1


	//   ....[4]....
        /*0a8c*/ 	.word	0x000002a0
        /*0a90*/ 	.word	0x000000ff
        /*0a94*/ 	.word	0x00029838
        /*0a98*/ 	.short	0x0100
        /*0a9a*/ 	.byte	0x08
	.zero		1


	//   ....[5]....
        /*0a9c*/ 	.word	0x000002b0
        /*0aa0*/ 	.word	0x000000ff
        /*0aa4*/ 	.word	0x00029848
        /*0aa8*/ 	.short	0x0100
        /*0aaa*/ 	.byte	0x08
	.zero		1


	//   ....[6]....
        /*0aac*/ 	.word	0x000003e0
        /*0ab0*/ 	.word	0x000000ff
        /*0ab4*/ 	.word	0x00029850
        /*0ab8*/ 	.short	0x0100
        /*0aba*/ 	.byte	0x08
	.zero		1


	//   ....[7]....
        /*0abc*/ 	.word	0x000003f0
        /*0ac0*/ 	.word	0x000000ff
        /*0ac4*/ 	.word	0x00029860
        /*0ac8*/ 	.short	0x0100
        /*0aca*/ 	.byte	0x08
	.zero		1


	//   ....[8]....
        /*0acc*/ 	.word	0x00000400
        /*0ad0*/ 	.word	0x000000ff
        /*0ad4*/ 	.word	0x00029858
        /*0ad8*/ 	.short	0x0100
        /*0ada*/ 	.byte	0x08
	.zero		1


	//   ....[9]....
        /*0adc*/ 	.word	0x00000410
        /*0ae0*/ 	.word	0x000000ff
        /*0ae4*/ 	.word	0x00029868
        /*0ae8*/ 	.short	0x0100
        /*0aea*/ 	.byte	0x08
	.zero		1


	//   ....[10]....
        /*0aec*/ 	.word	0x00000500
        /*0af0*/ 	.word	0x000000ff
        /*0af4*/ 	.word	0x00029870
        /*0af8*/ 	.short	0x0100
        /*0afa*/ 	.byte	0x06
	.zero		1


	//   ....[11]....
        /*0afc*/ 	.word	0x00000510
        /*0b00*/ 	.word	0x000000ff
        /*0b04*/ 	.word	0x00029880
        /*0b08*/ 	.short	0x0100
        /*0b0a*/ 	.byte	0x06
	.zero		1


	//   ....[12]....
        /*0b0c*/ 	.word	0x00000520
        /*0b10*/ 	.word	0x000000ff
        /*0b14*/ 	.word	0x00029878
        /*0b18*/ 	.short	0x0100
        /*0b1a*/ 	.byte	0x06
	.zero		1


	//   ....[13]....
        /*0b1c*/ 	.word	0x00000530
        /*0b20*/ 	.word	0x000000ff
        /*0b24*/ 	.word	0x00029888
        /*0b28*/ 	.short	0x0100
        /*0b2a*/ 	.byte	0x06
	.zero		1


	//   ....[14]....
        /*0b2c*/ 	.word	0x00000660
        /*0b30*/ 	.word	0x000000ff
        /*0b34*/ 	.word	0x00029890
        /*0b38*/ 	.short	0x0100
        /*0b3a*/ 	.byte	0x08
	.zero		1


	//   ....[15]....
        /*0b3c*/ 	.word	0x00000670
        /*0b40*/ 	.word	0x000000ff
        /*0b44*/ 	.word	0x000298a0
        /*0b48*/ 	.short	0x0100
        /*0b4a*/ 	.byte	0x08
	.zero		1


	//   ....[16]....
        /*0b4c*/ 	.word	0x00000680
        /*0b50*/ 	.word	0x000000ff
        /*0b54*/ 	.word	0x00029898
        /*0b58*/ 	.short	0x0100
        /*0b5a*/ 	.byte	0x08
	.zero		1


	//   ....[17]....
        /*0b5c*/ 	.word	0x00000690
        /*0b60*/ 	.word	0x000000ff
        /*0b64*/ 	.word	0x000298a8
        /*0b68*/ 	.short	0x0100
        /*0b6a*/ 	.byte	0x08
	.zero		1


	//   ....[18]....
        /*0b6c*/ 	.word	0x000007e0
        /*0b70*/ 	.word	0x000000ff
        /*0b74*/ 	.word	0x000298b0
        /*0b78*/ 	.short	0x0100
        /*0b7a*/ 	.byte	0x08
	.zero		1


	//   ....[19]....
        /*0b7c*/ 	.word	0x000007f0
        /*0b80*/ 	.word	0x000000ff
        /*0b84*/ 	.word	0x000298c0
        /*0b88*/ 	.short	0x0100
        /*0b8a*/ 	.byte	0x08
	.zero		1


	//   ....[20]....
        /*0b8c*/ 	.word	0x00000800
        /*0b90*/ 	.word	0x000000ff
        /*0b94*/ 	.word	0x000298b8
        /*0b98*/ 	.short	0x0100
        /*0b9a*/ 	.byte	0x08
	.zero		1


	//   ....[21]....
        /*0b9c*/ 	.word	0x00000810
        /*0ba0*/ 	.word	0x000000ff
        /*0ba4*/ 	.word	0x000298c8
        /*0ba8*/ 	.short	0x0100
        /*0baa*/ 	.byte	0x08
	.zero		1


	//   ....[22]....
        /*0bac*/ 	.word	0x00001f80
        /*0bb0*/ 	.word	0x000000ff
        /*0bb4*/ 	.word	0x00029800
        /*0bb8*/ 	.short	0x010a
        /*0bba*/ 	.byte	0x27
	.zero		1


	//   ....[23]....
        /*0bbc*/ 	.word	0x00002000
        /*0bc0*/ 	.word	0x00000000
        /*0bc4*/ 	.word	0x00029830
        /*0bc8*/ 	.short	0x010a
        /*0bca*/ 	.byte	0x3f
	.zero		1


	//   ....[24]....
        /*0bcc*/ 	.word	0x00002040
        /*0bd0*/ 	.word	0x00000000
        /*0bd4*/ 	.word	0x00029830
        /*0bd8*/ 	.short	0x010a
        /*0bda*/ 	.byte	0x3f
	.zero		1


	//   ....[25]....
        /*0bdc*/ 	.word	0x00003110
        /*0be0*/ 	.word	0x000000ff
        /*0be4*/ 	.word	0x00000000
        /*0be8*/ 	.short	0x0101
        /*0bea*/ 	.byte	0x04
	.zero		1


	//   ....[26]....
        /*0bec*/ 	.word	0x00005730
        /*0bf0*/ 	.word	0x000000ff
        /*0bf4*/ 	.word	0x00029830
        /*0bf8*/ 	.short	0x010a
        /*0bfa*/ 	.byte	0x05
	.zero		1


	//   ....[27]....
        /*0bfc*/ 	.word	0x00005770
        /*0c00*/ 	.word	0x000000ff
        /*0c04*/ 	.word	0x00029830
        /*0c08*/ 	.short	0x010a
        /*0c0a*/ 	.byte	0x05
	.zero		1


	//   ....[28]....
        /*0c0c*/ 	.word	0x000063b0
        /*0c10*/ 	.word	0x000000ff
        /*0c14*/ 	.word	0x00029850
        /*0c18*/ 	.short	0x010a
        /*0c1a*/ 	.byte	0x05
	.zero		1


	//   ....[29]....
        /*0c1c*/ 	.word	0x000063f0
        /*0c20*/ 	.word	0x000000ff
        /*0c24*/ 	.word	0x00029850
        /*0c28*/ 	.short	0x010a
        /*0c2a*/ 	.byte	0x05
	.zero		1


	//   ....[30]....
        /*0c2c*/ 	.word	0x00006770
        /*0c30*/ 	.word	0x000000ff
        /*0c34*/ 	.word	0x00000000
        /*0c38*/ 	.short	0x0101
        /*0c3a*/ 	.byte	0x05
	.zero		1


	//   ....[31]....
        /*0c3c*/ 	.word	0x00008860
        /*0c40*/ 	.word	0x000000ff
        /*0c44*/ 	.word	0x00000000
        /*0c48*/ 	.short	0x0101
        /*0c4a*/ 	.byte	0x04
	.zero		1


	//   ....[32]....
        /*0c4c*/ 	.word	0x00008fb0
        /*0c50*/ 	.word	0x000000ff
        /*0c54*/ 	.word	0x00029830
        /*0c58*/ 	.short	0x010a
        /*0c5a*/ 	.byte	0x05
	.zero		1


	//   ....[33]....
        /*0c5c*/ 	.word	0x00008ff0
        /*0c60*/ 	.word	0x000000ff
        /*0c64*/ 	.word	0x00029830
        /*0c68*/ 	.short	0x010a
        /*0c6a*/ 	.byte	0x05
	.zero		1


	//   ....[34]....
        /*0c6c*/ 	.word	0x00009c00
        /*0c70*/ 	.word	0x000000ff
        /*0c74*/ 	.word	0x00029850
        /*0c78*/ 	.short	0x010a
        /*0c7a*/ 	.byte	0x05
	.zero		1


	//   ....[35]....
        /*0c7c*/ 	.word	0x00009c40
        /*0c80*/ 	.word	0x000000ff
        /*0c84*/ 	.word	0x00029850
        /*0c88*/ 	.short	0x010a
        /*0c8a*/ 	.byte	0x05
	.zero		1


	//   ....[36]....
        /*0c8c*/ 	.word	0x00009f90
        /*0c90*/ 	.word	0x000000ff
        /*0c94*/ 	.word	0x00000000
        /*0c98*/ 	.short	0x0101
        /*0c9a*/ 	.byte	0x05
	.zero		1


	//   ....[37]....
        /*0c9c*/ 	.word	0x0000b540
        /*0ca0*/ 	.word	0x000000ff
        /*0ca4*/ 	.word	0x00000000
        /*0ca8*/ 	.short	0x0101
        /*0caa*/ 	.byte	0x04
	.zero		1


	//   ....[38]....
        /*0cac*/ 	.word	0x0000bbc0
        /*0cb0*/ 	.word	0x000000ff
        /*0cb4*/ 	.word	0x00029850
        /*0cb8*/ 	.short	0x010a
        /*0cba*/ 	.byte	0x05
	.zero		1


	//   ....[39]....
        /*0cbc*/ 	.word	0x0000bc00
        /*0cc0*/ 	.word	0x000000ff
        /*0cc4*/ 	.word	0x00029850
        /*0cc8*/ 	.short	0x010a
        /*0cca*/ 	.byte	0x05
	.zero		1


	//   ....[40]....
        /*0ccc*/ 	.word	0x0000c1e0
        /*0cd0*/ 	.word	0x000000ff
        /*0cd4*/ 	.word	0x00000000
        /*0cd8*/ 	.short	0x0101
        /*0cda*/ 	.byte	0x04
	.zero		1


	//   ....[41]....
        /*0cdc*/ 	.word	0x0000e500
        /*0ce0*/ 	.word	0x00000003
        /*0ce4*/ 	.word	0x00000000
        /*0ce8*/ 	.short	0x0101
        /*0cea*/ 	.byte	0x3f
	.zero		1


	//   ....[42]....
        /*0cec*/ 	.word	0x0000e9a0
        /*0cf0*/ 	.word	0x00000002
        /*0cf4*/ 	.word	0x00000000
        /*0cf8*/ 	.short	0x0101
        /*0cfa*/ 	.byte	0x3f
	.zero		1


	//   ....[43]....
        /*0cfc*/ 	.word	0x00012b10
        /*0d00*/ 	.word	0x00000000
        /*0d04*/ 	.word	0x00029880
        /*0d08*/ 	.short	0x010a
        /*0d0a*/ 	.byte	0x3f
	.zero		1


	//   ....[44]....
        /*0d0c*/ 	.word	0x00013150
        /*0d10*/ 	.word	0x00000000
        /*0d14*/ 	.word	0x00029870
        /*0d18*/ 	.short	0x0107
        /*0d1a*/ 	.byte	0x3f
	.zero		1


	//   ....[45]....
        /*0d1c*/ 	.word	0x00013200
        /*0d20*/ 	.word	0x00000000
        /*0d24*/ 	.word	0x00029870
        /*0d28*/ 	.short	0x0101
        /*0d2a*/ 	.byte	0x3f
	.zero		1


	//   ....[46]....
        /*0d2c*/ 	.word	0x00013230
        /*0d30*/ 	.word	0x00000000
        /*0d34*/ 	.word	0x00029840
        /*0d38*/ 	.short	0x010a
        /*0d3a*/ 	.byte	0x3f
	.zero		1


	//   ....[47]....
        /*0d3c*/ 	.word	0x00013860
        /*0d40*/ 	.word	0x00000000
        /*0d44*/ 	.word	0x00029830
        /*0d48*/ 	.short	0x0107
        /*0d4a*/ 	.byte	0x3f
	.zero		1


	//   ....[48]....
        /*0d4c*/ 	.word	0x00013920
        /*0d50*/ 	.word	0x00000000
        /*0d54*/ 	.word	0x00029830
        /*0d58*/ 	.short	0x0101
        /*0d5a*/ 	.byte	0x3f
	.zero		1


	//   ....[49]....
        /*0d5c*/ 	.word	0x000141a0
        /*0d60*/ 	.word	0x00000010
        /*0d64*/ 	.word	0x00029800
        /*0d68*/ 	.short	0x0107
        /*0d6a*/ 	.byte	0x3f
	.zero		1


	//   ....[50]....
        /*0d6c*/ 	.word	0x000142a0
        /*0d70*/ 	.word	0x00000010
        /*0d74*/ 	.word	0x00029800
        /*0d78*/ 	.short	0x0101
        /*0d7a*/ 	.byte	0x3f
	.zero		1


	//   ....[51]....
        /*0d7c*/ 	.word	0x000142c0
        /*0d80*/ 	.word	0x00000010
        /*0d84*/ 	.word	0x00029820
        /*0d88*/ 	.short	0x010a
        /*0d8a*/ 	.byte	0x3f
	.zero		1


	//   ....[52]....
        /*0d8c*/ 	.word	0x000147e0
        /*0d90*/ 	.word	0x00000000
        /*0d94*/ 	.word	0x00029880
        /*0d98*/ 	.short	0x010a
        /*0d9a*/ 	.byte	0x3f
	.zero		1


	//   ....[53]....
        /*0d9c*/ 	.word	0x00014cc0
        /*0da0*/ 	.word	0x00000000
        /*0da4*/ 	.word	0x00029870
        /*0da8*/ 	.short	0x0107
        /*0daa*/ 	.byte	0x3f
	.zero		1


	//   ....[54]....
        /*0dac*/ 	.word	0x00014d70
        /*0db0*/ 	.word	0x00000000
        /*0db4*/ 	.word	0x00029870
        /*0db8*/ 	.short	0x0101
        /*0dba*/ 	.byte	0x3f
	.zero		1


	//   ....[55]....
        /*0dbc*/ 	.word	0x00014da0
        /*0dc0*/ 	.word	0x00000000
        /*0dc4*/ 	.word	0x00029840
        /*0dc8*/ 	.short	0x010a
        /*0dca*/ 	.byte	0x3f
	.zero		1


	//   ....[56]....
        /*0dcc*/ 	.word	0x000152a0
        /*0dd0*/ 	.word	0x00000000
        /*0dd4*/ 	.word	0x00029830
        /*0dd8*/ 	.short	0x0107
        /*0dda*/ 	.byte	0x3f
	.zero		1


	//   ....[57]....
        /*0ddc*/ 	.word	0x00015350
        /*0de0*/ 	.word	0x00000000
        /*0de4*/ 	.word	0x00029830
        /*0de8*/ 	.short	0x0101
        /*0dea*/ 	.byte	0x3f
	.zero		1


	//   ....[58]....
        /*0dec*/ 	.word	0x000153e0
        /*0df0*/ 	.word	0x00000000
        /*0df4*/ 	.word	0x00029870
        /*0df8*/ 	.short	0x010a
        /*0dfa*/ 	.byte	0x3f
	.zero		1


	//   ....[59]....
        /*0dfc*/ 	.word	0x00015460
        /*0e00*/ 	.word	0x00000000
        /*0e04*/ 	.word	0x00029860
        /*0e08*/ 	.short	0x010a
        /*0e0a*/ 	.byte	0x3f
	.zero		1


	//   ....[60]....
        /*0e0c*/ 	.word	0x00015960
        /*0e10*/ 	.word	0x00000000
        /*0e14*/ 	.word	0x00029850
        /*0e18*/ 	.short	0x0101
        /*0e1a*/ 	.byte	0x3f
	.zero		1


	//   ....[61]....
        /*0e1c*/ 	.word	0x000159f0
        /*0e20*/ 	.word	0x00000000
        /*0e24*/ 	.word	0x00000000
        /*0e28*/ 	.short	0x0101
        /*0e2a*/ 	.byte	0x3f
	.zero		1


	//   ....[62]....
        /*0e2c*/ 	.word	0x00015bc0
        /*0e30*/ 	.word	0x00000012
        /*0e34*/ 	.word	0x00029870
        /*0e38*/ 	.short	0x010a
        /*0e3a*/ 	.byte	0x3f
	.zero		1


	//   ....[63]....
        /*0e3c*/ 	.word	0x00015c30
        /*0e40*/ 	.word	0x00000012
        /*0e44*/ 	.word	0x00029860
        /*0e48*/ 	.short	0x010a
        /*0e4a*/ 	.byte	0x3f
	.zero		1


	//   ....[64]....
        /*0e4c*/ 	.word	0x00016140
        /*0e50*/ 	.word	0x00000012
        /*0e54*/ 	.word	0x00029850
        /*0e58*/ 	.short	0x0101
        /*0e5a*/ 	.byte	0x3f
	.zero		1


	//   ....[65]....
        /*0e5c*/ 	.word	0x00016200
        /*0e60*/ 	.word	0x00000012
        /*0e64*/ 	.word	0x00000000
        /*0e68*/ 	.short	0x0101
        /*0e6a*/ 	.byte	0x3f
	.zero		1


	//   ....[66]....
        /*0e6c*/ 	.word	0x000173c0
        /*0e70*/ 	.word	0x00000004
        /*0e74*/ 	.word	0x00029820
        /*0e78*/ 	.short	0x010a
        /*0e7a*/ 	.byte	0x3f
	.zero		1


	//   ....[67]....
        /*0e7c*/ 	.word	0x00017560
        /*0e80*/ 	.word	0x00000005
        /*0e84*/ 	.word	0x00029840
        /*0e88*/ 	.short	0x010a
        /*0e8a*/ 	.byte	0x3f
	.zero		1


	//   ....[68]....
        /*0e8c*/ 	.word	0x00017600
        /*0e90*/ 	.word	0x00000013
        /*0e94*/ 	.word	0x00029840
        /*0e98*/ 	.short	0x010a
        /*0e9a*/ 	.byte	0x3f
	.zero		1


	//   ....[69]....
        /*0e9c*/ 	.word	0x00017640
        /*0ea0*/ 	.word	0x00000005
        /*0ea4*/ 	.word	0x00029860
        /*0ea8*/ 	.short	0x010a
        /*0eaa*/ 	.byte	0x3f
	.zero		1


	//   ....[70]....
        /*0eac*/ 	.word	0x00017680
        /*0eb0*/ 	.word	0x00000013
        /*0eb4*/ 	.word	0x00029860
        /*0eb8*/ 	.short	0x010a
        /*0eba*/ 	.byte	0x3f
	.zero		1


	//   ....[71]....
        /*0ebc*/ 	.word	0x000176c0
        /*0ec0*/ 	.word	0x00000005
        /*0ec4*/ 	.word	0x00029880
        /*0ec8*/ 	.short	0x010a
        /*0eca*/ 	.byte	0x3f
	.zero		1


	//   ....[72]....
        /*0ecc*/ 	.word	0x00017700
        /*0ed0*/ 	.word	0x00000013
        /*0ed4*/ 	.word	0x00029880
        /*0ed8*/ 	.short	0x010a
        /*0eda*/ 	.byte	0x3f
	.zero		1


	//   ....[73]....
        /*0edc*/ 	.word	0x00017770
        /*0ee0*/ 	.word	0x00000003
        /*0ee4*/ 	.word	0x00029800
        /*0ee8*/ 	.short	0x010a
        /*0eea*/ 	.byte	0x3f
	.zero		1


	//   ....[74]....
        /*0eec*/ 	.word	0x000177c0
        /*0ef0*/ 	.word	0x00000000
        /*0ef4*/ 	.word	0x00029830
        /*0ef8*/ 	.short	0x010a
        /*0efa*/ 	.byte	0x3f
	.zero		1


	//   ....[75]....
        /*0efc*/ 	.word	0x00017820
        /*0f00*/ 	.word	0x00000004
        /*0f04*/ 	.word	0x00029830
        /*0f08*/ 	.short	0x010a
        /*0f0a*/ 	.byte	0x3f
	.zero		1


	//   ....[76]....
        /*0f0c*/ 	.word	0x00017880
        /*0f10*/ 	.word	0x00000004
        /*0f14*/ 	.word	0x00029850
        /*0f18*/ 	.short	0x010a
        /*0f1a*/ 	.byte	0x3f
	.zero		1


	//   ....[77]....
        /*0f1c*/ 	.word	0x000178e0
        /*0f20*/ 	.word	0x00000004
        /*0f24*/ 	.word	0x00029830
        /*0f28*/ 	.short	0x010a
        /*0f2a*/ 	.byte	0x3f
	.zero		1


	//   ....[78]....
        /*0f2c*/ 	.word	0x00017940
        /*0f30*/ 	.word	0x00000004
        /*0f34*/ 	.word	0x00029850
        /*0f38*/ 	.short	0x010a
        /*0f3a*/ 	.byte	0x3f
	.zero		1


	//   ....[79]....
        /*0f3c*/ 	.word	0x000179a0
        /*0f40*/ 	.word	0x00000006
        /*0f44*/ 	.word	0x00029850
        /*0f48*/ 	.short	0x010a
        /*0f4a*/ 	.byte	0x3f
	.zero		1


	//   ....[80]....
        /*0f4c*/ 	.word	0x00017aa0
        /*0f50*/ 	.word	0x00000000
        /*0f54*/ 	.word	0x00029880
        /*0f58*/ 	.short	0x010a
        /*0f5a*/ 	.byte	0x3f
	.zero		1


	//   ....[81]....
        /*0f5c*/ 	.word	0x000181b0
        /*0f60*/ 	.word	0x00000000
        /*0f64*/ 	.word	0x00029840
        /*0f68*/ 	.short	0x010a
        /*0f6a*/ 	.byte	0x3f
	.zero		1


	//   ....[82]....
        /*0f6c*/ 	.word	0x00018e80
        /*0f70*/ 	.word	0x00000010
        /*0f74*/ 	.word	0x00029820
        /*0f78*/ 	.short	0x010a
        /*0f7a*/ 	.byte	0x3f
	.zero		1


	//   ....[83]....
        /*0f7c*/ 	.word	0x00018ed0
        /*0f80*/ 	.word	0x00000000
        /*0f84*/ 	.word	0x00029880
        /*0f88*/ 	.short	0x010a
        /*0f8a*/ 	.byte	0x3f
	.zero		1


	//   ....[84]....
        /*0f8c*/ 	.word	0x000194f0
        /*0f90*/ 	.word	0x00000000
        /*0f94*/ 	.word	0x00029840
        /*0f98*/ 	.short	0x010a
        /*0f9a*/ 	.byte	0x3f
	.zero		1


	//   ....[85]....
        /*0f9c*/ 	.word	0x00019b40
        /*0fa0*/ 	.word	0x00000000
        /*0fa4*/ 	.word	0x00029870
        /*0fa8*/ 	.short	0x010a
        /*0faa*/ 	.byte	0x3f
	.zero		1


	//   ....[86]....
        /*0fac*/ 	.word	0x00019b90
        /*0fb0*/ 	.word	0x00000000
        /*0fb4*/ 	.word	0x00029860
        /*0fb8*/ 	.short	0x010a
        /*0fba*/ 	.byte	0x3f
	.zero		1


	//   ....[87]....
        /*0fbc*/ 	.word	0x00019be0
        /*0fc0*/ 	.word	0x00000012
        /*0fc4*/ 	.word	0x00029870
        /*0fc8*/ 	.short	0x010a
        /*0fca*/ 	.byte	0x3f
	.zero		1


	//   ....[88]....
        /*0fcc*/ 	.word	0x00019c30
        /*0fd0*/ 	.word	0x00000012
        /*0fd4*/ 	.word	0x00029860
        /*0fd8*/ 	.short	0x010a
        /*0fda*/ 	.byte	0x3f
	.zero		1


	//   ....[89]....
        /*0fdc*/ 	.word	0x00019c80
        /*0fe0*/ 	.word	0x00000004
        /*0fe4*/ 	.word	0x00029820
        /*0fe8*/ 	.short	0x010a
        /*0fea*/ 	.byte	0x3f
	.zero		1


	//   ....[90]....
        /*0fec*/ 	.word	0x00019e20
        /*0ff0*/ 	.word	0x00000005
        /*0ff4*/ 	.word	0x00029840
        /*0ff8*/ 	.short	0x010a
        /*0ffa*/ 	.byte	0x3f
	.zero		1


	//   ....[91]....
        /*0ffc*/ 	.word	0x00019e70
        /*1000*/ 	.word	0x00000013
        /*1004*/ 	.word	0x00029840
        /*1008*/ 	.short	0x010a
        /*100a*/ 	.byte	0x3f
	.zero		1


	//   ....[92]....
        /*100c*/ 	.word	0x00019ec0
        /*1010*/ 	.word	0x00000005
        /*1014*/ 	.word	0x00029860
        /*1018*/ 	.short	0x010a
        /*101a*/ 	.byte	0x3f
	.zero		1


	//   ....[93]....
        /*101c*/ 	.word	0x00019f10
        /*1020*/ 	.word	0x00000013
        /*1024*/ 	.word	0x00029860
        /*1028*/ 	.short	0x010a
        /*102a*/ 	.byte	0x3f
	.zero		1


	//   ....[94]....
        /*102c*/ 	.word	0x00019f60
        /*1030*/ 	.word	0x00000005
        /*1034*/ 	.word	0x00029880
        /*1038*/ 	.short	0x010a
        /*103a*/ 	.byte	0x3f
	.zero		1


	//----- nvinfo : EIATTR_NUM_MBARRIERS
	.align		4
.L_303:
        /*103c*/ 	.byte	0x03, 0x38
        /*103e*/ 	.short	0x0016


	//----- nvinfo : EIATTR_EXIT_INSTR_OFFSETS
	.align		4
        /*1040*/ 	.byte	0x04, 0x1c
        /*1042*/ 	.short	(.L_305 - .L_304)


	//   ....[0]....
.L_304:
        /*1044*/ 	.word	0x000009e0


	//   ....[1]....
        /*1048*/ 	.word	0x000100b0


	//   ....[2]....
        /*104c*/ 	.word	0x00017750


	//----- nvinfo : EIATTR_MAX_THREADS
	.align		4
.L_305:
        /*1050*/ 	.byte	0x04, 0x05
        /*1052*/ 	.short	(.L_307 - .L_306)
.L_306:
        /*1054*/ 	.word	0x00000180
        /*1058*/ 	.word	0x00000001
        /*105c*/ 	.word	0x00000001


	//----- nvinfo : EIATTR_CRS_STACK_SIZE
	.align		4
.L_307:
        /*1060*/ 	.byte	0x04, 0x1e
        /*1062*/ 	.short	(.L_309 - .L_308)
.L_308:
        /*1064*/ 	.word	0x00000000


	//----- nvinfo : EIATTR_CBANK_PARAM_SIZE
	.align		4
.L_309:
        /*1068*/ 	.byte	0x03, 0x19
        /*106a*/ 	.short	0x0af0


	//----- nvinfo : EIATTR_PARAM_CBANK
	.align		4
        /*106c*/ 	.byte	0x04, 0x0a
        /*106e*/ 	.short	(.L_311 - .L_310)
	.align		4
.L_310:
        /*1070*/ 	.word	index@(.nv.constant0._ZN7cutlass13device_kernelIN5flash11enable_sm90INS1_16FlashAttnFwdSm90INS1_25CollectiveMainloopFwdSm90ILi2EN4cute5tupleIJNS5_1CILi1EEES8_S8_EEENS6_IJNS7_ILi128EEENS7_ILi160EEENS7_ILi192EEEEEELi128ENS_12float_e4m3_tEfNS_4arch4Sm90ELb1ELb0ELb0ELb1ELb1ELb0ELb0ELb1ELb1ELb1ELb1ELb0EEENS1_21CollectiveEpilogueFwdINS6_IJSA_SA_SB_EEES9_NS_10bfloat16_tESG_Li256ELb1ELb1ELb1ELb1EEENS1_36VarlenDynamicPersistentTileSchedulerILi128ELi160ELi256ELi128ELb1ELb1ELb1ELb1ELb1ELb1EEEEEEEEEvNT_6ParamsE)
        /*1074*/ 	.short	0x0210
        /*1076*/ 	.short	0x0af0


	//----- nvinfo : EIATTR_SW_WAR
	.align		4
.L_311:
        /*1078*/ 	.byte	0x04, 0x36
        /*107a*/ 	.short	(.L_313 - .L_312)
.L_312:
        /*107c*/ 	.word	0x00000008
.L_313:


//--------------------- .nv.info._ZN7cutlass13device_kernelIN5flash11enable_sm90INS1_16FlashAttnFwdSm90INS1_25CollectiveMainloopFwdSm90ILi2EN4cute5tupleIJNS5_1CILi1EEES8_S8_EEENS6_IJNS7_ILi128EEENS7_ILi160EEENS7_ILi192EEEEEELi128ENS_12float_e4m3_tEfNS_4arch4Sm90ELb1ELb0ELb0ELb1ELb1ELb1ELb0ELb1ELb1ELb1ELb1ELb0EEENS1_21CollectiveEpilogueFwdINS6_IJSA_SA_SB_EEES9_NS_10bfloat16_tESG_Li256ELb1ELb1ELb1ELb1EEENS1_36VarlenDynamicPersistentTileSchedulerILi128ELi160ELi256ELi128ELb1ELb1ELb1ELb1ELb1ELb1EEEEEEEEEvNT_6ParamsE --------------------------
	.section	.nv.info._ZN7cutlass13device_kernelIN5flash11enable_sm90INS1_16FlashAttnFwdSm90INS1_25CollectiveMainloopFwdSm90ILi2EN4cute5tupleIJNS5_1CILi1EEES8_S8_EEENS6_IJNS7_ILi128EEENS7_ILi160EEENS7_ILi192EEEEEELi128ENS_12float_e4m3_tEfNS_4arch4Sm90ELb1ELb0ELb0ELb1ELb1ELb1ELb0ELb1ELb1ELb1ELb1ELb0EEENS1_21CollectiveEpilogueFwdINS6_IJSA_SA_SB_EEES9_NS_10bfloat16_tESG_Li256ELb1ELb1ELb1ELb1EEENS1_36VarlenDynamicPersistentTileSchedulerILi128ELi160ELi256ELi128ELb1ELb1ELb1ELb1ELb1ELb1EEEEEEEEEvNT_6ParamsE,"",@"SHT_CUDA_INFO"
	.sectionflags	@""
	.align	4


	//----- nvinfo : EIATTR_CUDA_API_VERSION
	.align		4
        /*0000*/ 	.byte	0x04, 0x37
        /*0002*/ 	.short	(.L_315 - .L_314)
.L_314:
        /*0004*/ 	.word	0x00000082


	//----- nvinfo : EIATTR_KPARAM_INFO
	.align		4
.L_315:
        /*0008*/ 	.byte	0x04, 0x17
        /*000a*/ 	.short	(.L_317 - .L_316)
.L_316:
        /*000c*/ 	.word	0x00000000
        /*0010*/ 	.short	0x0000
        /*0012*/ 	.short	0x0070
        /*0014*/ 	.byte	0x00, 0xf0, 0x01, 0x2a


	//----- nvinfo : EIATTR_SPARSE_MMA_MASK
	.align		4
.L_317:
        /*0018*/ 	.byte	0x03, 0x50
        /*001a*/ 	.short	0x0000


	//----- nvinfo : EIATTR_MAXREG_COUNT
	.align		4
        /*001c*/ 	.byte	0x03, 0x1b
        /*001e*/ 	.short	0x00a8


	//----- nvinfo : EIATTR_NUM_BARRIERS
	.align		4
        /*0020*/ 	.byte	0x02, 0x4c
        /*0022*/ 	.byte	0x10
	.zero		1


	//----- nvinfo : EIATTR_EXTERNS
	.align		4
        /*0024*/ 	.byte	0x04, 0x0f
        /*0026*/ 	.short	(.L_319 - .L_318)


	//   ....[0]....
	.align		4
.L_318:
        /*0028*/ 	.word	index@(__assertfail)


	//----- nvinfo : EIATTR_ANNOTATIONS
	.align		4
.L_319:
        /*002c*/ 	.byte	0x04, 0x55
        /*002e*/ 	.short	(.L_321 - .L_320)


	//   ....[0]....
.L_320:
        /* <DEDUP_REMOVED lines=36> */


	//----- nvinfo : EIATTR_MERCURY_ISA_VERSION
	.align		4
.L_321:
        /*0258*/ 	.byte	0x03, 0x5f
        /*025a*/ 	.short	0x0101


	//----- nvinfo : EIATTR_UNUSED_LOAD_BYTE_OFFSET
	.align		4
        /*025c*/ 	.byte	0x04, 0x44
        /*025e*/ 	.short	(.L_323 - .L_322)


	//   ....[0]....
.L_322:
        /*0260*/ 	.word	0x00000aa0
        /*0264*/ 	.word	0x0000fff0


	//   ....[1]....
        /*0268*/ 	.word	0x00023420
        /*026c*/ 	.word	0x0000fff0


	//----- nvinfo : EIATTR_INT_WARP_WIDE_INSTR_OFFSETS
	.align		4
.L_323:
        /*0270*/ 	.byte	0x04, 0x31
        /*0272*/ 	.short	(.L_325 - .L_324)


	//   ....[0]....
.L_324:
        /*0274*/ 	.word	0x00000130


	//   ....[1]....
        /*0278*/ 	.word	0x00000170


	//   ....[2]....
        /*027c*/ 	.word	0x000001e0


	//   ....[3]....
        /*0280*/ 	.word	0x0002a760


	//   ....[4]....
        /*0284*/ 	.word	0x0002a7f0


	//   ....[5]....
        /*0288*/ 	.word	0x0002e650


	//   ....[6]....
        /*028c*/ 	.word	0x0002e6e0


	//----- nvinfo : EIATTR_COOP_GROUP_MASK_REGIDS
	.align		4
.L_325:
        /*0290*/ 	.byte	0x04, 0x29
        /*0292*/ 	.short	(.L_327 - .L_326)


	//   ....[0]....
.L_326:
        /*0294*/ 	.word	0xffffffff


	//   ....[1]....
        /*0298*/ 	.word	0xffffffff


	//   ....[2]....
        /*029c*/ 	.word	0xffffffff


	//   ....[3]....
        /*02a0*/ 	.word	0xffffffff


	//   ....[4]....
        /*02a4*/ 	.word	0xffffffff


	//   ....[5]....
        /*02a8*/ 	.word	0xffffffff


	//   ....[6]....
        /*02ac*/ 	.word	0xffffffff


	//   ....[7]....
        /*02b0*/ 	.word	0xffffffff


	//   ....[8]....
        /*02b4*/ 	.word	0xffffffff


	//   ....[9]....
        /*02b8*/ 	.word	0xffffffff


	//   ....[10]....
        /*02bc*/ 	.word	0xffffffff


	//   ....[11]....
        /*02c0*/ 	.word	0xffffffff


	//   ....[12]....
        /*02c4*/ 	.word	0xffffffff


	//   ....[13]....
        /*02c8*/ 	.word	0xffffffff


	//   ....[14]....
        /*02cc*/ 	.word	0xffffffff


	//   ....[15]....
        /*02d0*/ 	.word	0xffffffff


	//   ....[16]....
        /*02d4*/ 	.word	0xffffffff


	//   ....[17]....
        /*02d8*/ 	.word	0xffffffff


	//   ....[18]....
        /*02dc*/ 	.word	0xffffffff


	//   ....[19]....
        /*02e0*/ 	.word	0xffffffff


	//   ....[20]....
        /*02e4*/ 	.word	0xffffffff


	//   ....[21]....
        /*02e8*/ 	.word	0xffffffff


	//   ....[22]....
        /*02ec*/ 	.word	0xffffffff


	//   ....[23]....
        /*02f0*/ 	.word	0xffffffff


	//   ....[24]....
        /*02f4*/ 	.word	0xffffffff


	//   ....[25]....
        /*02f8*/ 	.word	0xffffffff


	//   ....[26]....
        /*02fc*/ 	.word	0xffffffff


	//   ....[27]....
        /*0300*/ 	.word	0xffffffff


	//   ....[28]....
        /*0304*/ 	.word	0xffffffff


	//   ....[29]....
        /*0308*/ 	.word	0xffffffff


	//   ....[30]....
        /*030c*/ 	.word	0xffffffff


	//   ....[31]....
        /*0310*/ 	.word	0xffffffff


	//   ....[32]....
        /*0314*/ 	.word	0xffffffff


	//   ....[33]....
        /*0318*/ 	.word	0xffffffff


	//   ....[34]....
        /*031c*/ 	.word	0xffffffff


	//   ....[35]....
        /*0320*/ 	.word	0xffffffff


	//   ....[36]....
        /*0324*/ 	.word	0xffffffff


	//   ....[37]....
        /*0328*/ 	.word	0xffffffff


	//   ....[38]....
        /*032c*/ 	.word	0xffffffff


	//   ....[39]....
        /*0330*/ 	.word	0xffffffff


	//   ....[40]....
        /*0334*/ 	.word	0xffffffff


	//   ....[41]....
        /*0338*/ 	.word	0xffffffff


	//   ....[42]....
        /*033c*/ 	.word	0xffffffff


	//   ....[43]....
        /*0340*/ 	.word	0xffffffff


	//   ....[44]....
        /*0344*/ 	.word	0xffffffff


	//   ....[45]....
        /*0348*/ 	.word	0xffffffff


	//   ....[46]....
        /*034c*/ 	.word	0xffffffff


	//   ....[47]....
        /*0350*/ 	.word	0xffffffff


	//   ....[48]....
        /*0354*/ 	.word	0xffffffff


	//   ....[49]....
        /*0358*/ 	.word	0xffffffff


	//   ....[50]....
        /*035c*/ 	.word	0xffffffff


	//   ....[51]....
        /*0360*/ 	.word	0xffffffff


	//   ....[52]....
        /*0364*/ 	.word	0xffffffff


	//   ....[53]....
        /*0368*/ 	.word	0xffffffff


	//   ....[54]....
        /*036c*/ 	.word	0xffffffff


	//   ....[55]....
        /*0370*/ 	.word	0xffffffff


	//   ....[56]....
        /*0374*/ 	.word	0xffffffff


	//   ....[57]....
        /*0378*/ 	.word	0xffffffff


	//   ....[58]....
        /*037c*/ 	.word	0xffffffff


	//   ....[59]....
        /*0380*/ 	.word	0xffffffff


	//   ....[60]....
        /*0384*/ 	.word	0xffffffff


	//   ....[61]....
        /*0388*/ 	.word	0xffffffff


	//   ....[62]....
        /*038c*/ 	.word	0xffffffff


	//   ....[63]....
        /*0390*/ 	.word	0xffffffff


	//   ....[64]....
        /*0394*/ 	.word	0xffffffff


	//   ....[65]....
        /*0398*/ 	.word	0xffffffff


	//   ....[66]....
        /*039c*/ 	.word	0xffffffff


	//   ....[67]....
        /*03a0*/ 	.word	0xffffffff


	//   ....[68]....
        /*03a4*/ 	.word	0xffffffff


	//   ....[69]....
        /*03a8*/ 	.word	0xffffffff


	//   ....[70]....
        /*03ac*/ 	.word	0xffffffff


	//   ....[71]....
        /*03b0*/ 	.word	0xffffffff


	//   ....[72]....
        /*03b4*/ 	.word	0xffffffff


	//   ....[73]....
        /*03b8*/ 	.word	0xffffffff


	//   ....[74]....
        /*03bc*/ 	.word	0xffffffff


	//   ....[75]....
        /*03c0*/ 	.word	0xffffffff


	//   ....[76]....
        /*03c4*/ 	.word	0xffffffff


	//   ....[77]....
        /*03c8*/ 	.word	0xffffffff


	//   ....[78]....
        /*03cc*/ 	.word	0xffffffff


	//   ....[79]....
        /*03d0*/ 	.word	0xffffffff


	//   ....[80]....
        /*03d4*/ 	.word	0xffffffff


	//   ....[81]....
        /*03d8*/ 	.word	0xffffffff


	//   ....[82]....
        /*03dc*/ 	.word	0xffffffff


	//   ....[83]....
        /*03e0*/ 	.word	0xffffffff


	//   ....[84]....
        /*03e4*/ 	.word	0xffffffff


	//   ....[85]....
        /*03e8*/ 	.word	0xffffffff


	//   ....[86]....
        /*03ec*/ 	.word	0xffffffff


	//   ....[87]....
        /*03f0*/ 	.word	0xffffffff


	//   ....[88]....
        /*03f4*/ 	.word	0xffffffff


	//   ....[89]....
        /*03f8*/ 	.word	0xffffffff


	//   ....[90]....
        /*03fc*/ 	.word	0xffffffff


	//   ....[91]....
        /*0400*/ 	.word	0xffffffff


	//   ....[92]....
        /*0404*/ 	.word	0xffffffff


	//   ....[93]....
        /*0408*/ 	.word	0xffffffff


	//   ....[94]....
        /*040c*/ 	.word	0xffffffff


	//   ....[95]....
        /*0410*/ 	.word	0xffffffff


	//   ....[96]....
        /*0414*/ 	.word	0xffffffff


	//   ....[97]....
        /*0418*/ 	.word	0xffffffff


	//   ....[98]....
        /*041c*/ 	.word	0xffffffff


	//   ....[99]....
        /*0420*/ 	.word	0xffffffff


	//   ....[100]....
        /*0424*/ 	.word	0xffffffff


	//   ....[101]....
        /*0428*/ 	.word	0xffffffff


	//   ....[102]....
        /*042c*/ 	.word	0xffffffff


	//   ....[103]....
        /*0430*/ 	.word	0xffffffff


	//   ....[104]....
        /*0434*/ 	.word	0xffffffff


	//   ....[105]....
        /*0438*/ 	.word	0xffffffff


	//   ....[106]....
        /*043c*/ 	.word	0xffffffff


	//   ....[107]....
        /*0440*/ 	.word	0xffffffff


	//   ....[108]....
        /*0444*/ 	.word	0xffffffff


	//   ....[109]....
        /*0448*/ 	.word	0xffffffff


	//   ....[110]....
        /*044c*/ 	.word	0xffffffff


	//   ....[111]....
        /*0450*/ 	.word	0xffffffff


	//   ....[112]....
        /*0454*/ 	.word	0xffffffff


	//   ....[113]....
        /*0458*/ 	.word	0xffffffff


	//   ....[114]....
        /*045c*/ 	.word	0xffffffff


	//   ....[115]....
        /*0460*/ 	.word	0xffffffff


	//   ....[116]....
        /*0464*/ 	.word	0xffffffff


	//   ....[117]....
        /*0468*/ 	.word	0xffffffff


	//   ....[118]....
        /*046c*/ 	.word	0xffffffff


	//   ....[119]....
        /*0470*/ 	.word	0xffffffff


	//   ....[120]....
        /*0474*/ 	.word	0xffffffff


	//   ....[121]....
        /*0478*/ 	.word	0xffffffff


	//   ....[122]....
        /*047c*/ 	.word	0xffffffff


	//   ....[123]....
        /*0480*/ 	.word	0xffffffff


	//   ....[124]....
        /*0484*/ 	.word	0xffffffff


	//   ....[125]....
        /*0488*/ 	.word	0xffffffff


	//   ....[126]....
        /*048c*/ 	.word	0xffffffff


	//   ....[127]....
        /*0490*/ 	.word	0xffffffff


	//   ....[128]....
        /*0494*/ 	.word	0xffffffff


	//   ....[129]....
        /*0498*/ 	.word	0xffffffff


	//   ....[130]....
        /*049c*/ 	.word	0xffffffff


	//   ....[131]....
        /*04a0*/ 	.word	0xffffffff


	//   ....[132]....
        /*04a4*/ 	.word	0xffffffff


	//   ....[133]....
        /*04a8*/ 	.word	0xffffffff


	//   ....[134]....
        /*04ac*/ 	.word	0xffffffff


	//   ....[135]....
        /*04b0*/ 	.word	0xffffffff


	//   ....[136]....
        /*04b4*/ 	.word	0xffffffff


	//   ....[137]....
        /*04b8*/ 	.word	0xffffffff


	//   ....[138]....
        /*04bc*/ 	.word	0xffffffff


	//   ....[139]....
        /*04c0*/ 	.word	0xffffffff


	//   ....[140]....
        /*04c4*/ 	.word	0xffffffff


	//   ....[141]....
        /*04c8*/ 	.word	0xffffffff


	//   ....[142]....
        /*04cc*/ 	.word	0xffffffff


	//   ....[143]....
        /*04d0*/ 	.word	0xffffffff


	//   ....[144]....
        /*04d4*/ 	.word	0xffffffff


	//   ....[145]....
        /*04d8*/ 	.word	0xffffffff


	//   ....[146]....
        /*04dc*/ 	.word	0xffffffff


	//   ....[147]....
        /*04e0*/ 	.word	0xffffffff


	//   ....[148]....
        /*04e4*/ 	.word	0xffffffff


	//   ....[149]....
        /*04e8*/ 	.word	0xffffffff


	//   ....[150]....
        /*04ec*/ 	.word	0xffffffff


	//   ....[151]....
        /*04f0*/ 	.word	0xffffffff


	//   ....[152]....
        /*04f4*/ 	.word	0xffffffff


	//   ....[153]....
        /*04f8*/ 	.word	0xffffffff


	//   ....[154]....
        /*04fc*/ 	.word	0xffffffff


	//   ....[155]....
        /*0500*/ 	.word	0xffffffff


	//   ....[156]....
        /*0504*/ 	.word	0xffffffff


	//   ....[157]....
        /*0508*/ 	.word	0xffffffff


	//   ....[158]....
        /*050c*/ 	.word	0xffffffff


	//   ....[159]....
        /*0510*/ 	.word	0xffffffff


	//   ....[160]....
        /*0514*/ 	.word	0xffffffff


	//   ....[161]....
        /*0518*/ 	.word	0xffffffff


	//   ....[162]....
        /*051c*/ 	.word	0xffffffff


	//   ....[163]....
        /*0520*/ 	.word	0xffffffff


	//   ....[164]....
        /*0524*/ 	.word	0xffffffff


	//   ....[165]....
        /*0528*/ 	.word	0xffffffff


	//   ....[166]....
        /*052c*/ 	.word	0xffffffff


	//   ....[167]....
        /*0530*/ 	.word	0xffffffff


	//   ....[168]....
        /*0534*/ 	.word	0xffffffff


	//   ....[169]....
        /*0538*/ 	.word	0xffffffff


	//   ....[170]....
        /*053c*/ 	.word	0xffffffff


	//   ....[171]....
        /*0540*/ 	.word	0xffffffff


	//   ....[172]....
        /*0544*/ 	.word	0xffffffff


	//   ....[173]....
        /*0548*/ 	.word	0xffffffff


	//   ....[174]....
        /*054c*/ 	.word	0xffffffff


	//   ....[175]....
        /*0550*/ 	.word	0xffffffff


	//   ....[176]....
        /*0554*/ 	.word	0xffffffff


	//   ....[177]....
        /*0558*/ 	.word	0xffffffff


	//   ....[178]....
        /*055c*/ 	.word	0xffffffff


	//   ....[179]....
        /*0560*/ 	.word	0xffffffff


	//   ....[180]....
        /*0564*/ 	.word	0xffffffff


	//   ....[181]....
        /*0568*/ 	.word	0xffffffff


	//   ....[182]....
        /*056c*/ 	.word	0xffffffff


	//   ....[183]....
        /*0570*/ 	.word	0xffffffff


	//   ....[184]....
        /*0574*/ 	.word	0xffffffff


	//   ....[185]....
        /*0578*/ 	.word	0xffffffff


	//   ....[186]....
        /*057c*/ 	.word	0xffffffff


	//   ....[187]....
        /*0580*/ 	.word	0xffffffff


	//   ....[188]....
        /*0584*/ 	.word	0xffffffff


	//   ....[189]....
        /*0588*/ 	.word	0xffffffff


	//   ....[190]....
        /*058c*/ 	.word	0xffffffff


	//   ....[191]....
        /*0590*/ 	.word	0xffffffff


	//   ....[192]....
        /*0594*/ 	.word	0xffffffff


	//   ....[193]....
        /*0598*/ 	.word	0xffffffff


	//   ....[194]....
        /*059c*/ 	.word	0xffffffff


	//   ....[195]....
        /*05a0*/ 	.word	0xffffffff


	//   ....[196]....
        /*05a4*/ 	.word	0xffffffff


	//   ....[197]....
        /*05a8*/ 	.word	0xffffffff


	//   ....[198]....
        /*05ac*/ 	.word	0xffffffff


	//   ....[199]....
        /*05b0*/ 	.word	0xffffffff


	//   ....[200]....
        /*05b4*/ 	.word	0xffffffff


	//   ....[201]....
        /*05b8*/ 	.word	0xffffffff


	//   ....[202]....
        /*05bc*/ 	.word	0xffffffff


	//   ....[203]....
        /*05c0*/ 	.word	0xffffffff


	//   ....[204]....
        /*05c4*/ 	.word	0xffffffff


	//   ....[205]....
        /*05c8*/ 	.word	0xffffffff


	//   ....[206]....
        /*05cc*/ 	.word	0xffffffff


	//   ....[207]....
        /*05d0*/ 	.word	0xffffffff


	//   ....[208]....
        /*05d4*/ 	.word	0xffffffff


	//   ....[209]....
        /*05d8*/ 	.word	0xffffffff


	//   ....[210]....
        /*05dc*/ 	.word	0xffffffff


	//   ....[211]....
        /*05e0*/ 	.word	0xffffffff


	//   ....[212]....
        /*05e4*/ 	.word	0xffffffff


	//   ....[213]....
        /*05e8*/ 	.word	0xffffffff


	//   ....[214]....
        /*05ec*/ 	.word	0xffffffff


	//   ....[215]....
        /*05f0*/ 	.word	0xffffffff


	//   ....[216]....
        /*05f4*/ 	.word	0xffffffff


	//   ....[217]....
        /*05f8*/ 	.word	0xffffffff


	//   ....[218]....
        /*05fc*/ 	.word	0xffffffff


	//   ....[219]....
        /*0600*/ 	.word	0xffffffff


	//   ....[220]....
        /*0604*/ 	.word	0xffffffff


	//   ....[221]....
        /*0608*/ 	.word	0xffffffff


	//   ....[222]....
        /*060c*/ 	.word	0xffffffff


	//   ....[223]....
        /*0610*/ 	.word	0xffffffff


	//   ....[224]....
        /*0614*/ 	.word	0xffffffff


	//   ....[225]....
        /*0618*/ 	.word	0x0500000f


	//   ....[226]....
        /*061c*/ 	.word	0x0500000f


	//   ....[227]....
        /*0620*/ 	.word	0x0500000f


	//   ....[228]....
        /*0624*/ 	.word	0x0500000f


	//   ....[229]....
        /*0628*/ 	.word	0x0500000f


	//   ....[230]....
        /*062c*/ 	.word	0x0500000f


	//   ....[231]....
        /*0630*/ 	.word	0x0500000f


	//   ....[232]....
        /*0634*/ 	.word	0x0500000f


	//   ....[233]....
        /*0638*/ 	.word	0x0500000f


	//   ....[234]....
        /*063c*/ 	.word	0x0500000f


	//   ....[235]....
        /*0640*/ 	.word	0x0500000f


	//   ....[236]....
        /*0644*/ 	.word	0x0500000f


	//   ....[237]....
        /*0648*/ 	.word	0x0500000f


	//   ....[238]....
        /*064c*/ 	.word	0x0500000f


	//   ....[239]....
        /*0650*/ 	.word	0x0500000f


	//   ....[240]....
        /*0654*/ 	.word	0x0500000f


	//   ....[241]....
        /*0658*/ 	.word	0x0500000f


	//   ....[242]....
        /*065c*/ 	.word	0x0500000f


	//   ....[243]....
        /*0660*/ 	.word	0x0500000f


	//   ....[244]....
        /*0664*/ 	.word	0x0500000f


	//   ....[245]....
        /*0668*/ 	.word	0x0500000f


	//   ....[246]....
        /*066c*/ 	.word	0x0500000f


	//   ....[247]....
        /*0670*/ 	.word	0x0500000f


	//   ....[248]....
        /*0674*/ 	.word	0x0500000f


	//   ....[249]....
        /*0678*/ 	.word	0x0500000f


	//   ....[250]....
        /*067c*/ 	.word	0x0500000f


	//   ....[251]....
        /*0680*/ 	.word	0x0500000f


	//   ....[252]....
        /*0684*/ 	.word	0x0500000f


	//   ....[253]....
        /*0688*/ 	.word	0x0500000f


	//   ....[254]....
        /*068c*/ 	.word	0x0500000f


	//   ....[255]....
        /*0690*/ 	.word	0x0500000f


	//   ....[0]....
        /*0694*/ 	.word	0x0500000f


	//   ....[1]....
        /*0698*/ 	.word	0x0500000f


	//   ....[2]....
        /*069c*/ 	.word	0x0500000f


	//   ....[3]....
        /*06a0*/ 	.word	0x0500000f


	//   ....[4]....
        /*06a4*/ 	.word	0x0500000f


	//   ....[5]....
        /*06a8*/ 	.word	0x0500000f


	//   ....[6]....
        /*06ac*/ 	.word	0x0500000f


	//   ....[7]....
        /*06b0*/ 	.word	0x0500000f


	//   ....[8]....
        /*06b4*/ 	.word	0x0500000f


	//   ....[9]....
        /*06b8*/ 	.word	0x0500000f


	//   ....[10]....
        /*06bc*/ 	.word	0x0500000f


	//   ....[11]....
        /*06c0*/ 	.word	0x0500000f


	//   ....[12]....
        /*06c4*/ 	.word	0x0500000f


	//   ....[13]....
        /*06c8*/ 	.word	0x0500000f


	//   ....[14]....
        /*06cc*/ 	.word	0x0500000f


	//   ....[15]....
        /*06d0*/ 	.word	0x0500000f


	//   ....[16]....
        /*06d4*/ 	.word	0x0500000f


	//   ....[17]....
        /*06d8*/ 	.word	0x0500000f


	//   ....[18]....
        /*06dc*/ 	.word	0x0500000f


	//   ....[19]....
        /*06e0*/ 	.word	0x0500000f


	//   ....[20]....
        /*06e4*/ 	.word	0x0500000f


	//   ....[21]....
        /*06e8*/ 	.word	0x0500000f


	//   ....[22]....
        /*06ec*/ 	.word	0x0500000f


	//   ....[23]....
        /*06f0*/ 	.word	0x0500000f


	//   ....[24]....
        /*06f4*/ 	.word	0x0500000f


	//   ....[25]....
        /*06f8*/ 	.word	0x0500000f


	//   ....[26]....
        /*06fc*/ 	.word	0x0500000f


	//   ....[27]....
        /*0700*/ 	.word	0x0500000f


	//   ....[28]....
        /*0704*/ 	.word	0x0500000f


	//   ....[29]....
        /*0708*/ 	.word	0x0500000f


	//   ....[30]....
        /*070c*/ 	.word	0x0500000f


	//   ....[31]....
        /*0710*/ 	.word	0x0500000f


	//   ....[32]....
        /*0714*/ 	.word	0x0500000f


	//   ....[33]....
        /*0718*/ 	.word	0x0500000f


	//   ....[34]....
        /*071c*/ 	.word	0x0500000f


	//   ....[35]....
        /*0720*/ 	.word	0x0500000f


	//   ....[36]....
        /*0724*/ 	.word	0x0500000f


	//   ....[37]....
        /*0728*/ 	.word	0x0500000f


	//   ....[38]....
        /*072c*/ 	.word	0x0500000f


	//   ....[39]....
        /*0730*/ 	.word	0x0500000f


	//   ....[40]....
        /*0734*/ 	.word	0x0500000f


	//   ....[41]....
        /*0738*/ 	.word	0x0500000f


	//   ....[42]....
        /*073c*/ 	.word	0x0500000f


	//   ....[43]....
        /*0740*/ 	.word	0x0500000f


	//   ....[44]....
        /*0744*/ 	.word	0x0500000f


	//   ....[45]....
        /*0748*/ 	.word	0x0500000f


	//   ....[46]....
        /*074c*/ 	.word	0x0500000f


	//   ....[47]....
        /*0750*/ 	.word	0x0500000f


	//   ....[48]....
        /*0754*/ 	.word	0x0500000f


	//   ....[49]....
        /*0758*/ 	.word	0x0500000f


	//   ....[50]....
        /*075c*/ 	.word	0x0500000f


	//   ....[51]....
        /*0760*/ 	.word	0x0500000f


	//   ....[52]....
        /*0764*/ 	.word	0x0500000f


	//   ....[53]....
        /*0768*/ 	.word	0x0500000f


	//   ....[54]....
        /*076c*/ 	.word	0x0500000f


	//   ....[55]....
        /*0770*/ 	.word	0x0500000f


	//   ....[56]....
        /*0774*/ 	.word	0x0500000f


	//   ....[57]....
        /*0778*/ 	.word	0x0500000f


	//   ....[58]....
        /*077c*/ 	.word	0x0500000f


	//   ....[59]....
        /*0780*/ 	.word	0x0500000f


	//   ....[60]....
        /*0784*/ 	.word	0x0500000f


	//   ....[61]....
        /*0788*/ 	.word	0x0500000f


	//   ....[62]....
        /*078c*/ 	.word	0x0500000f


	//   ....[63]....
        /*0790*/ 	.word	0x0500000f


	//   ....[64]....
        /*0794*/ 	.word	0x0500000f


	//   ....[65]....
        /*0798*/ 	.word	0x0500000f


	//   ....[66]....
        /*079c*/ 	.word	0x0500000f


	//   ....[67]....
        /*07a0*/ 	.word	0x0500000f


	//   ....[68]....
        /*07a4*/ 	.word	0x0500000f


	//   ....[69]....
        /*07a8*/ 	.word	0x0500000f


	//   ....[70]....
        /*07ac*/ 	.word	0x0500000f


	//   ....[71]....
        /*07b0*/ 	.word	0x0500000f


	//   ....[72]....
        /*07b4*/ 	.word	0x0500000f


	//   ....[73]....
        /*07b8*/ 	.word	0x0500000f


	//   ....[74]....
        /*07bc*/ 	.word	0x0500000f


	//   ....[75]....
        /*07c0*/ 	.word	0x0500000f


	//   ....[76]....
        /*07c4*/ 	.word	0x0500000f


	//   ....[77]....
        /*07c8*/ 	.word	0x0500000f


	//   ....[78]....
        /*07cc*/ 	.word	0x0500000f


	//   ....[79]....
        /*07d0*/ 	.word	0x0500000f


	//   ....[80]....
        /*07d4*/ 	.word	0x0500000f


	//   ....[81]....
        /*07d8*/ 	.word	0x0500000f


	//   ....[82]....
        /*07dc*/ 	.word	0x0500000f


	//   ....[83]....
        /*07e0*/ 	.word	0x0500000f


	//   ....[84]....
        /*07e4*/ 	.word	0x0500000f


	//   ....[85]....
        /*07e8*/ 	.word	0x0500000f


	//   ....[86]....
        /*07ec*/ 	.word	0x0500000f


	//   ....[87]....
        /*07f0*/ 	.word	0x0500000f


	//   ....[88]....
        /*07f4*/ 	.word	0x0500000f


	//   ....[89]....
        /*07f8*/ 	.word	0x0500000f


	//   ....[90]....
        /*07fc*/ 	.word	0x0500000f


	//   ....[91]....
        /*0800*/ 	.word	0x0500000f


	//   ....[92]....
        /*0804*/ 	.word	0x0500000f


	//   ....[93]....
        /*0808*/ 	.word	0x0500000f


	//   ....[94]....
        /*080c*/ 	.word	0x0500000f


	//   ....[95]....
        /*0810*/ 	.word	0x0500000f


	//   ....[96]....
        /*0814*/ 	.word	0x0500000f


	//   ....[97]....
        /*0818*/ 	.word	0x0500000f


	//   ....[98]....
        /*081c*/ 	.word	0x0500000f


	//   ....[99]....
        /*0820*/ 	.word	0x0500000f


	//   ....[100]....
        /*0824*/ 	.word	0x0500000f


	//   ....[101]....
        /*0828*/ 	.word	0x0500000f


	//   ....[102]....
        /*082c*/ 	.word	0x0500000f


	//   ....[103]....
        /*0830*/ 	.word	0x0500000f


	//   ....[104]....
        /*0834*/ 	.word	0x0500000f


	//   ....[105]....
        /*0838*/ 	.word	0x0500000f


	//   ....[106]....
        /*083c*/ 	.word	0x0500000f


	//   ....[107]....
        /*0840*/ 	.word	0x0500000f


	//   ....[108]....
        /*0844*/ 	.word	0x0500000f


	//   ....[109]....
        /*0848*/ 	.word	0x0500000f


	//   ....[110]....
        /*084c*/ 	.word	0x0500000f


	//   ....[111]....
        /*0850*/ 	.word	0x0500000f


	//   ....[112]....
        /*0854*/ 	.word	0x0500000f


	//   ....[113]....
        /*0858*/ 	.word	0x0500000f


	//   ....[114]....
        /*085c*/ 	.word	0x0500000f


	//   ....[115]....
        /*0860*/ 	.word	0x0500000f


	//   ....[116]....
        /*0864*/ 	.word	0x0500000f


	//   ....[117]....
        /*0868*/ 	.word	0x0500000f


	//   ....[118]....
        /*086c*/ 	.word	0x0500000f


	//   ....[119]....
        /*0870*/ 	.word	0x0500000f


	//   ....[120]....
        /*0874*/ 	.word	0x0500000f


	//   ....[121]....
        /*0878*/ 	.word	0x0500000f


	//   ....[122]....
        /*087c*/ 	.word	0x0500000f


	//   ....[123]....
        /*0880*/ 	.word	0x0500000f


	//   ....[124]....
        /*0884*/ 	.word	0x0500000f


	//   ....[125]....
        /*0888*/ 	.word	0x0500000f


	//   ....[126]....
        /*088c*/ 	.word	0x0500000f


	//   ....[127]....
        /*0890*/ 	.word	0x0500000f


	//   ....[128]....
        /*0894*/ 	.word	0x0500000f


	//   ....[129]....
        /*0898*/ 	.word	0x0500000f


	//   ....[130]....
        /*089c*/ 	.word	0x0500000f


	//   ....[131]....
        /*08a0*/ 	.word	0x0500000f


	//   ....[132]....
        /*08a4*/ 	.word	0x0500000f


	//   ....[133]....
        /*08a8*/ 	.word	0x0500000f


	//   ....[134]....
        /*08ac*/ 	.word	0x0500000f


	//   ....[135]....
        /*08b0*/ 	.word	0x0500000f


	//   ....[136]....
        /*08b4*/ 	.word	0x0500000f


	//   ....[137]....
        /*08b8*/ 	.word	0x0500000f


	//   ....[138]....
        /*08bc*/ 	.word	0x0500000f


	//   ....[139]....
        /*08c0*/ 	.word	0x0500000f


	//   ....[140]....
        /*08c4*/ 	.word	0x0500000f


	//   ....[141]....
        /*08c8*/ 	.word	0x0500000f


	//   ....[142]....
        /*08cc*/ 	.word	0x0500000f


	//----- nvinfo : EIATTR_COOP_GROUP_INSTR_OFFSETS
	.align		4
.L_327:
        /*08d0*/ 	.byte	0x04, 0x28
        /*08d2*/ 	.short	(.L_329 - .L_328)


	//   ....[0]....
.L_328:
        /*08d4*/ 	.word	0x00000070


	//   ....[1]....
        /*08d8*/ 	.word	0x00000140


	//   ....[2]....
        /*08dc*/ 	.word	0x00000190


	//   ....[3]....
        /*08e0*/ 	.word	0x000003c0


	//   ....[4]....
        /*08e4*/ 	.word	0x00000520


	//   ....[5]....
        /*08e8*/ 	.word	0x00000640


	//   ....[6]....
        /*08ec*/ 	.word	0x000007a0


	//   ....[7]....
        /*08f0*/ 	.word	0x00003960


	//   ....[8]....
        /*08f4*/ 	.word	0x00003970


	//   ....[9]....
        /*08f8*/ 	.word	0x000065e0


	//   ....[10]....
        /*08fc*/ 	.word	0x000065f0


	//   ....[11]....
        /*0900*/ 	.word	0x00009970


	//   ....[12]....
        /*0904*/ 	.word	0x00009980


	//   ....[13]....
        /*0908*/ 	.word	0x0000c7d0


	//   ....[14]....
        /*090c*/ 	.word	0x0000c7e0


	//   ....[15]....
        /*0910*/ 	.word	0x0000f800


	//   ....[16]....
        /*0914*/ 	.word	0x0000f810


	//   ....[17]....
        /*0918*/ 	.word	0x0000fa80


	//   ....[18]....
        /*091c*/ 	.word	0x0000fa90


	//   ....[19]....
        /*0920*/ 	.word	0x0000ffa0


	//   ....[20]....
        /*0924*/ 	.word	0x0000ffc0


	//   ....[21]....
        /*0928*/ 	.word	0x00010160


	//   ....[22]....
        /*092c*/ 	.word	0x00010180


	//   ....[23]....
        /*0930*/ 	.word	0x00010d10


	//   ....[24]....
        /*0934*/ 	.word	0x000113d0


	//   ....[25]....
        /*0938*/ 	.word	0x000113e0


	//   ....[26]....
        /*093c*/ 	.word	0x000113f0


	//   ....[27]....
        /*0940*/ 	.word	0x00011400


	//   ....[28]....
        /*0944*/ 	.word	0x00014a30


	//   ....[29]....
        /*0948*/ 	.word	0x00014a40


	//   ....[30]....
        /*094c*/ 	.word	0x00014a50


	//   ....[31]....
        /*0950*/ 	.word	0x00014a60


	//   ....[32]....
        /*0954*/ 	.word	0x00019210


	//   ....[33]....
        /*0958*/ 	.word	0x00019750


	//   ....[34]....
        /*095c*/ 	.word	0x00019a00


	//   ....[35]....
        /*0960*/ 	.word	0x00019a50


	//   ....[36]....
        /*0964*/ 	.word	0x0001a610


	//   ....[37]....
        /*0968*/ 	.word	0x0001a740


	//   ....[38]....
        /*096c*/ 	.word	0x0001cef0


	//   ....[39]....
        /*0970*/ 	.word	0x0001cf10


	//   ....[40]....
        /*0974*/ 	.word	0x0001d940


	//   ....[41]....
        /*0978*/ 	.word	0x0001da40


	//   ....[42]....
        /*097c*/ 	.word	0x0001e300


	//   ....[43]....
        /*0980*/ 	.word	0x0001e360


	//   ....[44]....
        /*0984*/ 	.word	0x00020ee0


	//   ....[45]....
        /*0988*/ 	.word	0x00020f00


	//   ....[46]....
        /*098c*/ 	.word	0x000211c0


	//   ....[47]....
        /*0990*/ 	.word	0x000211e0


	//   ....[48]....
        /*0994*/ 	.word	0x00022c50


	//   ....[49]....
        /*0998*/ 	.word	0x00022c60


	//   ....[50]....
        /*099c*/ 	.word	0x00022ce0


	//   ....[51]....
        /*09a0*/ 	.word	0x00022cf0


	//   ....[52]....
        /*09a4*/ 	.word	0x000238a0


	//   ....[53]....
        /*09a8*/ 	.word	0x000238d0


	//   ....[54]....
        /*09ac*/ 	.word	0x00023900


	//   ....[55]....
        /*09b0*/ 	.word	0x00023930


	//   ....[56]....
        /*09b4*/ 	.word	0x00023970


	//   ....[57]....
        /*09b8*/ 	.word	0x000239a0


	//   ....[58]....
        /*09bc*/ 	.word	0x000239d0


	//   ....[59]....
        /*09c0*/ 	.word	0x00023a00


	//   ....[60]....
        /*09c4*/ 	.word	0x00023a30


	//   ....[61]....
        /*09c8*/ 	.word	0x00023a60


	//   ....[62]....
        /*09cc*/ 	.word	0x00023a90


	//   ....[63]....
        /*09d0*/ 	.word	0x00023ac0


	//   ....[64]....
        /*09d4*/ 	.word	0x00023af0


	//   ....[65]....
        /*09d8*/ 	.word	0x00023b20


	//   ....[66]....
        /*09dc*/ 	.word	0x00023b50


	//   ....[67]....
        /*09e0*/ 	.word	0x00023b80


	//   ....[68]....
        /*09e4*/ 	.word	0x00023bb0


	//   ....[69]....
        /*09e8*/ 	.word	0x00023be0


	//   ....[70]....
        /*09ec*/ 	.word	0x00023c10


	//   ....[71]....
        /*09f0*/ 	.word	0x00023c40


	//   ....[72]....
        /*09f4*/ 	.word	0x00023c70


	//   ....[73]....
        /*09f8*/ 	.word	0x00023ca0


	//   ....[74]....
        /*09fc*/ 	.word	0x00023cd0


	//   ....[75]....
        /*0a00*/ 	.word	0x00023d00


	//   ....[76]....
        /*0a04*/ 	.word	0x00023d30


	//   ....[77]....
        /*0a08*/ 	.word	0x00023d60


	//   ....[78]....
        /*0a0c*/ 	.word	0x00023d90


	//   ....[79]....
        /*0a10*/ 	.word	0x00023dc0


	//   ....[80]....
        /*0a14*/ 	.word	0x00023df0


	//   ....[81]....
        /*0a18*/ 	.word	0x00023e20


	//   ....[82]....
        /*0a1c*/ 	.word	0x00023e50


	//   ....[83]....
        /*0a20*/ 	.word	0x00023e80


	//   ....[84]....
        /*0a24*/ 	.word	0x00023eb0


	//   ....[85]....
        /*0a28*/ 	.word	0x00023ee0


	//   ....[86]....
        /*0a2c*/ 	.word	0x00023f10


	//   ....[87]....
        /*0a30*/ 	.word	0x00023f40


	//   ....[88]....
        /*0a34*/ 	.word	0x00023f70


	//   ....[89]....
        /*0a38*/ 	.word	0x00023fa0


	//   ....[90]....
        /*0a3c*/ 	.word	0x00023fd0


	//   ....[91]....
        /*0a40*/ 	.word	0x00024000


	//   ....[92]....
        /*0a44*/ 	.word	0x00024030


	//   ....[93]....
        /*0a48*/ 	.word	0x00024040


	//   ....[94]....
        /*0a4c*/ 	.word	0x00024050


	//   ....[95]....
        /*0a50*/ 	.word	0x00024060


	//   ....[96]....
        /*0a54*/ 	.word	0x00024070


	//   ....[97]....
        /*0a58*/ 	.word	0x00024080


	//   ....[98]....
        /*0a5c*/ 	.word	0x00024090


	//   ....[99]....
        /*0a60*/ 	.word	0x000240a0


	//   ....[100]....
        /*0a64*/ 	.word	0x000240b0


	//   ....[101]....
        /*0a68*/ 	.word	0x000240e0


	//   ....[102]....
        /*0a6c*/ 	.word	0x00024110


	//   ....[103]....
        /*0a70*/ 	.word	0x00024140


	//   ....[104]....
        /*0a74*/ 	.word	0x00024170


	//   ....[105]....
        /*0a78*/ 	.word	0x000241a0


	//   ....[106]....
        /*0a7c*/ 	.word	0x000241d0


	//   ....[107]....
        /*0a80*/ 	.word	0x00024200


	//   ....[108]....
        /*0a84*/ 	.word	0x00024230


	//   ....[109]....
        /*0a88*/ 	.word	0x00024260


	//   ....[110]....
        /*0a8c*/ 	.word	0x00024290


	//   ....[111]....
        /*0a90*/ 	.word	0x000242c0


	//   ....[112]....
        /*0a94*/ 	.word	0x000242f0


	//   ....[113]....
        /*0a98*/ 	.word	0x00024320


	//   ....[114]....
        /*0a9c*/ 	.word	0x00024350


	//   ....[115]....
        /*0aa0*/ 	.word	0x00024380


	//   ....[116]....
        /*0aa4*/ 	.word	0x00024bc0


	//   ....[117]....
        /*0aa8*/ 	.word	0x00024be0


	//   ....[118]....
        /*0aac*/ 	.word	0x00024bf0


	//   ....[119]....
        /*0ab0*/ 	.word	0x00024c00


	//   ....[120]....
        /*0ab4*/ 	.word	0x00025320


	//   ....[121]....
        /*0ab8*/ 	.word	0x00025330


	//   ....[122]....
        /*0abc*/ 	.word	0x00025440


	//   ....[123]....
        /*0ac0*/ 	.word	0x00025450


	//   ....[124]....
        /*0ac4*/ 	.word	0x00025560


	//   ....[125]....
        /*0ac8*/ 	.word	0x00025570


	//   ....[126]....
        /*0acc*/ 	.word	0x00025680


	//   ....[127]....
        /*0ad0*/ 	.word	0x00025690


	//   ....[128]....
        /*0ad4*/ 	.word	0x00025a40


	//   ....[129]....
        /*0ad8*/ 	.word	0x00025a80


	//   ....[130]....
        /*0adc*/ 	.word	0x000262c0


	//   ....[131]....
        /*0ae0*/ 	.word	0x000262d0


	//   ....[132]....
        /*0ae4*/ 	.word	0x00027230


	//   ....[133]....
        /*0ae8*/ 	.word	0x00027240


	//   ....[134]....
        /*0aec*/ 	.word	0x00027360


	//   ....[135]....
        /*0af0*/ 	.word	0x00027370


	//   ....[136]....
        /*0af4*/ 	.word	0x00027480


	//   ....[137]....
        /*0af8*/ 	.word	0x00027490


	//   ....[138]....
        /*0afc*/ 	.word	0x000275a0


	//   ....[139]....
        /*0b00*/ 	.word	0x000275b0


	//   ....[140]....
        /*0b04*/ 	.word	0x00027710


	//   ....[141]....
        /*0b08*/ 	.word	0x00027900


	//   ....[142]....
        /*0b0c*/ 	.word	0x00027930


	//   ....[143]....
        /*0b10*/ 	.word	0x00027960


	//   ....[144]....
        /*0b14*/ 	.word	0x00027990


	//   ....[145]....
        /*0b18*/ 	.word	0x000279c0


	//   ....[146]....
        /*0b1c*/ 	.word	0x000279f0


	//   ....[147]....
        /*0b20*/ 	.word	0x00027b80


	//   ....[148]....
        /*0b24*/ 	.word	0x00027bb0


	//   ....[149]....
        /*0b28*/ 	.word	0x00027be0


	//   ....[150]....
        /*0b2c*/ 	.word	0x00027c10


	//   ....[151]....
        /*0b30*/ 	.word	0x00027c40


	//   ....[152]....
        /*0b34*/ 	.word	0x00027c70


	//   ....[153]....
        /*0b38*/ 	.word	0x00027d00


	//   ....[154]....
        /*0b3c*/ 	.word	0x00027d30


	//   ....[155]....
        /*0b40*/ 	.word	0x00027d40


	//   ....[156]....
        /*0b44*/ 	.word	0x00027d80


	//   ....[157]....
        /*0b48*/ 	.word	0x00029400


	//   ....[158]....
        /*0b4c*/ 	.word	0x0002b770


	//   ....[159]....
        /*0b50*/ 	.word	0x0002b780


	//   ....[160]....
        /*0b54*/ 	.word	0x0002b830


	//   ....[161]....
        /*0b58*/ 	.word	0x0002b8a0


	//   ....[162]....
        /*0b5c*/ 	.word	0x0002b900


	//   ....[163]....
        /*0b60*/ 	.word	0x0002b920


	//   ....[164]....
        /*0b64*/ 	.word	0x0002b930


	//   ....[165]....
        /*0b68*/ 	.word	0x0002b940


	//   ....[166]....
        /*0b6c*/ 	.word	0x0002ba20


	//   ....[167]....
        /*0b70*/ 	.word	0x0002ba30


	//   ....[168]....
        /*0b74*/ 	.word	0x0002bed0


	//   ....[169]....
        /*0b78*/ 	.word	0x0002bef0


	//   ....[170]....
        /*0b7c*/ 	.word	0x0002bf10


	//   ....[171]....
        /*0b80*/ 	.word	0x0002bfd0


	//   ....[172]....
        /*0b84*/ 	.word	0x0002bff0


	//   ....[173]....
        /*0b88*/ 	.word	0x0002c080


	//   ....[174]....
        /*0b8c*/ 	.word	0x0002c0a0


	//   ....[175]....
        /*0b90*/ 	.word	0x0002c0b0


	//   ....[176]....
        /*0b94*/ 	.word	0x0002c140


	//   ....[177]....
        /*0b98*/ 	.word	0x0002c1a0


	//   ....[178]....
        /*0b9c*/ 	.word	0x0002c960


	//   ....[179]....
        /*0ba0*/ 	.word	0x0002c990


	//   ....[180]....
        /*0ba4*/ 	.word	0x0002ca50


	//   ....[181]....
        /*0ba8*/ 	.word	0x0002ca70


	//   ....[182]....
        /*0bac*/ 	.word	0x0002cb10


	//   ....[183]....
        /*0bb0*/ 	.word	0x0002cb30


	//   ....[184]....
        /*0bb4*/ 	.word	0x0002cb40


	//   ....[185]....
        /*0bb8*/ 	.word	0x0002cbd0


	//   ....[186]....
        /*0bbc*/ 	.word	0x0002d580


	//   ....[187]....
        /*0bc0*/ 	.word	0x0002d5b0


	//   ....[188]....
        /*0bc4*/ 	.word	0x0002d610


	//   ....[189]....
        /*0bc8*/ 	.word	0x0002d640


	//   ....[190]....
        /*0bcc*/ 	.word	0x0002d650


	//   ....[191]....
        /*0bd0*/ 	.word	0x0002d6a0


	//   ....[192]....
        /*0bd4*/ 	.word	0x0002d6b0


	//   ....[193]....
        /*0bd8*/ 	.word	0x0002d6c0


	//   ....[194]....
        /*0bdc*/ 	.word	0x0002d710


	//   ....[195]....
        /*0be0*/ 	.word	0x0002d760


	//   ....[196]....
        /*0be4*/ 	.word	0x0002dbb0


	//   ....[197]....
        /*0be8*/ 	.word	0x0002dbd0


	//   ....[198]....
        /*0bec*/ 	.word	0x0002dbe0


	//   ....[199]....
        /*0bf0*/ 	.word	0x0002dbf0


	//   ....[200]....
        /*0bf4*/ 	.word	0x0002dc50


	//   ....[201]....
        /*0bf8*/ 	.word	0x0002dc60


	//   ....[202]....
        /*0bfc*/ 	.word	0x0002dcc0


	//   ....[203]....
        /*0c00*/ 	.word	0x0002dcf0


	//   ....[204]....
        /*0c04*/ 	.word	0x0002dd30


	//   ....[205]....
        /*0c08*/ 	.word	0x0002dd90


	//   ....[206]....
        /*0c0c*/ 	.word	0x0002efc0


	//   ....[207]....
        /*0c10*/ 	.word	0x0002eff0


	//   ....[208]....
        /*0c14*/ 	.word	0x0002f050


	//   ....[209]....
        /*0c18*/ 	.word	0x0002f080


	//   ....[210]....
        /*0c1c*/ 	.word	0x0002f0b0


	//   ....[211]....
        /*0c20*/ 	.word	0x0002f0e0


	//   ....[212]....
        /*0c24*/ 	.word	0x0002f110


	//   ....[213]....
        /*0c28*/ 	.word	0x0002f140


	//   ....[214]....
        /*0c2c*/ 	.word	0x0002f2e0


	//   ....[215]....
        /*0c30*/ 	.word	0x0002f310


	//   ....[216]....
        /*0c34*/ 	.word	0x0002f340


	//   ....[217]....
        /*0c38*/ 	.word	0x0002f370


	//   ....[218]....
        /*0c3c*/ 	.word	0x0002f3a0


	//   ....[219]....
        /*0c40*/ 	.word	0x0002f3d0


	//   ....[220]....
        /*0c44*/ 	.word	0x0002f490


	//   ....[221]....
        /*0c48*/ 	.word	0x0002f4b0


	//   ....[222]....
        /*0c4c*/ 	.word	0x0002f4d0


	//   ....[223]....
        /*0c50*/ 	.word	0x0002f530


	//   ....[224]....
        /*0c54*/ 	.word	0x0002ff70


	//   ....[225]....
        /*0c58*/ 	.word	0x00030310


	//   ....[226]....
        /*0c5c*/ 	.word	0x000303a0


	//   ....[227]....
        /*0c60*/ 	.word	0x00030440


	//   ....[228]....
        /*0c64*/ 	.word	0x000304d0


	//   ....[229]....
        /*0c68*/ 	.word	0x000305c0


	//   ....[230]....
        /*0c6c*/ 	.word	0x00030650


	//   ....[231]....
        /*0c70*/ 	.word	0x000306f0


	//   ....[232]....
        /*0c74*/ 	.word	0x00030780


	//   ....[233]....
        /*0c78*/ 	.word	0x00030870


	//   ....[234]....
        /*0c7c*/ 	.word	0x00030900


	//   ....[235]....
        /*0c80*/ 	.word	0x000309a0


	//   ....[236]....
        /*0c84*/ 	.word	0x00030a30


	//   ....[237]....
        /*0c88*/ 	.word	0x00030b70


	//   ....[238]....
        /*0c8c*/ 	.word	0x00030c10


	//   ....[239]....
        /*0c90*/ 	.word	0x00030ca0


	//   ....[240]....
        /*0c94*/ 	.word	0x00030cf0


	//   ....[241]....
        /*0c98*/ 	.word	0x00030d40


	//   ....[242]....
        /*0c9c*/ 	.word	0x00030e10


	//   ....[243]....
        /*0ca0*/ 	.word	0x00030ea0


	//   ....[244]....
        /*0ca4*/ 	.word	0x00030ef0


	//   ....[245]....
        /*0ca8*/ 	.word	0x00030f40


	//   ....[246]....
        /*0cac*/ 	.word	0x00031240


	//   ....[247]....
        /*0cb0*/ 	.word	0x00031350


	//   ....[248]....
        /*0cb4*/ 	.word	0x00031480


	//   ....[249]....
        /*0cb8*/ 	.word	0x000315a0


	//   ....[250]....
        /*0cbc*/ 	.word	0x000316c0


	//   ....[251]....
        /*0cc0*/ 	.word	0x000317c0


	//   ....[252]....
        /*0cc4*/ 	.word	0x00031820


	//   ....[253]....
        /*0cc8*/ 	.word	0x00031870


	//   ....[254]....
        /*0ccc*/ 	.word	0x000318f0


	//   ....[255]....
        /*0cd0*/ 	.word	0x00031940


	//   ....[0]....
        /*0cd4*/ 	.word	0x000319a0


	//   ....[1]....
        /*0cd8*/ 	.word	0x00031a10


	//   ....[2]....
        /*0cdc*/ 	.word	0x00031a90


	//   ....[3]....
        /*0ce0*/ 	.word	0x00031b00


	//   ....[4]....
        /*0ce4*/ 	.word	0x00031b60


	//   ....[5]....
        /*0ce8*/ 	.word	0x00031bb0


	//   ....[6]....
        /*0cec*/ 	.word	0x00031c30


	//   ....[7]....
        /*0cf0*/ 	.word	0x00031ca0


	//   ....[8]....
        /*0cf4*/ 	.word	0x00031d00


	//   ....[9]....
        /*0cf8*/ 	.word	0x00031d50


	//   ....[10]....
        /*0cfc*/ 	.word	0x00031dd0


	//   ....[11]....
        /*0d00*/ 	.word	0x00031e20


	//   ....[12]....
        /*0d04*/ 	.word	0x00031e80


	//   ....[13]....
        /*0d08*/ 	.word	0x00031ed0


	//   ....[14]....
        /*0d0c*/ 	.word	0x00031f30


	//   ....[15]....
        /*0d10*/ 	.word	0x00031fa0


	//   ....[16]....
        /*0d14*/ 	.word	0x00032000


	//   ....[17]....
        /*0d18*/ 	.word	0x00032050


	//   ....[18]....
        /*0d1c*/ 	.word	0x000320d0


	//   ....[19]....
        /*0d20*/ 	.word	0x00032140


	//   ....[20]....
        /*0d24*/ 	.word	0x000321a0


	//   ....[21]....
        /*0d28*/ 	.word	0x000321f0


	//   ....[22]....
        /*0d2c*/ 	.word	0x00032250


	//   ....[23]....
        /*0d30*/ 	.word	0x000322c0


	//   ....[24]....
        /*0d34*/ 	.word	0x00032340


	//   ....[25]....
        /*0d38*/ 	.word	0x000323b0


	//   ....[26]....
        /*0d3c*/ 	.word	0x00032430


	//   ....[27]....
        /*0d40*/ 	.word	0x00032480


	//   ....[28]....
        /*0d44*/ 	.word	0x00032500


	//   ....[29]....
        /*0d48*/ 	.word	0x00032550


	//   ....[30]....
        /*0d4c*/ 	.word	0x000325b0


	//   ....[31]....
        /*0d50*/ 	.word	0x00032620


	//   ....[32]....
        /*0d54*/ 	.word	0x00032690


	//   ....[33]....
        /*0d58*/ 	.word	0x00032700


	//   ....[34]....
        /*0d5c*/ 	.word	0x00032760


	//   ....[35]....
        /*0d60*/ 	.word	0x000327c0


	//   ....[36]....
        /*0d64*/ 	.word	0x00032850


	//   ....[37]....
        /*0d68*/ 	.word	0x000328b0


	//   ....[38]....
        /*0d6c*/ 	.word	0x00032930


	//   ....[39]....
        /*0d70*/ 	.word	0x000329a0


	//   ....[40]....
        /*0d74*/ 	.word	0x00032a00


	//   ....[41]....
        /*0d78*/ 	.word	0x00032a50


	//   ....[42]....
        /*0d7c*/ 	.word	0x00032ad0


	//   ....[43]....
        /*0d80*/ 	.word	0x00032b40


	//   ....[44]....
        /*0d84*/ 	.word	0x00032ba0


	//   ....[45]....
        /*0d88*/ 	.word	0x00032bf0


	//   ....[46]....
        /*0d8c*/ 	.word	0x00032c70


	//   ....[47]....
        /*0d90*/ 	.word	0x00032ce0


	//   ....[48]....
        /*0d94*/ 	.word	0x00032d40


	//   ....[49]....
        /*0d98*/ 	.word	0x00032d90


	//   ....[50]....
        /*0d9c*/ 	.word	0x00032e10


	//   ....[51]....
        /*0da0*/ 	.word	0x00032e80


	//   ....[52]....
        /*0da4*/ 	.word	0x00032ee0


	//   ....[53]....
        /*0da8*/ 	.word	0x00032f30


	//   ....[54]....
        /*0dac*/ 	.word	0x00032fb0


	//   ....[55]....
        /*0db0*/ 	.word	0x00033000


	//   ....[56]....
        /*0db4*/ 	.word	0x00033090


	//   ....[57]....
        /*0db8*/ 	.word	0x00033120


	//   ....[58]....
        /*0dbc*/ 	.word	0x000331b0


	//   ....[59]....
        /*0dc0*/ 	.word	0x00033240


	//   ....[60]....
        /*0dc4*/ 	.word	0x000332d0


	//   ....[61]....
        /*0dc8*/ 	.word	0x00033360


	//   ....[62]....
        /*0dcc*/ 	.word	0x00033410


	//   ....[63]....
        /*0dd0*/ 	.word	0x000334a0


	//   ....[64]....
        /*0dd4*/ 	.word	0x00033540


	//   ....[65]....
        /*0dd8*/ 	.word	0x000335d0


	//   ....[66]....
        /*0ddc*/ 	.word	0x00033650


	//   ....[67]....
        /*0de0*/ 	.word	0x000336a0


	//   ....[68]....
        /*0de4*/ 	.word	0x00033730


	//   ....[69]....
        /*0de8*/ 	.word	0x000337c0


	//   ....[70]....
        /*0dec*/ 	.word	0x00033850


	//   ....[71]....
        /*0df0*/ 	.word	0x000338e0


	//   ....[72]....
        /*0df4*/ 	.word	0x00033970


	//   ....[73]....
        /*0df8*/ 	.word	0x00033a00


	//   ....[74]....
        /*0dfc*/ 	.word	0x00033ac0


	//   ....[75]....
        /*0e00*/ 	.word	0x00033d90


	//   ....[76]....
        /*0e04*/ 	.word	0x00033e90


	//   ....[77]....
        /*0e08*/ 	.word	0x00033f40


	//   ....[78]....
        /*0e0c*/ 	.word	0x00034090


	//   ....[79]....
        /*0e10*/ 	.word	0x000340f0


	//   ....[80]....
        /*0e14*/ 	.word	0x000341a0


	//   ....[81]....
        /*0e18*/ 	.word	0x00034260


	//   ....[82]....
        /*0e1c*/ 	.word	0x00034310


	//   ....[83]....
        /*0e20*/ 	.word	0x000343d0


	//   ....[84]....
        /*0e24*/ 	.word	0x00034480


	//   ....[85]....
        /*0e28*/ 	.word	0x00034530


	//   ....[86]....
        /*0e2c*/ 	.word	0x00034690


	//   ....[87]....
        /*0e30*/ 	.word	0x00034750


	//   ....[88]....
        /*0e34*/ 	.word	0x000348a0


	//   ....[89]....
        /*0e38*/ 	.word	0x00034950


	//   ....[90]....
        /*0e3c*/ 	.word	0x00034a50


	//   ....[91]....
        /*0e40*/ 	.word	0x00034b10


	//   ....[92]....
        /*0e44*/ 	.word	0x00034b70


	//   ....[93]....
        /*0e48*/ 	.word	0x00034c10


	//   ....[94]....
        /*0e4c*/ 	.word	0x00034cd0


	//   ....[95]....
        /*0e50*/ 	.word	0x00034da0


	//   ....[96]....
        /*0e54*/ 	.word	0x00034e50


	//   ....[97]....
        /*0e58*/ 	.word	0x00034ec0


	//   ....[98]....
        /*0e5c*/ 	.word	0x00034f20


	//   ....[99]....
        /*0e60*/ 	.word	0x00035030


	//   ....[100]....
        /*0e64*/ 	.word	0x00035090


	//   ....[101]....
        /*0e68*/ 	.word	0x000351b0


	//   ....[102]....
        /*0e6c*/ 	.word	0x00035210


	//   ....[103]....
        /*0e70*/ 	.word	0x000352b0


	//   ....[104]....
        /*0e74*/ 	.word	0x00035450


	//   ....[105]....
        /*0e78*/ 	.word	0x00035510


	//   ....[106]....
        /*0e7c*/ 	.word	0x000355c0


	//   ....[107]....
        /*0e80*/ 	.word	0x00035680


	//   ....[108]....
        /*0e84*/ 	.word	0x00035730


	//   ....[109]....
        /*0e88*/ 	.word	0x000357e0


	//   ....[110]....
        /*0e8c*/ 	.word	0x00035890


	//   ....[111]....
        /*0e90*/ 	.word	0x00035940


	//   ....[112]....
        /*0e94*/ 	.word	0x000359a0


	//   ....[113]....
        /*0e98*/ 	.word	0x00035a80


	//   ....[114]....
        /*0e9c*/ 	.word	0x00035b70


	//   ....[115]....
        /*0ea0*/ 	.word	0x00035c10


	//   ....[116]....
        /*0ea4*/ 	.word	0x00035c70


	//   ....[117]....
        /*0ea8*/ 	.word	0x00035d40


	//   ....[118]....
        /*0eac*/ 	.word	0x00035da0


	//   ....[119]....
        /*0eb0*/ 	.word	0x00035e70


	//   ....[120]....
        /*0eb4*/ 	.word	0x00035ed0


	//   ....[121]....
        /*0eb8*/ 	.word	0x00035fa0


	//   ....[122]....
        /*0ebc*/ 	.word	0x00036000


	//   ....[123]....
        /*0ec0*/ 	.word	0x000360d0


	//   ....[124]....
        /*0ec4*/ 	.word	0x000362b0


	//   ....[125]....
        /*0ec8*/ 	.word	0x00036350


	//   ....[126]....
        /*0ecc*/ 	.word	0x000364c0


	//   ....[127]....
        /*0ed0*/ 	.word	0x00036530


	//   ....[128]....
        /*0ed4*/ 	.word	0x000365a0


	//   ....[129]....
        /*0ed8*/ 	.word	0x00036610


	//   ....[130]....
        /*0edc*/ 	.word	0x00036680


	//   ....[131]....
        /*0ee0*/ 	.word	0x00036700


	//   ....[132]....
        /*0ee4*/ 	.word	0x00036780


	//   ....[133]....
        /*0ee8*/ 	.word	0x00036810


	//   ....[134]....
        /*0eec*/ 	.word	0x00036880


	//   ....[135]....
        /*0ef0*/ 	.word	0x000368f0


	//   ....[136]....
        /*0ef4*/ 	.word	0x00036960


	//   ....[137]....
        /*0ef8*/ 	.word	0x000369e0


	//   ....[138]....
        /*0efc*/ 	.word	0x00036a50


	//   ....[139]....
        /*0f00*/ 	.word	0x00036b00


	//   ....[140]....
        /*0f04*/ 	.word	0x00036b50


	//   ....[141]....
        /*0f08*/ 	.word	0x00036be0


	//   ....[142]....
        /*0f0c*/ 	.word	0x00036d10


	//----- nvinfo : EIATTR_REG_RECONFIG
	.align		4
.L_329:
        /*0f10*/ 	.byte	0x01, 0x54
	.zero		2


	//----- nvinfo : EIATTR_SYSCALL_OFFSETS
	.align		4
        /*0f14*/ 	.byte	0x04, 0x46
        /*0f16*/ 	.short	(.L_331 - .L_330)


	//   ....[0]....
.L_330:
        /*0f18*/ 	.word	0x00002010


	//   ....[1]....
        /*0f1c*/ 	.word	0x00002160


	//   ....[2]....
        /*0f20*/ 	.word	0x00010ea0


	//   ....[3]....
        /*0f24*/ 	.word	0x000111b0


	//   ....[4]....
        /*0f28*/ 	.word	0x0002a950


	//   ....[5]....
        /*0f2c*/ 	.word	0x0002aac0


	//   ....[6]....
        /*0f30*/ 	.word	0x0002ac10


	//   ....[7]....
        /*0f34*/ 	.word	0x0002ad50


	//   ....[8]....
        /*0f38*/ 	.word	0x0002c5d0


	//----- nvinfo : EIATTR_MBARRIER_INSTR_OFFSETS
	.align		4
.L_331:
        /*0f3c*/ 	.byte	0x04, 0x39
        /*0f3e*/ 	.short	(.L_333 - .L_332)


	//   ....[0]....
.L_332:
        /*0f40*/ 	.word	0x00000270
        /*0f44*/ 	.word	0x000000ff
        /*0f48*/ 	.word	0x00029800
        /*0f4c*/ 	.short	0x0100
        /*0f4e*/ 	.byte	0x08
	.zero		1


	//   ....[1]....
        /*0f50*/ 	.word	0x00000280
        /*0f54*/ 	.word	0x000000ff
        /*0f58*/ 	.word	0x00029820
        /*0f5c*/ 	.short	0x0100
        /*0f5e*/ 	.byte	0x08
	.zero		1


	//   ....[2]....
        /*0f60*/ 	.word	0x00000370
        /*0f64*/ 	.word	0x000000ff
        /*0f68*/ 	.word	0x00029830
        /*0f6c*/ 	.short	0x0100
        /*0f6e*/ 	.byte	0x08
	.zero		1


	//   ....[3]....
        /*0f70*/ 	.word	0x00000380
        /*0f74*/ 	.word	0x000000ff
        /*0f78*/ 	.word	0x00029840
        /*0f7c*/ 	.short	0x0100
        /*0f7e*/ 	.byte	0x08
	.zero		1


	//   ....[4]....
        /*0f80*/ 	.word	0x00000390
        /*0f84*/ 	.word	0x000000ff
        /*0f88*/ 	.word	0x00029838
        /*0f8c*/ 	.short	0x0100
        /*0f8e*/ 	.byte	0x08
	.zero		1


	//   ....[5]....
        /*0f90*/ 	.word	0x000003a0
        /*0f94*/ 	.word	0x000000ff
        /*0f98*/ 	.word	0x00029848
        /*0f9c*/ 	.short	0x0100
        /*0f9e*/ 	.byte	0x08
	.zero		1


	//   ....[6]....
        /*0fa0*/ 	.word	0x000004d0
        /*0fa4*/ 	.word	0x000000ff
        /*0fa8*/ 	.word	0x00029850
        /*0fac*/ 	.short	0x0100
        /*0fae*/ 	.byte	0x08
	.zero		1


	//   ....[7]....
        /*0fb0*/ 	.word	0x000004e0
        /*0fb4*/ 	.word	0x000000ff
        /*0fb8*/ 	.word	0x00029860
        /*0fbc*/ 	.short	0x0100
        /*0fbe*/ 	.byte	0x08
	.zero		1


	//   ....[8]....
        /*0fc0*/ 	.word	0x000004f0
        /*0fc4*/ 	.word	0x000000ff
        /*0fc8*/ 	.word	0x00029858
        /*0fcc*/ 	.short	0x0100
        /*0fce*/ 	.byte	0x08
	.zero		1


	//   ....[9]....
        /*0fd0*/ 	.word	0x00000500
        /*0fd4*/ 	.word	0x000000ff
        /*0fd8*/ 	.word	0x00029868
        /*0fdc*/ 	.short	0x0100
        /*0fde*/ 	.byte	0x08
	.zero		1


	//   ....[10]....
        /*0fe0*/ 	.word	0x000005f0
        /*0fe4*/ 	.word	0x000000ff
        /*0fe8*/ 	.word	0x00029870
        /*0fec*/ 	.short	0x0100
        /*0fee*/ 	.byte	0x06
	.zero		1


	//   ....[11]....
        /*0ff0*/ 	.word	0x00000600
        /*0ff4*/ 	.word	0x000000ff
        /*0ff8*/ 	.word	0x00029880
        /*0ffc*/ 	.short	0x0100
        /*0ffe*/ 	.byte	0x06
	.zero		1


	//   ....[12]....
        /*1000*/ 	.word	0x00000610
        /*1004*/ 	.word	0x000000ff
        /*1008*/ 	.word	0x00029878
        /*100c*/ 	.short	0x0100
        /*100e*/ 	.byte	0x06
	.zero		1


	//   ....[13]....
        /*1010*/ 	.word	0x00000620
        /*1014*/ 	.word	0x000000ff
        /*1018*/ 	.word	0x00029888
        /*101c*/ 	.short	0x0100
        /*101e*/ 	.byte	0x06
	.zero		1


	//   ....[14]....
        /*1020*/ 	.word	0x00000750
        /*1024*/ 	.word	0x000000ff
        /*1028*/ 	.word	0x00029890
        /*102c*/ 	.short	0x0100
        /*102e*/ 	.byte	0x08
	.zero		1


	//   ....[15]....
        /*1030*/ 	.word	0x00000760
        /*1034*/ 	.word	0x000000ff
        /*1038*/ 	.word	0x000298a0
        /*103c*/ 	.short	0x0100
        /*103e*/ 	.byte	0x08
	.zero		1


	//   ....[16]....
        /*1040*/ 	.word	0x00000770
        /*1044*/ 	.word	0x000000ff
        /*1048*/ 	.word	0x00029898
        /*104c*/ 	.short	0x0100
        /*104e*/ 	.byte	0x08
	.zero		1


	//   ....[17]....
        /*1050*/ 	.word	0x00000780
        /*1054*/ 	.word	0x000000ff
        /*1058*/ 	.word	0x000298a8
        /*105c*/ 	.short	0x0100
        /*105e*/ 	.byte	0x08
	.zero		1


	//   ....[18]....
        /*1060*/ 	.word	0x000008c0
        /*1064*/ 	.word	0x000000ff
        /*1068*/ 	.word	0x000298b0
        /*106c*/ 	.short	0x0100
        /*106e*/ 	.byte	0x08
	.zero		1


	//   ....[19]....
        /*1070*/ 	.word	0x000008d0
        /*1074*/ 	.word	0x000000ff
        /*1078*/ 	.word	0x000298c0
        /*107c*/ 	.short	0x0100
        /*107e*/ 	.byte	0x08
	.zero		1


	//   ....[20]....
        /*1080*/ 	.word	0x000008e0
        /*1084*/ 	.word	0x000000ff
        /*1088*/ 	.word	0x000298b8
        /*108c*/ 	.short	0x0100
        /*108e*/ 	.byte	0x08
	.zero		1


	//   ....[21]....
        /*1090*/ 	.word	0x000008f0
        /*1094*/ 	.word	0x000000ff
        /*1098*/ 	.word	0x000298c8
        /*109c*/ 	.short	0x0100
        /*109e*/ 	.byte	0x08
	.zero		1


	//   ....[22]....
        /*10a0*/ 	.word	0x00003910
        /*10a4*/ 	.word	0x0000005f
        /*10a8*/ 	.word	0x00029890
        /*10ac*/ 	.short	0x010a
        /*10ae*/ 	.byte	0x3f
	.zero		1


	//   ....[23]....
        /*10b0*/ 	.word	0x00009910
        /*10b4*/ 	.word	0x0000005f
        /*10b8*/ 	.word	0x00029890
        /*10bc*/ 	.short	0x010a
        /*10be*/ 	.byte	0x3f
	.zero		1


	//   ....[24]....
        /*10c0*/ 	.word	0x0000f660
        /*10c4*/ 	.word	0x0000005f
        /*10c8*/ 	.word	0x00029890
        /*10cc*/ 	.short	0x010a
        /*10ce*/ 	.byte	0x3f
	.zero		1


	//   ....[25]....
        /*10d0*/ 	.word	0x0000fdb0
        /*10d4*/ 	.word	0x0000000b
        /*10d8*/ 	.word	0x00000000
        /*10dc*/ 	.short	0x0101
        /*10de*/ 	.byte	0x3f
	.zero		1


	//   ....[26]....
        /*10e0*/ 	.word	0x0000fdf0
        /*10e4*/ 	.word	0x0000005f
        /*10e8*/ 	.word	0x000298b0
        /*10ec*/ 	.short	0x010a
        /*10ee*/ 	.byte	0x3f
	.zero		1


	//   ....[27]....
        /*10f0*/ 	.word	0x00010400
        /*10f4*/ 	.word	0x0000005f
        /*10f8*/ 	.word	0x00000000
        /*10fc*/ 	.short	0x0101
        /*10fe*/ 	.byte	0x3f
	.zero		1


	//   ....[28]....
        /*1100*/ 	.word	0x00010f30
        /*1104*/ 	.word	0x00000012
        /*1108*/ 	.word	0x00029800
        /*110c*/ 	.short	0x010a
        /*110e*/ 	.byte	0x3f
	.zero		1


	//   ....[29]....
        /*1110*/ 	.word	0x00010f80
        /*1114*/ 	.word	0x00000012
        /*1118*/ 	.word	0x00029800
        /*111c*/ 	.short	0x010a
        /*111e*/ 	.byte	0x3f
	.zero		1


	//   ....[30]....
        /*1120*/ 	.word	0x00011970
        /*1124*/ 	.word	0x00000012
        /*1128*/ 	.word	0x00029800
        /*112c*/ 	.short	0x010a
        /*112e*/ 	.byte	0x3f
	.zero		1


	//   ....[31]....
        /*1130*/ 	.word	0x00014e80
        /*1134*/ 	.word	0x00000012
        /*1138*/ 	.word	0x00029800
        /*113c*/ 	.short	0x010a
        /*113e*/ 	.byte	0x3f
	.zero		1


	//   ....[32]....
        /*1140*/ 	.word	0x00017fa0
        /*1144*/ 	.word	0x00000000
        /*1148*/ 	.word	0x00029830
        /*114c*/ 	.short	0x010a
        /*114e*/ 	.byte	0x3f
	.zero		1


	//   ....[33]....
        /*1150*/ 	.word	0x00017fe0
        /*1154*/ 	.word	0x00000000
        /*1158*/ 	.word	0x00029830
        /*115c*/ 	.short	0x010a
        /*115e*/ 	.byte	0x3f
	.zero		1


	//   ....[34]....
        /*1160*/ 	.word	0x0001a930
        /*1164*/ 	.word	0x00000050
        /*1168*/ 	.word	0x00000000
        /*116c*/ 	.short	0x0101
        /*116e*/ 	.byte	0x3f
	.zero		1


	//   ....[35]....
        /*1170*/ 	.word	0x0001b9a0
        /*1174*/ 	.word	0x0000000b
        /*1178*/ 	.word	0x00029830
        /*117c*/ 	.short	0x010a
        /*117e*/ 	.byte	0x3f
	.zero		1


	//   ....[36]....
        /*1180*/ 	.word	0x0001b9f0
        /*1184*/ 	.word	0x0000000b
        /*1188*/ 	.word	0x00029830
        /*118c*/ 	.short	0x010a
        /*118e*/ 	.byte	0x3f
	.zero		1


	//   ....[37]....
        /*1190*/ 	.word	0x0001caf0
        /*1194*/ 	.word	0x00000008
        /*1198*/ 	.word	0x00029850
        /*119c*/ 	.short	0x010a
        /*119e*/ 	.byte	0x3f
	.zero		1


	//   ....[38]....
        /*11a0*/ 	.word	0x0001cb30
        /*11a4*/ 	.word	0x00000008
        /*11a8*/ 	.word	0x00029850
        /*11ac*/ 	.short	0x010a
        /*11ae*/ 	.byte	0x3f
	.zero		1


	//   ....[39]....
        /*11b0*/ 	.word	0x0001e520
        /*11b4*/ 	.word	0x00000008
        /*11b8*/ 	.word	0x00000000
        /*11bc*/ 	.short	0x0101
        /*11be*/ 	.byte	0x3f
	.zero		1


	//   ....[40]....
        /*11c0*/ 	.word	0x0001f020
        /*11c4*/ 	.word	0x00000008
        /*11c8*/ 	.word	0x00000000
        /*11cc*/ 	.short	0x0101
        /*11ce*/ 	.byte	0x3f
	.zero		1


	//   ....[41]....
        /*11d0*/ 	.word	0x0001f7a0
        /*11d4*/ 	.word	0x00000004
        /*11d8*/ 	.word	0x00029830
        /*11dc*/ 	.short	0x010a
        /*11de*/ 	.byte	0x3f
	.zero		1


	//   ....[42]....
        /*11e0*/ 	.word	0x0001f7f0
        /*11e4*/ 	.word	0x00000004
        /*11e8*/ 	.word	0x00029830
        /*11ec*/ 	.short	0x010a
        /*11ee*/ 	.byte	0x3f
	.zero		1


	//   ....[43]....
        /*11f0*/ 	.word	0x000208c0
        /*11f4*/ 	.word	0x00000008
        /*11f8*/ 	.word	0x00029850
        /*11fc*/ 	.short	0x010a
        /*11fe*/ 	.byte	0x3f
	.zero		1


	//   ....[44]....
        /*1200*/ 	.word	0x00020900
        /*1204*/ 	.word	0x00000008
        /*1208*/ 	.word	0x00029850
        /*120c*/ 	.short	0x010a
        /*120e*/ 	.byte	0x3f
	.zero		1


	//   ....[45]....
        /*1210*/ 	.word	0x00020c60
        /*1214*/ 	.word	0x00000004
        /*1218*/ 	.word	0x00000000
        /*121c*/ 	.short	0x0101
        /*121e*/ 	.byte	0x3f
	.zero		1


	//   ....[46]....
        /*1220*/ 	.word	0x000222a0
        /*1224*/ 	.word	0x00000008
        /*1228*/ 	.word	0x00000000
        /*122c*/ 	.short	0x0101
        /*122e*/ 	.byte	0x3f
	.zero		1


	//   ....[47]....
        /*1230*/ 	.word	0x00022910
        /*1234*/ 	.word	0x00000014
        /*1238*/ 	.word	0x00029850
        /*123c*/ 	.short	0x010a
        /*123e*/ 	.byte	0x3f
	.zero		1


	//   ....[48]....
        /*1240*/ 	.word	0x00022990
        /*1244*/ 	.word	0x00000014
        /*1248*/ 	.word	0x00029850
        /*124c*/ 	.short	0x010a
        /*124e*/ 	.byte	0x3f
	.zero		1


	//   ....[49]....
        /*1250*/ 	.word	0x00022f90
        /*1254*/ 	.word	0x00000002
        /*1258*/ 	.word	0x00000000
        /*125c*/ 	.short	0x0101
        /*125e*/ 	.byte	0x3f
	.zero		1


	//   ....[50]....
        /*1260*/ 	.word	0x000252e0
        /*1264*/ 	.word	0x00000000
        /*1268*/ 	.word	0x00000000
        /*126c*/ 	.short	0x0101
        /*126e*/ 	.byte	0x3f
	.zero		1


	//   ....[51]....
        /*1270*/ 	.word	0x00025940
        /*1274*/ 	.word	0x0000000c
        /*1278*/ 	.word	0x00000000
        /*127c*/ 	.short	0x0101
        /*127e*/ 	.byte	0x3f
	.zero		1


	//   ....[52]....
        /*1280*/ 	.word	0x000294e0
        /*1284*/ 	.word	0x00000017
        /*1288*/ 	.word	0x00029820
        /*128c*/ 	.short	0x010a
        /*128e*/ 	.byte	0x3f
	.zero		1


	//   ....[53]....
        /*1290*/ 	.word	0x00029570
        /*1294*/ 	.word	0x00000009
        /*1298*/ 	.word	0x000298a0
        /*129c*/ 	.short	0x010a
        /*129e*/ 	.byte	0x3f
	.zero		1


	//   ....[54]....
        /*12a0*/ 	.word	0x000299a0
        /*12a4*/ 	.word	0x00000009
        /*12a8*/ 	.word	0x000298c0
        /*12ac*/ 	.short	0x010a
        /*12ae*/ 	.byte	0x3f
	.zero		1


	//   ....[55]....
        /*12b0*/ 	.word	0x00029ce0
        /*12b4*/ 	.word	0x00000009
        /*12b8*/ 	.word	0x000298a0
        /*12bc*/ 	.short	0x010a
        /*12be*/ 	.byte	0x3f
	.zero		1


	//   ....[56]....
        /*12c0*/ 	.word	0x0002a100
        /*12c4*/ 	.word	0x00000009
        /*12c8*/ 	.word	0x000298c0
        /*12cc*/ 	.short	0x010a
        /*12ce*/ 	.byte	0x3f
	.zero		1


	//   ....[57]....
        /*12d0*/ 	.word	0x0002b430
        /*12d4*/ 	.word	0x00000000
        /*12d8*/ 	.word	0x00029880
        /*12dc*/ 	.short	0x010a
        /*12de*/ 	.byte	0x3f
	.zero		1


	//   ....[58]....
        /*12e0*/ 	.word	0x0002bb30
        /*12e4*/ 	.word	0x00000000
        /*12e8*/ 	.word	0x00029870
        /*12ec*/ 	.short	0x0107
        /*12ee*/ 	.byte	0x3f
	.zero		1


	//   ....[59]....
        /*12f0*/ 	.word	0x0002bbf0
        /*12f4*/ 	.word	0x00000000
        /*12f8*/ 	.word	0x00029870
        /*12fc*/ 	.short	0x0101
        /*12fe*/ 	.byte	0x3f
	.zero		1


	//   ....[60]....
        /*1300*/ 	.word	0x0002bc40
        /*1304*/ 	.word	0x00000000
        /*1308*/ 	.word	0x00029840
        /*130c*/ 	.short	0x010a
        /*130e*/ 	.byte	0x3f
	.zero		1


	//   ....[61]....
        /*1310*/ 	.word	0x0002c2e0
        /*1314*/ 	.word	0x00000000
        /*1318*/ 	.word	0x00029830
        /*131c*/ 	.short	0x0107
        /*131e*/ 	.byte	0x3f
	.zero		1


	//   ....[62]....
        /*1320*/ 	.word	0x0002c3c0
        /*1324*/ 	.word	0x00000000
        /*1328*/ 	.word	0x00029830
        /*132c*/ 	.short	0x0101
        /*132e*/ 	.byte	0x3f
	.zero		1


	//   ....[63]....
        /*1330*/ 	.word	0x0002ccb0
        /*1334*/ 	.word	0x00000017
        /*1338*/ 	.word	0x00029800
        /*133c*/ 	.short	0x0107
        /*133e*/ 	.byte	0x3f
	.zero		1


	//   ....[64]....
        /*1340*/ 	.word	0x0002cdc0
        /*1344*/ 	.word	0x00000017
        /*1348*/ 	.word	0x00029800
        /*134c*/ 	.short	0x0101
        /*134e*/ 	.byte	0x3f
	.zero		1


	//   ....[65]....
        /*1350*/ 	.word	0x0002cde0
        /*1354*/ 	.word	0x00000017
        /*1358*/ 	.word	0x00029820
        /*135c*/ 	.short	0x010a
        /*135e*/ 	.byte	0x3f
	.zero		1


	//   ....[66]....
        /*1360*/ 	.word	0x0002d2c0
        /*1364*/ 	.word	0x00000000
        /*1368*/ 	.word	0x00029880
        /*136c*/ 	.short	0x010a
        /*136e*/ 	.byte	0x3f
	.zero		1


	//   ....[67]....
        /*1370*/ 	.word	0x0002d820
        /*1374*/ 	.word	0x00000000
        /*1378*/ 	.word	0x00029870
        /*137c*/ 	.short	0x0107
        /*137e*/ 	.byte	0x3f
	.zero		1


	//   ....[68]....
        /*1380*/ 	.word	0x0002d8e0
        /*1384*/ 	.word	0x00000000
        /*1388*/ 	.word	0x00029870
        /*138c*/ 	.short	0x0101
        /*138e*/ 	.byte	0x3f
	.zero		1


	//   ....[69]....
        /*1390*/ 	.word	0x0002d910
        /*1394*/ 	.word	0x00000000
        /*1398*/ 	.word	0x00029840
        /*139c*/ 	.short	0x010a
        /*139e*/ 	.byte	0x3f
	.zero		1


	//   ....[70]....
        /*13a0*/ 	.word	0x0002de30
        /*13a4*/ 	.word	0x00000000
        /*13a8*/ 	.word	0x00029830
        /*13ac*/ 	.short	0x0107
        /*13ae*/ 	.byte	0x3f
	.zero		1


	//   ....[71]....
        /*13b0*/ 	.word	0x0002def0
        /*13b4*/ 	.word	0x00000000
        /*13b8*/ 	.word	0x00029830
        /*13bc*/ 	.short	0x0101
        /*13be*/ 	.byte	0x3f
	.zero		1


	//   ....[72]....
        /*13c0*/ 	.word	0x0002df80
        /*13c4*/ 	.word	0x00000003
        /*13c8*/ 	.word	0x00029870
        /*13cc*/ 	.short	0x010a
        /*13ce*/ 	.byte	0x3f
	.zero		1


	//   ....[73]....
        /*13d0*/ 	.word	0x0002e010
        /*13d4*/ 	.word	0x00000003
        /*13d8*/ 	.word	0x00029860
        /*13dc*/ 	.short	0x010a
        /*13de*/ 	.byte	0x3f
	.zero		1


	//   ....[74]....
        /*13e0*/ 	.word	0x0002e520
        /*13e4*/ 	.word	0x00000003
        /*13e8*/ 	.word	0x00029850
        /*13ec*/ 	.short	0x0101
        /*13ee*/ 	.byte	0x3f
	.zero		1


	//   ....[75]....
        /*13f0*/ 	.word	0x0002e5b0
        /*13f4*/ 	.word	0x00000003
        /*13f8*/ 	.word	0x00000000
        /*13fc*/ 	.short	0x0101
        /*13fe*/ 	.byte	0x3f
	.zero		1


	//   ....[76]....
        /*1400*/ 	.word	0x0002e770
        /*1404*/ 	.word	0x00000011
        /*1408*/ 	.word	0x00029870
        /*140c*/ 	.short	0x010a
        /*140e*/ 	.byte	0x3f
	.zero		1


	//   ....[77]....
        /*1410*/ 	.word	0x0002e7f0
        /*1414*/ 	.word	0x00000011
        /*1418*/ 	.word	0x00029860
        /*141c*/ 	.short	0x010a
        /*141e*/ 	.byte	0x3f
	.zero		1


	//   ....[78]....
        /*1420*/ 	.word	0x0002ed10
        /*1424*/ 	.word	0x00000011
        /*1428*/ 	.word	0x00029850
        /*142c*/ 	.short	0x0101
        /*142e*/ 	.byte	0x3f
	.zero		1


	//   ....[79]....
        /*1430*/ 	.word	0x0002edc0
        /*1434*/ 	.word	0x00000011
        /*1438*/ 	.word	0x00000000
        /*143c*/ 	.short	0x0101
        /*143e*/ 	.byte	0x3f
	.zero		1


	//   ....[80]....
        /*1440*/ 	.word	0x0002fef0
        /*1444*/ 	.word	0x00000005
        /*1448*/ 	.word	0x00029820
        /*144c*/ 	.short	0x010a
        /*144e*/ 	.byte	0x3f
	.zero		1


	//   ....[81]....
        /*1450*/ 	.word	0x00030060
        /*1454*/ 	.word	0x00000003
        /*1458*/ 	.word	0x00029840
        /*145c*/ 	.short	0x010a
        /*145e*/ 	.byte	0x3f
	.zero		1


	//   ....[82]....
        /*1460*/ 	.word	0x00030100
        /*1464*/ 	.word	0x00000005
        /*1468*/ 	.word	0x00029840
        /*146c*/ 	.short	0x010a
        /*146e*/ 	.byte	0x3f
	.zero		1


	//   ....[83]....
        /*1470*/ 	.word	0x00030140
        /*1474*/ 	.word	0x00000003
        /*1478*/ 	.word	0x00029860
        /*147c*/ 	.short	0x010a
        /*147e*/ 	.byte	0x3f
	.zero		1


	//   ....[84]....
        /*1480*/ 	.word	0x00030180
        /*1484*/ 	.word	0x00000005
        /*1488*/ 	.word	0x00029860
        /*148c*/ 	.short	0x010a
        /*148e*/ 	.byte	0x3f
	.zero		1


	//   ....[85]....
        /*1490*/ 	.word	0x000301c0
        /*1494*/ 	.word	0x00000003
        /*1498*/ 	.word	0x00029880
        /*149c*/ 	.short	0x010a
        /*149e*/ 	.byte	0x3f
	.zero		1


	//   ....[86]....
        /*14a0*/ 	.word	0x00030200
        /*14a4*/ 	.word	0x00000005
        /*14a8*/ 	.word	0x00029880
        /*14ac*/ 	.short	0x010a
        /*14ae*/ 	.byte	0x3f
	.zero		1


	//   ....[87]....
        /*14b0*/ 	.word	0x00030260
        /*14b4*/ 	.word	0x0000005f
        /*14b8*/ 	.word	0x00029890
        /*14bc*/ 	.short	0x010a
        /*14be*/ 	.byte	0x3f
	.zero		1


	//   ....[88]....
        /*14c0*/ 	.word	0x00030510
        /*14c4*/ 	.word	0x0000005f
        /*14c8*/ 	.word	0x00029890
        /*14cc*/ 	.short	0x010a
        /*14ce*/ 	.byte	0x3f
	.zero		1


	//   ....[89]....
        /*14d0*/ 	.word	0x000307c0
        /*14d4*/ 	.word	0x0000005f
        /*14d8*/ 	.word	0x00029890
        /*14dc*/ 	.short	0x010a
        /*14de*/ 	.byte	0x3f
	.zero		1


	//   ....[90]....
        /*14e0*/ 	.word	0x00030a70
        /*14e4*/ 	.word	0x0000005f
        /*14e8*/ 	.word	0x000298b0
        /*14ec*/ 	.short	0x010a
        /*14ee*/ 	.byte	0x3f
	.zero		1


	//   ....[91]....
        /*14f0*/ 	.word	0x00030d70
        /*14f4*/ 	.word	0x00000012
        /*14f8*/ 	.word	0x00029800
        /*14fc*/ 	.short	0x010a
        /*14fe*/ 	.byte	0x3f
	.zero		1


	//   ....[92]....
        /*1500*/ 	.word	0x00030f80
        /*1504*/ 	.word	0x00000012
        /*1508*/ 	.word	0x00029800
        /*150c*/ 	.short	0x010a
        /*150e*/ 	.byte	0x3f
	.zero		1


	//   ....[93]....
        /*1510*/ 	.word	0x00030fd0
        /*1514*/ 	.word	0x00000000
        /*1518*/ 	.word	0x00029830
        /*151c*/ 	.short	0x010a
        /*151e*/ 	.byte	0x3f
	.zero		1


	//   ....[94]....
        /*1520*/ 	.word	0x00031020
        /*1524*/ 	.word	0x0000000b
        /*1528*/ 	.word	0x00029830
        /*152c*/ 	.short	0x010a
        /*152e*/ 	.byte	0x3f
	.zero		1


	//   ....[95]....
        /*1530*/ 	.word	0x00031070
        /*1534*/ 	.word	0x00000008
        /*1538*/ 	.word	0x00029850
        /*153c*/ 	.short	0x010a
        /*153e*/ 	.byte	0x3f
	.zero		1


	//   ....[96]....
        /*1540*/ 	.word	0x000310c0
        /*1544*/ 	.word	0x00000004
        /*1548*/ 	.word	0x00029830
        /*154c*/ 	.short	0x010a
        /*154e*/ 	.byte	0x3f
	.zero		1


	//   ....[97]....
        /*1550*/ 	.word	0x00031110
        /*1554*/ 	.word	0x00000008
        /*1558*/ 	.word	0x00029850
        /*155c*/ 	.short	0x010a
        /*155e*/ 	.byte	0x3f
	.zero		1


	//   ....[98]....
        /*1560*/ 	.word	0x00031160
        /*1564*/ 	.word	0x00000014
        /*1568*/ 	.word	0x00029850
        /*156c*/ 	.short	0x010a
        /*156e*/ 	.byte	0x3f
	.zero		1


	//   ....[99]....
        /*1570*/ 	.word	0x00033b80
        /*1574*/ 	.word	0x00000017
        /*1578*/ 	.word	0x00029820
        /*157c*/ 	.short	0x010a
        /*157e*/ 	.byte	0x3f
	.zero		1


	//   ....[100]....
        /*1580*/ 	.word	0x00033bd0
        /*1584*/ 	.word	0x00000009
        /*1588*/ 	.word	0x000298a0
        /*158c*/ 	.short	0x010a
        /*158e*/ 	.byte	0x3f
	.zero		1


	//   ....[101]....
        /*1590*/ 	.word	0x00033c20
        /*1594*/ 	.word	0x00000009
        /*1598*/ 	.word	0x000298c0
        /*159c*/ 	.short	0x010a
        /*159e*/ 	.byte	0x3f
	.zero		1


	//   ....[102]....
        /*15a0*/ 	.word	0x00033c70
        /*15a4*/ 	.word	0x00000009
        /*15a8*/ 	.word	0x000298a0
        /*15ac*/ 	.short	0x010a
        /*15ae*/ 	.byte	0x3f
	.zero		1


	//   ....[103]....
        /*15b0*/ 	.word	0x00033cc0
        /*15b4*/ 	.word	0x00000009
        /*15b8*/ 	.word	0x000298c0
        /*15bc*/ 	.short	0x010a
        /*15be*/ 	.byte	0x3f
	.zero		1


	//   ....[104]....
        /*15c0*/ 	.word	0x00033de0
        /*15c4*/ 	.word	0x00000000
        /*15c8*/ 	.word	0x00029880
        /*15cc*/ 	.short	0x010a
        /*15ce*/ 	.byte	0x3f
	.zero		1


	//   ....[105]....
        /*15d0*/ 	.word	0x000345e0
        /*15d4*/ 	.word	0x00000000
        /*15d8*/ 	.word	0x00029840
        /*15dc*/ 	.short	0x010a
        /*15de*/ 	.byte	0x3f
	.zero		1


	//   ....[106]....
        /*15e0*/ 	.word	0x00035350
        /*15e4*/ 	.word	0x00000017
        /*15e8*/ 	.word	0x00029820
        /*15ec*/ 	.short	0x010a
        /*15ee*/ 	.byte	0x3f
	.zero		1


	//   ....[107]....
        /*15f0*/ 	.word	0x000353a0
        /*15f4*/ 	.word	0x00000000
        /*15f8*/ 	.word	0x00029880
        /*15fc*/ 	.short	0x010a
        /*15fe*/ 	.byte	0x3f
	.zero		1


	//   ....[108]....
        /*1600*/ 	.word	0x00035ac0
        /*1604*/ 	.word	0x00000000
        /*1608*/ 	.word	0x00029840
        /*160c*/ 	.short	0x010a
        /*160e*/ 	.byte	0x3f
	.zero		1


	//   ....[109]....
        /*1610*/ 	.word	0x00036110
        /*1614*/ 	.word	0x00000003
        /*1618*/ 	.word	0x00029870
        /*161c*/ 	.short	0x010a
        /*161e*/ 	.byte	0x3f
	.zero		1


	//   ....[110]....
        /*1620*/ 	.word	0x00036160
        /*1624*/ 	.word	0x00000003
        /*1628*/ 	.word	0x00029860
        /*162c*/ 	.short	0x010a
        /*162e*/ 	.byte	0x3f
	.zero		1


	//   ....[111]....
        /*1630*/ 	.word	0x000361b0
        /*1634*/ 	.word	0x00000011
        /*1638*/ 	.word	0x00029870
        /*163c*/ 	.short	0x010a
        /*163e*/ 	.byte	0x3f
	.zero		1


	//   ....[112]....
        /*1640*/ 	.word	0x00036200
        /*1644*/ 	.word	0x00000011
        /*1648*/ 	.word	0x00029860
        /*164c*/ 	.short	0x010a
        /*164e*/ 	.byte	0x3f
	.zero		1


	//   ....[113]....
        /*1650*/ 	.word	0x00036c30
        /*1654*/ 	.word	0x00000005
        /*1658*/ 	.word	0x00029820
        /*165c*/ 	.short	0x010a
        /*165e*/ 	.byte	0x3f
	.zero		1


	//   ....[114]....
        /*1660*/ 	.word	0x00036dd0
        /*1664*/ 	.word	0x00000003
        /*1668*/ 	.word	0x00029840
        /*166c*/ 	.short	0x010a
        /*166e*/ 	.byte	0x3f
	.zero		1


	//   ....[115]....
        /*1670*/ 	.word	0x00036e20
        /*1674*/ 	.word	0x00000005
        /*1678*/ 	.word	0x00029840
        /*167c*/ 	.short	0x010a
        /*167e*/ 	.byte	0x3f
	.zero		1


	//   ....[116]....
        /*1680*/ 	.word	0x00036e70
        /*1684*/ 	.word	0x00000003
        /*1688*/ 	.word	0x00029860
        /*168c*/ 	.short	0x010a
        /*168e*/ 	.byte	0x3f
	.zero		1


	//   ....[117]....
        /*1690*/ 	.word	0x00036ec0
        /*1694*/ 	.word	0x00000005
        /*1698*/ 	.word	0x00029860
        /*169c*/ 	.short	0x010a
        /*169e*/ 	.byte	0x3f
	.zero		1


	//   ....[118]....
        /*16a0*/ 	.word	0x00036f10
        /*16a4*/ 	.word	0x00000003
        /*16a8*/ 	.word	0x00029880
        /*16ac*/ 	.short	0x010a
        /*16ae*/ 	.byte	0x3f
	.zero		1


	//----- nvinfo : EIATTR_NUM_MBARRIERS
	.align		4
.L_333:
        /*16b0*/ 	.byte	0x03, 0x38
        /*16b2*/ 	.short	0x0016


	//----- nvinfo : EIATTR_EXIT_INSTR_OFFSETS
	.align		4
        /*16b4*/ 	.byte	0x04, 0x1c
        /*16b6*/ 	.short	(.L_335 - .L_334)


	//   ....[0]....
.L_334:
        /*16b8*/ 	.word	0x00030250


	//----- nvinfo : EIATTR_MAX_THREADS
	.align		4
.L_335:
        /*16bc*/ 	.byte	0x04, 0x05
        /*16be*/ 	.short	(.L_337 - .L_336)
.L_336:
        /*16c0*/ 	.word	0x00000180
        /*16c4*/ 	.word	0x00000001
        /*16c8*/ 	.word	0x00000001


	//----- nvinfo : EIATTR_CRS_STACK_SIZE
	.align		4
.L_337:
        /*16cc*/ 	.byte	0x04, 0x1e
        /*16ce*/ 	.short	(.L_339 - .L_338)
.L_338:
        /*16d0*/ 	.word	0x00000000


	//----- nvinfo : EIATTR_CBANK_PARAM_SIZE
	.align		4
.L_339:
        /*16d4*/ 	.byte	0x03, 0x19
        /*16d6*/ 	.short	0x0af0


	//----- nvinfo : EIATTR_PARAM_CBANK
	.align		4
        /*16d8*/ 	.byte	0x04, 0x0a
        /*16da*/ 	.short	(.L_341 - .L_340)
	.align		4
.L_340:
        /*16dc*/ 	.word	index@(.nv.constant0._ZN7cutlass13device_kernelIN5flash11enable_sm90INS1_16FlashAttnFwdSm90INS1_25CollectiveMainloopFwdSm90ILi2EN4cute5tupleIJNS5_1CILi1EEES8_S8_EEENS6_IJNS7_ILi128EEENS7_ILi160EEENS7_ILi192EEEEEELi128ENS_12float_e4m3_tEfNS_4arch4Sm90ELb1ELb0ELb0ELb1ELb1ELb1ELb0ELb1ELb1ELb1ELb1ELb0EEENS1_21CollectiveEpilogueFwdINS6_IJSA_SA_SB_EEES9_NS_10bfloat16_tESG_Li256ELb1ELb1ELb1ELb1EEENS1_36VarlenDynamicPersistentTileSchedulerILi128ELi160ELi256ELi128ELb1ELb1ELb1ELb1ELb1ELb1EEEEEEEEEvNT_6ParamsE)
        /*16e0*/ 	.short	0x0210
        /*16e2*/ 	.short	0x0af0


	//----- nvinfo : EIATTR_SW_WAR
	.align		4
.L_341:
        /*16e4*/ 	.byte	0x04, 0x36
        /*16e6*/ 	.short	(.L_343 - .L_342)
.L_342:
        /*16e8*/ 	.word	0x00000008
.L_343:


//--------------------- .nv.callgraph             --------------------------
	.section	.nv.callgraph,"",@"SHT_CUDA_CALLGRAPH"
	.align	4
	.sectionentsize	8
	.align		4
        /*0000*/ 	.word	0x00000000
	.align		4
        /*0004*/ 	.word	0xffffffff
	.align		4
        /*0008*/ 	.word	index@(_ZN7cutlass13device_kernelIN5flash11enable_sm90INS1_16FlashAttnFwdSm90INS1_25CollectiveMainloopFwdSm90ILi2EN4cute5tupleIJNS5_1CILi1EEES8_S8_EEENS6_IJNS7_ILi128EEENS7_ILi160EEENS7_ILi192EEEEEELi128ENS_12float_e4m3_tEfNS_4arch4Sm90ELb0ELb0ELb0ELb0ELb1ELb0ELb0ELb1ELb1ELb1ELb1ELb0EEENS1_21CollectiveEpilogueFwdINS6_IJSA_SA_SB_EEES9_NS_10bfloat16_tESG_Li256ELb0ELb1ELb1ELb1EEENS1_19SingleTileSchedulerILb0ELb1ELb1ELi128EEEEEEEEEvNT_6ParamsE)
	.align		4
        /*000c*/ 	.word	index@(__assertfail)
	.align		4
        /*0010*/ 	.word	index@(_ZN7cutlass13device_kernelIN5flash11enable_sm90INS1_16FlashAttnFwdSm90INS1_25CollectiveMainloopFwdSm90ILi2EN4cute5tupleIJNS5_1CILi1EEES8_S8_EEENS6_IJNS7_ILi128EEENS7_ILi160EEENS7_ILi192EEEEEELi128ENS_12float_e4m3_tEfNS_4arch4Sm90ELb0ELb0ELb0ELb1ELb1ELb0ELb0ELb1ELb1ELb1ELb1ELb0EEENS1_21CollectiveEpilogueFwdINS6_IJSA_SA_SB_EEES9_NS_10bfloat16_tESG_Li256ELb1ELb1ELb1ELb1EEENS1_36VarlenDynamicPersistentTileSchedulerILi128ELi160ELi256ELi128ELb1ELb1ELb1ELb0ELb1ELb1EEEEEEEEEvNT_6ParamsE)
	.align		4
        /*0014*/ 	.word	index@(__assertfail)
	.align		4
        /*0018*/ 	.word	index@(_ZN7cutlass13device_kernelIN5flash11enable_sm90INS1_16FlashAttnFwdSm90INS1_25CollectiveMainloopFwdSm90ILi2EN4cute5tupleIJNS5_1CILi1EEES8_S8_EEENS6_IJNS7_ILi128EEENS7_ILi160EEENS7_ILi192EEEEEELi128ENS_12float_e4m3_tEfNS_4arch4Sm90ELb0ELb0ELb0ELb1ELb1ELb1ELb0ELb1ELb1ELb1ELb1ELb0EEENS1_21CollectiveEpilogueFwdINS6_IJSA_SA_SB_EEES9_NS_10bfloat16_tESG_Li256ELb1ELb1ELb1ELb1EEENS1_36VarlenDynamicPersistentTileSchedulerILi128ELi160ELi256ELi128ELb1ELb1ELb1ELb0ELb1ELb1EEEEEEEEEvNT_6ParamsE)
	.align		4
        /*001c*/ 	.word	index@(__assertfail)
	.align		4
        /*0020*/ 	.word	index@(_ZN7cutlass13device_kernelIN5flash11enable_sm90INS1_16FlashAttnFwdSm90INS1_25CollectiveMainloopFwdSm90ILi2EN4cute5tupleIJNS5_1CILi1EEES8_S8_EEENS6_IJNS7_ILi128EEESA_NS7_ILi192EEEEEELi128ENS_12float_e4m3_tEfNS_4arch4Sm90ELb0ELb1ELb0ELb0ELb1ELb0ELb0ELb1ELb1ELb1ELb1ELb0EEENS1_21CollectiveEpilogueFwdINS6_IJSA_SA_SA_EEES9_NS_10bfloat16_tESF_Li256ELb0ELb1ELb1ELb1EEENS1_19SingleTileSchedulerILb0ELb1ELb1ELi128EEEEEEEEEvNT_6ParamsE)
	.align		4
        /*0024*/ 	.word	index@(__assertfail)
	.align		4
        /*0028*/ 	.word	index@(_ZN7cutlass13device_kernelIN5flash11enable_sm90INS1_16FlashAttnFwdSm90INS1_25CollectiveMainloopFwdSm90ILi2EN4cute5tupleIJNS5_1CILi1EEES8_S8_EEENS6_IJNS7_ILi128EEESA_NS7_ILi192EEEEEELi128ENS_12float_e4m3_tEfNS_4arch4Sm90ELb0ELb1ELb0ELb1ELb1ELb0ELb0ELb1ELb1ELb1ELb1ELb0EEENS1_21CollectiveEpilogueFwdINS6_IJSA_SA_SA_EEES9_NS_10bfloat16_tESF_Li256ELb1ELb1ELb1ELb1EEENS1_36VarlenDynamicPersistentTileSchedulerILi128ELi128ELi256ELi128ELb1ELb1ELb1ELb1ELb0ELb1EEEEEEEEEvNT_6ParamsE)
	.align		4
        /*002c*/ 	.word	index@(__assertfail)
	.align		4
        /*0030*/ 	.word	index@(_ZN7cutlass13device_kernelIN5flash11enable_sm90INS1_16FlashAttnFwdSm90INS1_25CollectiveMainloopFwdSm90ILi2EN4cute5tupleIJNS5_1CILi1EEES8_S8_EEENS6_IJNS7_ILi128EEESA_NS7_ILi192EEEEEELi128ENS_12float_e4m3_tEfNS_4arch4Sm90ELb0ELb1ELb0ELb1ELb1ELb1ELb0ELb1ELb1ELb1ELb1ELb0EEENS1_21CollectiveEpilogueFwdINS6_IJSA_SA_SA_EEES9_NS_10bfloat16_tESF_Li256ELb1ELb1ELb1ELb1EEENS1_36VarlenDynamicPersistentTileSchedulerILi128ELi128ELi256ELi128ELb1ELb1ELb1ELb1ELb0ELb1EEEEEEEEEvNT_6ParamsE)
	.align		4
        /*0034*/ 	.word	index@(__assertfail)
	.align		4
        /*0038*/ 	.word	index@(_ZN7cutlass13device_kernelIN5flash11enable_sm90INS1_16FlashAttnFwdSm90INS1_25CollectiveMainloopFwdSm90ILi2EN4cute5tupleIJNS5_1CILi1EEES8_S8_EEENS6_IJNS7_ILi128EEENS7_ILi160EEENS7_ILi192EEEEEELi128ENS_12float_e4m3_tEfNS_4arch4Sm90ELb1ELb0ELb0ELb0ELb1ELb0ELb0ELb1ELb1ELb1ELb1ELb0EEENS1_21CollectiveEpilogueFwdINS6_IJSA_SA_SB_EEES9_NS_10bfloat16_tESG_Li256ELb0ELb1ELb1ELb1EEENS1_19SingleTileSchedulerILb0ELb1ELb1ELi128EEEEEEEEEvNT_6ParamsE)
	.align		4
        /*003c*/ 	.word	index@(__assertfail)
	.align		4
        /*0040*/ 	.word	index@(_ZN7cutlass13device_kernelIN5flash11enable_sm90INS1_16FlashAttnFwdSm90INS1_25CollectiveMainloopFwdSm90ILi2EN4cute5tupleIJNS5_1CILi1EEES8_S8_EEENS6_IJNS7_ILi128EEENS7_ILi160EEENS7_ILi192EEEEEELi128ENS_12float_e4m3_tEfNS_4arch4Sm90ELb1ELb0ELb0ELb1ELb1ELb0ELb0ELb1ELb1ELb1ELb1ELb0EEENS1_21CollectiveEpilogueFwdINS6_IJSA_SA_SB_EEES9_NS_10bfloat16_tESG_Li256ELb1ELb1ELb1ELb1EEENS1_36VarlenDynamicPersistentTileSchedulerILi128ELi160ELi256ELi128ELb1ELb1ELb1ELb1ELb1ELb1EEEEEEEEEvNT_6ParamsE)
	.align		4
        /*0044*/ 	.word	index@(__assertfail)
	.align		4
        /*0048*/ 	.word	index@(_ZN7cutlass13device_kernelIN5flash11enable_sm90INS1_16FlashAttnFwdSm90INS1_25CollectiveMainloopFwdSm90ILi2EN4cute5tupleIJNS5_1CILi1EEES8_S8_EEENS6_IJNS7_ILi128EEENS7_ILi160EEENS7_ILi192EEEEEELi128ENS_12float_e4m3_tEfNS_4arch4Sm90ELb1ELb0ELb0ELb1ELb1ELb1ELb0ELb1ELb1ELb1ELb1ELb0EEENS1_21CollectiveEpilogueFwdINS6_IJSA_SA_SB_EEES9_NS_10bfloat16_tESG_Li256ELb1ELb1ELb1ELb1EEENS1_36VarlenDynamicPersistentTileSchedulerILi128ELi160ELi256ELi128ELb1ELb1ELb1ELb1ELb1ELb1EEEEEEEEEvNT_6ParamsE)
	.align		4
        /*004c*/ 	.word	index@(__assertfail)
	.align		4
        /*0050*/ 	.word	0x00000000
	.align		4
        /*0054*/ 	.word	0xfffffffe
	.align		4
        /*0058*/ 	.word	0x00000000
	.align		4
        /*005c*/ 	.word	0xfffffffd
	.align		4
        /*0060*/ 	.word	0x00000000
	.align		4
        /*0064*/ 	.word	0xfffffffc


//--------------------- .nv.constant4             --------------------------
	.section	.nv.constant4,"a",@progbits
	.align	8
	.align		8
.nv.constant4:
        /*0000*/ 	.dword	__assertfail
	.align		8
        /*0008*/ 	.dword	__unnamed_1
	.align		8
        /*0010*/ 	.dword	__unnamed_2
	.align		8
        /*0018*/ 	.dword	__unnamed_3
	.align		8
        /*0020*/ 	.dword	__unnamed_4
	.align		8
        /*0028*/ 	.dword	__unnamed_5
	.align		8
        /*0030*/ 	.dword	__unnamed_6
	.align		8
        /*0038*/ 	.dword	__unnamed_7
	.align		8
        /*0040*/ 	.dword	_ZZN5flash28permute_output_fp8_VcolmajorIN4cute6TensorINS1_11ArrayEngineIfLm64EEENS1_6LayoutINS1_5tupleIJNS6_IJNS1_1CILi2EEES8_NS7_ILi16EEEEEENS7_ILi1EEESB_EEENS6_IJNS6_IJSB_S8_NS7_ILi4EEEEEENS7_ILi0EEESF_EEEEEEEEEvRT_E9upper_map
	.align		8
        /*0048*/ 	.dword	__unnamed_8
	.align		8
        /*0050*/ 	.dword	__unnamed_9
	.align		8
        /*0058*/ 	.dword	__unnamed_10
	.align		8
        /*0060*/ 	.dword	__unnamed_11
	.align		8
        /*0068*/ 	.dword	__unnamed_12
	.align		8
        /*0070*/ 	.dword	_ZN79_INTERNAL_250443a5_43_flash_fwd_hdimdiff_e4m3_paged_split_sm90_cu_93b96ec2_41214cuda3std3__45__cpo5beginE
	.align		8
        /*0078*/ 	.dword	_ZN79_INTERNAL_250443a5_43_flash_fwd_hdimdiff_e4m3_paged_split_sm90_cu_93b96ec2_41214cuda3std3__45__cpo3endE
	.align		8
        /*0080*/ 	.dword	_ZN79_INTERNAL_250443a5_43_flash_fwd_hdimdiff_e4m3_paged_split_sm90_cu_93b96ec2_41214cuda3std3__45__cpo6cbeginE
	.align		8
        /*0088*/ 	.dword	_ZN79_INTERNAL_250443a5_43_flash_fwd_hdimdiff_e4m3_paged_split_sm90_cu_93b96ec2_41214cuda3std3__45__cpo4cendE
	.align		8
        /*0090*/ 	.dword	_ZN79_INTERNAL_250443a5_43_flash_fwd_hdimdiff_e4m3_paged_split_sm90_cu_93b96ec2_41214cuda3std3__481_GLOBAL__N__250443a5_43_flash_fwd_hdimdiff_e4m3_paged_split_sm90_cu_93b96ec2_41216ignoreE
	.align		8
        /*0098*/ 	.dword	_ZN79_INTERNAL_250443a5_43_flash_fwd_hdimdiff_e4m3_paged_split_sm90_cu_93b96ec2_41214cuda3std3__419piecewise_constructE
	.align		8
        /*00a0*/ 	.dword	_ZN79_INTERNAL_250443a5_43_flash_fwd_hdimdiff_e4m3_paged_split_sm90_cu_93b96ec2_41214cuda3std3__48in_placeE
	.align		8
        /*00a8*/ 	.dword	_ZN79_INTERNAL_250443a5_43_flash_fwd_hdimdiff_e4m3_paged_split_sm90_cu_93b96ec2_41214cuda3std6ranges3__45__cpo4swapE
	.align		8
        /*00b0*/ 	.dword	_ZN79_INTERNAL_250443a5_43_flash_fwd_hdimdiff_e4m3_paged_split_sm90_cu_93b96ec2_41214cuda3std6ranges3__45__cpo9iter_moveE
	.align		8
        /*00b8*/ 	.dword	_ZN79_INTERNAL_250443a5_43_flash_fwd_hdimdiff_e4m3_paged_split_sm90_cu_93b96ec2_41214cute7productE
	.align		8
        /*00c0*/ 	.dword	_ZN79_INTERNAL_250443a5_43_flash_fwd_hdimdiff_e4m3_paged_split_sm90_cu_93b96ec2_41214cute1_E
	.align		8
        /*00c8*/ 	.dword	$str$23
	.align		8
        /*00d0*/ 	.dword	$str$24


//--------------------- .text._ZN7cutlass13device_kernelIN5flash11enable_sm90INS1_16FlashAttnFwdSm90INS1_25CollectiveMainloopFwdSm90ILi2EN4cute5tupleIJNS5_1CILi1EEES8_S8_EEENS6_IJNS7_ILi128EEENS7_ILi160EEENS7_ILi192EEEEEELi128ENS_12float_e4m3_tEfNS_4arch4Sm90ELb0ELb0ELb0ELb0ELb1ELb0ELb0ELb1ELb1ELb1ELb1ELb0EEENS1_21CollectiveEpilogueFwdINS6_IJSA_SA_SB_EEES9_NS_10bfloat16_tESG_Li256ELb0ELb1ELb1ELb1EEENS1_19SingleTileSchedulerILb0ELb1ELb1ELi128EEEEEEEEEvNT_6ParamsE --------------------------
	.section	.text._ZN7cutlass13device_kernelIN5flash11enable_sm90INS1_16FlashAttnFwdSm90INS1_25CollectiveMainloopFwdSm90ILi2EN4cute5tupleIJNS5_1CILi1EEES8_S8_EEENS6_IJNS7_ILi128EEENS7_ILi160EEENS7_ILi192EEEEEELi128ENS_12float_e4m3_tEfNS_4arch4Sm90ELb0ELb0ELb0ELb0ELb1ELb0ELb0ELb1ELb1ELb1ELb1ELb0EEENS1_21CollectiveEpilogueFwdINS6_IJSA_SA_SB_EEES9_NS_10bfloat16_tESG_Li256ELb0ELb1ELb1ELb1EEENS1_19SingleTileSchedulerILb0ELb1ELb1ELi128EEEEEEEEEvNT_6ParamsE,"ax",@progbits
	.align	128
.text._ZN7cutlass13device_kernelIN5flash11enable_sm90INS1_16FlashAttnFwdSm90INS1_25CollectiveMainloopFwdSm90ILi2EN4cute5tupleIJNS5_1CILi1EEES8_S8_EEENS6_IJNS7_ILi128EEENS7_ILi160EEENS7_ILi192EEEEEELi128ENS_12float_e4m3_tEfNS_4arch4Sm90ELb0ELb0ELb0ELb0ELb1ELb0ELb0ELb1ELb1ELb1ELb1ELb0EEENS1_21CollectiveEpilogueFwdINS6_IJSA_SA_SB_EEES9_NS_10bfloat16_tESG_Li256ELb0ELb1ELb1ELb1EEENS1_19SingleTileSchedulerILb0ELb1ELb1ELi128EEEEEEEEEvNT_6ParamsE:
        .type           _ZN7cutlass13device_kernelIN5flash11enable_sm90INS1_16FlashAttnFwdSm90INS1_25CollectiveMainloopFwdSm90ILi2EN4cute5tupleIJNS5_1CILi1EEES8_S8_EEENS6_IJNS7_ILi128EEENS7_ILi160EEENS7_ILi192EEEEEELi128ENS_12float_e4m3_tEfNS_4arch4Sm90ELb0ELb0ELb0ELb0ELb1ELb0ELb0ELb1ELb1ELb1ELb1ELb0EEENS1_21CollectiveEpilogueFwdINS6_IJSA_SA_SB_EEES9_NS_10bfloat16_tESG_Li256ELb0ELb1ELb1ELb1EEENS1_19SingleTileSchedulerILb0ELb1ELb1ELi128EEEEEEEEEvNT_6ParamsE,@function
        .size           _ZN7cutlass13device_kernelIN5flash11enable_sm90INS1_16FlashAttnFwdSm90INS1_25CollectiveMainloopFwdSm90ILi2EN4cute5tupleIJNS5_1CILi1EEES8_S8_EEENS6_IJNS7_ILi128EEENS7_ILi160EEENS7_ILi192EEEEEELi128ENS_12float_e4m3_tEfNS_4arch4Sm90ELb0ELb0ELb0ELb0ELb1ELb0ELb0ELb1ELb1ELb1ELb1ELb0EEENS1_21CollectiveEpilogueFwdINS6_IJSA_SA_SB_EEES9_NS_10bfloat16_tESG_Li256ELb0ELb1ELb1ELb1EEENS1_19SingleTileSchedulerILb0ELb1ELb1ELi128EEEEEEEEEvNT_6ParamsE,(.L_x_3314 - _ZN7cutlass13device_kernelIN5flash11enable_sm90INS1_16FlashAttnFwdSm90INS1_25CollectiveMainloopFwdSm90ILi2EN4cute5tupleIJNS5_1CILi1EEES8_S8_EEENS6_IJNS7_ILi128EEENS7_ILi160EEENS7_ILi192EEEEEELi128ENS_12float_e4m3_tEfNS_4arch4Sm90ELb0ELb0ELb0ELb0ELb1ELb0ELb0ELb1ELb1ELb1ELb1ELb0EEENS1_21CollectiveEpilogueFwdINS6_IJSA_SA_SB_EEES9_NS_10bfloat16_tESG_Li256ELb0ELb1ELb1ELb1EEENS1_19SingleTileSchedulerILb0ELb1ELb1ELi128EEEEEEEEEvNT_6ParamsE)
        .other          _ZN7cutlass13device_kernelIN5flash11enable_sm90INS1_16FlashAttnFwdSm90INS1_25CollectiveMainloopFwdSm90ILi2EN4cute5tupleIJNS5_1CILi1EEES8_S8_EEENS6_IJNS7_ILi128EEENS7_ILi160EEENS7_ILi192EEEEEELi128ENS_12float_e4m3_tEfNS_4arch4Sm90ELb0ELb0ELb0ELb0ELb1ELb0ELb0ELb1ELb1ELb1ELb1ELb0EEENS1_21CollectiveEpilogueFwdINS6_IJSA_SA_SB_EEES9_NS_10bfloat16_tESG_Li256ELb0ELb1ELb1ELb1EEENS1_19SingleTileSchedulerILb0ELb1ELb1ELi128EEEEEEEEEvNT_6ParamsE,@"STO_CUDA_ENTRY STV_DEFAULT"
_ZN7cutlass13device_kernelIN5flash11enable_sm90INS1_16FlashAttnFwdSm90INS1_25CollectiveMainloopFwdSm90ILi2EN4cute5tupleIJNS5_1CILi1EEES8_S8_EEENS6_IJNS7_ILi128EEENS7_ILi160EEENS7_ILi192EEEEEELi128ENS_12float_e4m3_tEfNS_4arch4Sm90ELb0ELb0ELb0ELb0ELb1ELb0ELb0ELb1ELb1ELb1ELb1ELb0EEENS1_21CollectiveEpilogueFwdINS6_IJSA_SA_SB_EEES9_NS_10bfloat16_tESG_Li256ELb0ELb1ELb1ELb1EEENS1_19SingleTileSchedulerILb0ELb1ELb1ELi128EEEEEEEEEvNT_6ParamsE:
[----:B------:R-:W0:Y:S02]  /*0000*/  LDC R1, c[0x0][0x28] ;  /* 0x00000a00ff017b82 */ /* 0x000e240000000800 */
[----:B0-----:R-:W-:Y:S01]  /*0010*/  VIADD R1, R1, 0xfffffff0 ;  /* 0xfffffff001017836 */ /* 0x001fe20000000000 */
[----:B------:R-:W0:Y:S01]  /*0020*/  S2R R31, SR_TID.X ;  /* 0x00000000001f7919 */ /* 0x000e220000002100 */
[----:B------:R-:W-:Y:S01]  /*0030*/  ELECT P0, URZ, PT ;  /* 0x00000000003f782f */ /* 0x000fe20003800000 */
[----:B------:R-:W-:Y:S01]  /*0040*/  UMOV UR4, 0x80 ;  /* 0x0000008000047882 */ /* 0x000fe20000000000 */
[----:B------:R-:W-:Y:S01]  /*0050*/  UMOV UR7, 0x100 ;  /* 0x0000010000077882 */ /* 0x000fe20000000000 */
[----:B0-----:R-:W-:-:S05]  /*0060*/  SHF.R.U32.HI R0, RZ, 0x5, R31 ;  /* 0x00000005ff007819 */ /* 0x001fca000001161f */
[----:B------:R-:W0:Y:S02]  /*0070*/  SHFL.IDX PT, R2, R0, RZ, 0x1f ;  /* 0x00001fff00027589 */ /* 0x000e2400000e0000 */
[C---:B0-----:R-:W-:Y:S02]  /*0080*/  ISETP.NE.OR P0, PT, R2.reuse, RZ, !P0 ;  /* 0x000000ff0200720c */ /* 0x041fe40004705670 */
[----:B------:R-:W-:Y:S02]  /*0090*/  ISETP.NE.AND P1, PT, R2, RZ, PT ;  /* 0x000000ff0200720c */ /* 0x000fe40003f25270 */
[----:B------:R-:W-:-:S05]  /*00a0*/  SHF.R.U32.HI R2, RZ, 0x7, R31 ;  /* 0x00000007ff027819 */ /* 0x000fca000001161f */
[----:B------:R0:W1:Y:S04]  /*00b0*/  SHFL.IDX PT, R4, R2, RZ, 0x1f ;  /* 0x00001fff02047589 */ /* 0x00006800000e0000 */
[----:B------:R-:W-:Y:S01]  /*00c0*/  VOTEU.ALL UP0, P0 ;  /* 0x00000000003f7886 */ /* 0x000fe20000000000 */
[----:B------:R-:W-:-:S04]  /*00d0*/  VOTEU.ALL UP1, P0 ;  /* 0x00000000003f7886 */ /* 0x000fc80000020000 */
[----:B------:R-:W2:Y:S01]  /*00e0*/  @!UP0 S2UR UR8, SR_CgaCtaId ;  /* 0x00000000000889c3 */ /* 0x000ea20000008800 */
[----:B------:R-:W-:Y:S01]  /*00f0*/  @!UP0 UMOV UR6, 0x400 ;  /* 0x0000040000068882 */ /* 0x000fe20000000000 */
[----:B------:R-:W-:-:S04]  /*0100*/  @!UP0 UIADD3 UR4, -UR4, 0x100000, URZ ;  /* 0x0010000004048890 */ /* 0x000fc8000fffe13f */
[----:B------:R-:W-:Y:S02]  /*0110*/  @!UP0 USHF.L.U32 UR5, UR4, 0xb, URZ ;  /* 0x0000000b04058899 */ /* 0x000fe4000800063f */
[----:B------:R-:W-:Y:S02]  /*0120*/  @!UP0 USHF.L.U32 UR4, UR4, 0x1, URZ ;  /* 0x0000000104048899 */ /* 0x000fe4000800063f */
[----:B--2---:R-:W-:Y:S02]  /*0130*/  @!UP0 ULEA UR8, UR8, UR6, 0x18 ;  /* 0x0000000608088291 */ /* 0x004fe4000f8ec03f */
[----:B------:R-:W-:-:S04]  /*0140*/  @!UP0 UIADD3 UR6, -UR7, 0x100000, URZ ;  /* 0x0010000007068890 */ /* 0x000fc8000fffe13f */
[----:B------:R-:W-:Y:S02]  /*0150*/  @!UP0 USHF.L.U32 UR7, UR6, 0xb, URZ ;  /* 0x0000000b06078899 */ /* 0x000fe4000800063f */
[----:B------:R-:W-:Y:S01]  /*0160*/  @!UP0 USHF.L.U32 UR6, UR6, 0x1, URZ ;  /* 0x0000000106068899 */ /* 0x000fe2000800063f */
[----:B------:R-:W-:-:S05]  /*0170*/  VOTEU.ALL UP0, P0 ;  /* 0x00000000003f7886 */ /* 0x000fca0000000000 */
[----:B------:R0:W2:Y:S06]  /*0180*/  @!UP0 SYNCS.EXCH.64 URZ, [UR8+0x29800], UR4 ;  /* 0x02980004083f85b2 */ /* 0x0000ac0008000100 */
[----:B------:R0:W3:Y:S02]  /*0190*/  @!UP1 SYNCS.EXCH.64 URZ, [UR8+0x29820], UR6 ;  /* 0x02982006083f95b2 */ /* 0x0000e40008000100 */
[----:B01----:R-:W-:Y:S05]  /*01a0*/  @P1 BRA `(.L_x_0) ;  /* 0x0000000000481947 */ /* 0x003fea0003800000 */
[----:B------:R-:W0:Y:S01]  /*01b0*/  S2UR UR5, SR_CgaCtaId ;  /* 0x00000000000579c3 */ /* 0x000e220000008800 */
[----:B------:R-:W-:Y:S01]  /*01c0*/  UMOV UR4, 0x400 ;  /* 0x0000040000047882 */ /* 0x000fe20000000000 */
[----:B------:R-:W-:Y:S01]  /*01d0*/  UMOV UR6, 0x80 ;  /* 0x0000008000067882 */ /* 0x000fe20000000000 */
[----:B------:R-:W-:Y:S01]  /*01e0*/  UMOV UR7, 0x100 ;  /* 0x0000010000077882 */ /* 0x000fe20000000000 */
[----:B------:R-:W-:Y:S01]  /*01f0*/  ELECT P0, URZ, PT ;  /* 0x00000000003f782f */ /* 0x000fe20003800000 */
[----:B0-----:R-:W-:Y:S02]  /*0200*/  ULEA UR8, UR5, UR4, 0x18 ;  /* 0x0000000405087291 */ /* 0x001fe4000f8ec03f */
[----:B------:R-:W-:-:S04]  /*0210*/  UIADD3 UR4, -UR6, 0x100000, URZ ;  /* 0x0010000006047890 */ /* 0x000fc8000fffe13f */
[----:B------:R-:W-:Y:S02]  /*0220*/  USHF.L.U32 UR5, UR4, 0xb, URZ ;  /* 0x0000000b04057899 */ /* 0x000fe4000800063f */
[----:B------:R-:W-:Y:S02]  /*0230*/  USHF.L.U32 UR4, UR4, 0x1, URZ ;  /* 0x0000000104047899 */ /* 0x000fe4000800063f */
[----:B------:R-:W-:-:S04]  /*0240*/  UIADD3 UR6, -UR7, 0x100000, URZ ;  /* 0x0010000007067890 */ /* 0x000fc8000fffe13f */
[----:B------:R-:W-:Y:S02]  /*0250*/  USHF.L.U32 UR7, UR6, 0xb, URZ ;  /* 0x0000000b06077899 */ /* 0x000fe4000800063f */
[----:B------:R-:W-:Y:S01]  /*0260*/  USHF.L.U32 UR6, UR6, 0x1, URZ ;  /* 0x0000000106067899 */ /* 0x000fe2000800063f */
[----:B------:R-:W0:Y:S03]  /*0270*/  FENCE.VIEW.ASYNC.S ;  /* 0x00000000000073c6 */ /* 0x000e260000000000 */
[----:B0-----:R0:W1:Y:S08]  /*0280*/  SYNCS.EXCH.64 URZ, [UR8+0x29830], UR4 ;  /* 0x02983004083f75b2 */ /* 0x0010700008000100 */
[----:B------:R0:W4:Y:S01]  /*0290*/  SYNCS.EXCH.64 URZ, [UR8+0x29840], UR6 ;  /* 0x02984006083f75b2 */ /* 0x0001220008000100 */
[----:B------:R0:W0:Y:S01]  /*02a0*/  SYNCS.EXCH.64 URZ, [UR8+0x29838], UR4 ;  /* 0x02983804083f75b2 */ /* 0x0000220008000100 */
[----:B------:R0:W0:Y:S01]  /*02b0*/  SYNCS.EXCH.64 URZ, [UR8+0x29848], UR6 ;  /* 0x02984806083f75b2 */ /* 0x0000220008000100 */
[----:B------:R-:W-:Y:S01]  /*02c0*/  NOP ;  /* 0x0000000000007918 */ /* 0x000fe20000000000 */
.L_x_0:
[----:B------:R-:W5:Y:S01]  /*02d0*/  SHFL.IDX PT, R3, R0, RZ, 0x1f ;  /* 0x00001fff00037589 */ /* 0x000f6200000e0000 */
[----:B------:R-:W-:Y:S01]  /*02e0*/  NOP ;  /* 0x0000000000007918 */ /* 0x000fe20000000000 */
[----:B-----5:R-:W-:-:S13]  /*02f0*/  ISETP.NE.AND P0, PT, R3, RZ, PT ;  /* 0x000000ff0300720c */ /* 0x020fda0003f05270 */
[----:B------:R-:W-:Y:S05]  /*0300*/  @P0 BRA `(.L_x_1) ;  /* 0x0000000000480947 */ /* 0x000fea0003800000 */
[----:B0-----:R-:W0:Y:S01]  /*0310*/  S2UR UR5, SR_CgaCtaId ;  /* 0x00000000000579c3 */ /* 0x001e220000008800 */
        /* <DEDUP_REMOVED lines=12> */
[----:B0-----:R0:W0:Y:S08]  /*03e0*/  SYNCS.EXCH.64 URZ, [UR8+0x29850], UR4 ;  /* 0x02985004083f75b2 */ /* 0x0010300008000100 */
[----:B------:R0:W0:Y:S01]  /*03f0*/  SYNCS.EXCH.64 URZ, [UR8+0x29860], UR6 ;  /* 0x02986006083f75b2 */ /* 0x0000220008000100 */
[----:B------:R0:W0:Y:S01]  /*0400*/  SYNCS.EXCH.64 URZ, [UR8+0x29858], UR4 ;  /* 0x02985804083f75b2 */ /* 0x0000220008000100 */
[----:B------:R0:W0:Y:S01]  /*0410*/  SYNCS.EXCH.64 URZ, [UR8+0x29868], UR6 ;  /* 0x02986806083f75b2 */ /* 0x0000220008000100 */
[----:B------:R-:W-:Y:S01]  /*0420*/  NOP ;  /* 0x0000000000007918 */ /* 0x000fe20000000000 */
.L_x_1:
[----:B------:R-:W5:Y:S01]  /*0430*/  SHFL.IDX PT, R3, R0, RZ, 0x1f ;  /* 0x00001fff00037589 */ /* 0x000f6200000e0000 */
[----:B------:R-:W-:Y:S01]  /*0440*/  NOP ;  /* 0x0000000000007918 */ /* 0x000fe20000000000 */
[----:B-----5:R-:W-:-:S13]  /*0450*/  ISETP.NE.AND P0, PT, R3, RZ, PT ;  /* 0x000000ff0300720c */ /* 0x020fda0003f05270 */
[----:B------:R-:W-:Y:S05]  /*0460*/  @P0 BRA `(.L_x_2) ;  /* 0x0000000000380947 */ /* 0x000fea0003800000 */
[----:B0-----:R-:W0:Y:S01]  /*0470*/  S2UR UR5, SR_CgaCtaId ;  /* 0x00000000000579c3 */ /* 0x001e220000008800 */
[----:B------:R-:W-:Y:S01]  /*0480*/  UMOV UR4, 0x400 ;  /* 0x0000040000047882 */ /* 0x000fe20000000000 */
[----:B------:R-:W-:Y:S01]  /*0490*/  UMOV UR7, 0x80 ;  /* 0x0000008000077882 */ /* 0x000fe20000000000 */
[----:B------:R-:W-:Y:S01]  /*04a0*/  ELECT P0, URZ, PT ;  /* 0x00000000003f782f */ /* 0x000fe20003800000 */
[----:B0-----:R-:W-:Y:S02]  /*04b0*/  ULEA UR6, UR5, UR4, 0x18 ;  /* 0x0000000405067291 */ /* 0x001fe4000f8ec03f */
[----:B------:R-:W-:-:S04]  /*04c0*/  UIADD3 UR4, -UR7, 0x100000, URZ ;  /* 0x0010000007047890 */ /* 0x000fc8000fffe13f */
[----:B------:R-:W-:Y:S02]  /*04d0*/  USHF.L.U32 UR5, UR4, 0xb, URZ ;  /* 0x0000000b04057899 */ /* 0x000fe4000800063f */
[----:B------:R-:W-:Y:S01]  /*04e0*/  USHF.L.U32 UR4, UR4, 0x1, URZ ;  /* 0x0000000104047899 */ /* 0x000fe2000800063f */
[----:B------:R-:W0:Y:S11]  /*04f0*/  FENCE.VIEW.ASYNC.S ;  /* 0x00000000000073c6 */ /* 0x000e360000000000 */
[----:B0-----:R0:W0:Y:S01]  /*0500*/  SYNCS.EXCH.64 URZ, [UR6+0x29870], UR4 ;  /* 0x02987004063f75b2 */ /* 0x0010220008000100 */
[----:B------:R0:W0:Y:S01]  /*0510*/  SYNCS.EXCH.64 URZ, [UR6+0x29880], UR4 ;  /* 0x02988004063f75b2 */ /* 0x0000220008000100 */
[----:B------:R0:W0:Y:S01]  /*0520*/  SYNCS.EXCH.64 URZ, [UR6+0x29878], UR4 ;  /* 0x02987804063f75b2 */ /* 0x0000220008000100 */
[----:B------:R0:W0:Y:S01]  /*0530*/  SYNCS.EXCH.64 URZ, [UR6+0x29888], UR4 ;  /* 0x02988804063f75b2 */ /* 0x0000220008000100 */
[----:B------:R-:W-:Y:S01]  /*0540*/  NOP ;  /* 0x0000000000007918 */ /* 0x000fe20000000000 */
.L_x_2:
        /* <DEDUP_REMOVED lines=22> */
.L_x_3:
[----:B------:R-:W5:Y:S01]  /*06b0*/  SHFL.IDX PT, R3, R0, RZ, 0x1f ;  /* 0x00001fff00037589 */ /* 0x000f6200000e0000 */
[----:B------:R-:W-:Y:S01]  /*06c0*/  R2UR UR9, R4 ;  /* 0x00000000040972ca */ /* 0x000fe200000e0000 */
        /* <DEDUP_REMOVED lines=21> */
.L_x_4:
[----:B------:R-:W-:Y:S01]  /*0820*/  UISETP.NE.AND UP0, UPT, UR9, URZ, UPT ;  /* 0x0000003f0900728c */ /* 0x000fe2000bf05270 */
[----:B------:R-:W-:Y:S01]  /*0830*/  NOP ;  /* 0x0000000000007918 */ /* 0x000fe20000000000 */
[----:B------:R-:W-:Y:S01]  /*0840*/  UMOV UR48, 0x1 ;  /* 0x0000000100307882 */ /* 0x000fe20000000000 */
[----:B------:R-:W-:Y:S01]  /*0850*/  ULDC.64 UR56, c[0x0][0x208] ;  /* 0x0000820000387ab9 */ /* 0x000fe20000000a00 */
[----:B------:R-:W-:Y:S01]  /*0860*/  USEL UR48, UR48, 0x2, !UP0 ;  /* 0x0000000230307887 */ /* 0x000fe2000c000000 */
[----:B------:R-:W-:Y:S01]  /*0870*/  BSSY B6, `(.L_x_5) ;  /* 0x0000ea9000067945 */ /* 0x000fe20003800000 */
[----:B01234-:R-:W-:Y:S01]  /*0880*/  BAR.SYNC.DEFER_BLOCKING 0x0 ;  /* 0x0000000000007b1d */ /* 0x01ffe20000010000 */
[----:B------:R-:W-:-:S13]  /*0890*/  PLOP3.LUT P0, PT, PT, PT, UP0, 0x80, 0x0 ;  /* 0x000000000000781c */ /* 0x000fda0003f0f008 */
[----:B------:R-:W-:Y:S05]  /*08a0*/  @!P0 BRA `(.L_x_6) ;  /* 0x0000009c00c08947 */ /* 0x000fea0003800000 */
.L_x_7:
[----:B------:R-:W-:-:S08]  /*08b0*/  NOP ;  /* 0x0000000000007918 */ /* 0x000fd00000000000 */
[----:B------:R-:W0:Y:S02]  /*08c0*/  USETMAXREG.TRY_ALLOC.CTAPOOL UP0, 0xe8 ;  /* 0x000000e8000079c8 */ /* 0x000e240008000600 */
[----:B0-----:R-:W-:-:S13]  /*08d0*/  PLOP3.LUT P0, PT, PT, PT, UP0, 0x80, 0x0 ;  /* 0x000000000000781c */ /* 0x001fda0003f0f008 */
[----:B------:R-:W-:Y:S05]  /*08e0*/  @!P0 BRA `(.L_x_7) ;  /* 0xfffffffc00f08947 */ /* 0x000fea000383ffff */
[----:B------:R-:W0:Y:S01]  /*08f0*/  S2UR UR6, SR_CTAID.Y ;  /* 0x00000000000679c3 */ /* 0x000e220000002600 */
[----:B------:R-:W-:Y:S01]  /*0900*/  LOP3.LUT R0, R31, 0xffffff80, RZ, 0xc0, !PT ;  /* 0xffffff801f007812 */ /* 0x000fe200078ec0ff */
[----:B------:R-:W-:Y:S02]  /*0910*/  ULDC UR8, c[0x0][0xc50] ;  /* 0x0003140000087ab9 */ /* 0x000fe40000000800 */
[----:B------:R-:W-:-:S04]  /*0920*/  UISETP.NE.AND UP0, UPT, UR8, 0x1, UPT ;  /* 0x000000010800788c */ /* 0x000fc8000bf05270 */
[----:B------:R-:W-:Y:S08]  /*0930*/  BAR.ARV 0x8, 0x180 ;  /* 0x0206000000007b1d */ /* 0x000ff00000002000 */
[----:B------:R-:W1:Y:S01]  /*0940*/  S2UR UR49, SR_CTAID.Z ;  /* 0x00000000003179c3 */ /* 0x000e620000002700 */
[----:B------:R-:W-:Y:S01]  /*0950*/  ISETP.NE.AND P0, PT, R0, 0x80, PT ;  /* 0x000000800000780c */ /* 0x000fe20003f05270 */
[----:B------:R-:W-:Y:S01]  /*0960*/  @UP0 ULDC UR4, c[0x0][0xc54] ;  /* 0x0003150000040ab9 */ /* 0x000fe20000000800 */
[----:B------:R-:W-:Y:S01]  /*0970*/  @UP0 ULDC UR7, c[0x0][0xc58] ;  /* 0x0003160000070ab9 */ /* 0x000fe20000000800 */
[----:B0-----:R-:W-:-:S10]  /*0980*/  UIMAD.WIDE.U32 UR4, UR6, UR4, URZ ;  /* 0x00000004060472a5 */ /* 0x001fd4000f8e003f */
[----:B------:R-:W-:Y:S06]  /*0990*/  @!P0 BAR.ARV 0x9, 0x100 ;  /* 0x0244000000008b1d */ /* 0x000fec0000002000 */
[----:B------:R-:W-:Y:S01]  /*09a0*/  UMOV UR51, UR6 ;  /* 0x0000000600337c82 */ /* 0x000fe20008000000 */
[----:B------:R-:W-:Y:S01]  /*09b0*/  @UP0 USHF.R.U32.HI UR51, URZ, UR7, UR5 ;  /* 0x000000073f330299 */ /* 0x000fe20008011605 */
[----:B-1----:R-:W-:-:S03]  /*09c0*/  ISETP.LE.AND P0, PT, RZ, UR49, PT ;  /* 0x00000031ff007c0c */ /* 0x002fc6000bf03270 */
[----:B------:R-:W-:-:S04]  /*09d0*/  UIADD3 UR4, -UR51, URZ, URZ ;  /* 0x0000003f33047290 */ /* 0x000fc8000fffe13f */
[----:B------:R-:W-:-:S06]  /*09e0*/  UIMAD UR8, UR8, UR4, UR6 ;  /* 0x00000004080872a4 */ /* 0x000fcc000f8e0206 */
[----:B------:R-:W-:Y:S06]  /*09f0*/  @!P0 BRA `(.L_x_8) ;  /* 0x000000e800408947 */ /* 0x000fec0003800000 */
[----:B------:R-:W-:Y:S01]  /*0a00*/  ULDC.64 UR4, c[0x0][0x990] ;  /* 0x0002640000047ab9 */ /* 0x000fe20000000a00 */
[----:B------:R-:W-:Y:S01]  /*0a10*/  ULDC.64 UR6, c[0x0][0x998] ;  /* 0x0002660000067ab9 */ /* 0x000fe20000000a00 */
[----:B------:R-:W-:Y:S01]  /*0a20*/  UISETP.NE.U32.AND UP0, UPT, UR4, URZ, UPT ;  /* 0x0000003f0400728c */ /* 0x000fe2000bf05070 */
[----:B------:R-:W-:Y:S01]  /*0a30*/  IMAD.MOV.U32 R0, RZ, RZ, 0x3f800000 ;  /* 0x3f800000ff007424 */ /* 0x000fe200078e00ff */
[----:B------:R-:W-:Y:S01]  /*0a40*/  UISETP.NE.U32.AND UP1, UPT, UR6, URZ, UPT ;  /* 0x0000003f0600728c */ /* 0x000fe2000bf25070 */
[----:B------:R-:W-:Y:S01]  /*0a50*/  IMAD.MOV.U32 R3, RZ, RZ, 0x3f800000 ;  /* 0x3f800000ff037424 */ /* 0x000fe200078e00ff */
[----:B------:R-:W-:Y:S02]  /*0a60*/  UISETP.NE.AND.EX UP0, UPT, UR5, URZ, UPT, UP0 ;  /* 0x0000003f0500728c */ /* 0x000fe4000bf05300 */
[----:B------:R-:W-:Y:S02]  /*0a70*/  UISETP.NE.AND.EX UP1, UPT, UR7, URZ, UPT, UP1 ;  /* 0x0000003f0700728c */ /* 0x000fe4000bf25310 */
[----:B------:R-:W-:-:S02]  /*0a80*/  USHF.R.S32.HI UR39, URZ, 0x1f, UR49 ;  /* 0x0000001f3f277899 */ /* 0x000fc40008011431 */
[----:B------:R-:W-:Y:S01]  /*0a90*/  PLOP3.LUT P0, PT, PT, PT, UP0, 0x80, 0x0 ;  /* 0x000000000000781c */ /* 0x000fe20003f0f008 */
[----:B------:R-:W-:Y:S01]  /*0aa0*/  ULDC UR55, c[0x0][0x424] ;  /* 0x0001090000377ab9 */ /* 0x000fe20000000800 */
[----:B------:R-:W-:-:S03]  /*0ab0*/  PLOP3.LUT P1, PT, PT, PT, UP1, 0x80, 0x0 ;  /* 0x000000000000781c */ /* 0x000fc60003f2f018 */
[----:B------:R-:W-:Y:S02]  /*0ac0*/  @UP0 ULDC.64 UR12, c[0x0][0x9a8] ;  /* 0x00026a00000c0ab9 */ /* 0x000fe40000000a00 */
[----:B------:R-:W-:Y:S01]  /*0ad0*/  @UP1 ULDC.64 UR16, c[0x0][0x9b8] ;  /* 0x00026e0000101ab9 */ /* 0x000fe20000000a00 */
[----:B------:R-:W-:Y:S02]  /*0ae0*/  @UP0 UIMAD UR9, UR39, UR12, URZ ;  /* 0x0000000c270902a4 */ /* 0x000fe4000f8e023f */
[----:B------:R-:W-:Y:S02]  /*0af0*/  @UP1 UIMAD UR15, UR39, UR16, URZ ;  /* 0x00000010270f12a4 */ /* 0x000fe4000f8e023f */
[----:B------:R-:W-:Y:S02]  /*0b00*/  @UP0 UIMAD UR14, UR49, UR13, UR9 ;  /* 0x0000000d310e02a4 */ /* 0x000fe4000f8e0209 */
[----:B------:R-:W-:Y:S02]  /*0b10*/  @UP0 UIMAD.WIDE.U32 UR10, UR49, UR12, URZ ;  /* 0x0000000c310a02a5 */ /* 0x000fe4000f8e003f */
[----:B------:R-:W-:-:S02]  /*0b20*/  @UP0 USHF.R.S32.HI UR9, URZ, 0x1f, UR51 ;  /* 0x0000001f3f090899 */ /* 0x000fc40008011433 */
[----:B------:R-:W-:Y:S02]  /*0b30*/  @UP1 UIMAD.WIDE.U32 UR12, UR49, UR16, URZ ;  /* 0x00000010310c12a5 */ /* 0x000fe4000f8e003f */
[----:B------:R-:W-:Y:S02]  /*0b40*/  @UP1 UIMAD UR15, UR49, UR17, UR15 ;  /* 0x00000011310f12a4 */ /* 0x000fe4000f8e020f */
[----:B------:R-:W-:Y:S01]  /*0b50*/  @UP1 USHF.R.S32.HI UR20, URZ, 0x1f, UR51 ;  /* 0x0000001f3f141899 */ /* 0x000fe20008011433 */
[----:B------:R-:W-:Y:S01]  /*0b60*/  @UP0 ULDC.64 UR16, c[0x0][0x9b0] ;  /* 0x00026c0000100ab9 */ /* 0x000fe20000000a00 */
[----:B------:R-:W-:Y:S01]  /*0b70*/  @UP1 ULDC.64 UR18, c[0x0][0x9c0] ;  /* 0x0002700000121ab9 */ /* 0x000fe20000000a00 */
[----:B------:R-:W-:Y:S02]  /*0b80*/  @UP0 UIMAD UR9, UR9, UR16, URZ ;  /* 0x00000010090902a4 */ /* 0x000fe4000f8e023f */
[----:B------:R-:W-:Y:S02]  /*0b90*/  @UP0 UIADD3 UR11, UR11, UR14, URZ ;  /* 0x0000000e0b0b0290 */ /* 0x000fe4000fffe03f */
[----:B------:R-:W-:-:S02]  /*0ba0*/  @UP1 UIMAD UR14, UR20, UR18, URZ ;  /* 0x00000012140e12a4 */ /* 0x000fc4000f8e023f */
[----:B------:R-:W-:Y:S02]  /*0bb0*/  @UP1 UIADD3 UR13, UR13, UR15, URZ ;  /* 0x0000000f0d0d1290 */ /* 0x000fe4000fffe03f */
[----:B------:R-:W-:Y:S02]  /*0bc0*/  @UP0 UIMAD UR9, UR51, UR17, UR9 ;  /* 0x00000011330902a4 */ /* 0x000fe4000f8e0209 */
[----:B------:R-:W-:Y:S02]  /*0bd0*/  @UP0 UIMAD.WIDE.U32 UR10, UR51, UR16, UR10 ;  /* 0x00000010330a02a5 */ /* 0x000fe4000f8e000a */
[----:B------:R-:W-:Y:S02]  /*0be0*/  @UP1 UIMAD UR14, UR51, UR19, UR14 ;  /* 0x00000013330e12a4 */ /* 0x000fe4000f8e020e */
[----:B------:R-:W-:Y:S02]  /*0bf0*/  @UP1 UIMAD.WIDE.U32 UR12, UR51, UR18, UR12 ;  /* 0x00000012330c12a5 */ /* 0x000fe4000f8e000c */
[----:B------:R-:W-:-:S02]  /*0c00*/  @UP0 UIADD3 UR11, UR11, UR9, URZ ;  /* 0x000000090b0b0290 */ /* 0x000fc4000fffe03f */
[----:B------:R-:W-:Y:S02]  /*0c10*/  @UP1 UIADD3 UR9, UR13, UR14, URZ ;  /* 0x0000000e0d091290 */ /* 0x000fe4000fffe03f */
[----:B------:R-:W-:Y:S02]  /*0c20*/  @UP1 ULEA UR6, UP3, UR12, UR6, 0x2 ;  /* 0x000000060c061291 */ /* 0x000fe4000f86103f */
[----:B------:R-:W-:Y:S02]  /*0c30*/  @UP0 ULEA UR4, UP2, UR10, UR4, 0x2 ;  /* 0x000000040a040291 */ /* 0x000fe4000f84103f */
[----:B------:R-:W-:Y:S02]  /*0c40*/  @UP1 ULEA.HI.X UR7, UR12, UR7, UR9, 0x2, UP3 ;  /* 0x000000070c071291 */ /* 0x000fe400098f1409 */
[----:B------:R-:W-:Y:S01]  /*0c50*/  IMAD.U32 R6, RZ, RZ, UR6 ;  /* 0x00000006ff067e24 */ /* 0x000fe2000f8e00ff */
[----:B------:R-:W-:Y:S01]  /*0c60*/  @UP0 ULEA.HI.X UR5, UR10, UR5, UR11, 0x2, UP2 ;  /* 0x000000050a050291 */ /* 0x000fe200090f140b */
[----:B------:R-:W-:-:S02]  /*0c70*/  IMAD.U32 R4, RZ, RZ, UR4 ;  /* 0x00000004ff047e24 */ /* 0x000fc4000f8e00ff */
[----:B------:R-:W-:-:S03]  /*0c80*/  IMAD.U32 R7, RZ, RZ, UR7 ;  /* 0x00000007ff077e24 */ /* 0x000fc6000f8e00ff */
[----:B------:R-:W-:Y:S01]  /*0c90*/  IMAD.U32 R5, RZ, RZ, UR5 ;  /* 0x00000005ff057e24 */ /* 0x000fe2000f8e00ff */
[----:B------:R-:W-:Y:S01]  /*0ca0*/  ULDC.64 UR4, c[0x0][0x418] ;  /* 0x0001060000047ab9 */ /* 0x000fe20000000a00 */
[----:B------:R0:W5:Y:S01]  /*0cb0*/  @P1 LDG.E R0, desc[UR56][R6.64] ;  /* 0x0000003806001981 */ /* 0x000162000c1e1900 */
[----:B------:R-:W-:-:S03]  /*0cc0*/  UISETP.NE.U32.AND UP0, UPT, UR4, URZ, UPT ;  /* 0x0000003f0400728c */ /* 0x000fc6000bf05070 */
[----:B------:R-:W-:Y:S01]  /*0cd0*/  ULDC UR4, c[0x0][0x2f0] ;  /* 0x0000bc0000047ab9 */ /* 0x000fe20000000800 */
[----:B------:R-:W-:Y:S01]  /*0ce0*/  UISETP.NE.AND.EX UP0, UPT, UR5, URZ, UPT, UP0 ;  /* 0x0000003f0500728c */ /* 0x000fe2000bf05300 */
[----:B------:R0:W5:Y:S03]  /*0cf0*/  @P0 LDG.E R3, desc[UR56][R4.64] ;  /* 0x0000003804030981 */ /* 0x000166000c1e1900 */
[----:B------:R-:W-:-:S04]  /*0d00*/  USEL UR55, UR55, 0x1, UP0 ;  /* 0x0000000137377887 */ /* 0x000fc80008000000 */
[----:B------:R-:W-:-:S04]  /*0d10*/  UIMAD UR55, UR55, UR4, URZ ;  /* 0x00000004373772a4 */ /* 0x000fc8000f8e023f */
[----:B------:R-:W-:Y:S02]  /*0d20*/  UISETP.GE.AND UP0, UPT, UR55, 0x1, UPT ;  /* 0x000000013700788c */ /* 0x000fe4000bf06270 */
[----:B------:R-:W-:-:S04]  /*0d30*/  UIADD3 UR4, UR55, 0x9f, URZ ;  /* 0x0000009f37047890 */ /* 0x000fc8000fffe03f */
[----:B------:R-:W-:Y:S01]  /*0d40*/  PLOP3.LUT P0, PT, PT, PT, UP0, 0x80, 0x0 ;  /* 0x000000000000781c */ /* 0x000fe20003f0f008 */
[----:B------:R-:W-:-:S04]  /*0d50*/  UIMAD.WIDE UR4, UR4, 0x66666667, URZ ;  /* 0x66666667040478a5 */ /* 0x000fc8000f8e023f */
[----:B------:R-:W-:Y:S02]  /*0d60*/  USHF.R.U32.HI UR6, URZ, 0x1f, UR5 ;  /* 0x0000001f3f067899 */ /* 0x000fe40008011605 */
[----:B------:R-:W-:Y:S01]  /*0d70*/  ULOP3.LUT UR38, UR8, 0xffff, URZ, 0xc0, !UPT ;  /* 0x0000ffff08267892 */ /* 0x000fe2000f8ec03f */
[----:B------:R-:W-:Y:S01]  /*0d80*/  UMOV UR4, URZ ;  /* 0x0000003f00047c82 */ /* 0x000fe20008000000 */
[----:B------:R-:W-:-:S04]  /*0d90*/  ULEA.HI.SX32 UR6, UR5, UR6, 0x1a ;  /* 0x0000000605067291 */ /* 0x000fc8000f8fd23f */
[----:B0-----:R-:W-:Y:S08]  /*0da0*/  @!P0 BRA `(.L_x_9) ;  /* 0x0000000000908947 */ /* 0x001ff00003800000 */
[----:B------:R-:W-:Y:S01]  /*0db0*/  USHF.R.U32.HI UR8, URZ, 0x10, UR8 ;  /* 0x000000103f087899 */ /* 0x000fe20008011608 */
[----:B------:R-:W-:-:S03]  /*0dc0*/  UMOV UR4, URZ ;  /* 0x0000003f00047c82 */ /* 0x000fc60008000000 */
[----:B------:R-:W-:-:S11]  /*0dd0*/  UISETP.NE.AND UP0, UPT, UR8, URZ, UPT ;  /* 0x0000003f0800728c */ /* 0x000fd6000bf05270 */
[----:B------:R-:W-:Y:S02]  /*0de0*/  @!UP0 ULDC UR8, c[0x0][0x9f0] ;  /* 0x00027c0000088ab9 */ /* 0x000fe40000000800 */
[----:B------:R-:W-:Y:S01]  /*0df0*/  IMAD.U32 R6, RZ, RZ, UR8 ;  /* 0x00000008ff067e24 */ /* 0x000fe2000f8e00ff */
[----:B------:R-:W-:-:S04]  /*0e00*/  UIADD3 UR7, UR6, -0x1, UR8 ;  /* 0xffffffff06077890 */ /* 0x000fc8000fffe008 */
[-C--:B------:R-:W-:Y:S02]  /*0e10*/  IABS R4, R6.reuse ;  /* 0x0000000600047213 */ /* 0x080fe40000000000 */
[----:B------:R-:W-:Y:S01]  /*0e20*/  IMAD.U32 R7, RZ, RZ, UR7 ;  /* 0x00000007ff077e24 */ /* 0x000fe2000f8e00ff */
[----:B------:R-:W-:Y:S01]  /*0e30*/  IABS R8, R6 ;  /* 0x0000000600087213 */ /* 0x000fe20000000000 */
[----:B------:R-:W-:Y:S01]  /*0e40*/  ULOP3.LUT UR7, UR7, UR8, URZ, 0x3c, !UPT ;  /* 0x0000000807077292 */ /* 0x000fe2000f8e3c3f */
[----:B------:R-:W-:Y:S02]  /*0e50*/  R2UR UR11, R4 ;  /* 0x00000000040b72ca */ /* 0x000fe400000e0000 */
[----:B------:R-:W-:-:S05]  /*0e60*/  IABS R7, R7 ;  /* 0x0000000700077213 */ /* 0x000fca0000000000 */
[----:B------:R-:W-:-:S05]  /*0e70*/  IMAD.MOV.U32 R6, RZ, RZ, R7 ;  /* 0x000000ffff067224 */ /* 0x000fca00078e0007 */
[----:B------:R-:W-:Y:S01]  /*0e80*/  R2UR UR10, R6 ;  /* 0x00000000060a72ca */ /* 0x000fe200000e0000 */
[----:B------:R-:W0:Y:S08]  /*0e90*/  I2F.RP R4, UR11 ;  /* 0x0000000b00047d06 */ /* 0x000e300008209400 */
[----:B0-----:R-:W0:Y:S02]  /*0ea0*/  MUFU.RCP R4, R4 ;  /* 0x0000000400047308 */ /* 0x001e240000001000 */
[----:B0-----:R-:W-:-:S02]  /*0eb0*/  VIADD R5, R4, 0xffffffe ;  /* 0x0ffffffe04057836 */ /* 0x001fc40000000000 */
[----:B------:R-:W-:-:S04]  /*0ec0*/  IMAD.MOV R4, RZ, RZ, -R8 ;  /* 0x000000ffff047224 */ /* 0x000fc800078e0a08 */
[----:B------:R-:W0:Y:S02]  /*0ed0*/  F2I.FTZ.U32.TRUNC.NTZ R5, R5 ;  /* 0x0000000500057305 */ /* 0x000e24000021f000 */
[----:B0-----:R-:W-:-:S13]  /*0ee0*/  R2UR UR5, R5 ;  /* 0x00000000050572ca */ /* 0x001fda00000e0000 */
[----:B------:R-:W-:-:S04]  /*0ef0*/  UIADD3 UR9, URZ, -UR5, URZ ;  /* 0x800000053f097290 */ /* 0x000fc8000fffe03f */
[----:B------:R-:W-:-:S04]  /*0f00*/  UIMAD UR9, UR9, UR11, URZ ;  /* 0x0000000b090972a4 */ /* 0x000fc8000f8e023f */
[----:B------:R-:W-:-:S03]  /*0f10*/  UIMAD.WIDE.U32 UR4, UR5, UR9, UR4 ;  /* 0x00000009050472a5 */ /* 0x000fc6000f8e0004 */
[----:B------:R-:W-:Y:S01]  /*0f20*/  R2UR UR9, R4 ;  /* 0x00000000040972ca */ /* 0x000fe200000e0000 */
[----:B------:R-:W-:-:S12]  /*0f30*/  UIMAD.WIDE.U32 UR4, UR5, UR10, URZ ;  /* 0x0000000a050472a5 */ /* 0x000fd8000f8e003f */
[----:B------:R-:W-:-:S04]  /*0f40*/  UIMAD UR4, UR5, UR9, UR10 ;  /* 0x00000009050472a4 */ /* 0x000fc8000f8e020a */
[----:B------:R-:W-:-:S11]  /*0f50*/  UISETP.GT.U32.AND UP1, UPT, UR11, UR4, UPT ;  /* 0x000000040b00728c */ /* 0x000fd6000bf24070 */
[----:B------:R-:W-:Y:S02]  /*0f60*/  @!UP1 UIADD3 UR4, UR4, -UR11, URZ ;  /* 0x8000000b04049290 */ /* 0x000fe4000fffe03f */
[----:B------:R-:W-:Y:S02]  /*0f70*/  @!UP1 UIADD3 UR5, UR5, 0x1, URZ ;  /* 0x0000000105059890 */ /* 0x000fe4000fffe03f */
[----:B------:R-:W-:Y:S02]  /*0f80*/  UISETP.GE.U32.AND UP0, UPT, UR4, UR11, UPT ;  /* 0x0000000b0400728c */ /* 0x000fe4000bf06070 */
[----:B------:R-:W-:-:S09]  /*0f90*/  UISETP.GE.AND UP1, UPT, UR7, URZ, UPT ;  /* 0x0000003f0700728c */ /* 0x000fd2000bf26270 */
[----:B------:R-:W-:Y:S02]  /*0fa0*/  @UP0 UIADD3 UR5, UR5, 0x1, URZ ;  /* 0x0000000105050890 */ /* 0x000fe4000fffe03f */
[----:B------:R-:W-:-:S05]  /*0fb0*/  UISETP.NE.AND UP0, UPT, UR8, URZ, UPT ;  /* 0x0000003f0800728c */ /* 0x000fca000bf05270 */
[----:B------:R-:W-:Y:S02]  /*0fc0*/  UMOV UR4, UR5 ;  /* 0x0000000500047c82 */ /* 0x000fe40008000000 */
[----:B------:R-:W-:-:S04]  /*0fd0*/  @!UP1 UIADD3 UR4, -UR4, URZ, URZ ;  /* 0x0000003f04049290 */ /* 0x000fc8000fffe13f */
[----:B------:R-:W-:-:S12]  /*0fe0*/  @!UP0 ULOP3.LUT UR4, URZ, UR8, URZ, 0x33, !UPT ;  /* 0x000000083f048292 */ /* 0x000fd8000f8e333f */
.L_x_9:
[----:B------:R-:W-:Y:S01]  /*0ff0*/  UIMAD UR38, UR38, UR4, URZ ;  /* 0x00000004262672a4 */ /* 0x000fe2000f8e023f */
[----:B------:R-:W-:Y:S02]  /*1000*/  IMAD.U32 R4, RZ, RZ, UR6 ;  /* 0x00000006ff047e24 */ /* 0x000fe4000f8e00ff */
[----:B-----5:R-:W-:Y:S01]  /*1010*/  FMUL.FTZ R0, R3, R0 ;  /* 0x0000000003007220 */ /* 0x020fe20000410000 */
[----:B------:R-:W-:Y:S01]  /*1020*/  IMAD.U32 R5, RZ, RZ, UR4 ;  /* 0x00000004ff057e24 */ /* 0x000fe2000f8e00ff */
[----:B------:R-:W-:Y:S01]  /*1030*/  ULDC UR4, c[0x0][0x988] ;  /* 0x0002620000047ab9 */ /* 0x000fe20000000800 */
[----:B------:R-:W-:Y:S02]  /*1040*/  VIADD R16, R31, 0xffffff80 ;  /* 0xffffff801f107836 */ /* 0x000fe40000000000 */
[----:B------:R-:W-:Y:S01]  /*1050*/  FMUL.FTZ R0, R0, UR4 ;  /* 0x0000000400007c20 */ /* 0x000fe20008410000 */
[----:B------:R-:W-:Y:S01]  /*1060*/  PLOP3.LUT P0, PT, PT, PT, PT, 0x80, 0x0 ;  /* 0x000000000000781c */ /* 0x000fe20003f0f070 */
[----:B------:R-:W-:Y:S01]  /*1070*/  IMAD.MOV.U32 R3, RZ, RZ, RZ ;  /* 0x000000ffff037224 */ /* 0x000fe200078e00ff */
[----:B------:R-:W-:-:S02]  /*1080*/  VIADDMNMX R4, R5, UR38, R4, PT ;  /* 0x0000002605047c46 */ /* 0x000fc4000b800104 */
[----:B------:R-:W-:Y:S02]  /*1090*/  CS2R R30, SRZ ;  /* 0x00000000001e7805 */ /* 0x000fe4000001ff00 */
[----:B------:R-:W-:Y:S01]  /*10a0*/  R2UR UR37, R0 ;  /* 0x00000000002572ca */ /* 0x000fe200000e0000 */
[----:B------:R-:W-:Y:S01]  /*10b0*/  IMAD.MOV.U32 R0, RZ, RZ, RZ ;  /* 0x000000ffff007224 */ /* 0x000fe200078e00ff */
[----:B------:R-:W-:Y:S02]  /*10c0*/  R2UR UR54, R4 ;  /* 0x00000000043672ca */ /* 0x000fe400000e0000 */
[----:B------:R-:W-:Y:S02]  /*10d0*/  CS2R R4, SRZ ;  /* 0x0000000000047805 */ /* 0x000fe4000001ff00 */
[----:B------:R-:W-:Y:S02]  /*10e0*/  CS2R R26, SRZ ;  /* 0x00000000001a7805 */ /* 0x000fe4000001ff00 */
[----:B------:R-:W-:Y:S01]  /*10f0*/  CS2R R8, SRZ ;  /* 0x0000000000087805 */ /* 0x000fe2000001ff00 */
[----:B------:R-:W-:Y:S01]  /*1100*/  IMAD.MOV.U32 R36, RZ, RZ, RZ ;  /* 0x000000ffff247224 */ /* 0x000fe200078e00ff */
[----:B------:R-:W-:-:S02]  /*1110*/  CS2R R10, SRZ ;  /* 0x00000000000a7805 */ /* 0x000fc4000001ff00 */
[----:B------:R-:W-:Y:S02]  /*1120*/  CS2R R38, SRZ ;  /* 0x0000000000267805 */ /* 0x000fe4000001ff00 */
[----:B------:R-:W-:Y:S01]  /*1130*/  CS2R R34, SRZ ;  /* 0x0000000000227805 */ /* 0x000fe2000001ff00 */
[----:B------:R-:W-:Y:S01]  /*1140*/  IMAD.MOV.U32 R33, RZ, RZ, RZ ;  /* 0x000000ffff217224 */ /* 0x000fe200078e00ff */
[----:B------:R-:W-:Y:S02]  /*1150*/  MOV R44, RZ ;  /* 0x000000ff002c7202 */ /* 0x000fe40000000f00 */
[----:B------:R-:W-:Y:S02]  /*1160*/  CS2R R12, SRZ ;  /* 0x00000000000c7805 */ /* 0x000fe4000001ff00 */
[----:B------:R-:W-:Y:S02]  /*1170*/  CS2R R46, SRZ ;  /* 0x00000000002e7805 */ /* 0x000fe4000001ff00 */
[----:B------:R-:W-:Y:S01]  /*1180*/  CS2R R42, SRZ ;  /* 0x00000000002a7805 */ /* 0x000fe2000001ff00 */
[----:B------:R-:W-:Y:S01]  /*1190*/  UISETP.GT.AND UP0, UPT, UR54, UR38, UPT ;  /* 0x000000263600728c */ /* 0x000fe2000bf04270 */
[----:B------:R-:W-:Y:S01]  /*11a0*/  IMAD.MOV.U32 R41, RZ, RZ, RZ ;  /* 0x000000ffff297224 */ /* 0x000fe200078e00ff */
[----:B------:R-:W-:Y:S01]  /*11b0*/  CS2R R14, SRZ ;  /* 0x00000000000e7805 */ /* 0x000fe2000001ff00 */
[----:B------:R-:W-:Y:S01]  /*11c0*/  IMAD.MOV.U32 R52, RZ, RZ, RZ ;  /* 0x000000ffff347224 */ /* 0x000fe200078e00ff */
[----:B------:R-:W-:-:S02]  /*11d0*/  CS2R R54, SRZ ;  /* 0x0000000000367805 */ /* 0x000fc4000001ff00 */
[----:B------:R-:W-:Y:S02]  /*11e0*/  CS2R R50, SRZ ;  /* 0x0000000000327805 */ /* 0x000fe4000001ff00 */
[----:B------:R-:W-:Y:S01]  /*11f0*/  PLOP3.LUT P1, PT, PT, PT, UP0, 0x80, 0x0 ;  /* 0x000000000000781c */ /* 0x000fe20003f2f008 */
[----:B------:R-:W-:Y:S01]  /*1200*/  IMAD.MOV.U32 R49, RZ, RZ, RZ ;  /* 0x000000ffff317224 */ /* 0x000fe200078e00ff */
[----:B------:R-:W-:Y:S01]  /*1210*/  CS2R R62, SRZ ;  /* 0x00000000003e7805 */ /* 0x000fe2000001ff00 */
[----:B------:R-:W-:Y:S01]  /*1220*/  IMAD.MOV.U32 R60, RZ, RZ, RZ ;  /* 0x000000ffff3c7224 */ /* 0x000fe200078e00ff */
[----:B------:R-:W-:Y:S01]  /*1230*/  CS2R R58, SRZ ;  /* 0x00000000003a7805 */ /* 0x000fe2000001ff00 */
[----:B------:R-:W-:Y:S01]  /*1240*/  IMAD.MOV.U32 R17, RZ, RZ, RZ ;  /* 0x000000ffff117224 */ /* 0x000fe200078e00ff */
[----:B------:R-:W-:Y:S01]  /*1250*/  CS2R R18, SRZ ;  /* 0x0000000000127805 */ /* 0x000fe2000001ff00 */
[----:B------:R-:W-:Y:S01]  /*1260*/  IMAD.MOV.U32 R68, RZ, RZ, RZ ;  /* 0x000000ffff447224 */ /* 0x000fe200078e00ff */
[----:B------:R-:W-:-:S02]  /*1270*/  CS2R R20, SRZ ;  /* 0x0000000000147805 */ /* 0x000fc4000001ff00 */
[----:B------:R-:W-:Y:S02]  /*1280*/  CS2R R70, SRZ ;  /* 0x0000000000467805 */ /* 0x000fe4000001ff00 */
[----:B------:R-:W-:Y:S01]  /*1290*/  CS2R R66, SRZ ;  /* 0x0000000000427805 */ /* 0x000fe2000001ff00 */
[----:B------:R-:W-:Y:S01]  /*12a0*/  IMAD.MOV.U32 R65, RZ, RZ, RZ ;  /* 0x000000ffff417224 */ /* 0x000fe200078e00ff */
[----:B------:R-:W-:Y:S01]  /*12b0*/  CS2R R22, SRZ ;  /* 0x0000000000167805 */ /* 0x000fe2000001ff00 */
[----:B------:R-:W-:Y:S01]  /*12c0*/  IMAD.MOV.U32 R76, RZ, RZ, RZ ;  /* 0x000000ffff4c7224 */ /* 0x000fe200078e00ff */
[----:B------:R-:W-:Y:S02]  /*12d0*/  CS2R R78, SRZ ;  /* 0x00000000004e7805 */ /* 0x000fe4000001ff00 */
[----:B------:R-:W-:Y:S01]  /*12e0*/  CS2R R74, SRZ ;  /* 0x00000000004a7805 */ /* 0x000fe2000001ff00 */
[----:B------:R-:W-:Y:S01]  /*12f0*/  IMAD.MOV.U32 R73, RZ, RZ, RZ ;  /* 0x000000ffff497224 */ /* 0x000fe200078e00ff */
[----:B------:R-:W-:Y:S01]  /*1300*/  CS2R R86, SRZ ;  /* 0x0000000000567805 */ /* 0x000fe2000001ff00 */
[----:B------:R-:W-:Y:S01]  /*1310*/  IMAD.MOV.U32 R84, RZ, RZ, RZ ;  /* 0x000000ffff547224 */ /* 0x000fe200078e00ff */
[----:B------:R-:W-:Y:S01]  /*1320*/  CS2R R82, SRZ ;  /* 0x0000000000527805 */ /* 0x000fe2000001ff00 */
[----:B------:R-:W-:-:S02]  /*1330*/  IMAD.MOV.U32 R24, RZ, RZ, RZ ;  /* 0x000000ffff187224 */ /* 0x000fc400078e00ff */
[----:B------:R-:W-:Y:S02]  /*1340*/  IMAD.MOV.U32 R29, RZ, RZ, RZ ;  /* 0x000000ffff1d7224 */ /* 0x000fe400078e00ff */
[----:B------:R-:W-:Y:S01]  /*1350*/  IMAD.MOV.U32 R81, RZ, RZ, RZ ;  /* 0x000000ffff517224 */ /* 0x000fe200078e00ff */
[----:B------:R-:W-:Y:S06]  /*1360*/  @!P1 BRA `(.L_x_10) ;  /* 0x0000006c00b89947 */ /* 0x000fec0003800000 */
[----:B------:R-:W-:Y:S01]  /*1370*/  SHF.R.S32.HI R3, RZ, 0x1f, R16 ;  /* 0x0000001fff037819 */ /* 0x000fe20000011410 */
[----:B------:R-:W0:Y:S01]  /*1380*/  S2UR UR53, SR_CgaCtaId ;  /* 0x00000000003579c3 */ /* 0x000e220000008800 */
[----:B------:R-:W-:Y:S02]  /*1390*/  UMOV UR36, 0x400 ;  /* 0x0000040000247882 */ /* 0x000fe40000000000 */
[----:B------:R-:W-:-:S04]  /*13a0*/  LEA.HI R17, R3, R16, RZ, 0x7 ;  /* 0x0000001003117211 */ /* 0x000fc800078f38ff */
[----:B------:R-:W-:-:S06]  /*13b0*/  SHF.R.S32.HI R0, RZ, 0x7, R17 ;  /* 0x00000007ff007819 */ /* 0x000fcc0000011411 */
[----:B------:R-:W1:Y:S01]  /*13c0*/  SHFL.IDX PT, R0, R0, RZ, 0x1f ;  /* 0x00001fff00007589 */ /* 0x000e6200000e0000 */
[----:B0-----:R-:W-:-:S04]  /*13d0*/  ULEA UR36, UR53, UR36, 0x18 ;  /* 0x0000002435247291 */ /* 0x001fc8000f8ec03f */
[----:B------:R-:W-:-:S04]  /*13e0*/  UIADD3 UR5, UR36, 0x14400, URZ ;  /* 0x0001440024057890 */ /* 0x000fc8000fffe03f */
[----:B------:R-:W-:Y:S01]  /*13f0*/  ULOP3.LUT UP0, URZ, UR5, 0x9f, URZ, 0xc0, !UPT ;  /* 0x0000009f053f7892 */ /* 0x000fe2000f80c03f */
[----:B-1----:R-:W-:-:S05]  /*1400*/  R2UR UR50, R0 ;  /* 0x00000000003272ca */ /* 0x002fca00000e0000 */
[----:B------:R-:W-:-:S08]  /*1410*/  PLOP3.LUT P0, PT, PT, PT, UP0, 0x80, 0x0 ;  /* 0x000000000000781c */ /* 0x000fd00003f0f008 */
[----:B------:R-:W-:-:S04]  /*1420*/  ULEA.HI UR4, UR50, UR50, URZ, 0x1 ;  /* 0x0000003232047291 */ /* 0x000fc8000f8f083f */
[----:B------:R-:W-:-:S04]  /*1430*/  ULOP3.LUT UR4, UR4, 0x3e, URZ, 0xc0, !UPT ;  /* 0x0000003e04047892 */ /* 0x000fc8000f8ec03f */
[----:B------:R-:W-:-:S04]  /*1440*/  UIADD3 UR4, UR50, -UR4, URZ ;  /* 0x8000000432047290 */ /* 0x000fc8000fffe03f */
[----:B------:R-:W-:-:S04]  /*1450*/  ULEA UR4, UR4, UR5, 0xc ;  /* 0x0000000504047291 */ /* 0x000fc8000f8e603f */
[----:B------:R-:W-:-:S04]  /*1460*/  USHF.R.U32.HI UR4, URZ, 0x4, UR4 ;  /* 0x000000043f047899 */ /* 0x000fc80008011604 */
[----:B------:R-:W-:Y:S01]  /*1470*/  ULOP3.LUT UR40, UR4, 0x3fff, URZ, 0xc0, !UPT ;  /* 0x00003fff04287892 */ /* 0x000fe2000f8ec03f */
[----:B------:R-:W-:Y:S11]  /*1480*/  @!P0 BRA `(.L_x_11) ;  /* 0x0000000000408947 */ /* 0x000ff60003800000 */
[----:B------:R-:W-:Y:S01]  /*1490*/  MOV R0, 0x0 ;  /* 0x0000000000007802 */ /* 0x000fe20000000f00 */
[----:B------:R-:W-:Y:S01]  /*14a0*/  ULDC.64 UR4, c[0x4][0xc8] ;  /* 0x0100320000047ab9 */ /* 0x000fe20000000a00 */
[----:B------:R-:W-:Y:S01]  /*14b0*/  ULDC.64 UR6, c[0x4][0x38] ;  /* 0x01000e0000067ab9 */ /* 0x000fe20000000a00 */
[----:B------:R-:W-:Y:S01]  /*14c0*/  IMAD.U32 R4, RZ, RZ, UR4 ;  /* 0x00000004ff047e24 */ /* 0x000fe2000f8e00ff */
[----:B------:R0:W1:Y:S01]  /*14d0*/  LDC.64 R14, c[0x4][R0] ;  /* 0x01000000000e7b82 */ /* 0x0000620000000a00 */
[----:B------:R-:W-:Y:S01]  /*14e0*/  IMAD.U32 R5, RZ, RZ, UR5 ;  /* 0x00000005ff057e24 */ /* 0x000fe2000f8e00ff */
[----:B------:R-:W-:Y:S01]  /*14f0*/  ULDC.64 UR4, c[0x4][0xd0] ;  /* 0x0100340000047ab9 */ /* 0x000fe20000000a00 */
[----:B------:R-:W-:Y:S01]  /*1500*/  IMAD.U32 R10, RZ, RZ, UR6 ;  /* 0x00000006ff0a7e24 */ /* 0x000fe2000f8e00ff */
[----:B------:R-:W-:Y:S01]  /*1510*/  MOV R11, UR7 ;  /* 0x00000007000b7c02 */ /* 0x000fe20008000f00 */
[----:B------:R-:W-:Y:S02]  /*1520*/  IMAD.U32 R6, RZ, RZ, UR4 ;  /* 0x00000004ff067e24 */ /* 0x000fe4000f8e00ff */
[----:B------:R-:W-:-:S02]  /*1530*/  IMAD.U32 R7, RZ, RZ, UR5 ;  /* 0x00000005ff077e24 */ /* 0x000fc4000f8e00ff */
[----:B------:R-:W-:Y:S02]  /*1540*/  IMAD.MOV.U32 R8, RZ, RZ, 0x70 ;  /* 0x00000070ff087424 */ /* 0x000fe400078e00ff */
[----:B------:R-:W-:Y:S02]  /*1550*/  IMAD.MOV.U32 R12, RZ, RZ, 0x1 ;  /* 0x00000001ff0c7424 */ /* 0x000fe400078e00ff */
[----:B0-----:R-:W-:-:S07]  /*1560*/  IMAD.MOV.U32 R13, RZ, RZ, RZ ;  /* 0x000000ffff0d7224 */ /* 0x001fce00078e00ff */
[----:B------:R-:W-:-:S07]  /*1570*/  LEPC R20, `(.L_x_11) ;  /* 0x000000001014794e */ /* 0x000fce0000000000 */
[----:B-1----:R-:W-:Y:S05]  /*1580*/  CALL.ABS.NOINC R14 ;  /* 0x000000000e007343 */ /* 0x002fea0003c00000 */
.L_x_11:
[----:B------:R-:W-:-:S04]  /*1590*/  SHF.L.U32 R0, RZ, 0x1f, RZ ;  /* 0x0000001fff007819 */ /* 0x000fc800000006ff */
[----:B------:R-:W0:Y:S02]  /*15a0*/  SYNCS.PHASECHK.TRANS64.TRYWAIT P0, [UR36+0x29800], R0 ;  /* 0x02980000ff0075a7 */ /* 0x000e240008000164 */
[----:B0-----:R-:W-:Y:S05]  /*15b0*/  @!P0 BRA `(.L_x_12) ;  /* 0x000000dc00588947 */ /* 0x001fea0003800000 */
.L_x_98:
[----:B------:R-:W-:-:S06]  /*15c0*/  ULOP3.LUT UR4, UR48, 0x1, URZ, 0xfc, !UPT ;  /* 0x0000000130047892 */ /* 0x000fcc000f8efc3f */
[----:B0-----:R-:W-:-:S05]  /*15d0*/  IMAD.U32 R3, RZ, RZ, UR4 ;  /* 0x00000004ff037e24 */ /* 0x001fca000f8e00ff */
[----:B------:R-:W-:-:S13]  /*15e0*/  ISETP.NE.AND P0, PT, R3, 0x3, PT ;  /* 0x000000030300780c */ /* 0x000fda0003f05270 */
[----:B------:R-:W-:Y:S05]  /*15f0*/  @!P0 BRA `(.L_x_13) ;  /* 0x0000000000048947 */ /* 0x000fea0003800000 */
[----:B------:R-:W-:Y:S01]  /*1600*/  BPT.TRAP 0x1 ;  /* 0x000000040000795c */ /* 0x000fe20000300000 */
.L_x_13:
[----:B------:R0:W1:Y:S01]  /*1610*/  SYNCS.PHASECHK.TRANS64.TRYWAIT P1, [UR36+0x29830], R0 ;  /* 0x02983000ff0075a7 */ /* 0x0000620008020164 */
[----:B------:R-:W-:Y:S05]  /*1620*/  @!P0 BRA `(.L_x_14) ;  /* 0x0000000000048947 */ /* 0x000fea0003800000 */
[----:B------:R-:W-:Y:S01]  /*1630*/  BPT.TRAP 0x1 ;  /* 0x000000040000795c */ /* 0x000fe20000300000 */
.L_x_14:
[----:B------:R-:W-:Y:S02]  /*1640*/  IMAD.U32 R4, RZ, RZ, UR40 ;  /* 0x00000028ff047e24 */ /* 0x000fe4000f8e00ff */
[----:B------:R-:W-:Y:S01]  /*1650*/  IMAD.MOV.U32 R3, RZ, RZ, RZ ;  /* 0x000000ffff037224 */ /* 0x000fe200078e00ff */
[----:B-1----:R-:W-:Y:S06]  /*1660*/  @P1 BRA `(.L_x_15) ;  /* 0x0000000000081947 */ /* 0x002fec0003800000 */
[----:B------:R-:W1:Y:S02]  /*1670*/  SYNCS.PHASECHK.TRANS64.TRYWAIT P1, [UR36+0x29830], R0 ;  /* 0x02983000ff0075a7 */ /* 0x000e640008020164 */
[----:B-1----:R-:W-:Y:S05]  /*1680*/  @!P1 BRA `(.L_x_16) ;  /* 0x000000dc003c9947 */ /* 0x002fea0003800000 */
.L_x_15:
[----:B------:R-:W-:Y:S05]  /*1690*/  WARPSYNC.ALL ;  /* 0x0000000000007948 */ /* 0x000fea0003800000 */
[----:B------:R-:W-:Y:S01]  /*16a0*/  IMAD.MOV.U32 R25, RZ, RZ, RZ ;  /* 0x000000ffff197224 */ /* 0x000fe200078e00ff */
[----:B------:R-:W-:Y:S01]  /*16b0*/  LOP3.LUT R4, R4, 0x10000, RZ, 0xfc, !PT ;  /* 0x0001000004047812 */ /* 0x000fe200078efcff */
[----:B-1----:R-:W-:Y:S01]  /*16c0*/  IMAD.MOV.U32 R5, RZ, RZ, -0x7fffffe0 ;  /* 0x80000020ff057424 */ /* 0x002fe200078e00ff */
[----:B------:R-:W-:-:S04]  /*16d0*/  UIADD3 UR4, UR36, 0x1a400, URZ ;  /* 0x0001a40024047890 */ /* 0x000fc8000fffe03f */
[C---:B------:R-:W-:Y:S01]  /*16e0*/  R2UR UR5, R5.reuse ;  /* 0x00000000050572ca */ /* 0x040fe200000e0000 */
[----:B------:R-:W-:Y:S01]  /*16f0*/  WARPGROUP.ARRIVE ;  /* 0x00000000000079c5 */ /* 0x000fe20000000000 */
[----:B------:R-:W-:Y:S01]  /*1700*/  UMOV UR7, 0x80000020 ;  /* 0x8000002000077882 */ /* 0x000fe20000000000 */
[----:B------:R-:W-:Y:S01]  /*1710*/  USHF.R.U32.HI UR6, URZ, 0x4, UR4 ;  /* 0x000000043f067899 */ /* 0x000fe20008011604 */
[C---:B------:R-:W-:Y:S01]  /*1720*/  R2UR UR8, R4.reuse ;  /* 0x00000000040872ca */ /* 0x040fe200000e0000 */
[----:B------:R-:W-:Y:S01]  /*1730*/  UMOV UR11, 0x80000020 ;  /* 0x80000020000b7882 */ /* 0x000fe20000000000 */
[C---:B------:R-:W-:Y:S01]  /*1740*/  R2UR UR4, R4.reuse ;  /* 0x00000000040472ca */ /* 0x040fe200000e0000 */
[----:B------:R-:W-:Y:S01]  /*1750*/  ULOP3.LUT UR6, UR6, 0x3fff, URZ, 0xc0, !UPT ;  /* 0x00003fff06067892 */ /* 0x000fe2000f8ec03f */
[C---:B------:R-:W-:Y:S01]  /*1760*/  R2UR UR9, R5.reuse ;  /* 0x00000000050972ca */ /* 0x040fe200000e0000 */
[----:B------:R-:W-:Y:S01]  /*1770*/  UMOV UR15, 0x80000020 ;  /* 0x80000020000f7882 */ /* 0x000fe20000000000 */
[C---:B------:R-:W-:Y:S01]  /*1780*/  R2UR UR12, R4.reuse ;  /* 0x00000000040c72ca */ /* 0x040fe200000e0000 */
[----:B------:R-:W-:Y:S01]  /*1790*/  ULOP3.LUT UR52, UR6, 0x10000, URZ, 0xfc, !UPT ;  /* 0x0001000006347892 */ /* 0x000fe2000f8efc3f */
[C---:B------:R-:W-:Y:S01]  /*17a0*/  R2UR UR13, R5.reuse ;  /* 0x00000000050d72ca */ /* 0x040fe200000e0000 */
[----:B------:R-:W-:Y:S01]  /*17b0*/  UMOV UR19, 0x80000020 ;  /* 0x8000002000137882 */ /* 0x000fe20000000000 */
[C---:B------:R-:W-:Y:S01]  /*17c0*/  R2UR UR16, R4.reuse ;  /* 0x00000000041072ca */ /* 0x040fe200000e0000 */
[----:B------:R-:W-:Y:S01]  /*17d0*/  UIADD3 UR10, UR52, 0x80, URZ ;  /* 0x00000080340a7890 */ /* 0x000fe2000fffe03f */
[C---:B------:R-:W-:Y:S01]  /*17e0*/  R2UR UR17, R5.reuse ;  /* 0x00000000051172ca */ /* 0x040fe200000e0000 */
[----:B------:R-:W-:Y:S01]  /*17f0*/  UIADD3 UR14, UR52, 0x100, URZ ;  /* 0x00000100340e7890 */ /* 0x000fe2000fffe03f */
[----:B------:R-:W-:Y:S01]  /*1800*/  R2UR UR20, R4 ;  /* 0x00000000041472ca */ /* 0x000fe200000e0000 */
[----:B------:R-:W-:Y:S01]  /*1810*/  UMOV UR6, UR52 ;  /* 0x0000003400067c82 */ /* 0x000fe20008000000 */
[----:B------:R-:W-:Y:S01]  /*1820*/  UIADD3 UR18, UR52, 0x180, URZ ;  /* 0x0000018034127890 */ /* 0x000fe2000fffe03f */
[----:B------:R-:W-:Y:S01]  /*1830*/  QGMMA.64x32x32.F32.E4M3.E4M3 R92, gdesc[UR4], RZ, !UPT, gsb0 ;  /* 0x00600000045c79f3 */ /* 0x000fe2000c0008ff */
[----:B------:R-:W-:Y:S01]  /*1840*/  R2UR UR21, R5 ;  /* 0x00000000051572ca */ /* 0x000fe200000e0000 */
[----:B------:R-:W-:Y:S01]  /*1850*/  UIADD3 UR22, UR52, 0x200, URZ ;  /* 0x0000020034167890 */ /* 0x000fe2000fffe03f */
[----:B------:R-:W-:Y:S01]  /*1860*/  UMOV UR23, 0x80000020 ;  /* 0x8000002000177882 */ /* 0x000fe20000000000 */
[----:B------:R-:W-:Y:S01]  /*1870*/  UIADD3 UR26, UR52, 0x2, URZ ;  /* 0x00000002341a7890 */ /* 0x000fe2000fffe03f */
[----:B------:R-:W-:Y:S01]  /*1880*/  UMOV UR25, 0x80000020 ;  /* 0x8000002000197882 */ /* 0x000fe20000000000 */
[----:B------:R-:W-:Y:S01]  /*1890*/  UMOV UR27, 0x80000020 ;  /* 0x80000020001b7882 */ /* 0x000fe20000000000 */
[----:B------:R-:W-:Y:S01]  /*18a0*/  UIADD3 UR6, UR52, 0x82, URZ ;  /* 0x0000008234067890 */ /* 0x000fe2000fffe03f */
[----:B------:R-:W-:Y:S01]  /*18b0*/  UMOV UR5, UR25 ;  /* 0x0000001900057c82 */ /* 0x000fe20008000000 */
[----:B------:R-:W-:Y:S01]  /*18c0*/  UMOV UR7, 0x80000020 ;  /* 0x8000002000077882 */ /* 0x000fe20000000000 */
[----:B------:R-:W-:Y:S01]  /*18d0*/  UIADD3 UR30, UR52, 0x280, URZ ;  /* 0x00000280341e7890 */ /* 0x000fe2000fffe03f */
[----:B------:R-:W-:Y:S01]  /*18e0*/  UMOV UR29, 0x80000020 ;  /* 0x80000020001d7882 */ /* 0x000fe20000000000 */
        /* <DEDUP_REMOVED lines=10> */
[----:B------:R-:W-:-:S02]  /*1990*/  WARPGROUP.DEPBAR.LE gsb0, 0x0 ;  /* 0x00008000000079c5 */ /* 0x000fc40000010000 */
[----:B------:R-:W-:-:S06]  /*19a0*/  WARPGROUP.ARRIVE ;  /* 0x00000000000079c5 */ /* 0x000fcc0000000000 */
[----:B------:R-:W-:Y:S01]  /*19b0*/  QGMMA.64x32x32.F32.E4M3.E4M3 R76, gdesc[UR8], RZ, !UPT, gsb0 ;  /* 0x00600000084c79f3 */ /* 0x000fe2000c0008ff */
[----:B------:R-:W-:Y:S01]  /*19c0*/  UIADD3 UR10, UR52, 0x102, URZ ;  /* 0x00000102340a7890 */ /* 0x000fe2000fffe03f */
[----:B------:R-:W-:Y:S01]  /*19d0*/  UMOV UR9, UR25 ;  /* 0x0000001900097c82 */ /* 0x000fe20008000000 */
[----:B------:R-:W-:Y:S01]  /*19e0*/  UMOV UR11, 0x80000020 ;  /* 0x80000020000b7882 */ /* 0x000fe20000000000 */
[----:B------:R-:W-:Y:S02]  /*19f0*/  WARPGROUP.DEPBAR.LE gsb0, 0x0 ;  /* 0x00008000000079c5 */ /* 0x000fe40000010000 */
[----:B------:R-:W-:-:S06]  /*1a00*/  WARPGROUP.ARRIVE ;  /* 0x00000000000079c5 */ /* 0x000fcc0000000000 */
[----:B------:R-:W-:Y:S01]  /*1a10*/  QGMMA.64x32x32.F32.E4M3.E4M3 R60, gdesc[UR12], RZ, !UPT, gsb0 ;  /* 0x006000000c3c79f3 */ /* 0x000fe2000c0008ff */
[----:B------:R-:W-:-:S13]  /*1a20*/  R2UR UR12, R4 ;  /* 0x00000000040c72ca */ /* 0x000fda00000e0000 */
[----:B------:R-:W-:Y:S02]  /*1a30*/  UIADD3 UR24, UR12, 0x2, URZ ;  /* 0x000000020c187890 */ /* 0x000fe4000fffe03f */
[----:B------:R-:W-:Y:S02]  /*1a40*/  UIADD3 UR28, UR12, 0x200, URZ ;  /* 0x000002000c1c7890 */ /* 0x000fe4000fffe03f */
[----:B------:R-:W-:Y:S02]  /*1a50*/  UIADD3 UR32, UR12, 0x202, URZ ;  /* 0x000002020c207890 */ /* 0x000fe4000fffe03f */
[----:B------:R-:W-:Y:S01]  /*1a60*/  UIADD3 UR40, UR12, 0x400, URZ ;  /* 0x000004000c287890 */ /* 0x000fe2000fffe03f */
[----:B------:R-:W-:Y:S01]  /*1a70*/  UMOV UR4, UR24 ;  /* 0x0000001800047c82 */ /* 0x000fe20008000000 */
[----:B------:R-:W-:Y:S01]  /*1a80*/  UMOV UR8, UR24 ;  /* 0x0000001800087c82 */ /* 0x000fe20008000000 */
[----:B------:R-:W-:Y:S01]  /*1a90*/  UIADD3 UR44, UR12, 0x402, URZ ;  /* 0x000004020c2c7890 */ /* 0x000fe2000fffe03f */
[----:B------:R-:W-:-:S02]  /*1aa0*/  WARPGROUP.DEPBAR.LE gsb0, 0x0 ;  /* 0x00008000000079c5 */ /* 0x000fc40000010000 */
[----:B------:R-:W-:-:S06]  /*1ab0*/  WARPGROUP.ARRIVE ;  /* 0x00000000000079c5 */ /* 0x000fcc0000000000 */
[----:B------:R-:W-:Y:S03]  /*1ac0*/  QGMMA.64x32x32.F32.E4M3.E4M3 R44, gdesc[UR16], RZ, !UPT, gsb0 ;  /* 0x00600000102c79f3 */ /* 0x000fe6000c0008ff */
[----:B------:R-:W-:Y:S02]  /*1ad0*/  WARPGROUP.DEPBAR.LE gsb0, 0x0 ;  /* 0x00008000000079c5 */ /* 0x000fe40000010000 */
[----:B------:R-:W-:-:S06]  /*1ae0*/  WARPGROUP.ARRIVE ;  /* 0x00000000000079c5 */ /* 0x000fcc0000000000 */
[----:B------:R-:W-:Y:S03]  /*1af0*/  QGMMA.64x32x32.F32.E4M3.E4M3 R28, gdesc[UR20], RZ, !UPT, gsb0 ;  /* 0x00600000141c79f3 */ /* 0x000fe6000c0008ff */
[----:B------:R-:W-:Y:S02]  /*1b00*/  WARPGROUP.DEPBAR.LE gsb0, 0x0 ;  /* 0x00008000000079c5 */ /* 0x000fe40000010000 */
[----:B------:R-:W-:-:S06]  /*1b10*/  WARPGROUP.ARRIVE ;  /* 0x00000000000079c5 */ /* 0x000fcc0000000000 */
[----:B------:R-:W-:Y:S01]  /*1b20*/  QGMMA.64x32x32.F32.E4M3.E4M3 R92, gdesc[UR24], R92, gsb0 ;  /* 0x00600000185c79f3 */ /* 0x000fe2000800085c */
[----:B------:R-:W-:Y:S01]  /*1b30*/  UIADD3 UR26, UR52, 0x182, URZ ;  /* 0x00000182341a7890 */ /* 0x000fe2000fffe03f */
[----:B------:R-:W-:Y:S01]  /*1b40*/  UMOV UR27, 0x80000020 ;  /* 0x80000020001b7882 */ /* 0x000fe20000000000 */
[----:B------:R-:W-:Y:S02]  /*1b50*/  WARPGROUP.DEPBAR.LE gsb0, 0x0 ;  /* 0x00008000000079c5 */ /* 0x000fe40000010000 */
[----:B------:R-:W-:-:S06]  /*1b60*/  WARPGROUP.ARRIVE ;  /* 0x00000000000079c5 */ /* 0x000fcc0000000000 */
[----:B------:R-:W-:Y:S01]  /*1b70*/  QGMMA.64x32x32.F32.E4M3.E4M3 R76, gdesc[UR4], R76, gsb0 ;  /* 0x00600000044c79f3 */ /* 0x000fe2000800084c */
[----:B------:R-:W-:Y:S02]  /*1b80*/  UIADD3 UR4, UR52, 0x202, URZ ;  /* 0x0000020234047890 */ /* 0x000fe4000fffe03f */
[----:B------:R-:W-:Y:S01]  /*1b90*/  UIADD3 UR6, UR52, 0x300, URZ ;  /* 0x0000030034067890 */ /* 0x000fe2000fffe03f */
[----:B------:R-:W-:Y:S01]  /*1ba0*/  UMOV UR5, UR29 ;  /* 0x0000001d00057c82 */ /* 0x000fe20008000000 */
[----:B------:R-:W-:Y:S01]  /*1bb0*/  UMOV UR7, 0x80000020 ;  /* 0x8000002000077882 */ /* 0x000fe20000000000 */
[----:B------:R-:W-:Y:S02]  /*1bc0*/  WARPGROUP.DEPBAR.LE gsb0, 0x0 ;  /* 0x00008000000079c5 */ /* 0x000fe40000010000 */
[----:B------:R-:W-:-:S06]  /*1bd0*/  WARPGROUP.ARRIVE ;  /* 0x00000000000079c5 */ /* 0x000fcc0000000000 */
[----:B------:R-:W-:Y:S01]  /*1be0*/  QGMMA.64x32x32.F32.E4M3.E4M3 R60, gdesc[UR8], R60, gsb0 ;  /* 0x00600000083c79f3 */ /* 0x000fe2000800083c */
[----:B------:R-:W-:Y:S01]  /*1bf0*/  UIADD3 UR10, UR52, 0x380, URZ ;  /* 0x00000380340a7890 */ /* 0x000fe2000fffe03f */
[----:B------:R-:W-:Y:S01]  /*1c00*/  UMOV UR8, UR28 ;  /* 0x0000001c00087c82 */ /* 0x000fe20008000000 */
[----:B------:R-:W-:Y:S01]  /*1c10*/  UMOV UR9, UR29 ;  /* 0x0000001d00097c82 */ /* 0x000fe20008000000 */
[----:B------:R-:W-:Y:S01]  /*1c20*/  UMOV UR11, 0x80000020 ;  /* 0x80000020000b7882 */ /* 0x000fe20000000000 */
[----:B------:R-:W-:Y:S02]  /*1c30*/  WARPGROUP.DEPBAR.LE gsb0, 0x0 ;  /* 0x00008000000079c5 */ /* 0x000fe40000010000 */
[----:B------:R-:W-:-:S06]  /*1c40*/  WARPGROUP.ARRIVE ;  /* 0x00000000000079c5 */ /* 0x000fcc0000000000 */
[----:B------:R-:W-:Y:S01]  /*1c50*/  QGMMA.64x32x32.F32.E4M3.E4M3 R44, gdesc[UR24], R44, gsb0 ;  /* 0x00600000182c79f3 */ /* 0x000fe2000800082c */
[----:B------:R-:W-:Y:S01]  /*1c60*/  UMOV UR26, UR4 ;  /* 0x00000004001a7c82 */ /* 0x000fe20008000000 */
[----:B------:R-:W-:Y:S01]  /*1c70*/  UMOV UR27, 0x80000020 ;  /* 0x80000020001b7882 */ /* 0x000fe20000000000 */
[----:B------:R-:W-:Y:S01]  /*1c80*/  UMOV UR4, UR28 ;  /* 0x0000001c00047c82 */ /* 0x000fe20008000000 */
[----:B------:R-:W-:Y:S02]  /*1c90*/  WARPGROUP.DEPBAR.LE gsb0, 0x0 ;  /* 0x00008000000079c5 */ /* 0x000fe40000010000 */
[----:B------:R-:W-:-:S06]  /*1ca0*/  WARPGROUP.ARRIVE ;  /* 0x00000000000079c5 */ /* 0x000fcc0000000000 */
[----:B------:R-:W-:Y:S03]  /*1cb0*/  QGMMA.64x32x32.F32.E4M3.E4M3 R28, gdesc[UR24], R28, gsb0 ;  /* 0x00600000181c79f3 */ /* 0x000fe6000800081c */
        /* <DEDUP_REMOVED lines=93> */
[----:B------:R-:W-:Y:S02]  /*2290*/  WARPGROUP.DEPBAR.LE gsb0, 0x0 ;  /* 0x00008000000079c5 */ /* 0x000fe40000010000 */
[----:B------:R-:W-:-:S06]  /*22a0*/  WARPGROUP.ARRIVE ;  /* 0x00000000000079c5 */ /* 0x000fcc0000000000 */
[----:B------:R-:W-:Y:S03]  /*22b0*/  QGMMA.64x32x32.F32.E4M3.E4M3 R60, gdesc[UR8], R60, gsb0 ;  /* 0x00600000083c79f3 */ /* 0x000fe6000800083c */
[----:B------:R-:W-:Y:S02]  /*22c0*/  WARPGROUP.DEPBAR.LE gsb0, 0x0 ;  /* 0x00008000000079c5 */ /* 0x000fe40000010000 */
[----:B------:R-:W-:-:S06]  /*22d0*/  WARPGROUP.ARRIVE ;  /* 0x00000000000079c5 */ /* 0x000fcc0000000000 */
[----:B------:R-:W-:Y:S01]  /*22e0*/  QGMMA.64x32x32.F32.E4M3.E4M3 R44, gdesc[UR44], R44, gsb0 ;  /* 0x006000002c2c79f3 */ /* 0x000fe2000800082c */
[----:B------:R-:W-:Y:S01]  /*22f0*/  UMOV UR46, UR4 ;  /* 0x00000004002e7c82 */ /* 0x000fe20008000000 */
[----:B------:R-:W-:Y:S01]  /*2300*/  UMOV UR47, 0x80000020 ;  /* 0x80000020002f7882 */ /* 0x000fe20000000000 */
[----:B------:R-:W-:Y:S02]  /*2310*/  WARPGROUP.DEPBAR.LE gsb0, 0x0 ;  /* 0x00008000000079c5 */ /* 0x000fe40000010000 */
[----:B------:R-:W-:-:S06]  /*2320*/  WARPGROUP.ARRIVE ;  /* 0x00000000000079c5 */ /* 0x000fcc0000000000 */
[----:B------:R-:W-:Y:S03]  /*2330*/  QGMMA.64x32x32.F32.E4M3.E4M3 R28, gdesc[UR44], R28, gsb0 ;  /* 0x006000002c1c79f3 */ /* 0x000fe6000800081c */
[----:B------:R-:W-:Y:S02]  /*2340*/  WARPGROUP.DEPBAR.LE gsb0, 0x0 ;  /* 0x00008000000079c5 */ /* 0x000fe40000010000 */
[----:B------:R-:W-:Y:S05]  /*2350*/  @!P0 BRA `(.L_x_17) ;  /* 0x0000000000048947 */ /* 0x000fea0003800000 */
[----:B------:R-:W-:Y:S01]  /*2360*/  BPT.TRAP 0x1 ;  /* 0x000000040000795c */ /* 0x000fe20000300000 */
.L_x_17:
[----:B------:R-:W-:Y:S01]  /*2370*/  LOP3.LUT R17, R17, 0xffffff80, RZ, 0xc0, !PT ;  /* 0xffffff8011117812 */ /* 0x000fe200078ec0ff */
[----:B------:R-:W-:Y:S01]  /*2380*/  IMAD.MOV.U32 R7, RZ, RZ, -0x2 ;  /* 0xfffffffeff077424 */ /* 0x000fe200078e00ff */
[----:B------:R-:W-:Y:S01]  /*2390*/  P2R R18, PR, RZ, 0x1 ;  /* 0x00000001ff127803 */ /* 0x000fe20000000000 */
[----:B------:R-:W-:Y:S02]  /*23a0*/  UIADD3 UR58, UR54, -0x2, URZ ;  /* 0xfffffffe363a7890 */ /* 0x000fe4000fffe03f */
[----:B------:R-:W-:Y:S01]  /*23b0*/  IMAD.IADD R17, R16, 0x1, -R17 ;  /* 0x0000000110117824 */ /* 0x000fe200078e0a11 */
[----:B------:R-:W-:Y:S02]  /*23c0*/  UIADD3 UR4, UR36, 0x29840, URZ ;  /* 0x0002984024047890 */ /* 0x000fe4000fffe03f */
[----:B------:R-:W-:Y:S02]  /*23d0*/  UISETP.GE.AND UP0, UPT, UR58, UR38, UPT ;  /* 0x000000263a00728c */ /* 0x000fe4000bf06270 */
[----:B0-----:R-:W-:Y:S01]  /*23e0*/  SHF.R.S32.HI R0, RZ, 0x1f, R17 ;  /* 0x0000001fff007819 */ /* 0x001fe20000011411 */
[----:B------:R-:W-:-:S03]  /*23f0*/  UPRMT UR4, UR53, 0x654, UR4 ;  /* 0x0000065435047896 */ /* 0x000fc60008000004 */
[----:B------:R-:W-:-:S04]  /*2400*/  LEA.HI R0, R0, R17, RZ, 0x2 ;  /* 0x0000001100007211 */ /* 0x000fc800078f10ff */
[----:B------:R-:W-:Y:S02]  /*2410*/  LOP3.LUT R0, R0, 0x7ffffffc, RZ, 0xc0, !PT ;  /* 0x7ffffffc00007812 */ /* 0x000fe400078ec0ff */
[----:B------:R-:W-:Y:S03]  /*2420*/  SYNCS.ARRIVE.TRANS64.RED.A1T0 RZ, [UR4], RZ ;  /* 0x000000ffffff79a7 */ /* 0x000fe60008100404 */
[----:B------:R-:W-:-:S04]  /*2430*/  IMAD.IADD R0, R17, 0x1, -R0 ;  /* 0x0000000111007824 */ /* 0x000fc800078e0a00 */
[----:B------:R-:W-:Y:S02]  /*2440*/  IMAD R0, R0, R7, 0xa0 ;  /* 0x000000a000007424 */ /* 0x000fe400078e0207 */
[----:B------:R-:W-:Y:S01]  /*2450*/  IMAD.U32 R7, RZ, RZ, UR54 ;  /* 0x00000036ff077e24 */ /* 0x000fe2000f8e00ff */
[----:B------:R-:W0:Y:S01]  /*2460*/  S2UR UR54, SR_CgaCtaId ;  /* 0x00000000003679c3 */ /* 0x000e220000008800 */
[----:B------:R-:W-:Y:S01]  /*2470*/  VIADD R0, R0, UR55 ;  /* 0x0000003700007c36 */ /* 0x000fe20008000000 */
[----:B------:R-:W-:-:S03]  /*2480*/  UMOV UR55, URZ ;  /* 0x0000003f00377c82 */ /* 0x000fc60008000000 */
[----:B------:R-:W-:-:S05]  /*2490*/  IMAD R7, R7, -0xa0, R0 ;  /* 0xffffff6007077824 */ /* 0x000fca00078e0200 */
[C---:B------:R-:W-:Y:S02]  /*24a0*/  ISETP.GT.AND P6, PT, R7.reuse, RZ, PT ;  /* 0x000000ff0700720c */ /* 0x040fe40003fc4270 */
[C---:B------:R-:W-:Y:S02]  /*24b0*/  ISETP.GT.AND P5, PT, R7.reuse, 0x1, PT ;  /* 0x000000010700780c */ /* 0x040fe40003fa4270 */
[----:B------:R-:W-:Y:S02]  /*24c0*/  ISETP.GT.AND P4, PT, R7, 0x8, PT ;  /* 0x000000080700780c */ /* 0x000fe40003f84270 */
[----:B------:R-:W-:Y:S02]  /*24d0*/  FSEL R94, R94, -INF , P6 ;  /* 0xff8000005e5e7808 */ /* 0x000fe40003000000 */
[----:B------:R-:W-:Y:S02]  /*24e0*/  FSEL R95, R95, -INF , P5 ;  /* 0xff8000005f5f7808 */ /* 0x000fe40002800000 */
[----:B------:R-:W-:-:S02]  /*24f0*/  ISETP.GT.AND P3, PT, R7, 0x9, PT ;  /* 0x000000090700780c */ /* 0x000fc40003f64270 */
[----:B------:R-:W-:Y:S02]  /*2500*/  FSEL R98, R98, -INF , P4 ;  /* 0xff80000062627808 */ /* 0x000fe40002000000 */
[----:B------:R-:W-:Y:S02]  /*2510*/  FMNMX.FTZ R9, R94, R95, !PT ;  /* 0x0000005f5e097209 */ /* 0x000fe40007810000 */
[----:B------:R-:W-:Y:S02]  /*2520*/  ISETP.GT.AND P1, PT, R7, 0x10, PT ;  /* 0x000000100700780c */ /* 0x000fe40003f24270 */
[----:B------:R-:W-:Y:S02]  /*2530*/  FSEL R99, R99, -INF , P3 ;  /* 0xff80000063637808 */ /* 0x000fe40001800000 */
[----:B------:R-:W-:Y:S02]  /*2540*/  FMNMX.FTZ R0, R98, R9, !PT ;  /* 0x0000000962007209 */ /* 0x000fe40007810000 */
[----:B------:R-:W-:-:S02]  /*2550*/  ISETP.GT.AND P2, PT, R7, 0x11, PT ;  /* 0x000000110700780c */ /* 0x000fc40003f44270 */
[----:B------:R-:W-:Y:S02]  /*2560*/  FSEL R102, R102, -INF , P1 ;  /* 0xff80000066667808 */ /* 0x000fe40000800000 */
[----:B------:R-:W-:Y:S02]  /*2570*/  FMNMX.FTZ R9, R99, R0, !PT ;  /* 0x0000000063097209 */ /* 0x000fe40007810000 */
[----:B------:R-:W-:Y:S02]  /*2580*/  FSEL R92, R92, -INF , P6 ;  /* 0xff8000005c5c7808 */ /* 0x000fe40003000000 */
[----:B------:R-:W-:Y:S02]  /*2590*/  ISETP.GT.AND P6, PT, R7, 0x18, PT ;  /* 0x000000180700780c */ /* 0x000fe40003fc4270 */
[----:B------:R-:W-:Y:S02]  /*25a0*/  FSEL R103, R103, -INF , P2 ;  /* 0xff80000067677808 */ /* 0x000fe40001000000 */
[----:B------:R-:W-:-:S02]  /*25b0*/  FMNMX.FTZ R0, R102, R9, !PT ;  /* 0x0000000966007209 */ /* 0x000fc40007810000 */
[----:B------:R-:W-:Y:S02]  /*25c0*/  FSEL R93, R93, -INF , P5 ;  /* 0xff8000005d5d7808 */ /* 0x000fe40002800000 */
[----:B------:R-:W-:Y:S02]  /*25d0*/  ISETP.GT.AND P5, PT, R7, 0x19, PT ;  /* 0x000000190700780c */ /* 0x000fe40003fa4270 */
[----:B------:R-:W-:Y:S02]  /*25e0*/  FSEL R106, R106, -INF , P6 ;  /* 0xff8000006a6a7808 */ /* 0x000fe40003000000 */
[----:B------:R-:W-:Y:S02]  /*25f0*/  FMNMX.FTZ R9, R103, R0, !PT ;  /* 0x0000000067097209 */ /* 0x000fe40007810000 */
[----:B------:R-:W-:Y:S02]  /*2600*/  FSEL R96, R96, -INF , P4 ;  /* 0xff80000060607808 */ /* 0x000fe40002000000 */
        /* <DEDUP_REMOVED lines=87> */
[C---:B------:R-:W-:Y:S02]  /*2b80*/  ISETP.GT.AND P0, PT, R7.reuse, 0x79, PT ;  /* 0x000000790700780c */ /* 0x040fe40003f04270 */
[----:B------:R-:W-:Y:S02]  /*2b90*/  FSEL R44, R44, -INF , P6 ;  /* 0xff8000002c2c7808 */ /* 0x000fe40003000000 */
[----:B------:R-:W-:Y:S02]  /*2ba0*/  ISETP.GT.AND P6, PT, R7, 0x78, PT ;  /* 0x000000780700780c */ /* 0x000fe40003fc4270 */
[----:B------:R-:W-:-:S02]  /*2bb0*/  FSEL R55, R55, -INF , P2 ;  /* 0xff80000037377808 */ /* 0x000fc40001000000 */
[----:B------:R-:W-:Y:S02]  /*2bc0*/  FMNMX.FTZ R0, R54, R9, !PT ;  /* 0x0000000936007209 */ /* 0x000fe40007810000 */
[----:B------:R-:W-:Y:S02]  /*2bd0*/  FSEL R46, R59, -INF , P0 ;  /* 0xff8000003b2e7808 */ /* 0x000fe40000000000 */
[----:B------:R-:W-:Y:S02]  /*2be0*/  ISETP.GT.AND P0, PT, R7, 0x81, PT ;  /* 0x000000810700780c */ /* 0x000fe40003f04270 */
[----:B------:R-:W-:Y:S02]  /*2bf0*/  FSEL R6, R58, -INF , P6 ;  /* 0xff8000003a067808 */ /* 0x000fe40003000000 */
[----:B------:R-:W-:Y:S02]  /*2c00*/  FMNMX.FTZ R9, R55, R0, !PT ;  /* 0x0000000037097209 */ /* 0x000fe40007810000 */
[----:B------:R-:W-:-:S02]  /*2c10*/  FSEL R45, R45, -INF , P5 ;  /* 0xff8000002d2d7808 */ /* 0x000fc40002800000 */
[----:B------:R-:W-:Y:S02]  /*2c20*/  FSEL R63, R31, -INF , P0 ;  /* 0xff8000001f3f7808 */ /* 0x000fe40000000000 */
[----:B------:R-:W-:Y:S02]  /*2c30*/  P2R R15, PR, RZ, 0x1 ;  /* 0x00000001ff0f7803 */ /* 0x000fe40000000000 */
[C---:B------:R-:W-:Y:S02]  /*2c40*/  ISETP.GT.AND P5, PT, R7.reuse, 0x80, PT ;  /* 0x000000800700780c */ /* 0x040fe40003fa4270 */
[----:B------:R-:W-:Y:S02]  /*2c50*/  FMNMX.FTZ R9, R6, R9, !PT ;  /* 0x0000000906097209 */ /* 0x000fe40007810000 */
[----:B------:R-:W-:Y:S02]  /*2c60*/  ISETP.GT.AND P0, PT, R7, 0x80, PT ;  /* 0x000000800700780c */ /* 0x000fe40003f04270 */
[----:B------:R-:W-:-:S02]  /*2c70*/  FSEL R66, R30, -INF , P5 ;  /* 0xff8000001e427808 */ /* 0x000fc40002800000 */
[----:B------:R-:W-:Y:S02]  /*2c80*/  FMNMX.FTZ R9, R46, R9, !PT ;  /* 0x000000092e097209 */ /* 0x000fe40007810000 */
[----:B------:R-:W-:Y:S02]  /*2c90*/  FSEL R28, R28, -INF , P0 ;  /* 0xff8000001c1c7808 */ /* 0x000fe40000000000 */
[----:B------:R-:W-:Y:S02]  /*2ca0*/  ISETP.NE.AND P0, PT, R15, RZ, PT ;  /* 0x000000ff0f00720c */ /* 0x000fe40003f05270 */
[----:B------:R-:W-:Y:S02]  /*2cb0*/  FMNMX.FTZ R15, R92, R93, !PT ;  /* 0x0000005d5c0f7209 */ /* 0x000fe40007810000 */
[----:B------:R-:W-:Y:S02]  /*2cc0*/  FSEL R52, R52, -INF , P1 ;  /* 0xff80000034347808 */ /* 0x000fe40000800000 */
[----:B------:R-:W-:-:S02]  /*2cd0*/  ISETP.GT.AND P1, PT, R7, 0x88, PT ;  /* 0x000000880700780c */ /* 0x000fc40003f24270 */
[----:B------:R-:W-:Y:S02]  /*2ce0*/  FMNMX.FTZ R0, R66, R9, !PT ;  /* 0x0000000942007209 */ /* 0x000fe40007810000 */
[----:B------:R-:W-:Y:S02]  /*2cf0*/  FMNMX.FTZ R16, R96, R15, !PT ;  /* 0x0000000f60107209 */ /* 0x000fe40007810000 */
[----:B------:R-:W-:Y:S02]  /*2d00*/  FSEL R53, R53, -INF , P2 ;  /* 0xff80000035357808 */ /* 0x000fe40001000000 */
[----:B------:R-:W-:Y:S02]  /*2d10*/  ISETP.GT.AND P2, PT, R7, 0x89, PT ;  /* 0x000000890700780c */ /* 0x000fe40003f44270 */
[----:B------:R-:W-:Y:S02]  /*2d20*/  FSEL R70, R34, -INF , P1 ;  /* 0xff80000022467808 */ /* 0x000fe40000800000 */
[----:B------:R-:W-:-:S02]  /*2d30*/  FMNMX.FTZ R9, R63, R0, !PT ;  /* 0x000000003f097209 */ /* 0x000fc40007810000 */
[----:B------:R-:W-:Y:S02]  /*2d40*/  FMNMX.FTZ R15, R97, R16, !PT ;  /* 0x00000010610f7209 */ /* 0x000fe40007810000 */
[----:B------:R-:W-:Y:S02]  /*2d50*/  FSEL R49, R49, -INF , P3 ;  /* 0xff80000031317808 */ /* 0x000fe40001800000 */
[----:B------:R-:W-:Y:S02]  /*2d60*/  FSEL R71, R35, -INF , P2 ;  /* 0xff80000023477808 */ /* 0x000fe40001000000 */
[----:B------:R-:W-:Y:S02]  /*2d70*/  FMNMX.FTZ R0, R70, R9, !PT ;  /* 0x0000000946007209 */ /* 0x000fe40007810000 */
[----:B------:R-:W-:Y:S02]  /*2d80*/  ISETP.GT.AND P3, PT, R7, 0x90, PT ;  /* 0x000000900700780c */ /* 0x000fe40003f64270 */
[----:B------:R-:W-:-:S02]  /*2d90*/  FMNMX.FTZ R16, R100, R15, !PT ;  /* 0x0000000f64107209 */ /* 0x000fc40007810000 */
[----:B------:R-:W-:Y:S02]  /*2da0*/  FSEL R48, R48, -INF , P4 ;  /* 0xff80000030307808 */ /* 0x000fe40002000000 */
[----:B------:R-:W-:Y:S02]  /*2db0*/  FSEL R74, R38, -INF , P3 ;  /* 0xff800000264a7808 */ /* 0x000fe40001800000 */
[----:B------:R-:W-:Y:S02]  /*2dc0*/  FMNMX.FTZ R9, R71, R0, !PT ;  /* 0x0000000047097209 */ /* 0x000fe40007810000 */
[----:B------:R-:W-:Y:S02]  /*2dd0*/  ISETP.GT.AND P4, PT, R7, 0x91, PT ;  /* 0x000000910700780c */ /* 0x000fe40003f84270 */
[----:B------:R-:W-:Y:S02]  /*2de0*/  FMNMX.FTZ R17, R101, R16, !PT ;  /* 0x0000001065117209 */ /* 0x000fe40007810000 */
[----:B------:R-:W-:-:S02]  /*2df0*/  FSEL R67, R39, -INF , P4 ;  /* 0xff80000027437808 */ /* 0x000fc40002000000 */
[----:B------:R-:W-:Y:S02]  /*2e00*/  FMNMX.FTZ R0, R74, R9, !PT ;  /* 0x000000094a007209 */ /* 0x000fe40007810000 */
[----:B------:R-:W-:Y:S02]  /*2e10*/  ISETP.GT.AND P5, PT, R7, 0x98, PT ;  /* 0x000000980700780c */ /* 0x000fe40003fa4270 */
[----:B------:R-:W-:Y:S02]  /*2e20*/  FSEL R29, R29, -INF , P0 ;  /* 0xff8000001d1d7808 */ /* 0x000fe40000000000 */
[----:B------:R-:W-:Y:S02]  /*2e30*/  ISETP.NE.AND P0, PT, R18, RZ, PT ;  /* 0x000000ff1200720c */ /* 0x000fe40003f05270 */
[----:B------:R-:W-:Y:S02]  /*2e40*/  FMNMX.FTZ R18, R104, R17, !PT ;  /* 0x0000001168127209 */ /* 0x000fe40007810000 */
[----:B------:R-:W-:-:S02]  /*2e50*/  FSEL R59, R42, -INF , P5 ;  /* 0xff8000002a3b7808 */ /* 0x000fc40002800000 */
[----:B------:R-:W-:Y:S02]  /*2e60*/  FMNMX.FTZ R0, R67, R0, !PT ;  /* 0x0000000043007209 */ /* 0x000fe40007810000 */
[----:B------:R-:W-:Y:S02]  /*2e70*/  ISETP.GT.AND P6, PT, R7, 0x99, PT ;  /* 0x000000990700780c */ /* 0x000fe40003fc4270 */
[----:B------:R-:W-:Y:S02]  /*2e80*/  FMNMX.FTZ R17, R105, R18, !PT ;  /* 0x0000001269117209 */ /* 0x000fe40007810000 */
[----:B------:R-:W-:Y:S02]  /*2e90*/  FSEL R58, R43, -INF , P6 ;  /* 0xff8000002b3a7808 */ /* 0x000fe40003000000 */
[----:B------:R-:W-:Y:S02]  /*2ea0*/  FMNMX.FTZ R9, R59, R0, !PT ;  /* 0x000000003b097209 */ /* 0x000fe40007810000 */
[----:B------:R-:W-:-:S02]  /*2eb0*/  FMNMX.FTZ R18, R76, R17, !PT ;  /* 0x000000114c127209 */ /* 0x000fc40007810000 */
[----:B------:R-:W-:Y:S02]  /*2ec0*/  FMNMX.FTZ R9, R58, R9, !PT ;  /* 0x000000093a097209 */ /* 0x000fe40007810000 */
[----:B------:R-:W-:Y:S02]  /*2ed0*/  FMNMX.FTZ R19, R77, R18, !PT ;  /* 0x000000124d137209 */ /* 0x000fe40007810000 */
[----:B------:R-:W-:Y:S01]  /*2ee0*/  P2R R12, PR, RZ, 0x8 ;  /* 0x00000008ff0c7803 */ /* 0x000fe20000000000 */
[----:B------:R-:W1:Y:S01]  /*2ef0*/  SHFL.BFLY PT, R0, R9, 0x2, 0x1f ;  /* 0x0c401f0009007f89 */ /* 0x000e6200000e0000 */
[----:B------:R-:W-:Y:S02]  /*2f00*/  FMNMX.FTZ R18, R80, R19, !PT ;  /* 0x0000001350127209 */ /* 0x000fe40007810000 */
[----:B------:R-:W-:Y:S02]  /*2f10*/  P2R R13, PR, RZ, 0x4 ;  /* 0x00000004ff0d7803 */ /* 0x000fe40000000000 */
[----:B------:R-:W-:-:S02]  /*2f20*/  FMNMX.FTZ R19, R81, R18, !PT ;  /* 0x0000001251137209 */ /* 0x000fc40007810000 */
[----:B------:R-:W-:Y:S02]  /*2f30*/  ISETP.GT.AND P2, PT, R7, 0x78, PT ;  /* 0x000000780700780c */ /* 0x000fe40003f44270 */
[----:B------:R-:W-:Y:S02]  /*2f40*/  FMNMX.FTZ R24, R84, R19, !PT ;  /* 0x0000001354187209 */ /* 0x000fe40007810000 */
[----:B------:R-:W-:Y:S02]  /*2f50*/  P2R R14, PR, RZ, 0x2 ;  /* 0x00000002ff0e7803 */ /* 0x000fe40000000000 */
[----:B------:R-:W-:Y:S02]  /*2f60*/  FMNMX.FTZ R19, R85, R24, !PT ;  /* 0x0000001855137209 */ /* 0x000fe40007810000 */
[----:B------:R-:W-:Y:S02]  /*2f70*/  ISETP.GT.AND P1, PT, R7, 0x79, PT ;  /* 0x000000790700780c */ /* 0x000fe40003f24270 */
[----:B------:R-:W-:-:S02]  /*2f80*/  FMNMX.FTZ R24, R88, R19, !PT ;  /* 0x0000001358187209 */ /* 0x000fc40007810000 */
[----:B------:R-:W-:Y:S02]  /*2f90*/  FSEL R56, R56, -INF , P2 ;  /* 0xff80000038387808 */ /* 0x000fe40001000000 */
[----:B------:R-:W-:Y:S02]  /*2fa0*/  FMNMX.FTZ R21, R89, R24, !PT ;  /* 0x0000001859157209 */ /* 0x000fe40007810000 */
[----:B------:R-:W-:Y:S02]  /*2fb0*/  FSEL R57, R57, -INF , P1 ;  /* 0xff80000039397808 */ /* 0x000fe40000800000 */
[----:B-1----:R-:W-:Y:S02]  /*2fc0*/  FMNMX.FTZ R8, R9, R0, !PT ;  /* 0x0000000009087209 */ /* 0x002fe40007810000 */
[----:B------:R-:W-:Y:S02]  /*2fd0*/  FMNMX.FTZ R24, R60, R21, !PT ;  /* 0x000000153c187209 */ /* 0x000fe40007810000 */
[----:B------:R-:W-:Y:S01]  /*2fe0*/  ISETP.NE.AND P1, PT, R14, RZ, PT ;  /* 0x000000ff0e00720c */ /* 0x000fe20003f25270 */
[----:B------:R-:W1:Y:S01]  /*2ff0*/  SHFL.BFLY PT, R11, R8, 0x1, 0x1f ;  /* 0x0c201f00080b7f89 */ /* 0x000e6200000e0000 */
[----:B------:R-:W-:-:S02]  /*3000*/  FMNMX.FTZ R31, R61, R24, !PT ;  /* 0x000000183d1f7209 */ /* 0x000fc40007810000 */
[----:B------:R-:W-:Y:S02]  /*3010*/  ISETP.NE.AND P2, PT, R13, RZ, PT ;  /* 0x000000ff0d00720c */ /* 0x000fe40003f45270 */
[----:B------:R-:W-:-:S04]  /*3020*/  FMNMX.FTZ R30, R64, R31, !PT ;  /* 0x0000001f401e7209 */ /* 0x000fc80007810000 */
[----:B------:R-:W-:-:S04]  /*3030*/  FMNMX.FTZ R31, R65, R30, !PT ;  /* 0x0000001e411f7209 */ /* 0x000fc80007810000 */
[----:B------:R-:W-:-:S04]  /*3040*/  FMNMX.FTZ R30, R68, R31, !PT ;  /* 0x0000001f441e7209 */ /* 0x000fc80007810000 */
[----:B------:R-:W-:-:S04]  /*3050*/  FMNMX.FTZ R31, R69, R30, !PT ;  /* 0x0000001e451f7209 */ /* 0x000fc80007810000 */
[----:B------:R-:W-:Y:S02]  /*3060*/  FMNMX.FTZ R30, R72, R31, !PT ;  /* 0x0000001f481e7209 */ /* 0x000fe40007810000 */
[----:B-1----:R-:W-:Y:S01]  /*3070*/  FMNMX.FTZ R0, R8, R11, !PT ;  /* 0x0000000b08007209 */ /* 0x002fe20007810000 */
[----:B------:R-:W-:Y:S01]  /*3080*/  IMAD.U32 R11, RZ, RZ, UR37 ;  /* 0x00000025ff0b7e24 */ /* 0x000fe2000f8e00ff */
[----:B------:R-:W-:Y:S02]  /*3090*/  FMNMX.FTZ R31, R73, R30, !PT ;  /* 0x0000001e491f7209 */ /* 0x000fe40007810000 */
[C---:B------:R-:W-:Y:S01]  /*30a0*/  FSETP.NEU.FTZ.AND P3, PT, R0.reuse, -INF , PT ;  /* 0xff8000000000780b */ /* 0x040fe20003f7d000 */
[----:B------:R-:W-:Y:S01]  /*30b0*/  FFMA.FTZ R10, R0, R11, -8 ;  /* 0xc1000000000a7423 */ /* 0x000fe2000001000b */
[----:B------:R-:W-:-:S04]  /*30c0*/  FMNMX.FTZ R30, R44, R31, !PT ;  /* 0x0000001f2c1e7209 */ /* 0x000fc80007810000 */
[----:B------:R-:W-:Y:S02]  /*30d0*/  FMNMX.FTZ R31, R45, R30, !PT ;  /* 0x0000001e2d1f7209 */ /* 0x000fe40007810000 */
[----:B------:R-:W-:Y:S02]  /*30e0*/  FSEL R111, R10, RZ, P3 ;  /* 0x000000ff0a6f7208 */ /* 0x000fe40001800000 */
[----:B------:R-:W-:Y:S02]  /*30f0*/  FMNMX.FTZ R30, R48, R31, !PT ;  /* 0x0000001f301e7209 */ /* 0x000fe40007810000 */
[----:B------:R-:W-:Y:S01]  /*3100*/  ISETP.NE.AND P3, PT, R12, RZ, PT ;  /* 0x000000ff0c00720c */ /* 0x000fe20003f65270 */
[--C-:B------:R-:W-:Y:S01]  /*3110*/  FFMA.FTZ R38, R27, UR37, -R111.reuse ;  /* 0x000000251b267c23 */ /* 0x100fe2000801086f */
[----:B------:R-:W-:Y:S01]  /*3120*/  FMNMX.FTZ R27, R49, R30, !PT ;  /* 0x0000001e311b7209 */ /* 0x000fe20007810000 */
[--C-:B------:R-:W-:Y:S01]  /*3130*/  FFMA.FTZ R78, R78, UR37, -R111.reuse ;  /* 0x000000254e4e7c23 */ /* 0x100fe2000801086f */
[--C-:B------:R-:W-:Y:S01]  /*3140*/  FFMA.FTZ R16, R79, UR37, -R111.reuse ;  /* 0x000000254f107c23 */ /* 0x100fe2000801086f */
[----:B------:R-:W-:Y:S01]  /*3150*/  FSEL R79, R33, -INF , P2 ;  /* 0xff800000214f7808 */ /* 0x000fe20001000000 */
[--C-:B------:R-:W-:Y:S01]  /*3160*/  FFMA.FTZ R82, R82, UR37, -R111.reuse ;  /* 0x0000002552527c23 */ /* 0x100fe2000801086f */
[----:B------:R-:W-:Y:S01]  /*3170*/  FMNMX.FTZ R30, R52, R27, !PT ;  /* 0x0000001b341e7209 */ /* 0x000fe20007810000 */
[----:B------:R1:W-:Y:S01]  /*3180*/  MUFU.EX2 R15, R78 ;  /* 0x0000004e000f7308 */ /* 0x0003e20000000800 */
[--C-:B------:R-:W-:Y:S01]  /*3190*/  FFMA.FTZ R33, R75, UR37, -R111.reuse ;  /* 0x000000254b217c23 */ /* 0x100fe2000801086f */
[----:B------:R-:W-:Y:S01]  /*31a0*/  FSEL R75, R36, -INF , P3 ;  /* 0xff800000244b7808 */ /* 0x000fe20001800000 */
[--C-:B------:R-:W-:Y:S01]  /*31b0*/  FFMA.FTZ R20, R83, UR37, -R111.reuse ;  /* 0x0000002553147c23 */ /* 0x100fe2000801086f */
[----:B------:R-:W-:Y:S01]  /*31c0*/  FMNMX.FTZ R35, R53, R30, !PT ;  /* 0x0000001e35237209 */ /* 0x000fe20007810000 */
[--C-:B------:R-:W-:Y:S01]  /*31d0*/  FFMA.FTZ R18, R86, UR37, -R111.reuse ;  /* 0x0000002556127c23 */ /* 0x100fe2000801086f */
[----:B------:R-:W-:Y:S01]  /*31e0*/  FSEL R83, R40, -INF , P5 ;  /* 0xff80000028537808 */ /* 0x000fe20002800000 */
[--C-:B------:R-:W-:Y:S01]  /*31f0*/  FFMA.FTZ R39, R51, UR37, -R111.reuse ;  /* 0x0000002533277c23 */ /* 0x100fe2000801086f */
[----:B------:R-:W-:Y:S01]  /*3200*/  FMNMX.FTZ R34, R56, R35, !PT ;  /* 0x0000002338227209 */ /* 0x000fe20007810000 */
[----:B------:R2:W-:Y:S01]  /*3210*/  MUFU.EX2 R17, R82 ;  /* 0x0000005200117308 */ /* 0x0005e20000000800 */
[----:B-1----:R-:W-:Y:S01]  /*3220*/  FSEL R78, R32, -INF , P1 ;  /* 0xff800000204e7808 */ /* 0x002fe20000800000 */
[--C-:B------:R-:W-:Y:S01]  /*3230*/  FFMA.FTZ R40, R6, UR37, -R111.reuse ;  /* 0x0000002506287c23 */ /* 0x100fe2000801086f */
[----:B------:R-:W-:Y:S01]  /*3240*/  FMNMX.FTZ R35, R57, R34, !PT ;  /* 0x0000002239237209 */ /* 0x000fe20007810000 */
[--C-:B------:R-:W-:Y:S01]  /*3250*/  FFMA.FTZ R62, R62, UR37, -R111.reuse ;  /* 0x000000253e3e7c23 */ /* 0x100fe2000801086f */
[----:B------:R-:W-:Y:S01]  /*3260*/  FSEL R86, R41, -INF , P6 ;  /* 0xff80000029567808 */ /* 0x000fe20003000000 */
[--C-:B------:R-:W-:Y:S01]  /*3270*/  FFMA.FTZ R7, R94, UR37, -R111.reuse ;  /* 0x000000255e077c23 */ /* 0x100fe2000801086f */
[----:B------:R-:W-:Y:S01]  /*3280*/  FMNMX.FTZ R34, R28, R35, !PT ;  /* 0x000000231c227209 */ /* 0x000fe20007810000 */
[----:B------:R1:W-:Y:S01]  /*3290*/  MUFU.EX2 R31, R38 ;  /* 0x00000026001f7308 */ /* 0x0003e20000000800 */
[----:B--2---:R-:W-:Y:S01]  /*32a0*/  FSEL R82, R37, -INF , P4 ;  /* 0xff80000025527808 */ /* 0x004fe20002000000 */
[--C-:B------:R-:W-:Y:S01]  /*32b0*/  FFMA.FTZ R8, R95, UR37, -R111.reuse ;  /* 0x000000255f087c23 */ /* 0x100fe2000801086f */
[----:B------:R-:W-:Y:S01]  /*32c0*/  FMNMX.FTZ R35, R29, R34, !PT ;  /* 0x000000221d237209 */ /* 0x000fe20007810000 */
[--C-:B------:R-:W-:Y:S01]  /*32d0*/  FFMA.FTZ R9, R98, UR37, -R111.reuse ;  /* 0x0000002562097c23 */ /* 0x100fe2000801086f */
[--C-:B------:R-:W-:Y:S01]  /*32e0*/  FFMA.FTZ R10, R99, UR37, -R111.reuse ;  /* 0x00000025630a7c23 */ /* 0x100fe2000801086f */
[--C-:B------:R-:W-:Y:S01]  /*32f0*/  FFMA.FTZ R11, R102, UR37, -R111.reuse ;  /* 0x00000025660b7c23 */ /* 0x100fe2000801086f */
[----:B------:R-:W-:Y:S01]  /*3300*/  FMNMX.FTZ R34, R78, R35, !PT ;  /* 0x000000234e227209 */ /* 0x000fe20007810000 */
[--C-:B------:R-:W-:Y:S01]  /*3310*/  FFMA.FTZ R12, R103, UR37, -R111.reuse ;  /* 0x00000025670c7c23 */ /* 0x100fe2000801086f */
[--C-:B-1----:R-:W-:Y:S01]  /*3320*/  FFMA.FTZ R38, R55, UR37, -R111.reuse ;  /* 0x0000002537267c23 */ /* 0x102fe2000801086f */
[----:B------:R-:W-:Y:S01]  /*3330*/  IMAD.U32 R55, RZ, RZ, UR37 ;  /* 0x00000025ff377e24 */ /* 0x000fe2000f8e00ff */
[----:B------:R-:W-:Y:S01]  /*3340*/  FMNMX.FTZ R34, R79, R34, !PT ;  /* 0x000000224f227209 */ /* 0x000fe20007810000 */
[--C-:B------:R-:W-:Y:S01]  /*3350*/  FFMA.FTZ R13, R106, UR37, -R111.reuse ;  /* 0x000000256a0d7c23 */ /* 0x100fe2000801086f */
[--C-:B------:R-:W-:Y:S01]  /*3360*/  FFMA.FTZ R14, R107, UR37, -R111.reuse ;  /* 0x000000256b0e7c23 */ /* 0x100fe2000801086f */
[--C-:B------:R-:W-:Y:S01]  /*3370*/  FFMA.FTZ R87, R87, UR37, -R111.reuse ;  /* 0x0000002557577c23 */ /* 0x100fe2000801086f */
[----:B------:R-:W-:Y:S01]  /*3380*/  FMNMX.FTZ R35, R75, R34, !PT ;  /* 0x000000224b237209 */ /* 0x000fe20007810000 */
[--C-:B------:R-:W-:Y:S01]  /*3390*/  FFMA.FTZ R90, R90, UR37, -R111.reuse ;  /* 0x000000255a5a7c23 */ /* 0x100fe2000801086f */
[----:B------:R1:W-:Y:S01]  /*33a0*/  MUFU.EX2 R34, R62 ;  /* 0x0000003e00227308 */ /* 0x0003e20000000800 */
[--C-:B------:R-:W-:Y:S01]  /*33b0*/  FFMA.FTZ R24, R91, UR37, -R111.reuse ;  /* 0x000000255b187c23 */ /* 0x100fe2000801086f */
[----:B------:R-:W-:Y:S01]  /*33c0*/  FMNMX.FTZ R36, R82, R35, !PT ;  /* 0x0000002352247209 */ /* 0x000fe20007810000 */
[--C-:B------:R-:W-:Y:S01]  /*33d0*/  FFMA.FTZ R35, R47, UR37, -R111.reuse ;  /* 0x000000252f237c23 */ /* 0x100fe2000801086f */
[--C-:B------:R-:W-:Y:S01]  /*33e0*/  FFMA.FTZ R22, R22, UR37, -R111.reuse ;  /* 0x0000002516167c23 */ /* 0x100fe2000801086f */
[--C-:B------:R-:W-:Y:S01]  /*33f0*/  FFMA.FTZ R23, R23, UR37, -R111.reuse ;  /* 0x0000002517177c23 */ /* 0x100fe2000801086f */
[----:B------:R-:W-:Y:S01]  /*3400*/  FMNMX.FTZ R37, R83, R36, !PT ;  /* 0x0000002453257209 */ /* 0x000fe20007810000 */
[--C-:B------:R-:W-:Y:S01]  /*3410*/  FFMA.FTZ R36, R50, UR37, -R111.reuse ;  /* 0x0000002532247c23 */ /* 0x100fe2000801086f */
[--C-:B------:R-:W-:Y:S01]  /*3420*/  FFMA.FTZ R50, R46, UR37, -R111.reuse ;  /* 0x000000252e327c23 */ /* 0x100fe2000801086f */
[--C-:B-1----:R-:W-:Y:S01]  /*3430*/  FFMA.FTZ R62, R74, UR37, -R111.reuse ;  /* 0x000000254a3e7c23 */ /* 0x102fe2000801086f */
[----:B------:R-:W-:Y:S01]  /*3440*/  FMNMX.FTZ R41, R86, R37, !PT ;  /* 0x0000002556297209 */ /* 0x000fe20007810000 */
[--C-:B------:R-:W-:Y:S01]  /*3450*/  FFMA.FTZ R37, R54, UR37, -R111.reuse ;  /* 0x0000002536257c23 */ /* 0x100fe2000801086f */
[--C-:B------:R-:W-:Y:S01]  /*3460*/  FFMA.FTZ R26, R26, UR37, -R111.reuse ;  /* 0x000000251a1a7c23 */ /* 0x100fe2000801086f */
[--C-:B------:R-:W-:Y:S01]  /*3470*/  FFMA.FTZ R108, R108, UR37, -R111.reuse ;  /* 0x000000256c6c7c23 */ /* 0x100fe2000801086f */
[--C-:B------:R-:W-:Y:S01]  /*3480*/  FFMA.FTZ R30, R109, UR37, -R111.reuse ;  /* 0x000000256d1e7c23 */ /* 0x100fe2000801086f */
[----:B------:R-:W1:Y:S01]  /*3490*/  SHFL.BFLY PT, R42, R41, 0x2, 0x1f ;  /* 0x0c401f00292a7f89 */ /* 0x000e6200000e0000 */
[--C-:B------:R-:W-:Y:S01]  /*34a0*/  FFMA.FTZ R110, R110, UR37, -R111.reuse ;  /* 0x000000256e6e7c23 */ /* 0x100fe2000801086f */
[--C-:B------:R-:W-:Y:S01]  /*34b0*/  FFMA.FTZ R43, R63, UR37, -R111.reuse ;  /* 0x000000253f2b7c23 */ /* 0x100fe2000801086f */
[--C-:B------:R-:W-:Y:S01]  /*34c0*/  FFMA.FTZ R46, R70, UR37, -R111.reuse ;  /* 0x00000025462e7c23 */ /* 0x100fe2000801086f */
[--C-:B------:R-:W-:Y:S01]  /*34d0*/  FFMA.FTZ R47, R71, UR37, -R111.reuse ;  /* 0x00000025472f7c23 */ /* 0x100fe2000801086f */
[--C-:B------:R-:W-:Y:S01]  /*34e0*/  FFMA.FTZ R54, R59, UR37, -R111.reuse ;  /* 0x000000253b367c23 */ /* 0x100fe2000801086f */
[----:B------:R-:W-:Y:S08]  /*34f0*/  MUFU.EX2 R7, R7 ;  /* 0x0000000700077308 */ /* 0x000ff00000000800 */
[----:B------:R-:W2:Y:S08]  /*3500*/  MUFU.EX2 R8, R8 ;  /* 0x0000000800087308 */ /* 0x000eb00000000800 */
[----:B------:R-:W3:Y:S01]  /*3510*/  MUFU.EX2 R9, R9 ;  /* 0x0000000900097308 */ /* 0x000ee20000000800 */
[----:B-1----:R-:W-:Y:S01]  /*3520*/  FMNMX.FTZ R51, R41, R42, !PT ;  /* 0x0000002a29337209 */ /* 0x002fe20007810000 */
[----:B------:R-:W-:-:S04]  /*3530*/  FFMA.FTZ R42, R66, UR37, -R111 ;  /* 0x00000025422a7c23 */ /* 0x000fc8000801086f */
[----:B------:R-:W1:Y:S02]  /*3540*/  SHFL.BFLY PT, R6, R51, 0x1, 0x1f ;  /* 0x0c201f0033067f89 */ /* 0x000e6400000e0000 */
[----:B------:R-:W-:Y:S08]  /*3550*/  MUFU.EX2 R41, R50 ;  /* 0x0000003200297308 */ /* 0x000ff00000000800 */
[----:B------:R4:W-:Y:S08]  /*3560*/  MUFU.EX2 R50, R62 ;  /* 0x0000003e00327308 */ /* 0x0009f00000000800 */
[----:B------:R-:W5:Y:S01]  /*3570*/  MUFU.EX2 R10, R10 ;  /* 0x0000000a000a7308 */ /* 0x000f620000000800 */
[----:B-1----:R-:W-:Y:S01]  /*3580*/  FMNMX.FTZ R6, R51, R6, !PT ;  /* 0x0000000633067209 */ /* 0x002fe20007810000 */
[--C-:B------:R-:W-:Y:S01]  /*3590*/  FFMA.FTZ R51, R67, UR37, -R111.reuse ;  /* 0x0000002543337c23 */ /* 0x100fe2000801086f */
[----:B------:R-:W-:-:S05]  /*35a0*/  FFMA.FTZ R111, R58, UR37, -R111 ;  /* 0x000000253a6f7c23 */ /* 0x000fca000801086f */
[----:B------:R-:W1:Y:S01]  /*35b0*/  MUFU.EX2 R11, R11 ;  /* 0x0000000b000b7308 */ /* 0x000e620000000800 */
[C---:B------:R-:W-:Y:S01]  /*35c0*/  FSETP.NEU.FTZ.AND P1, PT, R6.reuse, -INF , PT ;  /* 0xff8000000600780b */ /* 0x040fe20003f3d000 */
[----:B------:R-:W-:-:S05]  /*35d0*/  FFMA.FTZ R55, R6, R55, -8 ;  /* 0xc100000006377423 */ /* 0x000fca0000010037 */
[----:B------:R-:W-:Y:S01]  /*35e0*/  FSEL R74, R55, RZ, P1 ;  /* 0x000000ff374a7208 */ /* 0x000fe20000800000 */
[----:B------:R-:W0:Y:S01]  /*35f0*/  MUFU.EX2 R12, R12 ;  /* 0x0000000c000c7308 */ /* 0x000e220000000800 */
[----:B------:R-:W-:-:S03]  /*3600*/  PLOP3.LUT P1, PT, PT, PT, UP0, 0x80, 0x0 ;  /* 0x000000000000781c */ /* 0x000fc60003f2f008 */
[--C-:B------:R-:W-:Y:S01]  /*3610*/  FFMA.FTZ R58, R92, UR37, -R74.reuse ;  /* 0x000000255c3a7c23 */ /* 0x100fe2000801084a */
[--C-:B------:R-:W-:Y:S01]  /*3620*/  FFMA.FTZ R59, R93, UR37, -R74.reuse ;  /* 0x000000255d3b7c23 */ /* 0x100fe2000801084a */
[--C-:B------:R-:W-:Y:S01]  /*3630*/  FFMA.FTZ R96, R96, UR37, -R74.reuse ;  /* 0x0000002560607c23 */ /* 0x100fe2000801084a */
[--C-:B------:R-:W-:Y:S01]  /*3640*/  FFMA.FTZ R97, R97, UR37, -R74.reuse ;  /* 0x0000002561617c23 */ /* 0x100fe2000801084a */
[--C-:B----4-:R-:W-:Y:S01]  /*3650*/  FFMA.FTZ R62, R100, UR37, -R74.reuse ;  /* 0x00000025643e7c23 */ /* 0x110fe2000801084a */
[--C-:B------:R-:W-:Y:S01]  /*3660*/  FFMA.FTZ R63, R101, UR37, -R74.reuse ;  /* 0x00000025653f7c23 */ /* 0x100fe2000801084a */
[----:B------:R-:W-:Y:S01]  /*3670*/  MUFU.EX2 R58, R58 ;  /* 0x0000003a003a7308 */ /* 0x000fe20000000800 */
[--C-:B------:R-:W-:Y:S01]  /*3680*/  FFMA.FTZ R104, R104, UR37, -R74.reuse ;  /* 0x0000002568687c23 */ /* 0x100fe2000801084a */
[--C-:B------:R-:W-:Y:S01]  /*3690*/  FFMA.FTZ R66, R76, UR37, -R74.reuse ;  /* 0x000000254c427c23 */ /* 0x100fe2000801084a */
[----:B------:R-:W-:Y:S01]  /*36a0*/  FFMA.FTZ R67, R77, UR37, -R74 ;  /* 0x000000254d437c23 */ /* 0x000fe2000801084a */
[----:B--2---:R-:W-:Y:S01]  /*36b0*/  FADD.FTZ R76, R7, R8 ;  /* 0x00000008074c7221 */ /* 0x004fe20000010000 */
[--C-:B------:R-:W-:Y:S01]  /*36c0*/  FFMA.FTZ R105, R105, UR37, -R74.reuse ;  /* 0x0000002569697c23 */ /* 0x100fe2000801084a */
[--C-:B------:R-:W-:Y:S01]  /*36d0*/  FFMA.FTZ R71, R85, UR37, -R74.reuse ;  /* 0x0000002555477c23 */ /* 0x100fe2000801084a */
[----:B------:R-:W-:Y:S01]  /*36e0*/  FFMA.FTZ R70, R84, UR37, -R74 ;  /* 0x0000002554467c23 */ /* 0x000fe2000801084a */
[----:B------:R-:W2:Y:S01]  /*36f0*/  MUFU.EX2 R59, R59 ;  /* 0x0000003b003b7308 */ /* 0x000ea20000000800 */
[----:B---3--:R-:W-:Y:S01]  /*3700*/  FADD.FTZ R85, R9, R76 ;  /* 0x0000004c09557221 */ /* 0x008fe20000010000 */
[--C-:B------:R-:W-:Y:S01]  /*3710*/  FFMA.FTZ R80, R80, UR37, -R74.reuse ;  /* 0x0000002550507c23 */ /* 0x100fe2000801084a */
[--C-:B------:R-:W-:Y:S01]  /*3720*/  FFMA.FTZ R81, R81, UR37, -R74.reuse ;  /* 0x0000002551517c23 */ /* 0x100fe2000801084a */
[--C-:B------:R-:W-:Y:S01]  /*3730*/  FFMA.FTZ R88, R88, UR37, -R74.reuse ;  /* 0x0000002558587c23 */ /* 0x100fe2000801084a */
[----:B-----5:R-:W-:Y:S01]  /*3740*/  FADD.FTZ R84, R10, R85 ;  /* 0x000000550a547221 */ /* 0x020fe20000010000 */
[--C-:B------:R-:W-:Y:S01]  /*3750*/  FFMA.FTZ R89, R89, UR37, -R74.reuse ;  /* 0x0000002559597c23 */ /* 0x100fe2000801084a */
[----:B------:R-:W-:Y:S01]  /*3760*/  FFMA.FTZ R60, R60, UR37, -R74 ;  /* 0x000000253c3c7c23 */ /* 0x000fe2000801084a */
[----:B------:R-:W3:Y:S01]  /*3770*/  MUFU.EX2 R96, R96 ;  /* 0x0000006000607308 */ /* 0x000ee20000000800 */
[----:B-1----:R-:W-:Y:S01]  /*3780*/  FADD.FTZ R85, R11, R84 ;  /* 0x000000540b557221 */ /* 0x002fe20000010000 */
[--C-:B------:R-:W-:Y:S01]  /*3790*/  FFMA.FTZ R61, R61, UR37, -R74.reuse ;  /* 0x000000253d3d7c23 */ /* 0x100fe2000801084a */
[--C-:B------:R-:W-:Y:S01]  /*37a0*/  FFMA.FTZ R64, R64, UR37, -R74.reuse ;  /* 0x0000002540407c23 */ /* 0x100fe2000801084a */
[--C-:B------:R-:W-:Y:S01]  /*37b0*/  FFMA.FTZ R65, R65, UR37, -R74.reuse ;  /* 0x0000002541417c23 */ /* 0x100fe2000801084a */
[----:B0-----:R-:W-:Y:S01]  /*37c0*/  FADD.FTZ R84, R12, R85 ;  /* 0x000000550c547221 */ /* 0x001fe20000010000 */
[--C-:B------:R-:W-:Y:S01]  /*37d0*/  FFMA.FTZ R68, R68, UR37, -R74.reuse ;  /* 0x0000002544447c23 */ /* 0x100fe2000801084a */
[--C-:B------:R-:W-:Y:S01]  /*37e0*/  FFMA.FTZ R69, R69, UR37, -R74.reuse ;  /* 0x0000002545457c23 */ /* 0x100fe2000801084a */
[----:B------:R-:W0:Y:S01]  /*37f0*/  MUFU.EX2 R97, R97 ;  /* 0x0000006100617308 */ /* 0x000e220000000800 */
[----:B--2---:R-:W-:Y:S01]  /*3800*/  FADD.FTZ R77, R58, R59 ;  /* 0x0000003b3a4d7221 */ /* 0x004fe20000010000 */
[--C-:B------:R-:W-:Y:S01]  /*3810*/  FFMA.FTZ R72, R72, UR37, -R74.reuse ;  /* 0x0000002548487c23 */ /* 0x100fe2000801084a */
[--C-:B------:R-:W-:Y:S01]  /*3820*/  FFMA.FTZ R73, R73, UR37, -R74.reuse ;  /* 0x0000002549497c23 */ /* 0x100fe2000801084a */
[--C-:B------:R-:W-:Y:S01]  /*3830*/  FFMA.FTZ R44, R44, UR37, -R74.reuse ;  /* 0x000000252c2c7c23 */ /* 0x100fe2000801084a */
[--C-:B------:R-:W-:Y:S01]  /*3840*/  FFMA.FTZ R45, R45, UR37, -R74.reuse ;  /* 0x000000252d2d7c23 */ /* 0x100fe2000801084a */
[--C-:B------:R-:W-:Y:S01]  /*3850*/  FFMA.FTZ R48, R48, UR37, -R74.reuse ;  /* 0x0000002530307c23 */ /* 0x100fe2000801084a */
[--C-:B------:R-:W-:Y:S01]  /*3860*/  FFMA.FTZ R49, R49, UR37, -R74.reuse ;  /* 0x0000002531317c23 */ /* 0x100fe2000801084a */
[----:B------:R-:W1:Y:S01]  /*3870*/  MUFU.EX2 R62, R62 ;  /* 0x0000003e003e7308 */ /* 0x000e620000000800 */
[----:B---3--:R-:W-:Y:S01]  /*3880*/  FADD.FTZ R76, R96, R77 ;  /* 0x0000004d604c7221 */ /* 0x008fe20000010000 */
[--C-:B------:R-:W-:Y:S01]  /*3890*/  FFMA.FTZ R52, R52, UR37, -R74.reuse ;  /* 0x0000002534347c23 */ /* 0x100fe2000801084a */
[--C-:B------:R-:W-:Y:S01]  /*38a0*/  FFMA.FTZ R53, R53, UR37, -R74.reuse ;  /* 0x0000002535357c23 */ /* 0x100fe2000801084a */
[--C-:B------:R-:W-:Y:S01]  /*38b0*/  FFMA.FTZ R56, R56, UR37, -R74.reuse ;  /* 0x0000002538387c23 */ /* 0x100fe2000801084a */
[--C-:B------:R-:W-:Y:S01]  /*38c0*/  FFMA.FTZ R57, R57, UR37, -R74.reuse ;  /* 0x0000002539397c23 */ /* 0x100fe2000801084a */
[--C-:B------:R-:W-:Y:S01]  /*38d0*/  FFMA.FTZ R28, R28, UR37, -R74.reuse ;  /* 0x000000251c1c7c23 */ /* 0x100fe2000801084a */
[----:B------:R-:W-:Y:S01]  /*38e0*/  FFMA.FTZ R29, R29, UR37, -R74 ;  /* 0x000000251d1d7c23 */ /* 0x000fe2000801084a */
[----:B------:R-:W2:Y:S01]  /*38f0*/  MUFU.EX2 R63, R63 ;  /* 0x0000003f003f7308 */ /* 0x000ea20000000800 */
[----:B0-----:R-:W-:Y:S01]  /*3900*/  FADD.FTZ R77, R97, R76 ;  /* 0x0000004c614d7221 */ /* 0x001fe20000010000 */
[--C-:B------:R-:W-:Y:S01]  /*3910*/  FFMA.FTZ R78, R78, UR37, -R74.reuse ;  /* 0x000000254e4e7c23 */ /* 0x100fe2000801084a */
[--C-:B------:R-:W-:Y:S01]  /*3920*/  FFMA.FTZ R79, R79, UR37, -R74.reuse ;  /* 0x000000254f4f7c23 */ /* 0x100fe2000801084a */
[--C-:B------:R-:W-:Y:S01]  /*3930*/  FFMA.FTZ R75, R75, UR37, -R74.reuse ;  /* 0x000000254b4b7c23 */ /* 0x100fe2000801084a */
[--C-:B------:R-:W-:Y:S01]  /*3940*/  FFMA.FTZ R82, R82, UR37, -R74.reuse ;  /* 0x0000002552527c23 */ /* 0x100fe2000801084a */
[--C-:B------:R-:W-:Y:S01]  /*3950*/  FFMA.FTZ R83, R83, UR37, -R74.reuse ;  /* 0x0000002553537c23 */ /* 0x100fe2000801084a */
[----:B------:R-:W-:Y:S01]  /*3960*/  FFMA.FTZ R74, R86, UR37, -R74 ;  /* 0x00000025564a7c23 */ /* 0x000fe2000801084a */
[----:B------:R-:W0:Y:S01]  /*3970*/  MUFU.EX2 R13, R13 ;  /* 0x0000000d000d7308 */ /* 0x000e220000000800 */
[----:B-1----:R-:W-:Y:S01]  /*3980*/  FADD.FTZ R76, R62, R77 ;  /* 0x0000004d3e4c7221 */ /* 0x002fe20000010000 */
[----:B------:R-:W-:Y:S01]  /*3990*/  F2FP.SATFINITE.E4M3.F32.PACK_AB_MERGE_C R96, R97, R96, RZ ;  /* 0x000000606160723e */ /* 0x000fe200048070ff */
[----:B------:R-:W-:-:S03]  /*39a0*/  IMAD.MOV.U32 R86, RZ, RZ, R25 ;  /* 0x000000ffff567224 */ /* 0x000fc600078e0019 */
[----:B------:R-:W-:Y:S01]  /*39b0*/  F2FP.SATFINITE.E4M3.F32.PACK_AB_MERGE_C R184, R59, R58, R96 ;  /* 0x0000003a3bb8723e */ /* 0x000fe20004807060 */
[--C-:B------:R-:W-:Y:S01]  /*39c0*/  IMAD.MOV.U32 R59, RZ, RZ, R25.reuse ;  /* 0x000000ffff3b7224 */ /* 0x100fe200078e0019 */
[----:B------:R-:W1:Y:S01]  /*39d0*/  MUFU.EX2 R104, R104 ;  /* 0x0000006800687308 */ /* 0x000e620000000800 */
[----:B--2---:R-:W-:Y:S01]  /*39e0*/  FADD.FTZ R77, R63, R76 ;  /* 0x0000004c3f4d7221 */ /* 0x004fe20000010000 */
[----:B------:R-:W-:-:S06]  /*39f0*/  IMAD.MOV.U32 R58, RZ, RZ, R25 ;  /* 0x000000ffff3a7224 */ /* 0x000fcc00078e0019 */
[----:B------:R-:W2:Y:S01]  /*3a00*/  MUFU.EX2 R14, R14 ;  /* 0x0000000e000e7308 */ /* 0x000ea20000000800 */
[----:B0-----:R-:W-:-:S07]  /*3a10*/  FADD.FTZ R85, R13, R84 ;  /* 0x000000540d557221 */ /* 0x001fce0000010000 */
[----:B------:R-:W0:Y:S01]  /*3a20*/  MUFU.EX2 R105, R105 ;  /* 0x0000006900697308 */ /* 0x000e220000000800 */
[----:B-1----:R-:W-:-:S07]  /*3a30*/  FADD.FTZ R76, R104, R77 ;  /* 0x0000004d684c7221 */ /* 0x002fce0000010000 */
[----:B------:R-:W1:Y:S01]  /*3a40*/  MUFU.EX2 R66, R66 ;  /* 0x0000004200427308 */ /* 0x000e620000000800 */
[----:B--2---:R-:W-:-:S04]  /*3a50*/  FADD.FTZ R84, R14, R85 ;  /* 0x000000550e547221 */ /* 0x004fc80000010000 */
[----:B------:R-:W-:-:S03]  /*3a60*/  FADD.FTZ R85, R15, R84 ;  /* 0x000000540f557221 */ /* 0x000fc60000010000 */
[----:B------:R-:W2:Y:S01]  /*3a70*/  MUFU.EX2 R16, R16 ;  /* 0x0000001000107308 */ /* 0x000ea20000000800 */
[C---:B0-----:R-:W-:Y:S01]  /*3a80*/  FADD.FTZ R77, R105.reuse, R76 ;  /* 0x0000004c694d7221 */ /* 0x041fe20000010000 */
[----:B------:R-:W-:-:S04]  /*3a90*/  F2FP.SATFINITE.E4M3.F32.PACK_AB_MERGE_C R104, R105, R104, RZ ;  /* 0x000000686968723e */ /* 0x000fc800048070ff */
[----:B------:R-:W-:Y:S01]  /*3aa0*/  F2FP.SATFINITE.E4M3.F32.PACK_AB_MERGE_C R186, R63, R62, R104 ;  /* 0x0000003e3fba723e */ /* 0x000fe20004807068 */
[----:B------:R-:W-:Y:S01]  /*3ab0*/  IMAD.MOV.U32 R63, RZ, RZ, R25 ;  /* 0x000000ffff3f7224 */ /* 0x000fe200078e0019 */
[----:B------:R-:W0:Y:S01]  /*3ac0*/  MUFU.EX2 R67, R67 ;  /* 0x0000004300437308 */ /* 0x000e220000000800 */
[----:B-1----:R-:W-:Y:S01]  /*3ad0*/  FADD.FTZ R76, R66, R77 ;  /* 0x0000004d424c7221 */ /* 0x002fe20000010000 */
[----:B------:R-:W-:-:S06]  /*3ae0*/  IMAD.MOV.U32 R62, RZ, RZ, R25 ;  /* 0x000000ffff3e7224 */ /* 0x000fcc00078e0019 */
[----:B------:R-:W1:Y:S01]  /*3af0*/  MUFU.EX2 R80, R80 ;  /* 0x0000005000507308 */ /* 0x000e620000000800 */
[----:B--2---:R-:W-:-:S04]  /*3b00*/  FADD.FTZ R84, R16, R85 ;  /* 0x0000005510547221 */ /* 0x004fc80000010000 */
[----:B------:R-:W-:-:S03]  /*3b10*/  FADD.FTZ R85, R17, R84 ;  /* 0x0000005411557221 */ /* 0x000fc60000010000 */
[----:B------:R-:W2:Y:S01]  /*3b20*/  MUFU.EX2 R20, R20 ;  /* 0x0000001400147308 */ /* 0x000ea20000000800 */
[----:B0-----:R-:W-:-:S07]  /*3b30*/  FADD.FTZ R77, R67, R76 ;  /* 0x0000004c434d7221 */ /* 0x001fce0000010000 */
[----:B------:R-:W0:Y:S01]  /*3b40*/  MUFU.EX2 R81, R81 ;  /* 0x0000005100517308 */ /* 0x000e220000000800 */
[----:B-1----:R-:W-:-:S07]  /*3b50*/  FADD.FTZ R76, R80, R77 ;  /* 0x0000004d504c7221 */ /* 0x002fce0000010000 */
[----:B------:R-:W1:Y:S01]  /*3b60*/  MUFU.EX2 R18, R18 ;  /* 0x0000001200127308 */ /* 0x000e620000000800 */
[C---:B--2---:R-:W-:Y:S01]  /*3b70*/  FADD.FTZ R85, R20.reuse, R85 ;  /* 0x0000005514557221 */ /* 0x044fe20000010000 */
[----:B------:R-:W-:-:S04]  /*3b80*/  F2FP.SATFINITE.E4M3.F32.PACK_AB_MERGE_C R17, R20, R17, RZ ;  /* 0x000000111411723e */ /* 0x000fc800048070ff */
[----:B------:R-:W-:Y:S02]  /*3b90*/  F2FP.SATFINITE.E4M3.F32.PACK_AB_MERGE_C R181, R16, R15, R17 ;  /* 0x0000000f10b5723e */ /* 0x000fe40004807011 */
[----:B------:R-:W2:Y:S01]  /*3ba0*/  MUFU.EX2 R70, R70 ;  /* 0x0000004600467308 */ /* 0x000ea20000000800 */
[C---:B0-----:R-:W-:Y:S01]  /*3bb0*/  FADD.FTZ R77, R81.reuse, R76 ;  /* 0x0000004c514d7221 */ /* 0x041fe20000010000 */
[----:B------:R-:W-:Y:S01]  /*3bc0*/  F2FP.SATFINITE.E4M3.F32.PACK_AB_MERGE_C R80, R81, R80, RZ ;  /* 0x000000505150723e */ /* 0x000fe200048070ff */
[----:B------:R-:W-:-:S03]  /*3bd0*/  IMAD.MOV.U32 R81, RZ, RZ, R25 ;  /* 0x000000ffff517224 */ /* 0x000fc600078e0019 */
[----:B------:R-:W-:Y:S01]  /*3be0*/  F2FP.SATFINITE.E4M3.F32.PACK_AB_MERGE_C R180, R67, R66, R80 ;  /* 0x0000004243b4723e */ /* 0x000fe20004807050 */
[----:B------:R-:W-:Y:S01]  /*3bf0*/  IMAD.MOV.U32 R66, RZ, RZ, R25 ;  /* 0x000000ffff427224 */ /* 0x000fe200078e0019 */
[----:B------:R0:W3:Y:S01]  /*3c00*/  MUFU.EX2 R19, R87 ;  /* 0x0000005700137308 */ /* 0x0000e20000000800 */
[----:B-1----:R-:W-:Y:S01]  /*3c10*/  FADD.FTZ R84, R18, R85 ;  /* 0x0000005512547221 */ /* 0x002fe20000010000 */
[----:B------:R-:W-:Y:S01]  /*3c20*/  MOV R67, R25 ;  /* 0x0000001900437202 */ /* 0x000fe20000000f00 */
[----:B------:R-:W-:-:S05]  /*3c30*/  IMAD.MOV.U32 R80, RZ, RZ, R25 ;  /* 0x000000ffff507224 */ /* 0x000fca00078e0019 */
[----:B------:R-:W1:Y:S01]  /*3c40*/  MUFU.EX2 R71, R71 ;  /* 0x0000004700477308 */ /* 0x000e620000000800 */
[----:B--2---:R-:W-:Y:S01]  /*3c50*/  FADD.FTZ R76, R70, R77 ;  /* 0x0000004d464c7221 */ /* 0x004fe20000010000 */
[----:B0-----:R-:W-:-:S06]  /*3c60*/  IMAD.MOV.U32 R87, RZ, RZ, R25 ;  /* 0x000000ffff577224 */ /* 0x001fcc00078e0019 */
[----:B------:R-:W0:Y:S01]  /*3c70*/  MUFU.EX2 R21, R90 ;  /* 0x0000005a00157308 */ /* 0x000e220000000800 */
[----:B---3--:R-:W-:-:S07]  /*3c80*/  FADD.FTZ R84, R19, R84 ;  /* 0x0000005413547221 */ /* 0x008fce0000010000 */
[----:B------:R-:W2:Y:S01]  /*3c90*/  MUFU.EX2 R88, R88 ;  /* 0x0000005800587308 */ /* 0x000ea20000000800 */
[----:B-1----:R-:W-:-:S07]  /*3ca0*/  FADD.FTZ R77, R71, R76 ;  /* 0x0000004c474d7221 */ /* 0x002fce0000010000 */
[----:B------:R-:W1:Y:S01]  /*3cb0*/  MUFU.EX2 R24, R24 ;  /* 0x0000001800187308 */ /* 0x000e620000000800 */
[----:B0-----:R-:W-:Y:S01]  /*3cc0*/  FADD.FTZ R85, R21, R84 ;  /* 0x0000005415557221 */ /* 0x001fe20000010000 */
[----:B------:R-:W-:-:S04]  /*3cd0*/  F2FP.SATFINITE.E4M3.F32.PACK_AB_MERGE_C R84, R14, R13, RZ ;  /* 0x0000000d0e54723e */ /* 0x000fc800048070ff */
[----:B------:R-:W-:Y:S02]  /*3ce0*/  F2FP.SATFINITE.E4M3.F32.PACK_AB_MERGE_C R187, R12, R11, R84 ;  /* 0x0000000b0cbb723e */ /* 0x000fe40004807054 */
[----:B------:R-:W0:Y:S01]  /*3cf0*/  MUFU.EX2 R89, R89 ;  /* 0x0000005900597308 */ /* 0x000e220000000800 */
[----:B--2---:R-:W-:Y:S01]  /*3d00*/  FADD.FTZ R76, R88, R77 ;  /* 0x0000004d584c7221 */ /* 0x004fe20000010000 */
[----:B------:R-:W-:Y:S02]  /*3d10*/  F2FP.SATFINITE.E4M3.F32.PACK_AB_MERGE_C R77, R10, R9, RZ ;  /* 0x000000090a4d723e */ /* 0x000fe400048070ff */
[----:B------:R-:W-:Y:S02]  /*3d20*/  MOV R84, R25 ;  /* 0x0000001900547202 */ /* 0x000fe40000000f00 */
[----:B------:R-:W-:Y:S01]  /*3d30*/  F2FP.SATFINITE.E4M3.F32.PACK_AB_MERGE_C R185, R8, R7, R77 ;  /* 0x0000000708b9723e */ /* 0x000fe2000480704d */
[----:B------:R-:W-:Y:S01]  /*3d40*/  IMAD.MOV.U32 R77, RZ, RZ, R25 ;  /* 0x000000ffff4d7224 */ /* 0x000fe200078e0019 */
[----:B------:R-:W2:Y:S01]  /*3d50*/  MUFU.EX2 R22, R22 ;  /* 0x0000001600167308 */ /* 0x000ea20000000800 */
[C---:B-1----:R-:W-:Y:S01]  /*3d60*/  FADD.FTZ R85, R24.reuse, R85 ;  /* 0x0000005518557221 */ /* 0x042fe20000010000 */
[----:B------:R-:W-:Y:S01]  /*3d70*/  F2FP.SATFINITE.E4M3.F32.PACK_AB_MERGE_C R21, R24, R21, RZ ;  /* 0x000000151815723e */ /* 0x000fe200048070ff */
[----:B------:R-:W-:-:S03]  /*3d80*/  IMAD.MOV.U32 R24, RZ, RZ, R25 ;  /* 0x000000ffff187224 */ /* 0x000fc600078e0019 */
[----:B------:R-:W-:Y:S02]  /*3d90*/  F2FP.SATFINITE.E4M3.F32.PACK_AB_MERGE_C R183, R19, R18, R21 ;  /* 0x0000001213b7723e */ /* 0x000fe40004807015 */
[----:B------:R-:W1:Y:S01]  /*3da0*/  MUFU.EX2 R60, R60 ;  /* 0x0000003c003c7308 */ /* 0x000e620000000800 */
[C---:B0-----:R-:W-:Y:S01]  /*3db0*/  FADD.FTZ R9, R89.reuse, R76 ;  /* 0x0000004c59097221 */ /* 0x041fe20000010000 */
[----:B------:R-:W-:-:S04]  /*3dc0*/  F2FP.SATFINITE.E4M3.F32.PACK_AB_MERGE_C R88, R89, R88, RZ ;  /* 0x000000585958723e */ /* 0x000fc800048070ff */
[----:B------:R-:W-:Y:S01]  /*3dd0*/  F2FP.SATFINITE.E4M3.F32.PACK_AB_MERGE_C R182, R71, R70, R88 ;  /* 0x0000004647b6723e */ /* 0x000fe20004807058 */
[----:B------:R-:W-:Y:S01]  /*3de0*/  IMAD.MOV.U32 R71, RZ, RZ, R25 ;  /* 0x000000ffff477224 */ /* 0x000fe200078e0019 */
[----:B------:R-:W0:Y:S01]  /*3df0*/  MUFU.EX2 R23, R23 ;  /* 0x0000001700177308 */ /* 0x000e220000000800 */
[----:B--2---:R-:W-:Y:S01]  /*3e00*/  FADD.FTZ R76, R22, R85 ;  /* 0x00000055164c7221 */ /* 0x004fe20000010000 */
[--C-:B------:R-:W-:Y:S02]  /*3e10*/  IMAD.MOV.U32 R70, RZ, RZ, R25.reuse ;  /* 0x000000ffff467224 */ /* 0x100fe400078e0019 */
[----:B------:R-:W-:-:S04]  /*3e20*/  IMAD.MOV.U32 R85, RZ, RZ, R25 ;  /* 0x000000ffff557224 */ /* 0x000fc800078e0019 */
[----:B------:R-:W2:Y:S01]  /*3e30*/  MUFU.EX2 R61, R61 ;  /* 0x0000003d003d7308 */ /* 0x000ea20000000800 */
[----:B-1----:R-:W-:-:S07]  /*3e40*/  FADD.FTZ R10, R60, R9 ;  /* 0x000000093c0a7221 */ /* 0x002fce0000010000 */
[----:B------:R-:W1:Y:S01]  /*3e50*/  MUFU.EX2 R26, R26 ;  /* 0x0000001a001a7308 */ /* 0x000e620000000800 */
[----:B0-----:R-:W-:Y:S01]  /*3e60*/  FADD.FTZ R13, R23, R76 ;  /* 0x0000004c170d7221 */ /* 0x001fe20000010000 */
[----:B------:R-:W-:-:S06]  /*3e70*/  IMAD.MOV.U32 R76, RZ, RZ, R25 ;  /* 0x000000ffff4c7224 */ /* 0x000fcc00078e0019 */
[----:B------:R-:W0:Y:S01]  /*3e80*/  MUFU.EX2 R64, R64 ;  /* 0x0000004000407308 */ /* 0x000e220000000800 */
[----:B--2---:R-:W-:-:S07]  /*3e90*/  FADD.FTZ R9, R61, R10 ;  /* 0x0000000a3d097221 */ /* 0x004fce0000010000 */
[----:B------:R-:W2:Y:S01]  /*3ea0*/  MUFU.EX2 R65, R65 ;  /* 0x0000004100417308 */ /* 0x000ea20000000800 */
[----:B-1----:R-:W-:Y:S01]  /*3eb0*/  FADD.FTZ R14, R26, R13 ;  /* 0x0000000d1a0e7221 */ /* 0x002fe20000010000 */
[----:B------:R-:W-:-:S03]  /*3ec0*/  F2FP.SATFINITE.E4M3.F32.PACK_AB_MERGE_C R26, R31, R26, RZ ;  /* 0x0000001a1f1a723e */ /* 0x000fc600048070ff */
[----:B------:R-:W-:Y:S01]  /*3ed0*/  FADD.FTZ R14, R31, R14 ;  /* 0x0000000e1f0e7221 */ /* 0x000fe20000010000 */
[----:B------:R-:W-:Y:S01]  /*3ee0*/  F2FP.SATFINITE.E4M3.F32.PACK_AB_MERGE_C R177, R23, R22, R26 ;  /* 0x0000001617b1723e */ /* 0x000fe2000480701a */
[----:B------:R-:W-:Y:S01]  /*3ef0*/  IMAD.MOV.U32 R26, RZ, RZ, R25 ;  /* 0x000000ffff1a7224 */ /* 0x000fe200078e0019 */
[----:B------:R-:W1:Y:S01]  /*3f00*/  MUFU.EX2 R27, R108 ;  /* 0x0000006c001b7308 */ /* 0x000e620000000800 */
[----:B0-----:R-:W-:Y:S01]  /*3f10*/  FADD.FTZ R10, R64, R9 ;  /* 0x00000009400a7221 */ /* 0x001fe20000010000 */
[----:B------:R-:W-:-:S06]  /*3f20*/  IMAD.MOV.U32 R31, RZ, RZ, R25 ;  /* 0x000000ffff1f7224 */ /* 0x000fcc00078e0019 */
[----:B------:R-:W0:Y:S01]  /*3f30*/  MUFU.EX2 R68, R68 ;  /* 0x0000004400447308 */ /* 0x000e220000000800 */
[C---:B--2---:R-:W-:Y:S01]  /*3f40*/  FADD.FTZ R9, R65.reuse, R10 ;  /* 0x0000000a41097221 */ /* 0x044fe20000010000 */
[----:B------:R-:W-:Y:S01]  /*3f50*/  F2FP.SATFINITE.E4M3.F32.PACK_AB_MERGE_C R64, R65, R64, RZ ;  /* 0x000000404140723e */ /* 0x000fe200048070ff */
[----:B------:R-:W-:-:S03]  /*3f60*/  IMAD.MOV.U32 R65, RZ, RZ, R25 ;  /* 0x000000ffff417224 */ /* 0x000fc600078e0019 */
[----:B------:R-:W-:Y:S01]  /*3f70*/  F2FP.SATFINITE.E4M3.F32.PACK_AB_MERGE_C R176, R61, R60, R64 ;  /* 0x0000003c3db0723e */ /* 0x000fe20004807040 */
[--C-:B------:R-:W-:Y:S01]  /*3f80*/  IMAD.MOV.U32 R61, RZ, RZ, R25.reuse ;  /* 0x000000ffff3d7224 */ /* 0x100fe200078e0019 */
[----:B------:R-:W2:Y:S01]  /*3f90*/  MUFU.EX2 R30, R30 ;  /* 0x0000001e001e7308 */ /* 0x000ea20000000800 */
[----:B-1----:R-:W-:Y:S01]  /*3fa0*/  FADD.FTZ R13, R27, R14 ;  /* 0x0000000e1b0d7221 */ /* 0x002fe20000010000 */
[--C-:B------:R-:W-:Y:S02]  /*3fb0*/  IMAD.MOV.U32 R60, RZ, RZ, R25.reuse ;  /* 0x000000ffff3c7224 */ /* 0x100fe400078e0019 */
[----:B------:R-:W-:-:S04]  /*3fc0*/  IMAD.MOV.U32 R64, RZ, RZ, R25 ;  /* 0x000000ffff407224 */ /* 0x000fc800078e0019 */
[----:B------:R-:W1:Y:S01]  /*3fd0*/  MUFU.EX2 R69, R69 ;  /* 0x0000004500457308 */ /* 0x000e620000000800 */
[----:B0-----:R-:W-:-:S07]  /*3fe0*/  FADD.FTZ R10, R68, R9 ;  /* 0x00000009440a7221 */ /* 0x001fce0000010000 */
[----:B------:R-:W0:Y:S01]  /*3ff0*/  MUFU.EX2 R32, R110 ;  /* 0x0000006e00207308 */ /* 0x000e220000000800 */
[----:B--2---:R-:W-:-:S07]  /*4000*/  FADD.FTZ R13, R30, R13 ;  /* 0x0000000d1e0d7221 */ /* 0x004fce0000010000 */
[----:B------:R-:W2:Y:S01]  /*4010*/  MUFU.EX2 R72, R72 ;  /* 0x0000004800487308 */ /* 0x000ea20000000800 */
[----:B-1----:R-:W-:-:S07]  /*4020*/  FADD.FTZ R9, R69, R10 ;  /* 0x0000000a45097221 */ /* 0x002fce0000010000 */
[----:B------:R-:W1:Y:S01]  /*4030*/  MUFU.EX2 R33, R33 ;  /* 0x0000002100217308 */ /* 0x000e620000000800 */
[----:B0-----:R-:W-:-:S07]  /*4040*/  FADD.FTZ R10, R32, R13 ;  /* 0x0000000d200a7221 */ /* 0x001fce0000010000 */
[----:B------:R-:W0:Y:S01]  /*4050*/  MUFU.EX2 R73, R73 ;  /* 0x0000004900497308 */ /* 0x000e220000000800 */
[----:B--2---:R-:W-:-:S07]  /*4060*/  FADD.FTZ R8, R72, R9 ;  /* 0x0000000948087221 */ /* 0x004fce0000010000 */
[----:B------:R-:W2:Y:S01]  /*4070*/  MUFU.EX2 R44, R44 ;  /* 0x0000002c002c7308 */ /* 0x000ea20000000800 */
[C---:B-1----:R-:W-:Y:S01]  /*4080*/  F2FP.SATFINITE.E4M3.F32.PACK_AB_MERGE_C R32, R33.reuse, R32, RZ ;  /* 0x000000202120723e */ /* 0x042fe200048070ff */
[----:B------:R-:W-:-:S03]  /*4090*/  FADD.FTZ R33, R33, R10 ;  /* 0x0000000a21217221 */ /* 0x000fc60000010000 */
[----:B------:R-:W-:Y:S01]  /*40a0*/  F2FP.SATFINITE.E4M3.F32.PACK_AB_MERGE_C R179, R30, R27, R32 ;  /* 0x0000001b1eb3723e */ /* 0x000fe20004807020 */
[----:B------:R-:W-:Y:S01]  /*40b0*/  FADD.FTZ R10, R34, R33 ;  /* 0x00000021220a7221 */ /* 0x000fe20000010000 */
[--C-:B------:R-:W-:Y:S01]  /*40c0*/  IMAD.MOV.U32 R27, RZ, RZ, R25.reuse ;  /* 0x000000ffff1b7224 */ /* 0x100fe200078e0019 */
[----:B------:R-:W1:Y:S01]  /*40d0*/  MUFU.EX2 R35, R35 ;  /* 0x0000002300237308 */ /* 0x000e620000000800 */
[C---:B0-----:R-:W-:Y:S01]  /*40e0*/  F2FP.SATFINITE.E4M3.F32.PACK_AB_MERGE_C R72, R73.reuse, R72, RZ ;  /* 0x000000484948723e */ /* 0x041fe200048070ff */
[----:B------:R-:W-:Y:S01]  /*40f0*/  FADD.FTZ R73, R73, R8 ;  /* 0x0000000849497221 */ /* 0x000fe20000010000 */
[--C-:B------:R-:W-:Y:S02]  /*4100*/  IMAD.MOV.U32 R30, RZ, RZ, R25.reuse ;  /* 0x000000ffff1e7224 */ /* 0x100fe400078e0019 */
[----:B------:R-:W-:Y:S01]  /*4110*/  F2FP.SATFINITE.E4M3.F32.PACK_AB_MERGE_C R178, R69, R68, R72 ;  /* 0x0000004445b2723e */ /* 0x000fe20004807048 */
[----:B------:R-:W-:Y:S02]  /*4120*/  IMAD.MOV.U32 R33, RZ, RZ, R25 ;  /* 0x000000ffff217224 */ /* 0x000fe400078e0019 */
[----:B------:R-:W0:Y:S01]  /*4130*/  MUFU.EX2 R45, R45 ;  /* 0x0000002d002d7308 */ /* 0x000e220000000800 */
[----:B--2---:R-:W-:Y:S01]  /*4140*/  FADD.FTZ R8, R44, R73 ;  /* 0x000000492c087221 */ /* 0x004fe20000010000 */
[----:B------:R-:W-:-:S02]  /*4150*/  IMAD.MOV.U32 R32, RZ, RZ, R25 ;  /* 0x000000ffff207224 */ /* 0x000fc400078e0019 */
[--C-:B------:R-:W-:Y:S02]  /*4160*/  IMAD.MOV.U32 R69, RZ, RZ, R25.reuse ;  /* 0x000000ffff457224 */ /* 0x100fe400078e0019 */
[--C-:B------:R-:W-:Y:S02]  /*4170*/  IMAD.MOV.U32 R68, RZ, RZ, R25.reuse ;  /* 0x000000ffff447224 */ /* 0x100fe400078e0019 */
        /* <DEDUP_REMOVED lines=11> */
[C---:B0-----:R-:W-:Y:S01]  /*4230*/  FADD.FTZ R10, R39.reuse, R10 ;  /* 0x0000000a270a7221 */ /* 0x041fe20000010000 */
[----:B------:R-:W-:Y:S01]  /*4240*/  F2FP.SATFINITE.E4M3.F32.PACK_AB_MERGE_C R36, R39, R36, RZ ;  /* 0x000000242724723e */ /* 0x000fe200048070ff */
[----:B------:R-:W-:-:S03]  /*4250*/  IMAD.MOV.U32 R39, RZ, RZ, R25 ;  /* 0x000000ffff277224 */ /* 0x000fc600078e0019 */
[----:B------:R-:W-:Y:S01]  /*4260*/  F2FP.SATFINITE.E4M3.F32.PACK_AB_MERGE_C R173, R35, R34, R36 ;  /* 0x0000002223ad723e */ /* 0x000fe20004807024 */
[--C-:B------:R-:W-:Y:S01]  /*4270*/  IMAD.MOV.U32 R35, RZ, RZ, R25.reuse ;  /* 0x000000ffff237224 */ /* 0x100fe200078e0019 */
[----:B------:R-:W0:Y:S01]  /*4280*/  MUFU.EX2 R52, R52 ;  /* 0x0000003400347308 */ /* 0x000e220000000800 */
[C---:B--2---:R-:W-:Y:S01]  /*4290*/  F2FP.SATFINITE.E4M3.F32.PACK_AB_MERGE_C R48, R49.reuse, R48, RZ ;  /* 0x000000303130723e */ /* 0x044fe200048070ff */
[----:B------:R-:W-:Y:S01]  /*42a0*/  FADD.FTZ R49, R49, R8 ;  /* 0x0000000831317221 */ /* 0x000fe20000010000 */
[--C-:B------:R-:W-:Y:S02]  /*42b0*/  IMAD.MOV.U32 R34, RZ, RZ, R25.reuse ;  /* 0x000000ffff227224 */ /* 0x100fe400078e0019 */
[----:B------:R-:W-:Y:S01]  /*42c0*/  F2FP.SATFINITE.E4M3.F32.PACK_AB_MERGE_C R172, R45, R44, R48 ;  /* 0x0000002c2dac723e */ /* 0x000fe20004807030 */
[--C-:B------:R-:W-:Y:S02]  /*42d0*/  IMAD.MOV.U32 R36, RZ, RZ, R25.reuse ;  /* 0x000000ffff247224 */ /* 0x100fe400078e0019 */
[----:B------:R-:W2:Y:S01]  /*42e0*/  MUFU.EX2 R38, R38 ;  /* 0x0000002600267308 */ /* 0x000ea20000000800 */
[----:B-1----:R-:W-:Y:S01]  /*42f0*/  FADD.FTZ R7, R37, R10 ;  /* 0x0000000a25077221 */ /* 0x002fe20000010000 */
[----:B------:R-:W-:-:S02]  /*4300*/  IMAD.MOV.U32 R45, RZ, RZ, R25 ;  /* 0x000000ffff2d7224 */ /* 0x000fc400078e0019 */
[--C-:B------:R-:W-:Y:S02]  /*4310*/  IMAD.MOV.U32 R44, RZ, RZ, R25.reuse ;  /* 0x000000ffff2c7224 */ /* 0x100fe400078e0019 */
[----:B------:R-:W-:Y:S02]  /*4320*/  IMAD.MOV.U32 R48, RZ, RZ, R25 ;  /* 0x000000ffff307224 */ /* 0x000fe400078e0019 */
[----:B------:R-:W1:Y:S01]  /*4330*/  MUFU.EX2 R53, R53 ;  /* 0x0000003500357308 */ /* 0x000e620000000800 */
[----:B0-----:R-:W-:Y:S01]  /*4340*/  FADD.FTZ R8, R52, R49 ;  /* 0x0000003134087221 */ /* 0x001fe20000010000 */
[----:B------:R-:W-:-:S06]  /*4350*/  IMAD.MOV.U32 R49, RZ, RZ, R25 ;  /* 0x000000ffff317224 */ /* 0x000fcc00078e0019 */
[----:B------:R-:W0:Y:S01]  /*4360*/  MUFU.EX2 R40, R40 ;  /* 0x0000002800287308 */ /* 0x000e220000000800 */
[----:B--2---:R-:W-:-:S07]  /*4370*/  FADD.FTZ R9, R38, R7 ;  /* 0x0000000726097221 */ /* 0x004fce0000010000 */
[----:B------:R-:W2:Y:S01]  /*4380*/  MUFU.EX2 R56, R56 ;  /* 0x0000003800387308 */ /* 0x000ea20000000800 */
[----:B-1----:R-:W-:-:S07]  /*4390*/  FADD.FTZ R7, R53, R8 ;  /* 0x0000000835077221 */ /* 0x002fce0000010000 */
[----:B------:R-:W1:Y:S01]  /*43a0*/  MUFU.EX2 R57, R57 ;  /* 0x0000003900397308 */ /* 0x000e620000000800 */
[----:B0-----:R-:W-:Y:S01]  /*43b0*/  F2FP.SATFINITE.E4M3.F32.PACK_AB_MERGE_C R10, R41, R40, RZ ;  /* 0x00000028290a723e */ /* 0x001fe200048070ff */
[----:B------:R-:W-:-:S03]  /*43c0*/  FADD.FTZ R40, R40, R9 ;  /* 0x0000000928287221 */ /* 0x000fc60000010000 */
[----:B------:R-:W-:Y:S01]  /*43d0*/  F2FP.SATFINITE.E4M3.F32.PACK_AB_MERGE_C R175, R38, R37, R10 ;  /* 0x0000002526af723e */ /* 0x000fe2000480700a */
[----:B------:R-:W-:Y:S01]  /*43e0*/  FADD.FTZ R41, R41, R40 ;  /* 0x0000002829297221 */ /* 0x000fe20000010000 */
[----:B------:R-:W-:Y:S01]  /*43f0*/  IMAD.MOV.U32 R37, RZ, RZ, R25 ;  /* 0x000000ffff257224 */ /* 0x000fe200078e0019 */
[----:B------:R-:W-:Y:S01]  /*4400*/  MUFU.EX2 R46, R46 ;  /* 0x0000002e002e7308 */ /* 0x000fe20000000800 */
[----:B--2---:R-:W-:Y:S01]  /*4410*/  FADD.FTZ R8, R56, R7 ;  /* 0x0000000738087221 */ /* 0x004fe20000010000 */
[--C-:B------:R-:W-:Y:S02]  /*4420*/  IMAD.MOV.U32 R38, RZ, RZ, R25.reuse ;  /* 0x000000ffff267224 */ /* 0x100fe400078e0019 */
[----:B------:R-:W-:-:S04]  /*4430*/  IMAD.MOV.U32 R40, RZ, RZ, R25 ;  /* 0x000000ffff287224 */ /* 0x000fc800078e0019 */
[----:B------:R-:W0:Y:S01]  /*4440*/  MUFU.EX2 R47, R47 ;  /* 0x0000002f002f7308 */ /* 0x000e220000000800 */
[C---:B-1----:R-:W-:Y:S01]  /*4450*/  F2FP.SATFINITE.E4M3.F32.PACK_AB_MERGE_C R56, R57.reuse, R56, RZ ;  /* 0x000000383938723e */ /* 0x042fe200048070ff */
[----:B------:R-:W-:-:S03]  /*4460*/  FADD.FTZ R57, R57, R8 ;  /* 0x0000000839397221 */ /* 0x000fc60000010000 */
[----:B------:R-:W-:Y:S01]  /*4470*/  F2FP.SATFINITE.E4M3.F32.PACK_AB_MERGE_C R174, R53, R52, R56 ;  /* 0x0000003435ae723e */ /* 0x000fe20004807038 */
[--C-:B------:R-:W-:Y:S02]  /*4480*/  IMAD.MOV.U32 R53, RZ, RZ, R25.reuse ;  /* 0x000000ffff357224 */ /* 0x100fe400078e0019 */
[----:B------:R-:W1:Y:S01]  /*4490*/  MUFU.EX2 R42, R42 ;  /* 0x0000002a002a7308 */ /* 0x000e620000000800 */
[--C-:B------:R-:W-:Y:S02]  /*44a0*/  IMAD.MOV.U32 R52, RZ, RZ, R25.reuse ;  /* 0x000000ffff347224 */ /* 0x100fe400078e0019 */
[----:B------:R-:W-:-:S05]  /*44b0*/  IMAD.MOV.U32 R56, RZ, RZ, R25 ;  /* 0x000000ffff387224 */ /* 0x000fca00078e0019 */
[----:B------:R-:W2:Y:S01]  /*44c0*/  MUFU.EX2 R28, R28 ;  /* 0x0000001c001c7308 */ /* 0x000ea20000000800 */
[----:B0-----:R-:W-:-:S07]  /*44d0*/  F2FP.SATFINITE.E4M3.F32.PACK_AB_MERGE_C R7, R47, R46, RZ ;  /* 0x0000002e2f07723e */ /* 0x001fce00048070ff */
[----:B------:R-:W0:Y:S01]  /*44e0*/  MUFU.EX2 R43, R43 ;  /* 0x0000002b002b7308 */ /* 0x000e220000000800 */
[----:B-1----:R-:W-:Y:S01]  /*44f0*/  FADD.FTZ R10, R42, R41 ;  /* 0x000000292a0a7221 */ /* 0x002fe20000010000 */
[----:B------:R-:W-:-:S06]  /*4500*/  IMAD.MOV.U32 R41, RZ, RZ, R25 ;  /* 0x000000ffff297224 */ /* 0x000fcc00078e0019 */
[----:B------:R-:W1:Y:S01]  /*4510*/  MUFU.EX2 R29, R29 ;  /* 0x0000001d001d7308 */ /* 0x000e620000000800 */
[----:B--2---:R-:W-:Y:S01]  /*4520*/  FADD.FTZ R8, R28, R57 ;  /* 0x000000391c087221 */ /* 0x004fe20000010000 */
[----:B------:R-:W-:-:S06]  /*4530*/  IMAD.MOV.U32 R57, RZ, RZ, R25 ;  /* 0x000000ffff397224 */ /* 0x000fcc00078e0019 */
[----:B------:R-:W2:Y:S01]  /*4540*/  MUFU.EX2 R78, R78 ;  /* 0x0000004e004e7308 */ /* 0x000ea20000000800 */
[C---:B0-----:R-:W-:Y:S01]  /*4550*/  F2FP.SATFINITE.E4M3.F32.PACK_AB_MERGE_C R169, R43.reuse, R42, R7 ;  /* 0x0000002a2ba9723e */ /* 0x041fe20004807007 */
[----:B------:R-:W-:Y:S01]  /*4560*/  FADD.FTZ R43, R43, R10 ;  /* 0x0000000a2b2b7221 */ /* 0x000fe20000010000 */
[----:B------:R-:W-:-:S03]  /*4570*/  IMAD.MOV.U32 R42, RZ, RZ, R25 ;  /* 0x000000ffff2a7224 */ /* 0x000fc600078e0019 */
[----:B------:R-:W-:Y:S01]  /*4580*/  FADD.FTZ R46, R46, R43 ;  /* 0x0000002b2e2e7221 */ /* 0x000fe20000010000 */
[----:B------:R-:W-:Y:S01]  /*4590*/  IMAD.MOV.U32 R43, RZ, RZ, R25 ;  /* 0x000000ffff2b7224 */ /* 0x000fe200078e0019 */
[----:B------:R-:W0:Y:S01]  /*45a0*/  MUFU.EX2 R79, R79 ;  /* 0x0000004f004f7308 */ /* 0x000e220000000800 */
[----:B-1----:R-:W-:Y:S01]  /*45b0*/  FADD.FTZ R7, R29, R8 ;  /* 0x000000081d077221 */ /* 0x002fe20000010000 */
[----:B------:R-:W-:Y:S01]  /*45c0*/  FADD.FTZ R47, R47, R46 ;  /* 0x0000002e2f2f7221 */ /* 0x000fe20000010000 */
[----:B------:R-:W-:-:S03]  /*45d0*/  MOV R46, R25 ;  /* 0x00000019002e7202 */ /* 0x000fc60000000f00 */
[----:B------:R-:W-:Y:S01]  /*45e0*/  FADD.FTZ R10, R50, R47 ;  /* 0x0000002f320a7221 */ /* 0x000fe20000010000 */
[----:B------:R-:W-:Y:S01]  /*45f0*/  IMAD.MOV.U32 R47, RZ, RZ, R25 ;  /* 0x000000ffff2f7224 */ /* 0x000fe200078e0019 */
[----:B------:R-:W-:Y:S01]  /*4600*/  MUFU.EX2 R54, R54 ;  /* 0x0000003600367308 */ /* 0x000fe20000000800 */
[----:B--2---:R-:W-:-:S07]  /*4610*/  FADD.FTZ R8, R78, R7 ;  /* 0x000000074e087221 */ /* 0x004fce0000010000 */
[----:B------:R-:W1:Y:S01]  /*4620*/  MUFU.EX2 R55, R111 ;  /* 0x0000006f00377308 */ /* 0x000e620000000800 */
[C---:B0-----:R-:W-:Y:S01]  /*4630*/  FADD.FTZ R8, R79.reuse, R8 ;  /* 0x000000084f087221 */ /* 0x041fe20000010000 */
[----:B------:R-:W-:Y:S01]  /*4640*/  F2FP.SATFINITE.E4M3.F32.PACK_AB_MERGE_C R78, R79, R78, RZ ;  /* 0x0000004e4f4e723e */ /* 0x000fe200048070ff */
[----:B------:R-:W-:-:S03]  /*4650*/  IMAD.MOV.U32 R79, RZ, RZ, R25 ;  /* 0x000000ffff4f7224 */ /* 0x000fc600078e0019 */
[----:B------:R-:W-:Y:S01]  /*4660*/  F2FP.SATFINITE.E4M3.F32.PACK_AB_MERGE_C R168, R29, R28, R78 ;  /* 0x0000001c1da8723e */ /* 0x000fe2000480704e */
[--C-:B------:R-:W-:Y:S01]  /*4670*/  IMAD.MOV.U32 R28, RZ, RZ, R25.reuse ;  /* 0x000000ffff1c7224 */ /* 0x100fe200078e0019 */
[----:B------:R-:W0:Y:S01]  /*4680*/  MUFU.EX2 R75, R75 ;  /* 0x0000004b004b7308 */ /* 0x000e220000000800 */
[----:B------:R-:W-:Y:S01]  /*4690*/  MOV R29, R25 ;  /* 0x00000019001d7202 */ /* 0x000fe20000000f00 */
[----:B------:R-:W-:-:S06]  /*46a0*/  IMAD.MOV.U32 R78, RZ, RZ, R25 ;  /* 0x000000ffff4e7224 */ /* 0x000fcc00078e0019 */
[----:B------:R-:W2:Y:S01]  /*46b0*/  MUFU.EX2 R51, R51 ;  /* 0x0000003300337308 */ /* 0x000ea20000000800 */
[----:B-1----:R-:W-:-:S07]  /*46c0*/  F2FP.SATFINITE.E4M3.F32.PACK_AB_MERGE_C R9, R55, R54, RZ ;  /* 0x000000363709723e */ /* 0x002fce00048070ff */
[----:B------:R-:W1:Y:S01]  /*46d0*/  MUFU.EX2 R82, R82 ;  /* 0x0000005200527308 */ /* 0x000e620000000800 */
[----:B0-----:R-:W-:-:S07]  /*46e0*/  FADD.FTZ R7, R75, R8 ;  /* 0x000000084b077221 */ /* 0x001fce0000010000 */
[----:B------:R-:W0:Y:S01]  /*46f0*/  MUFU.EX2 R83, R83 ;  /* 0x0000005300537308 */ /* 0x000e220000000800 */
[C---:B--2---:R-:W-:Y:S01]  /*4700*/  F2FP.SATFINITE.E4M3.F32.PACK_AB_MERGE_C R171, R51.reuse, R50, R9 ;  /* 0x0000003233ab723e */ /* 0x044fe20004807009 */
[----:B------:R-:W-:Y:S01]  /*4710*/  FADD.FTZ R51, R51, R10 ;  /* 0x0000000a33337221 */ /* 0x000fe20000010000 */
[----:B------:R-:W-:-:S03]  /*4720*/  IMAD.MOV.U32 R50, RZ, RZ, R25 ;  /* 0x000000ffff327224 */ /* 0x000fc600078e0019 */
[----:B------:R-:W-:Y:S01]  /*4730*/  FADD.FTZ R54, R54, R51 ;  /* 0x0000003336367221 */ /* 0x000fe20000010000 */
[----:B------:R-:W-:Y:S01]  /*4740*/  IMAD.MOV.U32 R51, RZ, RZ, R25 ;  /* 0x000000ffff337224 */ /* 0x000fe200078e0019 */
[----:B------:R-:W2:Y:S01]  /*4750*/  MUFU.EX2 R74, R74 ;  /* 0x0000004a004a7308 */ /* 0x000ea20000000800 */
[----:B-1----:R-:W-:-:S04]  /*4760*/  FADD.FTZ R8, R82, R7 ;  /* 0x0000000752087221 */ /* 0x002fc80000010000 */
[----:B0-----:R-:W-:Y:S01]  /*4770*/  FADD.FTZ R7, R83, R8 ;  /* 0x0000000853077221 */ /* 0x001fe20000010000 */
[----:B------:R-:W-:Y:S01]  /*4780*/  FADD.FTZ R8, R55, R54 ;  /* 0x0000003637087221 */ /* 0x000fe20000010000 */
[--C-:B------:R-:W-:Y:S02]  /*4790*/  IMAD.MOV.U32 R55, RZ, RZ, R25.reuse ;  /* 0x000000ffff377224 */ /* 0x100fe400078e0019 */
[----:B------:R-:W-:Y:S01]  /*47a0*/  IMAD.MOV.U32 R54, RZ, RZ, R25 ;  /* 0x000000ffff367224 */ /* 0x000fe200078e0019 */
[C---:B--2---:R-:W-:Y:S01]  /*47b0*/  F2FP.SATFINITE.E4M3.F32.PACK_AB_MERGE_C R9, R74.reuse, R83, RZ ;  /* 0x000000534a09723e */ /* 0x044fe200048070ff */
[----:B------:R-:W-:Y:S01]  /*47c0*/  FADD.FTZ R7, R74, R7 ;  /* 0x000000074a077221 */ /* 0x000fe20000010000 */
[----:B------:R-:W-:Y:S02]  /*47d0*/  IMAD.MOV.U32 R74, RZ, RZ, R25 ;  /* 0x000000ffff4a7224 */ /* 0x000fe400078e0019 */
[----:B------:R-:W-:Y:S01]  /*47e0*/  F2FP.SATFINITE.E4M3.F32.PACK_AB_MERGE_C R170, R82, R75, R9 ;  /* 0x0000004b52aa723e */ /* 0x000fe20004807009 */
[----:B------:R-:W-:-:S02]  /*47f0*/  IMAD.MOV.U32 R75, RZ, RZ, R25 ;  /* 0x000000ffff4b7224 */ /* 0x000fc400078e0019 */
[--C-:B------:R-:W-:Y:S02]  /*4800*/  IMAD.MOV.U32 R83, RZ, RZ, R25.reuse ;  /* 0x000000ffff537224 */ /* 0x100fe400078e0019 */
[----:B------:R-:W-:Y:S01]  /*4810*/  IMAD.MOV.U32 R82, RZ, RZ, R25 ;  /* 0x000000ffff527224 */ /* 0x000fe200078e0019 */
[----:B------:R-:W-:Y:S06]  /*4820*/  @!P1 BRA `(.L_x_18) ;  /* 0x0000002c00dc9947 */ /* 0x000fec0003800000 */
[----:B------:R-:W-:Y:S01]  /*4830*/  IMAD.MOV.U32 R11, RZ, RZ, R0 ;  /* 0x000000ffff0b7224 */ /* 0x000fe200078e0000 */
[----:B------:R-:W-:Y:S01]  /*4840*/  CS2R R86, SRZ ;  /* 0x0000000000567805 */ /* 0x000fe2000001ff00 */
[----:B------:R-:W-:Y:S01]  /*4850*/  IMAD.MOV.U32 R9, RZ, RZ, R6 ;  /* 0x000000ffff097224 */ /* 0x000fe200078e0006 */
[----:B------:R-:W-:Y:S02]  /*4860*/  CS2R R84, SRZ ;  /* 0x0000000000547805 */ /* 0x000fe4000001ff00 */
[----:B------:R-:W-:Y:S02]  /*4870*/  CS2R R82, SRZ ;  /* 0x0000000000527805 */ /* 0x000fe4000001ff00 */
[----:B------:R-:W-:Y:S02]  /*4880*/  CS2R R80, SRZ ;  /* 0x0000000000507805 */ /* 0x000fe4000001ff00 */
[----:B------:R-:W-:Y:S02]  /*4890*/  CS2R R78, SRZ ;  /* 0x00000000004e7805 */ /* 0x000fe4000001ff00 */
[----:B------:R-:W-:-:S02]  /*48a0*/  CS2R R76, SRZ ;  /* 0x00000000004c7805 */ /* 0x000fc4000001ff00 */
[----:B------:R-:W-:Y:S02]  /*48b0*/  CS2R R74, SRZ ;  /* 0x00000000004a7805 */ /* 0x000fe4000001ff00 */
        /* <DEDUP_REMOVED lines=24> */
[----:B------:R-:W-:Y:S01]  /*4a40*/  CS2R R24, SRZ ;  /* 0x0000000000187805 */ /* 0x000fe2000001ff00 */
[----:B------:R-:W-:Y:S01]  /*4a50*/  UMOV UR60, URZ ;  /* 0x0000003f003c7c82 */ /* 0x000fe20008000000 */
[----:B------:R-:W-:-:S05]  /*4a60*/  UMOV UR53, URZ ;  /* 0x0000003f00357c82 */ /* 0x000fca0008000000 */
.L_x_29:
[----:B------:R-:W-:Y:S01]  /*4a70*/  ISETP.NE.AND P2, PT, RZ, UR50, PT ;  /* 0x00000032ff007c0c */ /* 0x000fe2000bf45270 */
[----:B------:R-:W-:-:S04]  /*4a80*/  UISETP.NE.AND UP0, UPT, UR53, 0x1, UPT ;  /* 0x000000013500788c */ /* 0x000fc8000bf05270 */
[----:B------:R-:W-:-:S04]  /*4a90*/  USEL UR55, URZ, 0x1, UP0 ;  /* 0x000000013f377887 */ /* 0x000fc80008000000 */
[----:B------:R-:W-:-:S04]  /*4aa0*/  ULOP3.LUT UR55, UR60, UR55, URZ, 0x3c, !UPT ;  /* 0x000000373c377292 */ /* 0x000fc8000f8e3c3f */
[----:B------:R-:W-:Y:S08]  /*4ab0*/  @P2 BRA `(.L_x_19) ;  /* 0x0000000000382947 */ /* 0x000ff00003800000 */
[----:B------:R-:W-:Y:S05]  /*4ac0*/  @!P0 BRA `(.L_x_20) ;  /* 0x0000000000048947 */ /* 0x000fea0003800000 */
[----:B------:R-:W-:Y:S01]  /*4ad0*/  BPT.TRAP 0x1 ;  /* 0x000000040000795c */ /* 0x000fe20000300000 */
.L_x_20:
[----:B------:R-:W-:Y:S01]  /*4ae0*/  UIADD3 UR4, UR53, 0x1, URZ ;  /* 0x0000000135047890 */ /* 0x000fe2000fffe03f */
[----:B------:R-:W-:-:S03]  /*4af0*/  IMAD.U32 R0, RZ, RZ, UR55 ;  /* 0x00000037ff007e24 */ /* 0x000fc6000f8e00ff */
[----:B------:R-:W-:Y:S02]  /*4b00*/  UISETP.NE.AND UP0, UPT, UR4, 0x2, UPT ;  /* 0x000000020400788c */ /* 0x000fe4000bf05270 */
[----:B------:R-:W-:Y:S02]  /*4b10*/  SHF.L.U32 R0, R0, 0x1f, RZ ;  /* 0x0000001f00007819 */ /* 0x000fe400000006ff */
[----:B------:R-:W-:-:S04]  /*4b20*/  USEL UR4, UR4, URZ, UP0 ;  /* 0x0000003f04047287 */ /* 0x000fc80008000000 */
[----:B------:R-:W-:-:S09]  /*4b30*/  ULEA UR4, UR4, UR36, 0x3 ;  /* 0x0000002404047291 */ /* 0x000fd2000f8e183f */
[----:B------:R0:W1:Y:S01]  /*4b40*/  SYNCS.PHASECHK.TRANS64.TRYWAIT P1, [UR4+0x29830], R0 ;  /* 0x02983000ff0075a7 */ /* 0x0000620008020144 */
[----:B------:R-:W-:Y:S05]  /*4b50*/  @!P0 BRA `(.L_x_21) ;  /* 0x0000000000048947 */ /* 0x000fea0003800000 */
[----:B------:R-:W-:Y:S01]  /*4b60*/  BPT.TRAP 0x1 ;  /* 0x000000040000795c */ /* 0x000fe20000300000 */
.L_x_21:
[----:B-1----:R-:W-:Y:S05]  /*4b70*/  @P1 BRA `(.L_x_19) ;  /* 0x0000000000081947 */ /* 0x002fea0003800000 */
[----:B------:R-:W1:Y:S02]  /*4b80*/  SYNCS.PHASECHK.TRANS64.TRYWAIT P1, [UR4+0x29830], R0 ;  /* 0x02983000ff0075a7 */ /* 0x000e640008020144 */
[----:B-1----:R-:W-:Y:S05]  /*4b90*/  @!P1 BRA `(.L_x_22) ;  /* 0x000000a800109947 */ /* 0x002fea0003800000 */
.L_x_19:
[----:B01----:R-:W-:Y:S01]  /*4ba0*/  VIADD R0, R2, 0x8 ;  /* 0x0000000802007836 */ /* 0x003fe20000000000 */
[----:B------:R-:W-:Y:S01]  /*4bb0*/  UIADD3 UR59, UR53, 0x1, URZ ;  /* 0x00000001353b7890 */ /* 0x000fe2000fffe03f */
[C---:B------:R-:W-:Y:S01]  /*4bc0*/  R2UR UR4, R4.reuse ;  /* 0x00000000040472ca */ /* 0x040fe200000e0000 */
[----:B------:R-:W-:Y:S01]  /*4bd0*/  UMOV UR7, 0x80000020 ;  /* 0x8000002000077882 */ /* 0x000fe20000000000 */
[C---:B------:R-:W-:Y:S01]  /*4be0*/  R2UR UR5, R5.reuse ;  /* 0x00000000050572ca */ /* 0x040fe200000e0000 */
[----:B------:R0:W-:Y:S01]  /*4bf0*/  BAR.SYNC.DEFER_BLOCKING R0, 0x100 ;  /* 0x000400000000751d */ /* 0x0001e20000010000 */
[----:B------:R-:W-:Y:S01]  /*4c00*/  UISETP.NE.AND UP0, UPT, UR59, 0x2, UPT ;  /* 0x000000023b00788c */ /* 0x000fe2000bf05270 */
[C---:B------:R-:W-:Y:S02]  /*4c10*/  R2UR UR8, R4.reuse ;  /* 0x00000000040872ca */ /* 0x040fe400000e0000 */
[C---:B------:R-:W-:Y:S01]  /*4c20*/  R2UR UR9, R5.reuse ;  /* 0x00000000050972ca */ /* 0x040fe200000e0000 */
[----:B------:R-:W-:Y:S01]  /*4c30*/  USEL UR59, UR59, URZ, UP0 ;  /* 0x0000003f3b3b7287 */ /* 0x000fe20008000000 */
[C---:B------:R-:W-:Y:S01]  /*4c40*/  R2UR UR12, R4.reuse ;  /* 0x00000000040c72ca */ /* 0x040fe200000e0000 */
[----:B------:R-:W-:Y:S01]  /*4c50*/  UMOV UR11, 0x80000020 ;  /* 0x80000020000b7882 */ /* 0x000fe20000000000 */
[C---:B------:R-:W-:Y:S01]  /*4c60*/  R2UR UR13, R5.reuse ;  /* 0x00000000050d72ca */ /* 0x040fe200000e0000 */
[----:B------:R-:W-:Y:S01]  /*4c70*/  UIMAD UR61, UR59, 0x780, UR52 ;  /* 0x000007803b3d78a4 */ /* 0x000fe2000f8e0234 */
[C---:B------:R-:W-:Y:S01]  /*4c80*/  R2UR UR16, R4.reuse ;  /* 0x00000000041072ca */ /* 0x040fe200000e0000 */
[----:B------:R-:W-:Y:S01]  /*4c90*/  UMOV UR15, 0x80000020 ;  /* 0x80000020000f7882 */ /* 0x000fe20000000000 */
[C---:B------:R-:W-:Y:S01]  /*4ca0*/  R2UR UR17, R5.reuse ;  /* 0x00000000051172ca */ /* 0x040fe200000e0000 */
[----:B------:R-:W-:Y:S01]  /*4cb0*/  UIADD3 UR10, UR61, 0x80, URZ ;  /* 0x000000803d0a7890 */ /* 0x000fe2000fffe03f */
[----:B------:R-:W-:Y:S01]  /*4cc0*/  R2UR UR20, R4 ;  /* 0x00000000041472ca */ /* 0x000fe200000e0000 */
[----:B------:R-:W-:Y:S01]  /*4cd0*/  UIADD3 UR14, UR61, 0x100, URZ ;  /* 0x000001003d0e7890 */ /* 0x000fe2000fffe03f */
[----:B------:R-:W-:Y:S01]  /*4ce0*/  R2UR UR21, R5 ;  /* 0x00000000051572ca */ /* 0x000fe200000e0000 */
[----:B------:R-:W-:Y:S01]  /*4cf0*/  UMOV UR6, UR61 ;  /* 0x0000003d00067c82 */ /* 0x000fe20008000000 */
[----:B------:R-:W-:Y:S01]  /*4d00*/  UIADD3 UR18, UR61, 0x180, URZ ;  /* 0x000001803d127890 */ /* 0x000fe2000fffe03f */
[----:B------:R-:W-:Y:S01]  /*4d10*/  IMAD.U32 R3, RZ, RZ, UR59 ;  /* 0x0000003bff037e24 */ /* 0x000fe2000f8e00ff */
[----:B------:R-:W-:Y:S01]  /*4d20*/  UMOV UR19, 0x80000020 ;  /* 0x8000002000137882 */ /* 0x000fe20000000000 */
[----:B------:R-:W-:Y:S01]  /*4d30*/  UIADD3 UR22, UR61, 0x200, URZ ;  /* 0x000002003d167890 */ /* 0x000fe2000fffe03f */
[----:B------:R-:W-:Y:S01]  /*4d40*/  UMOV UR23, 0x80000020 ;  /* 0x8000002000177882 */ /* 0x000fe20000000000 */
[----:B------:R-:W-:Y:S01]  /*4d50*/  WARPGROUP.ARRIVE ;  /* 0x00000000000079c5 */ /* 0x000fe20000000000 */
[----:B------:R-:W-:Y:S01]  /*4d60*/  UIADD3 UR26, UR61, 0x2, URZ ;  /* 0x000000023d1a7890 */ /* 0x000fe2000fffe03f */
[----:B------:R-:W-:Y:S01]  /*4d70*/  UMOV UR27, 0x80000020 ;  /* 0x80000020001b7882 */ /* 0x000fe20000000000 */
[----:B------:R-:W-:-:S03]  /*4d80*/  UIADD3 UR30, UR61, 0x280, URZ ;  /* 0x000002803d1e7890 */ /* 0x000fc6000fffe03f */
[----:B------:R-:W-:Y:S01]  /*4d90*/  QGMMA.64x32x32.F32.E4M3.E4M3 R152, gdesc[UR4], RZ, !UPT, gsb0 ;  /* 0x00600000049879f3 */ /* 0x000fe2000c0008ff */
[----:B------:R-:W-:Y:S01]  /*4da0*/  UIADD3 UR6, UR61, 0x82, URZ ;  /* 0x000000823d067890 */ /* 0x000fe2000fffe03f */
[----:B------:R-:W-:Y:S01]  /*4db0*/  UMOV UR4, UR24 ;  /* 0x0000001800047c82 */ /* 0x000fe20008000000 */
[----:B------:R-:W-:Y:S01]  /*4dc0*/  UMOV UR5, UR25 ;  /* 0x0000001900057c82 */ /* 0x000fe20008000000 */
[----:B------:R-:W-:Y:S01]  /*4dd0*/  UMOV UR7, 0x80000020 ;  /* 0x8000002000077882 */ /* 0x000fe20000000000 */
[----:B------:R-:W-:Y:S01]  /*4de0*/  UMOV UR31, 0x80000020 ;  /* 0x80000020001f7882 */ /* 0x000fe20000000000 */
[----:B------:R-:W-:Y:S01]  /*4df0*/  UIADD3 UR34, UR61, 0x282, URZ ;  /* 0x000002823d227890 */ /* 0x000fe2000fffe03f */
[----:B------:R-:W-:Y:S01]  /*4e00*/  UMOV UR35, 0x80000020 ;  /* 0x8000002000237882 */ /* 0x000fe20000000000 */
[----:B------:R-:W-:Y:S01]  /*4e10*/  UIADD3 UR42, UR61, 0x500, URZ ;  /* 0x000005003d2a7890 */ /* 0x000fe2000fffe03f */
[----:B------:R-:W-:Y:S01]  /*4e20*/  UMOV UR43, 0x80000020 ;  /* 0x80000020002b7882 */ /* 0x000fe20000000000 */
[----:B------:R-:W-:Y:S01]  /*4e30*/  UIADD3 UR46, UR61, 0x502, URZ ;  /* 0x000005023d2e7890 */ /* 0x000fe2000fffe03f */
[----:B------:R-:W-:Y:S01]  /*4e40*/  UMOV UR47, 0x80000020 ;  /* 0x80000020002f7882 */ /* 0x000fe20000000000 */
[----:B------:R-:W-:-:S02]  /*4e50*/  WARPGROUP.DEPBAR.LE gsb0, 0x0 ;  /* 0x00008000000079c5 */ /* 0x000fc40000010000 */
[----:B------:R-:W-:-:S06]  /*4e60*/  WARPGROUP.ARRIVE ;  /* 0x00000000000079c5 */ /* 0x000fcc0000000000 */
[----:B------:R-:W-:Y:S01]  /*4e70*/  QGMMA.64x32x32.F32.E4M3.E4M3 R136, gdesc[UR8], RZ, !UPT, gsb0 ;  /* 0x00600000088879f3 */ /* 0x000fe2000c0008ff */
[----:B------:R-:W-:Y:S02]  /*4e80*/  UIADD3 UR8, UR61, 0x102, URZ ;  /* 0x000001023d087890 */ /* 0x000fe4000fffe03f */
[----:B------:R-:W-:Y:S02]  /*4e90*/  UIADD3 UR9, UR61, 0x182, URZ ;  /* 0x000001823d097890 */ /* 0x000fe4000fffe03f */
[----:B------:R-:W-:Y:S01]  /*4ea0*/  UIADD3 UR10, UR61, 0x202, URZ ;  /* 0x000002023d0a7890 */ /* 0x000fe2000fffe03f */
[----:B------:R-:W-:Y:S02]  /*4eb0*/  WARPGROUP.DEPBAR.LE gsb0, 0x0 ;  /* 0x00008000000079c5 */ /* 0x000fe40000010000 */
[----:B------:R-:W-:-:S06]  /*4ec0*/  WARPGROUP.ARRIVE ;  /* 0x00000000000079c5 */ /* 0x000fcc0000000000 */
[----:B------:R-:W-:Y:S03]  /*4ed0*/  QGMMA.64x32x32.F32.E4M3.E4M3 R120, gdesc[UR12], RZ, !UPT, gsb0 ;  /* 0x006000000c7879f3 */ /* 0x000fe6000c0008ff */
        /* <DEDUP_REMOVED lines=9> */
[----:B------:R-:W-:Y:S01]  /*4f70*/  UMOV UR26, UR6 ;  /* 0x00000006001a7c82 */ /* 0x000fe20008000000 */
[----:B------:R-:W-:Y:S01]  /*4f80*/  UMOV UR27, 0x80000020 ;  /* 0x80000020001b7882 */ /* 0x000fe20000000000 */
[----:B------:R-:W-:Y:S01]  /*4f90*/  UMOV UR6, UR8 ;  /* 0x0000000800067c82 */ /* 0x000fe20008000000 */
[----:B------:R-:W-:Y:S01]  /*4fa0*/  UIADD3 UR8, UR61, 0x380, URZ ;  /* 0x000003803d087890 */ /* 0x000fe2000fffe03f */
[----:B------:R-:W-:Y:S02]  /*4fb0*/  WARPGROUP.DEPBAR.LE gsb0, 0x0 ;  /* 0x00008000000079c5 */ /* 0x000fe40000010000 */
[----:B------:R-:W-:-:S06]  /*4fc0*/  WARPGROUP.ARRIVE ;  /* 0x00000000000079c5 */ /* 0x000fcc0000000000 */
[----:B------:R-:W-:Y:S01]  /*4fd0*/  QGMMA.64x32x32.F32.E4M3.E4M3 R136, gdesc[UR24], R136, gsb0 ;  /* 0x00600000188879f3 */ /* 0x000fe20008000888 */
[----:B------:R-:W-:Y:S01]  /*4fe0*/  UMOV UR26, UR9 ;  /* 0x00000009001a7c82 */ /* 0x000fe20008000000 */
[----:B------:R-:W-:Y:S01]  /*4ff0*/  UMOV UR27, 0x80000020 ;  /* 0x80000020001b7882 */ /* 0x000fe20000000000 */
[----:B------:R-:W-:Y:S01]  /*5000*/  UIADD3 UR9, UR61, 0x400, URZ ;  /* 0x000004003d097890 */ /* 0x000fe2000fffe03f */
        /* <DEDUP_REMOVED lines=94> */
[----:B------:R-:W-:Y:S01]  /*55f0*/  UIADD3 UR61, UR61, 0x702, URZ ;  /* 0x000007023d3d7890 */ /* 0x000fe2000fffe03f */
        /* <DEDUP_REMOVED lines=31> */
[----:B0-----:R-:W-:Y:S05]  /*57f0*/  @P2 BRA `(.L_x_23) ;  /* 0x00000000002c2947 */ /* 0x001fea0003800000 */
[----:B------:R-:W-:Y:S05]  /*5800*/  @!P0 BRA `(.L_x_24) ;  /* 0x0000000000048947 */ /* 0x000fea0003800000 */
[----:B------:R-:W-:Y:S01]  /*5810*/  BPT.TRAP 0x1 ;  /* 0x000000040000795c */ /* 0x000fe20000300000 */
.L_x_24:
[----:B------:R-:W-:Y:S01]  /*5820*/  ULEA UR4, UR53, UR36, 0x3 ;  /* 0x0000002435047291 */ /* 0x000fe2000f8e183f */
[----:B------:R-:W-:-:S05]  /*5830*/  IMAD.U32 R0, RZ, RZ, UR60 ;  /* 0x0000003cff007e24 */ /* 0x000fca000f8e00ff */
[----:B------:R-:W-:-:S04]  /*5840*/  SHF.L.U32 R0, R0, 0x1f, RZ ;  /* 0x0000001f00007819 */ /* 0x000fc800000006ff */
[----:B------:R0:W1:Y:S01]  /*5850*/  SYNCS.PHASECHK.TRANS64.TRYWAIT P1, [UR4+0x29850], R0 ;  /* 0x02985000ff0075a7 */ /* 0x0000620008020144 */
[----:B------:R-:W-:Y:S05]  /*5860*/  @!P0 BRA `(.L_x_25) ;  /* 0x0000000000048947 */ /* 0x000fea0003800000 */
[----:B------:R-:W-:Y:S01]  /*5870*/  BPT.TRAP 0x1 ;  /* 0x000000040000795c */ /* 0x000fe20000300000 */
.L_x_25:
[----:B-1----:R-:W-:Y:S05]  /*5880*/  @P1 BRA `(.L_x_23) ;  /* 0x0000000000081947 */ /* 0x002fea0003800000 */
[----:B------:R-:W1:Y:S02]  /*5890*/  SYNCS.PHASECHK.TRANS64.TRYWAIT P1, [UR4+0x29850], R0 ;  /* 0x02985000ff0075a7 */ /* 0x000e640008020144 */
[----:B-1----:R-:W-:Y:S05]  /*58a0*/  @!P1 BRA `(.L_x_26) ;  /* 0x0000009800e49947 */ /* 0x002fea0003800000 */
.L_x_23:
[----:B------:R-:W-:Y:S01]  /*58b0*/  UIADD3 UR4, UR36, 0x400, URZ ;  /* 0x0000040024047890 */ /* 0x000fe2000fffe03f */
[----:B------:R-:W-:Y:S01]  /*58c0*/  WARPGROUP.ARRIVE ;  /* 0x00000000000079c5 */ /* 0x000fe20000000000 */
[----:B------:R-:W-:Y:S01]  /*58d0*/  UMOV UR7, 0xc0000010 ;  /* 0xc000001000077882 */ /* 0x000fe20000000000 */
[----:B01----:R-:W-:Y:S01]  /*58e0*/  IADD3 R0, -R2, 0xb, RZ ;  /* 0x0000000b02007810 */ /* 0x003fe20007ffe1ff */
[----:B------:R-:W-:-:S04]  /*58f0*/  USHF.R.U32.HI UR4, URZ, 0x4, UR4 ;  /* 0x000000043f047899 */ /* 0x000fc80008011604 */
[----:B------:R-:W-:-:S04]  /*5900*/  ULOP3.LUT UR4, UR4, 0x3fff, URZ, 0xc0, !UPT ;  /* 0x00003fff04047892 */ /* 0x000fc8000f8ec03f */
[----:B------:R-:W-:-:S04]  /*5910*/  ULOP3.LUT UR4, UR4, 0x10000, URZ, 0xfc, !UPT ;  /* 0x0001000004047892 */ /* 0x000fc8000f8efc3f */
[----:B------:R-:W-:-:S07]  /*5920*/  UIMAD UR4, UR53, 0x500, UR4 ;  /* 0x00000500350478a4 */ /* 0x000fce000f8e0204 */
[----:B------:R-:W-:Y:S02]  /*5930*/  UMOV UR6, UR4 ;  /* 0x0000000400067c82 */ /* 0x000fe40008000000 */
[----:B------:R-:W-:Y:S01]  /*5940*/  QGMMA.64x128x32.F32.E4M3.E4M3 R24, R184, gdesc[UR4], R24, gsb0 ;  /* 0x01e00004b8187df3 */ /* 0x000fe20008000818 */
[----:B------:R-:W-:Y:S01]  /*5950*/  UIADD3 UR6, UR4, 0x100, URZ ;  /* 0x0000010004067890 */ /* 0x000fe2000fffe03f */
[----:B------:R-:W-:Y:S01]  /*5960*/  UMOV UR7, 0xc0000010 ;  /* 0xc000001000077882 */ /* 0x000fe20000000000 */
[----:B------:R-:W-:Y:S02]  /*5970*/  WARPGROUP.DEPBAR.LE gsb0, 0x0 ;  /* 0x00008000000079c5 */ /* 0x000fe40000010000 */
[----:B------:R-:W-:-:S07]  /*5980*/  WARPGROUP.ARRIVE ;  /* 0x00000000000079c5 */ /* 0x000fce0000000000 */
        /* <DEDUP_REMOVED lines=15> */
[----:B------:R-:W-:Y:S03]  /*5a80*/  QGMMA.64x128x32.F32.E4M3.E4M3 R24, R168, gdesc[UR4], R24, gsb0 ;  /* 0x01e00004a8187df3 */ /* 0x000fe60008000818 */
[----:B------:R-:W-:Y:S02]  /*5a90*/  WARPGROUP.DEPBAR.LE gsb0, 0x0 ;  /* 0x00008000000079c5 */ /* 0x000fe40000010000 */
[----:B------:R0:W-:Y:S06]  /*5aa0*/  BAR.ARV R0, 0x100 ;  /* 0x000400000000751d */ /* 0x0001ec0000002000 */
[----:B------:R-:W-:Y:S05]  /*5ab0*/  @!P0 BRA `(.L_x_27) ;  /* 0x0000000000048947 */ /* 0x000fea0003800000 */
[----:B------:R-:W-:Y:S01]  /*5ac0*/  BPT.TRAP 0x1 ;  /* 0x000000040000795c */ /* 0x000fe20000300000 */
.L_x_27:
[----:B0-----:R-:W-:Y:S01]  /*5ad0*/  FMNMX.FTZ R0, R152, R9, !PT ;  /* 0x0000000998007209 */ /* 0x001fe20007810000 */
[----:B------:R-:W-:Y:S01]  /*5ae0*/  IMAD.U32 R17, RZ, RZ, UR37 ;  /* 0x00000025ff117e24 */ /* 0x000fe2000f8e00ff */
[----:B------:R-:W-:Y:S02]  /*5af0*/  FMNMX.FTZ R6, R154, R11, !PT ;  /* 0x0000000b9a067209 */ /* 0x000fe40007810000 */
[----:B------:R-:W-:Y:S02]  /*5b00*/  FMNMX.FTZ R13, R153, R0, !PT ;  /* 0x00000000990d7209 */ /* 0x000fe40007810000 */
[----:B------:R-:W-:Y:S02]  /*5b10*/  FMNMX.FTZ R15, R155, R6, !PT ;  /* 0x000000069b0f7209 */ /* 0x000fe40007810000 */
[----:B------:R-:W-:Y:S02]  /*5b20*/  FMNMX.FTZ R0, R156, R13, !PT ;  /* 0x0000000d9c007209 */ /* 0x000fe40007810000 */
[----:B------:R-:W-:-:S02]  /*5b30*/  FMNMX.FTZ R6, R158, R15, !PT ;  /* 0x0000000f9e067209 */ /* 0x000fc40007810000 */
[----:B------:R-:W-:Y:S02]  /*5b40*/  FMNMX.FTZ R13, R157, R0, !PT ;  /* 0x000000009d0d7209 */ /* 0x000fe40007810000 */
        /* <DEDUP_REMOVED lines=73> */
[----:B------:R-:W-:Y:S01]  /*5fe0*/  R2UR UR4, R3 ;  /* 0x00000000030472ca */ /* 0x000fe200000e0000 */
[----:B------:R-:W0:Y:S04]  /*5ff0*/  SHFL.BFLY PT, R13, R10, 0x2, 0x1f ;  /* 0x0c401f000a0d7f89 */ /* 0x000e2800000e0000 */
[----:B------:R-:W1:Y:S08]  /*6000*/  SHFL.BFLY PT, R15, R12, 0x2, 0x1f ;  /* 0x0c401f000c0f7f89 */ /* 0x000e7000000e0000 */
[----:B------:R-:W-:-:S04]  /*6010*/  ULEA UR4, UR4, UR36, 0x3 ;  /* 0x0000002404047291 */ /* 0x000fc8000f8e183f */
[----:B------:R-:W-:-:S04]  /*6020*/  UIADD3 UR4, UR4, 0x29840, URZ ;  /* 0x0002984004047890 */ /* 0x000fc8000fffe03f */
[----:B------:R-:W-:Y:S01]  /*6030*/  UPRMT UR4, UR54, 0x654, UR4 ;  /* 0x0000065436047896 */ /* 0x000fe20008000004 */
[----:B0-----:R-:W-:Y:S02]  /*6040*/  FMNMX.FTZ R13, R10, R13, !PT ;  /* 0x0000000d0a0d7209 */ /* 0x001fe40007810000 */
[----:B-1----:R-:W-:-:S03]  /*6050*/  FMNMX.FTZ R15, R12, R15, !PT ;  /* 0x0000000f0c0f7209 */ /* 0x002fc60007810000 */
[----:B------:R-:W0:Y:S03]  /*6060*/  SHFL.BFLY PT, R6, R13, 0x1, 0x1f ;  /* 0x0c201f000d067f89 */ /* 0x000e2600000e0000 */
[----:B------:R-:W-:Y:S01]  /*6070*/  SYNCS.ARRIVE.TRANS64.RED.A1T0 RZ, [UR4], RZ ;  /* 0x000000ffffff79a7 */ /* 0x000fe20008100404 */
[----:B------:R-:W1:Y:S01]  /*6080*/  SHFL.BFLY PT, R0, R15, 0x1, 0x1f ;  /* 0x0c201f000f007f89 */ /* 0x000e6200000e0000 */
[----:B0-----:R-:W-:Y:S02]  /*6090*/  FMNMX.FTZ R6, R13, R6, !PT ;  /* 0x000000060d067209 */ /* 0x001fe40007810000 */
[----:B-1----:R-:W-:-:S03]  /*60a0*/  FMNMX.FTZ R0, R15, R0, !PT ;  /* 0x000000000f007209 */ /* 0x002fc60007810000 */
[C---:B------:R-:W-:Y:S01]  /*60b0*/  FFMA.FTZ R168, R6.reuse, R17, -8 ;  /* 0xc100000006a87423 */ /* 0x040fe20000010011 */
[----:B------:R-:W-:-:S03]  /*60c0*/  FADD.FTZ R9, -R6, R9 ;  /* 0x0000000906097221 */ /* 0x000fc60000010100 */
[--C-:B------:R-:W-:Y:S01]  /*60d0*/  FFMA.FTZ R19, R136, UR37, -R168.reuse ;  /* 0x0000002588137c23 */ /* 0x100fe200080108a8 */
[----:B------:R-:W-:-:S01]  /*60e0*/  FFMA.FTZ R136, R145, UR37, -R168 ;  /* 0x0000002591887c23 */ /* 0x000fc200080108a8 */
[----:B------:R-:W-:Y:S02]  /*60f0*/  IMAD.U32 R145, RZ, RZ, UR37 ;  /* 0x00000025ff917e24 */ /* 0x000fe4000f8e00ff */
[----:B------:R-:W-:-:S01]  /*6100*/  FFMA.FTZ R22, R141, UR37, -R168 ;  /* 0x000000258d167c23 */ /* 0x000fc200080108a8 */
[----:B------:R-:W-:Y:S01]  /*6110*/  FMUL.FTZ R14, R9, UR37 ;  /* 0x00000025090e7c20 */ /* 0x000fe20008410000 */
[----:B------:R-:W-:-:S01]  /*6120*/  FFMA.FTZ R141, R101, UR37, -R168 ;  /* 0x00000025658d7c23 */ /* 0x000fc200080108a8 */
[C---:B------:R-:W-:Y:S01]  /*6130*/  FADD.FTZ R9, -R0.reuse, R11 ;  /* 0x0000000b00097221 */ /* 0x040fe20000010100 */
[----:B------:R-:W-:-:S01]  /*6140*/  FFMA.FTZ R101, R0, R145, -8 ;  /* 0xc100000000657423 */ /* 0x000fc20000010091 */
[--C-:B------:R-:W-:Y:S01]  /*6150*/  FFMA.FTZ R11, R152, UR37, -R168.reuse ;  /* 0x00000025980b7c23 */ /* 0x100fe200080108a8 */
[----:B------:R-:W-:-:S01]  /*6160*/  FFMA.FTZ R23, R144, UR37, -R168 ;  /* 0x0000002590177c23 */ /* 0x000fc200080108a8 */
[----:B------:R-:W-:Y:S01]  /*6170*/  FMUL.FTZ R9, R9, UR37 ;  /* 0x0000002509097c20 */ /* 0x000fe20008410000 */
[----:B------:R-:W-:-:S01]  /*6180*/  FFMA.FTZ R144, R154, UR37, -R101 ;  /* 0x000000259a907c23 */ /* 0x000fc20008010865 */
[----:B------:R-:W-:Y:S01]  /*6190*/  FFMA.FTZ R12, R153, UR37, -R168 ;  /* 0x00000025990c7c23 */ /* 0x000fe200080108a8 */
[----:B------:R-:W-:-:S01]  /*61a0*/  FFMA.FTZ R145, R155, UR37, -R101 ;  /* 0x000000259b917c23 */ /* 0x000fc20008010865 */
[----:B------:R-:W-:Y:S01]  /*61b0*/  MUFU.EX2 R10, R14 ;  /* 0x0000000e000a7308 */ /* 0x000fe20000000800 */
[----:B------:R-:W-:-:S01]  /*61c0*/  FFMA.FTZ R20, R137, UR37, -R168 ;  /* 0x0000002589147c23 */ /* 0x000fc200080108a8 */
[--C-:B------:R-:W-:Y:S01]  /*61d0*/  FFMA.FTZ R13, R156, UR37, -R168.reuse ;  /* 0x000000259c0d7c23 */ /* 0x100fe200080108a8 */
[----:B------:R-:W-:-:S01]  /*61e0*/  FFMA.FTZ R137, R148, UR37, -R168 ;  /* 0x0000002594897c23 */ /* 0x000fc200080108a8 */
[----:B------:R-:W-:Y:S01]  /*61f0*/  FFMA.FTZ R148, R158, UR37, -R101 ;  /* 0x000000259e947c23 */ /* 0x000fe20008010865 */
[----:B------:R-:W-:-:S01]  /*6200*/  FFMA.FTZ R21, R140, UR37, -R168 ;  /* 0x000000258c157c23 */ /* 0x000fc200080108a8 */
[----:B------:R-:W-:Y:S01]  /*6210*/  FFMA.FTZ R140, R149, UR37, -R168 ;  /* 0x00000025958c7c23 */ /* 0x000fe200080108a8 */
[----:B------:R-:W-:-:S01]  /*6220*/  FFMA.FTZ R149, R159, UR37, -R101 ;  /* 0x000000259f957c23 */ /* 0x000fc20008010865 */
[----:B------:R-:W0:Y:S01]  /*6230*/  MUFU.EX2 R11, R11 ;  /* 0x0000000b000b7308 */ /* 0x000e220000000800 */
[----:B------:R-:W-:-:S01]  /*6240*/  FFMA.FTZ R157, R157, UR37, -R168 ;  /* 0x000000259d9d7c23 */ /* 0x000fc200080108a8 */
[----:B------:R-:W-:Y:S01]  /*6250*/  FFMA.FTZ R15, R160, UR37, -R168 ;  /* 0x00000025a00f7c23 */ /* 0x000fe200080108a8 */
[----:B------:R-:W-:-:S01]  /*6260*/  FFMA.FTZ R152, R162, UR37, -R101 ;  /* 0x00000025a2987c23 */ /* 0x000fc20008010865 */
[----:B------:R-:W-:Y:S01]  /*6270*/  FFMA.FTZ R16, R161, UR37, -R168 ;  /* 0x00000025a1107c23 */ /* 0x000fe200080108a8 */
[----:B------:R-:W-:-:S01]  /*6280*/  FFMA.FTZ R153, R163, UR37, -R101 ;  /* 0x00000025a3997c23 */ /* 0x000fc20008010865 */
[----:B------:R-:W-:Y:S01]  /*6290*/  FFMA.FTZ R17, R164, UR37, -R168 ;  /* 0x00000025a4117c23 */ /* 0x000fe200080108a8 */
[----:B------:R-:W-:-:S01]  /*62a0*/  FFMA.FTZ R154, R166, UR37, -R101 ;  /* 0x00000025a69a7c23 */ /* 0x000fc20008010865 */
[----:B------:R-:W-:Y:S01]  /*62b0*/  MUFU.EX2 R9, R9 ;  /* 0x0000000900097308 */ /* 0x000fe20000000800 */
[----:B------:R-:W-:-:S01]  /*62c0*/  FFMA.FTZ R18, R165, UR37, -R168 ;  /* 0x00000025a5127c23 */ /* 0x000fc200080108a8 */
[--C-:B------:R-:W-:Y:S01]  /*62d0*/  FFMA.FTZ R155, R167, UR37, -R101.reuse ;  /* 0x00000025a79b7c23 */ /* 0x100fe20008010865 */
[----:B------:R-:W-:-:S01]  /*62e0*/  FFMA.FTZ R138, R138, UR37, -R101 ;  /* 0x000000258a8a7c23 */ /* 0x000fc20008010865 */
[--C-:B------:R-:W-:Y:S01]  /*62f0*/  FFMA.FTZ R139, R139, UR37, -R101.reuse ;  /* 0x000000258b8b7c23 */ /* 0x100fe20008010865 */
[----:B------:R-:W-:-:S01]  /*6300*/  FFMA.FTZ R142, R142, UR37, -R101 ;  /* 0x000000258e8e7c23 */ /* 0x000fc20008010865 */
[--C-:B------:R-:W-:Y:S01]  /*6310*/  FFMA.FTZ R143, R143, UR37, -R101.reuse ;  /* 0x000000258f8f7c23 */ /* 0x100fe20008010865 */
[----:B------:R-:W-:-:S01]  /*6320*/  FFMA.FTZ R146, R146, UR37, -R101 ;  /* 0x0000002592927c23 */ /* 0x000fc20008010865 */
[----:B------:R-:W1:Y:S01]  /*6330*/  MUFU.EX2 R144, R144 ;  /* 0x0000009000907308 */ /* 0x000e620000000800 */
[----:B0-----:R-:W-:-:S01]  /*6340*/  FFMA.FTZ R7, R10, R7, R11 ;  /* 0x000000070a077223 */ /* 0x001fc2000001000b */
        /* <DEDUP_REMOVED lines=14> */
[----:B------:R-:W2:Y:S01]  /*6430*/  MUFU.EX2 R145, R145 ;  /* 0x0000009100917308 */ /* 0x000ea20000000800 */
[----:B-1----:R-:W-:-:S01]  /*6440*/  FFMA.FTZ R8, R9, R8, R144 ;  /* 0x0000000809087223 */ /* 0x002fc20000010090 */
[----:B------:R-:W-:Y:S01]  /*6450*/  FFMA.FTZ R129, R129, UR37, -R168 ;  /* 0x0000002581817c23 */ /* 0x000fe200080108a8 */
[----:B------:R-:W-:-:S01]  /*6460*/  FFMA.FTZ R131, R131, UR37, -R101 ;  /* 0x0000002583837c23 */ /* 0x000fc20008010865 */
[----:B------:R-:W-:Y:S01]  /*6470*/  FFMA.FTZ R132, R132, UR37, -R168 ;  /* 0x0000002584847c23 */ /* 0x000fe200080108a8 */
[----:B------:R-:W-:-:S01]  /*6480*/  FFMA.FTZ R134, R134, UR37, -R101 ;  /* 0x0000002586867c23 */ /* 0x000fc20008010865 */
[----:B------:R-:W-:Y:S01]  /*6490*/  FFMA.FTZ R133, R133, UR37, -R168 ;  /* 0x0000002585857c23 */ /* 0x000fe200080108a8 */
[----:B------:R-:W-:-:S01]  /*64a0*/  FFMA.FTZ R135, R135, UR37, -R101 ;  /* 0x0000002587877c23 */ /* 0x000fc20008010865 */
[----:B------:R-:W1:Y:S01]  /*64b0*/  MUFU.EX2 R13, R13 ;  /* 0x0000000d000d7308 */ /* 0x000e620000000800 */
[----:B0-----:R-:W-:-:S01]  /*64c0*/  FADD.FTZ R156, R12, R7 ;  /* 0x000000070c9c7221 */ /* 0x001fc20000010000 */
[----:B------:R-:W-:Y:S01]  /*64d0*/  FFMA.FTZ R104, R104, UR37, -R168 ;  /* 0x0000002568687c23 */ /* 0x000fe200080108a8 */
[----:B------:R-:W-:-:S01]  /*64e0*/  FFMA.FTZ R106, R106, UR37, -R101 ;  /* 0x000000256a6a7c23 */ /* 0x000fc20008010865 */
[----:B------:R-:W-:Y:S01]  /*64f0*/  FFMA.FTZ R105, R105, UR37, -R168 ;  /* 0x0000002569697c23 */ /* 0x000fe200080108a8 */
[----:B------:R-:W-:-:S01]  /*6500*/  FFMA.FTZ R107, R107, UR37, -R101 ;  /* 0x000000256b6b7c23 */ /* 0x000fc20008010865 */
[----:B------:R-:W-:Y:S01]  /*6510*/  FFMA.FTZ R108, R108, UR37, -R168 ;  /* 0x000000256c6c7c23 */ /* 0x000fe200080108a8 */
[----:B------:R-:W-:-:S01]  /*6520*/  FFMA.FTZ R110, R110, UR37, -R101 ;  /* 0x000000256e6e7c23 */ /* 0x000fc20008010865 */
[----:B------:R-:W0:Y:S01]  /*6530*/  MUFU.EX2 R148, R148 ;  /* 0x0000009400947308 */ /* 0x000e220000000800 */
[----:B--2---:R-:W-:-:S01]  /*6540*/  FADD.FTZ R7, R145, R8 ;  /* 0x0000000891077221 */ /* 0x004fc20000010000 */
[----:B------:R-:W-:Y:S01]  /*6550*/  FFMA.FTZ R109, R109, UR37, -R168 ;  /* 0x000000256d6d7c23 */ /* 0x000fe200080108a8 */
[----:B------:R-:W-:-:S01]  /*6560*/  FFMA.FTZ R111, R111, UR37, -R101 ;  /* 0x000000256f6f7c23 */ /* 0x000fc20008010865 */
[----:B------:R-:W-:Y:S01]  /*6570*/  FFMA.FTZ R119, R119, UR37, -R101 ;  /* 0x0000002577777c23 */ /* 0x000fe20008010865 */
[----:B------:R-:W-:-:S01]  /*6580*/  FFMA.FTZ R112, R112, UR37, -R168 ;  /* 0x0000002570707c23 */ /* 0x000fc200080108a8 */
[----:B------:R-:W-:Y:S01]  /*6590*/  FFMA.FTZ R114, R114, UR37, -R101 ;  /* 0x0000002572727c23 */ /* 0x000fe20008010865 */
[----:B------:R-:W-:-:S01]  /*65a0*/  FFMA.FTZ R113, R113, UR37, -R168 ;  /* 0x0000002571717c23 */ /* 0x000fc200080108a8 */
[----:B------:R1:W2:Y:S01]  /*65b0*/  MUFU.EX2 R14, R157 ;  /* 0x0000009d000e7308 */ /* 0x0002a20000000800 */
[----:B------:R-:W-:-:S01]  /*65c0*/  FFMA.FTZ R115, R115, UR37, -R101 ;  /* 0x0000002573737c23 */ /* 0x000fc20008010865 */
[----:B------:R-:W-:Y:S01]  /*65d0*/  FFMA.FTZ R116, R116, UR37, -R168 ;  /* 0x0000002574747c23 */ /* 0x000fe200080108a8 */
[----:B------:R-:W-:-:S01]  /*65e0*/  FFMA.FTZ R118, R118, UR37, -R101 ;  /* 0x0000002576767c23 */ /* 0x000fc20008010865 */
[--C-:B------:R-:W-:Y:S01]  /*65f0*/  FFMA.FTZ R117, R117, UR37, -R168.reuse ;  /* 0x0000002575757c23 */ /* 0x100fe200080108a8 */
[----:B------:R-:W-:-:S01]  /*6600*/  FFMA.FTZ R88, R88, UR37, -R168 ;  /* 0x0000002558587c23 */ /* 0x000fc200080108a8 */
[--C-:B------:R-:W-:Y:S01]  /*6610*/  FFMA.FTZ R90, R90, UR37, -R101.reuse ;  /* 0x000000255a5a7c23 */ /* 0x100fe20008010865 */
[----:B------:R-:W-:-:S01]  /*6620*/  FFMA.FTZ R94, R94, UR37, -R101 ;  /* 0x000000255e5e7c23 */ /* 0x000fc20008010865 */
[----:B------:R-:W3:Y:S01]  /*6630*/  MUFU.EX2 R149, R149 ;  /* 0x0000009500957308 */ /* 0x000ee20000000800 */
[----:B-1----:R-:W-:-:S01]  /*6640*/  FADD.FTZ R157, R13, R156 ;  /* 0x0000009c0d9d7221 */ /* 0x002fc20000010000 */
[----:B0-----:R-:W-:Y:S01]  /*6650*/  FADD.FTZ R8, R148, R7 ;  /* 0x0000000794087221 */ /* 0x001fe20000010000 */
        /* <DEDUP_REMOVED lines=13> */
[----:B------:R-:W1:Y:S01]  /*6730*/  MUFU.EX2 R152, R152 ;  /* 0x0000009800987308 */ /* 0x000e620000000800 */
[----:B---3--:R-:W-:-:S01]  /*6740*/  FADD.FTZ R7, R149, R8 ;  /* 0x0000000895077221 */ /* 0x008fc20000010000 */
[----:B------:R-:W-:-:S06]  /*6750*/  FFMA.FTZ R101, R103, UR37, -R101 ;  /* 0x0000002567657c23 */ /* 0x000fcc0008010865 */
[----:B------:R-:W2:Y:S01]  /*6760*/  MUFU.EX2 R16, R16 ;  /* 0x0000001000107308 */ /* 0x000ea20000000800 */
[----:B0-----:R-:W-:-:S07]  /*6770*/  FADD.FTZ R157, R15, R156 ;  /* 0x0000009c0f9d7221 */ /* 0x001fce0000010000 */
[----:B------:R-:W0:Y:S01]  /*6780*/  MUFU.EX2 R153, R153 ;  /* 0x0000009900997308 */ /* 0x000e220000000800 */
[----:B-1----:R-:W-:-:S07]  /*6790*/  FADD.FTZ R8, R152, R7 ;  /* 0x0000000798087221 */ /* 0x002fce0000010000 */
[----:B------:R-:W1:Y:S01]  /*67a0*/  MUFU.EX2 R17, R17 ;  /* 0x0000001100117308 */ /* 0x000e620000000800 */
[----:B--2---:R-:W-:-:S07]  /*67b0*/  FADD.FTZ R156, R16, R157 ;  /* 0x0000009d109c7221 */ /* 0x004fce0000010000 */
        /* <DEDUP_REMOVED lines=68> */
[----:B------:R-:W-:Y:S01]  /*6c00*/  MUFU.EX2 R135, R135 ;  /* 0x0000008700877308 */ /* 0x000fe20000000800 */
[----:B-1----:R-:W-:-:S07]  /*6c10*/  FADD.FTZ R156, R134, R157 ;  /* 0x0000009d869c7221 */ /* 0x002fce0000010000 */
[----:B------:R-:W0:Y:S01]  /*6c20*/  MUFU.EX2 R104, R104 ;  /* 0x0000006800687308 */ /* 0x000e220000000800 */
[----:B--2---:R-:W-:-:S07]  /*6c30*/  FADD.FTZ R7, R133, R8 ;  /* 0x0000000885077221 */ /* 0x004fce0000010000 */
[----:B------:R-:W-:Y:S08]  /*6c40*/  MUFU.EX2 R106, R106 ;  /* 0x0000006a006a7308 */ /* 0x000ff00000000800 */
[----:B------:R-:W1:Y:S01]  /*6c50*/  MUFU.EX2 R105, R105 ;  /* 0x0000006900697308 */ /* 0x000e620000000800 */
[----:B0-----:R-:W-:-:S07]  /*6c60*/  FADD.FTZ R8, R104, R7 ;  /* 0x0000000768087221 */ /* 0x001fce0000010000 */
[----:B------:R-:W-:Y:S08]  /*6c70*/  MUFU.EX2 R107, R107 ;  /* 0x0000006b006b7308 */ /* 0x000ff00000000800 */
[----:B------:R-:W0:Y:S01]  /*6c80*/  MUFU.EX2 R108, R108 ;  /* 0x0000006c006c7308 */ /* 0x000e220000000800 */
[----:B-1----:R-:W-:-:S07]  /*6c90*/  FADD.FTZ R7, R105, R8 ;  /* 0x0000000869077221 */ /* 0x002fce0000010000 */
[----:B------:R-:W-:Y:S08]  /*6ca0*/  MUFU.EX2 R110, R110 ;  /* 0x0000006e006e7308 */ /* 0x000ff00000000800 */
[----:B------:R-:W1:Y:S01]  /*6cb0*/  MUFU.EX2 R109, R109 ;  /* 0x0000006d006d7308 */ /* 0x000e620000000800 */
[----:B0-----:R-:W-:-:S07]  /*6cc0*/  FADD.FTZ R8, R108, R7 ;  /* 0x000000076c087221 */ /* 0x001fce0000010000 */
[----:B------:R-:W0:Y:S08]  /*6cd0*/  MUFU.EX2 R111, R111 ;  /* 0x0000006f006f7308 */ /* 0x000e300000000800 */
[----:B------:R2:W-:Y:S01]  /*6ce0*/  MUFU.EX2 R158, R119 ;  /* 0x00000077009e7308 */ /* 0x0005e20000000800 */
[----:B-1----:R-:W-:-:S07]  /*6cf0*/  FADD.FTZ R7, R109, R8 ;  /* 0x000000086d077221 */ /* 0x002fce0000010000 */
[----:B------:R-:W1:Y:S01]  /*6d00*/  MUFU.EX2 R112, R112 ;  /* 0x0000007000707308 */ /* 0x000e620000000800 */
[----:B--2---:R-:W-:-:S04]  /*6d10*/  FADD.FTZ R119, R135, R156 ;  /* 0x0000009c87777221 */ /* 0x004fc80000010000 */
[----:B------:R-:W-:-:S03]  /*6d20*/  FADD.FTZ R156, R106, R119 ;  /* 0x000000776a9c7221 */ /* 0x000fc60000010000 */
[----:B------:R-:W-:Y:S01]  /*6d30*/  MUFU.EX2 R114, R114 ;  /* 0x0000007200727308 */ /* 0x000fe20000000800 */
[----:B------:R-:W-:-:S04]  /*6d40*/  FADD.FTZ R119, R107, R156 ;  /* 0x0000009c6b777221 */ /* 0x000fc80000010000 */
[----:B------:R-:W-:-:S03]  /*6d50*/  FADD.FTZ R156, R110, R119 ;  /* 0x000000776e9c7221 */ /* 0x000fc60000010000 */
[----:B------:R-:W2:Y:S01]  /*6d60*/  MUFU.EX2 R113, R113 ;  /* 0x0000007100717308 */ /* 0x000ea20000000800 */
[----:B0-----:R-:W-:-:S01]  /*6d70*/  FADD.FTZ R119, R111, R156 ;  /* 0x0000009c6f777221 */ /* 0x001fc20000010000 */
[----:B-1----:R-:W-:-:S06]  /*6d80*/  FADD.FTZ R8, R112, R7 ;  /* 0x0000000770087221 */ /* 0x002fcc0000010000 */
[----:B------:R-:W-:Y:S08]  /*6d90*/  MUFU.EX2 R115, R115 ;  /* 0x0000007300737308 */ /* 0x000ff00000000800 */
[----:B------:R-:W0:Y:S01]  /*6da0*/  MUFU.EX2 R116, R116 ;  /* 0x0000007400747308 */ /* 0x000e220000000800 */
[----:B--2---:R-:W-:-:S07]  /*6db0*/  FADD.FTZ R7, R113, R8 ;  /* 0x0000000871077221 */ /* 0x004fce0000010000 */
[----:B------:R-:W-:Y:S08]  /*6dc0*/  MUFU.EX2 R118, R118 ;  /* 0x0000007600767308 */ /* 0x000ff00000000800 */
[----:B------:R-:W1:Y:S01]  /*6dd0*/  MUFU.EX2 R117, R117 ;  /* 0x0000007500757308 */ /* 0x000e620000000800 */
[----:B0-----:R-:W-:-:S07]  /*6de0*/  FADD.FTZ R8, R116, R7 ;  /* 0x0000000774087221 */ /* 0x001fce0000010000 */
[----:B------:R-:W0:Y:S08]  /*6df0*/  MUFU.EX2 R88, R88 ;  /* 0x0000005800587308 */ /* 0x000e300000000800 */
[----:B------:R-:W2:Y:S01]  /*6e00*/  MUFU.EX2 R90, R90 ;  /* 0x0000005a005a7308 */ /* 0x000ea20000000800 */
[----:B-1----:R-:W-:-:S07]  /*6e10*/  FADD.FTZ R7, R117, R8 ;  /* 0x0000000875077221 */ /* 0x002fce0000010000 */
[----:B------:R1:W-:Y:S01]  /*6e20*/  MUFU.EX2 R157, R94 ;  /* 0x0000005e009d7308 */ /* 0x0003e20000000800 */
[----:B0-----:R-:W-:-:S07]  /*6e30*/  FADD.FTZ R8, R88, R7 ;  /* 0x0000000758087221 */ /* 0x001fce0000010000 */
[----:B------:R-:W0:Y:S01]  /*6e40*/  MUFU.EX2 R89, R89 ;  /* 0x0000005900597308 */ /* 0x000e220000000800 */
[----:B-1----:R-:W-:-:S04]  /*6e50*/  FADD.FTZ R94, R114, R119 ;  /* 0x00000077725e7221 */ /* 0x002fc80000010000 */
[----:B------:R-:W-:-:S03]  /*6e60*/  FADD.FTZ R119, R115, R94 ;  /* 0x0000005e73777221 */ /* 0x000fc60000010000 */
[----:B------:R-:W1:Y:S01]  /*6e70*/  MUFU.EX2 R91, R91 ;  /* 0x0000005b005b7308 */ /* 0x000e620000000800 */
[----:B------:R-:W-:-:S04]  /*6e80*/  FADD.FTZ R119, R118, R119 ;  /* 0x0000007776777221 */ /* 0x000fc80000010000 */
[----:B------:R-:W-:-:S03]  /*6e90*/  FADD.FTZ R119, R158, R119 ;  /* 0x000000779e777221 */ /* 0x000fc60000010000 */
[----:B------:R-:W3:Y:S01]  /*6ea0*/  MUFU.EX2 R92, R92 ;  /* 0x0000005c005c7308 */ /* 0x000ee20000000800 */
[----:B--2---:R-:W-:-:S01]  /*6eb0*/  FADD.FTZ R94, R90, R119 ;  /* 0x000000775a5e7221 */ /* 0x004fc20000010000 */
[----:B0-----:R-:W-:-:S06]  /*6ec0*/  FADD.FTZ R7, R89, R8 ;  /* 0x0000000859077221 */ /* 0x001fcc0000010000 */
[----:B------:R-:W0:Y:S01]  /*6ed0*/  MUFU.EX2 R93, R93 ;  /* 0x0000005d005d7308 */ /* 0x000e220000000800 */
[----:B-1----:R-:W-:-:S04]  /*6ee0*/  FADD.FTZ R94, R91, R94 ;  /* 0x0000005e5b5e7221 */ /* 0x002fc80000010000 */
[----:B------:R-:W-:-:S03]  /*6ef0*/  FADD.FTZ R94, R157, R94 ;  /* 0x0000005e9d5e7221 */ /* 0x000fc60000010000 */
[----:B------:R-:W1:Y:S01]  /*6f00*/  MUFU.EX2 R95, R95 ;  /* 0x0000005f005f7308 */ /* 0x000e620000000800 */
[----:B---3--:R-:W-:-:S07]  /*6f10*/  FADD.FTZ R8, R92, R7 ;  /* 0x000000075c087221 */ /* 0x008fce0000010000 */
        /* <DEDUP_REMOVED lines=15> */
[----:B-1----:R-:W-:-:S01]  /*7010*/  FADD.FTZ R94, R119, R94 ;  /* 0x0000005e775e7221 */ /* 0x002fc20000010000 */
[----:B--2---:R-:W-:-:S03]  /*7020*/  FADD.FTZ R7, R141, R8 ;  /* 0x000000088d077221 */ /* 0x004fc60000010000 */
[----:B0-----:R-:W-:Y:S01]  /*7030*/  FADD.FTZ R8, R101, R94 ;  /* 0x0000005e65087221 */ /* 0x001fe20000010000 */
[----:B------:R-:W-:Y:S06]  /*7040*/  @!P0 BRA `(.L_x_28) ;  /* 0x0000000000048947 */ /* 0x000fec0003800000 */
[----:B------:R-:W-:Y:S01]  /*7050*/  BPT.TRAP 0x1 ;  /* 0x000000040000795c */ /* 0x000fe20000300000 */
.L_x_28:
[----:B------:R-:W-:Y:S01]  /*7060*/  UISETP.GT.AND UP0, UPT, UR58, UR38, UPT ;  /* 0x000000263a00728c */ /* 0x000fe2000bf04270 */
[----:B------:R-:W-:Y:S01]  /*7070*/  F2FP.SATFINITE.E4M3.F32.PACK_AB_MERGE_C R13, R14, R13, RZ ;  /* 0x0000000d0e0d723e */ /* 0x000fe200048070ff */
[----:B------:R-:W-:Y:S01]  /*7080*/  ULEA UR4, UR53, UR36, 0x3 ;  /* 0x0000002435047291 */ /* 0x000fe2000f8e183f */
[----:B------:R-:W-:Y:S01]  /*7090*/  F2FP.SATFINITE.E4M3.F32.PACK_AB_MERGE_C R17, R18, R17, RZ ;  /* 0x000000111211723e */ /* 0x000fe200048070ff */
[----:B------:R-:W-:Y:S01]  /*70a0*/  UIADD3 UR58, UR58, -0x1, URZ ;  /* 0xffffffff3a3a7890 */ /* 0x000fe2000fffe03f */
[----:B------:R-:W-:Y:S01]  /*70b0*/  F2FP.SATFINITE.E4M3.F32.PACK_AB_MERGE_C R148, R149, R148, RZ ;  /* 0x000000949594723e */ /* 0x000fe200048070ff */
[----:B------:R-:W-:Y:S01]  /*70c0*/  UIADD3 UR4, UR4, 0x29860, URZ ;  /* 0x0002986004047890 */ /* 0x000fe2000fffe03f */
[----:B------:R-:W-:Y:S01]  /*70d0*/  PLOP3.LUT P1, PT, PT, PT, UP0, 0x80, 0x0 ;  /* 0x000000000000781c */ /* 0x000fe20003f2f008 */
[----:B------:R-:W-:Y:S01]  /*70e0*/  UMOV UR60, UR55 ;  /* 0x00000037003c7c82 */ /* 0x000fe20008000000 */
[----:B------:R-:W-:Y:S01]  /*70f0*/  F2FP.SATFINITE.E4M3.F32.PACK_AB_MERGE_C R154, R155, R154, RZ ;  /* 0x0000009a9b9a723e */ /* 0x000fe200048070ff */
[----:B------:R-:W-:Y:S01]  /*7100*/  UPRMT UR4, UR54, 0x654, UR4 ;  /* 0x0000065436047896 */ /* 0x000fe20008000004 */
[----:B------:R-:W-:Y:S01]  /*7110*/  F2FP.SATFINITE.E4M3.F32.PACK_AB_MERGE_C R21, R22, R21, RZ ;  /* 0x000000151615723e */ /* 0x000fe200048070ff */
[-C--:B------:R-:W-:Y:S01]  /*7120*/  FMUL.FTZ R26, R26, R9.reuse ;  /* 0x000000091a1a7220 */ /* 0x080fe20000410000 */
[----:B------:R-:W-:Y:S01]  /*7130*/  F2FP.SATFINITE.E4M3.F32.PACK_AB_MERGE_C R142, R143, R142, RZ ;  /* 0x0000008e8f8e723e */ /* 0x000fe200048070ff */
[----:B------:R-:W-:Y:S01]  /*7140*/  FMUL.FTZ R27, R27, R9 ;  /* 0x000000091b1b7220 */ /* 0x000fe20000410000 */
[----:B------:R-:W-:Y:S01]  /*7150*/  F2FP.SATFINITE.E4M3.F32.PACK_AB_MERGE_C R137, R140, R137, RZ ;  /* 0x000000898c89723e */ /* 0x000fe200048070ff */
[-C--:B------:R-:W-:Y:S01]  /*7160*/  FMUL.FTZ R30, R30, R9.reuse ;  /* 0x000000091e1e7220 */ /* 0x080fe20000410000 */
[----:B------:R-:W-:Y:S01]  /*7170*/  F2FP.SATFINITE.E4M3.F32.PACK_AB_MERGE_C R150, R151, R150, RZ ;  /* 0x000000969796723e */ /* 0x000fe200048070ff */
[-C--:B------:R-:W-:Y:S01]  /*7180*/  FMUL.FTZ R31, R31, R9.reuse ;  /* 0x000000091f1f7220 */ /* 0x080fe20000410000 */
[----:B------:R-:W-:Y:S01]  /*7190*/  F2FP.SATFINITE.E4M3.F32.PACK_AB_MERGE_C R124, R125, R124, RZ ;  /* 0x0000007c7d7c723e */ /* 0x000fe200048070ff */
[----:B------:R-:W-:Y:S01]  /*71a0*/  SYNCS.ARRIVE.TRANS64.RED.A1T0 RZ, [UR4], RZ ;  /* 0x000000ffffff79a7 */ /* 0x000fe20008100404 */
[----:B------:R-:W-:Y:S01]  /*71b0*/  F2FP.SATFINITE.E4M3.F32.PACK_AB_MERGE_C R126, R127, R126, RZ ;  /* 0x0000007e7f7e723e */ /* 0x000fe200048070ff */
[-C--:B------:R-:W-:Y:S01]  /*71c0*/  FMUL.FTZ R34, R34, R9.reuse ;  /* 0x0000000922227220 */ /* 0x080fe20000410000 */
        /* <DEDUP_REMOVED lines=13> */
[----:B------:R-:W-:Y:S01]  /*72a0*/  FMUL.FTZ R47, R47, R9 ;  /* 0x000000092f2f7220 */ /* 0x000fe20000410000 */
[----:B------:R-:W-:Y:S01]  /*72b0*/  F2FP.SATFINITE.E4M3.F32.PACK_AB_MERGE_C R14, R95, R157, RZ ;  /* 0x0000009d5f0e723e */ /* 0x000fe200048070ff */
[-C--:B------:R-:W-:Y:S01]  /*72c0*/  FMUL.FTZ R50, R50, R9.reuse ;  /* 0x0000000932327220 */ /* 0x080fe20000410000 */
[----:B------:R-:W-:Y:S01]  /*72d0*/  F2FP.SATFINITE.E4M3.F32.PACK_AB_MERGE_C R100, R141, R100, RZ ;  /* 0x000000648d64723e */ /* 0x000fe200048070ff */
[----:B------:R-:W-:Y:S01]  /*72e0*/  FMUL.FTZ R51, R51, R9 ;  /* 0x0000000933337220 */ /* 0x000fe20000410000 */
[----:B------:R-:W-:Y:S01]  /*72f0*/  F2FP.SATFINITE.E4M3.F32.PACK_AB_MERGE_C R18, R101, R119, RZ ;  /* 0x000000776512723e */ /* 0x000fe200048070ff */
[-C--:B------:R-:W-:Y:S01]  /*7300*/  FMUL.FTZ R54, R54, R9.reuse ;  /* 0x0000000936367220 */ /* 0x080fe20000410000 */
[----:B------:R-:W-:Y:S01]  /*7310*/  R2UR UR53, R3 ;  /* 0x00000000033572ca */ /* 0x000fe200000e0000 */
[----:B------:R-:W-:Y:S01]  /*7320*/  FMUL.FTZ R55, R55, R9 ;  /* 0x0000000937377220 */ /* 0x000fe20000410000 */
[----:B------:R-:W-:Y:S01]  /*7330*/  F2FP.SATFINITE.E4M3.F32.PACK_AB_MERGE_C R184, R12, R11, R13 ;  /* 0x0000000b0cb8723e */ /* 0x000fe2000480700d */
[-C--:B------:R-:W-:Y:S01]  /*7340*/  FMUL.FTZ R58, R58, R9.reuse ;  /* 0x000000093a3a7220 */ /* 0x080fe20000410000 */
        /* <DEDUP_REMOVED lines=14> */
[----:B------:R-:W-:Y:S01]  /*7430*/  FMUL.FTZ R87, R87, R9 ;  /* 0x0000000957577220 */ /* 0x000fe20000410000 */
[----:B------:R-:W-:Y:S01]  /*7440*/  F2FP.SATFINITE.E4M3.F32.PACK_AB_MERGE_C R185, R145, R144, R148 ;  /* 0x0000009091b9723e */ /* 0x000fe20004807094 */
[-C--:B------:R-:W-:Y:S01]  /*7450*/  FMUL.FTZ R24, R24, R10.reuse ;  /* 0x0000000a18187220 */ /* 0x080fe20000410000 */
[----:B------:R-:W-:Y:S01]  /*7460*/  F2FP.SATFINITE.E4M3.F32.PACK_AB_MERGE_C R186, R16, R15, R17 ;  /* 0x0000000f10ba723e */ /* 0x000fe20004807011 */
        /* <DEDUP_REMOVED lines=32> */
[-C--:B------:R-:W-:Y:S01]  /*7670*/  FMUL.FTZ R57, R57, R10.reuse ;  /* 0x0000000a39397220 */ /* 0x080fe20000410000 */
        /* <DEDUP_REMOVED lines=15> */
[----:B------:R-:W-:-:S02]  /*7770*/  IMAD.MOV.U32 R11, RZ, RZ, R0 ;  /* 0x000000ffff0b7224 */ /* 0x000fc400078e0000 */
[----:B------:R-:W-:Y:S01]  /*7780*/  IMAD.MOV.U32 R9, RZ, RZ, R6 ;  /* 0x000000ffff097224 */ /* 0x000fe200078e0006 */
[----:B------:R-:W-:Y:S06]  /*7790*/  @P1 BRA `(.L_x_29) ;  /* 0xffffffd000b41947 */ /* 0x000fec000383ffff */
.L_x_18:
[----:B------:R-:W-:Y:S06]  /*77a0*/  BAR.ARV 0x8, 0x180 ;  /* 0x0206000000007b1d */ /* 0x000fec0000002000 */
[----:B------:R-:W-:Y:S05]  /*77b0*/  @!P0 BRA `(.L_x_30) ;  /* 0x0000000000048947 */ /* 0x000fea0003800000 */
[----:B------:R-:W-:Y:S01]  /*77c0*/  BPT.TRAP 0x1 ;  /* 0x000000040000795c */ /* 0x000fe20000300000 */
.L_x_30:
[----:B------:R-:W-:Y:S01]  /*77d0*/  R2UR UR9, R3 ;  /* 0x00000000030972ca */ /* 0x000fe200000e0000 */
[----:B------:R-:W-:-:S05]  /*77e0*/  IMAD.U32 R2, RZ, RZ, UR55 ;  /* 0x00000037ff027e24 */ /* 0x000fca000f8e00ff */
[----:B------:R-:W-:-:S07]  /*77f0*/  SHF.L.U32 R2, R2, 0x1f, RZ ;  /* 0x0000001f02027819 */ /* 0x000fce00000006ff */
[----:B------:R-:W-:-:S09]  /*7800*/  ULEA UR9, UR9, UR36, 0x3 ;  /* 0x0000002409097291 */ /* 0x000fd2000f8e183f */
[----:B------:R0:W1:Y:S01]  /*7810*/  SYNCS.PHASECHK.TRANS64.TRYWAIT P1, [UR9+0x29850], R2 ;  /* 0x02985002ff0075a7 */ /* 0x0000620008020149 */
[----:B------:R-:W-:Y:S05]  /*7820*/  @!P0 BRA `(.L_x_31) ;  /* 0x0000000000048947 */ /* 0x000fea0003800000 */
[----:B------:R-:W-:Y:S01]  /*7830*/  BPT.TRAP 0x1 ;  /* 0x000000040000795c */ /* 0x000fe20000300000 */
.L_x_31:
[----:B-1----:R-:W-:Y:S05]  /*7840*/  @P1 BRA `(.L_x_32) ;  /* 0x0000000000081947 */ /* 0x002fea0003800000 */
[----:B------:R-:W1:Y:S02]  /*7850*/  SYNCS.PHASECHK.TRANS64.TRYWAIT P1, [UR9+0x29850], R2 ;  /* 0x02985002ff0075a7 */ /* 0x000e640008020149 */
[----:B-1----:R-:W-:Y:S05]  /*7860*/  @!P1 BRA `(.L_x_33) ;  /* 0x0000007c000c9947 */ /* 0x002fea0003800000 */
.L_x_32:
[----:B------:R-:W-:Y:S01]  /*7870*/  UIADD3 UR36, UR36, 0x400, URZ ;  /* 0x0000040024247890 */ /* 0x000fe2000fffe03f */
[----:B------:R-:W-:Y:S01]  /*7880*/  R2UR UR4, R3 ;  /* 0x00000000030472ca */ /* 0x000fe200000e0000 */
[----:B------:R-:W-:Y:S01]  /*7890*/  WARPGROUP.ARRIVE ;  /* 0x00000000000079c5 */ /* 0x000fe20000000000 */
[----:B------:R-:W-:Y:S01]  /*78a0*/  UMOV UR7, 0xc0000010 ;  /* 0xc000001000077882 */ /* 0x000fe20000000000 */
[----:B------:R-:W-:Y:S01]  /*78b0*/  USHF.R.U32.HI UR36, URZ, 0x4, UR36 ;  /* 0x000000043f247899 */ /* 0x000fe20008011624 */
[----:B-1----:R-:W-:Y:S01]  /*78c0*/  IMAD.MOV.U32 R5, RZ, RZ, 0x3f800000 ;  /* 0x3f800000ff057424 */ /* 0x002fe200078e00ff */
[----:B------:R-:W-:Y:S02]  /*78d0*/  ULDC.64 UR10, c[0x0][0x9a0] ;  /* 0x00026800000a7ab9 */ /* 0x000fe40000000a00 */
[----:B------:R-:W-:Y:S02]  /*78e0*/  ULOP3.LUT UR36, UR36, 0x3fff, URZ, 0xc0, !UPT ;  /* 0x00003fff24247892 */ /* 0x000fe4000f8ec03f */
[----:B------:R-:W-:-:S02]  /*78f0*/  UISETP.NE.U32.AND UP0, UPT, UR10, URZ, UPT ;  /* 0x0000003f0a00728c */ /* 0x000fc4000bf05070 */
[----:B------:R-:W-:Y:S02]  /*7900*/  ULOP3.LUT UR8, UR36, 0x10000, URZ, 0xfc, !UPT ;  /* 0x0001000024087892 */ /* 0x000fe4000f8efc3f */
[----:B------:R-:W-:Y:S02]  /*7910*/  UISETP.NE.AND.EX UP0, UPT, UR11, URZ, UPT, UP0 ;  /* 0x0000003f0b00728c */ /* 0x000fe4000bf05300 */
[----:B------:R-:W-:-:S04]  /*7920*/  UIMAD UR8, UR4, 0x500, UR8 ;  /* 0x00000500040878a4 */ /* 0x000fc8000f8e0208 */
[----:B------:R-:W-:Y:S01]  /*7930*/  UIADD3 UR4, UR8, 0x100, URZ ;  /* 0x0000010008047890 */ /* 0x000fe2000fffe03f */
[----:B------:R-:W-:Y:S02]  /*7940*/  PLOP3.LUT P1, PT, PT, PT, UP0, 0x80, 0x0 ;  /* 0x000000000000781c */ /* 0x000fe40003f2f008 */
[----:B------:R-:W-:-:S06]  /*7950*/  UMOV UR6, UR8 ;  /* 0x0000000800067c82 */ /* 0x000fcc0008000000 */
[----:B------:R-:W-:Y:S01]  /*7960*/  QGMMA.64x128x32.F32.E4M3.E4M3 R24, R184, gdesc[UR4], R24, gsb0 ;  /* 0x01e00004b8187df3 */ /* 0x000fe20008000818 */
[----:B------:R-:W-:Y:S01]  /*7970*/  UMOV UR7, 0xc0000010 ;  /* 0xc000001000077882 */ /* 0x000fe20000000000 */
[----:B------:R-:W-:Y:S01]  /*7980*/  UMOV UR6, UR4 ;  /* 0x0000000400067c82 */ /* 0x000fe20008000000 */
[----:B------:R-:W-:Y:S02]  /*7990*/  @UP0 ULDC.64 UR12, c[0x0][0x9c8] ;  /* 0x00027200000c0ab9 */ /* 0x000fe40000000a00 */
[----:B------:R-:W-:Y:S01]  /*79a0*/  @UP0 UIMAD.WIDE.U32 UR4, UR49, UR12, URZ ;  /* 0x0000000c310402a5 */ /* 0x000fe2000f8e003f */
[----:B------:R-:W-:Y:S02]  /*79b0*/  WARPGROUP.DEPBAR.LE gsb0, 0x0 ;  /* 0x00008000000079c5 */ /* 0x000fe40000010000 */
[----:B------:R-:W-:-:S06]  /*79c0*/  WARPGROUP.ARRIVE ;  /* 0x00000000000079c5 */ /* 0x000fcc0000000000 */
[----:B------:R-:W-:Y:S01]  /*79d0*/  QGMMA.64x128x32.F32.E4M3.E4M3 R24, R180, gdesc[UR4], R24, gsb0 ;  /* 0x01e00004b4187df3 */ /* 0x000fe20008000818 */
[----:B------:R-:W-:Y:S02]  /*79e0*/  @UP0 UIMAD UR6, UR39, UR12, URZ ;  /* 0x0000000c270602a4 */ /* 0x000fe4000f8e023f */
[----:B------:R-:W-:Y:S02]  /*79f0*/  @UP0 USHF.R.S32.HI UR7, URZ, 0x1f, UR51 ;  /* 0x0000001f3f070899 */ /* 0x000fe40008011433 */
[----:B------:R-:W-:-:S03]  /*7a00*/  @UP0 UIMAD UR6, UR49, UR13, UR6 ;  /* 0x0000000d310602a4 */ /* 0x000fc6000f8e0206 */
[----:B------:R-:W-:Y:S01]  /*7a10*/  @UP0 ULDC.64 UR12, c[0x0][0x9d0] ;  /* 0x00027400000c0ab9 */ /* 0x000fe20000000a00 */
[----:B------:R-:W-:Y:S02]  /*7a20*/  @UP0 UIADD3 UR5, UR5, UR6, URZ ;  /* 0x0000000605050290 */ /* 0x000fe4000fffe03f */
[----:B------:R-:W-:Y:S02]  /*7a30*/  @UP0 UIMAD UR6, UR7, UR12, URZ ;  /* 0x0000000c070602a4 */ /* 0x000fe4000f8e023f */
[----:B------:R-:W-:Y:S02]  /*7a40*/  @UP0 UIMAD.WIDE.U32 UR4, UR51, UR12, UR4 ;  /* 0x0000000c330402a5 */ /* 0x000fe4000f8e0004 */
[----:B------:R-:W-:-:S04]  /*7a50*/  @UP0 UIMAD UR6, UR51, UR13, UR6 ;  /* 0x0000000d330602a4 */ /* 0x000fc8000f8e0206 */
[----:B------:R-:W-:Y:S02]  /*7a60*/  @UP0 UIADD3 UR5, UR5, UR6, URZ ;  /* 0x0000000605050290 */ /* 0x000fe4000fffe03f */
[----:B------:R-:W-:-:S04]  /*7a70*/  @UP0 ULEA UR6, UP1, UR4, UR10, 0x2 ;  /* 0x0000000a04060291 */ /* 0x000fc8000f82103f */
[----:B------:R-:W-:Y:S02]  /*7a80*/  @UP0 ULEA.HI.X UR7, UR4, UR11, UR5, 0x2, UP1 ;  /* 0x0000000b04070291 */ /* 0x000fe400088f1405 */
[----:B------:R-:W-:Y:S01]  /*7a90*/  UIADD3 UR4, UR8, 0x200, URZ ;  /* 0x0000020008047890 */ /* 0x000fe2000fffe03f */
[----:B0-----:R-:W-:-:S03]  /*7aa0*/  IMAD.U32 R2, RZ, RZ, UR6 ;  /* 0x00000006ff027e24 */ /* 0x001fc6000f8e00ff */
[----:B------:R-:W-:Y:S01]  /*7ab0*/  IMAD.U32 R3, RZ, RZ, UR7 ;  /* 0x00000007ff037e24 */ /* 0x000fe2000f8e00ff */
[----:B------:R-:W-:Y:S02]  /*7ac0*/  UMOV UR7, 0xc0000010 ;  /* 0xc000001000077882 */ /* 0x000fe40000000000 */
[----:B------:R-:W-:Y:S02]  /*7ad0*/  UMOV UR6, UR4 ;  /* 0x0000000400067c82 */ /* 0x000fe40008000000 */
[----:B------:R0:W2:Y:S01]  /*7ae0*/  @P1 LDG.E R5, desc[UR56][R2.64] ;  /* 0x0000003802051981 */ /* 0x0000a2000c1e1900 */
[----:B------:R-:W-:Y:S01]  /*7af0*/  UIADD3 UR4, UR8, 0x300, URZ ;  /* 0x0000030008047890 */ /* 0x000fe2000fffe03f */
[----:B------:R-:W-:Y:S02]  /*7b00*/  WARPGROUP.DEPBAR.LE gsb0, 0x0 ;  /* 0x00008000000079c5 */ /* 0x000fe40000010000 */
[----:B------:R-:W-:-:S06]  /*7b10*/  WARPGROUP.ARRIVE ;  /* 0x00000000000079c5 */ /* 0x000fcc0000000000 */
[----:B------:R-:W-:Y:S01]  /*7b20*/  QGMMA.64x128x32.F32.E4M3.E4M3 R24, R176, gdesc[UR4], R24, gsb0 ;  /* 0x01e00004b0187df3 */ /* 0x000fe20008000818 */
[----:B------:R-:W-:Y:S01]  /*7b30*/  UMOV UR6, UR4 ;  /* 0x0000000400067c82 */ /* 0x000fe20008000000 */
[----:B------:R-:W-:Y:S01]  /*7b40*/  UMOV UR7, 0xc0000010 ;  /* 0xc000001000077882 */ /* 0x000fe20000000000 */
[----:B------:R-:W-:Y:S01]  /*7b50*/  UIADD3 UR8, UR8, 0x400, URZ ;  /* 0x0000040008087890 */ /* 0x000fe2000fffe03f */
[----:B------:R-:W1:Y:S04]  /*7b60*/  SHFL.BFLY PT, R4, R7, 0x2, 0x1f ;  /* 0x0c401f0007047f89 */ /* 0x000e6800000e0000 */
[----:B------:R-:W3:Y:S01]  /*7b70*/  SHFL.BFLY PT, R9, R8, 0x2, 0x1f ;  /* 0x0c401f0008097f89 */ /* 0x000ee200000e0000 */
[----:B------:R-:W-:Y:S02]  /*7b80*/  WARPGROUP.DEPBAR.LE gsb0, 0x0 ;  /* 0x00008000000079c5 */ /* 0x000fe40000010000 */
[----:B------:R-:W-:-:S06]  /*7b90*/  WARPGROUP.ARRIVE ;  /* 0x00000000000079c5 */ /* 0x000fcc0000000000 */
[----:B------:R-:W-:Y:S01]  /*7ba0*/  QGMMA.64x128x32.F32.E4M3.E4M3 R24, R172, gdesc[UR4], R24, gsb0 ;  /* 0x01e00004ac187df3 */ /* 0x000fe20008000818 */
[----:B------:R-:W-:Y:S01]  /*7bb0*/  UMOV UR6, UR8 ;  /* 0x0000000800067c82 */ /* 0x000fe20008000000 */
[----:B------:R-:W-:Y:S01]  /*7bc0*/  UMOV UR7, 0xc0000010 ;  /* 0xc000001000077882 */ /* 0x000fe20000000000 */
[----:B-1----:R-:W-:Y:S01]  /*7bd0*/  FADD.FTZ R4, R4, R7 ;  /* 0x0000000704047221 */ /* 0x002fe20000010000 */
[----:B---3--:R-:W-:-:S04]  /*7be0*/  FADD.FTZ R9, R9, R8 ;  /* 0x0000000809097221 */ /* 0x008fc80000010000 */
[----:B0-----:R-:W0:Y:S04]  /*7bf0*/  SHFL.BFLY PT, R3, R4, 0x1, 0x1f ;  /* 0x0c201f0004037f89 */ /* 0x001e2800000e0000 */
[----:B------:R-:W1:Y:S01]  /*7c00*/  SHFL.BFLY PT, R2, R9, 0x1, 0x1f ;  /* 0x0c201f0009027f89 */ /* 0x000e6200000e0000 */
[----:B0-----:R-:W-:Y:S01]  /*7c10*/  FADD.FTZ R11, R4, R3 ;  /* 0x00000003040b7221 */ /* 0x001fe20000010000 */
[----:B-1----:R-:W-:-:S04]  /*7c20*/  FADD.FTZ R12, R9, R2 ;  /* 0x00000002090c7221 */ /* 0x002fc80000010000 */
[C---:B------:R-:W-:Y:S01]  /*7c30*/  FSETP.NE.FTZ.AND P1, PT, R11.reuse, RZ, PT ;  /* 0x000000ff0b00720b */ /* 0x040fe20003f35000 */
[----:B------:R-:W-:Y:S01]  /*7c40*/  FMUL.FTZ R13, R11, 0.00390625 ;  /* 0x3b8000000b0d7820 */ /* 0x000fe20000410000 */
[----:B------:R-:W-:Y:S01]  /*7c50*/  FMUL.FTZ R14, R12, 0.00390625 ;  /* 0x3b8000000c0e7820 */ /* 0x000fe20000410000 */
[----:B------:R-:W-:-:S03]  /*7c60*/  IMAD.MOV.U32 R2, RZ, RZ, RZ ;  /* 0x000000ffff027224 */ /* 0x000fc600078e00ff */
[----:B------:R-:W-:Y:S02]  /*7c70*/  FSETP.NE.FTZ.AND P2, PT, R13, RZ, PT ;  /* 0x000000ff0d00720b */ /* 0x000fe40003f55000 */
[----:B------:R-:W-:-:S05]  /*7c80*/  FSETP.NE.FTZ.AND P3, PT, R14, RZ, PT ;  /* 0x000000ff0e00720b */ /* 0x000fca0003f75000 */
[----:B------:R-:W-:Y:S01]  /*7c90*/  @P1 MUFU.RCP R2, R11 ;  /* 0x0000000b00021308 */ /* 0x000fe20000001000 */
[----:B------:R-:W-:Y:S01]  /*7ca0*/  FSETP.NE.FTZ.AND P1, PT, R12, RZ, PT ;  /* 0x000000ff0c00720b */ /* 0x000fe20003f35000 */
[----:B------:R-:W-:Y:S01]  /*7cb0*/  IMAD.MOV.U32 R10, RZ, RZ, RZ ;  /* 0x000000ffff0a7224 */ /* 0x000fe200078e00ff */
[----:B------:R-:W-:Y:S02]  /*7cc0*/  WARPGROUP.DEPBAR.LE gsb0, 0x0 ;  /* 0x00008000000079c5 */ /* 0x000fe40000010000 */
[----:B------:R-:W-:-:S06]  /*7cd0*/  WARPGROUP.ARRIVE ;  /* 0x00000000000079c5 */ /* 0x000fcc0000000000 */
[----:B------:R-:W-:Y:S01]  /*7ce0*/  QGMMA.64x128x32.F32.E4M3.E4M3 R24, R168, gdesc[UR4], R24, gsb0 ;  /* 0x01e00004a8187df3 */ /* 0x000fe20008000818 */
[----:B------:R-:W0:Y:S08]  /*7cf0*/  @P2 MUFU.LG2 R8, R13 ;  /* 0x0000000d00082308 */ /* 0x000e300000000c00 */
[----:B------:R-:W1:Y:S01]  /*7d00*/  @P3 MUFU.LG2 R9, R14 ;  /* 0x0000000e00093308 */ /* 0x000e620000000c00 */
[----:B------:R-:W-:-:S07]  /*7d10*/  MOV R7, UR37 ;  /* 0x0000002500077c02 */ /* 0x000fce0008000f00 */
[----:B------:R-:W3:Y:S01]  /*7d20*/  @P1 MUFU.RCP R10, R12 ;  /* 0x0000000c000a1308 */ /* 0x000ee20000001000 */
[----:B------:R-:W-:Y:S02]  /*7d30*/  IMAD.U32 R16, RZ, RZ, UR37 ;  /* 0x00000025ff107e24 */ /* 0x000fe4000f8e00ff */
[----:B------:R-:W-:Y:S01]  /*7d40*/  @P2 FMUL.FTZ R7, R7, 0.69314718246459960938 ;  /* 0x3f31721807072820 */ /* 0x000fe20000410000 */
[----:B0-----:R-:W-:Y:S01]  /*7d50*/  @P2 FMUL.FTZ R8, R8, 0.69314718246459960938 ;  /* 0x3f31721808082820 */ /* 0x001fe20000410000 */
[----:B------:R-:W-:Y:S01]  /*7d60*/  @P3 FMUL.FTZ R16, R16, 0.69314718246459960938 ;  /* 0x3f31721810103820 */ /* 0x000fe20000410000 */
[----:B------:R-:W-:Y:S02]  /*7d70*/  IMAD.MOV.U32 R3, RZ, RZ, -0x800000 ;  /* 0xff800000ff037424 */ /* 0x000fe400078e00ff */
[----:B-1----:R-:W-:Y:S01]  /*7d80*/  @P3 FMUL.FTZ R9, R9, 0.69314718246459960938 ;  /* 0x3f31721809093820 */ /* 0x002fe20000410000 */
[----:B------:R-:W-:Y:S02]  /*7d90*/  IMAD.MOV.U32 R4, RZ, RZ, -0x800000 ;  /* 0xff800000ff047424 */ /* 0x000fe400078e00ff */
[----:B------:R-:W-:Y:S01]  /*7da0*/  @P2 FFMA.FTZ R3, R7, R6, R8 ;  /* 0x0000000607032223 */ /* 0x000fe20000010008 */
[-C--:B--2---:R-:W-:Y:S01]  /*7db0*/  FMUL.FTZ R2, R2, R5.reuse ;  /* 0x0000000502027220 */ /* 0x084fe20000410000 */
[----:B------:R-:W-:Y:S01]  /*7dc0*/  @P3 FFMA.FTZ R4, R16, R0, R9 ;  /* 0x0000000010043223 */ /* 0x000fe20000010009 */
[----:B---3--:R-:W-:Y:S01]  /*7dd0*/  FMUL.FTZ R6, R10, R5 ;  /* 0x000000050a067220 */ /* 0x008fe20000410000 */
[----:B------:R-:W-:-:S02]  /*7de0*/  WARPGROUP.DEPBAR.LE gsb0, 0x0 ;  /* 0x00008000000079c5 */ /* 0x000fc40000010000 */
[----:B------:R-:W-:Y:S05]  /*7df0*/  @!P0 BRA `(.L_x_34) ;  /* 0x0000000000048947 */ /* 0x000fea0003800000 */
[----:B------:R-:W-:Y:S01]  /*7e00*/  BPT.TRAP 0x1 ;  /* 0x000000040000795c */ /* 0x000fe20000300000 */
.L_x_34:
[----:B------:R-:W-:Y:S01]  /*7e10*/  UIADD3 UR4, UR9, 0x29860, URZ ;  /* 0x0002986009047890 */ /* 0x000fe2000fffe03f */
[-C--:B------:R-:W-:Y:S01]  /*7e20*/  FMUL.FTZ R5, R24, R2.reuse ;  /* 0x0000000218057220 */ /* 0x080fe20000410000 */
[-C--:B------:R-:W-:Y:S01]  /*7e30*/  FMUL.FTZ R9, R29, R2.reuse ;  /* 0x000000021d097220 */ /* 0x080fe20000410000 */
[-C--:B------:R-:W-:Y:S01]  /*7e40*/  FMUL.FTZ R10, R32, R2.reuse ;  /* 0x00000002200a7220 */ /* 0x080fe20000410000 */
[----:B------:R-:W-:Y:S01]  /*7e50*/  UPRMT UR4, UR54, 0x654, UR4 ;  /* 0x0000065436047896 */ /* 0x000fe20008000004 */
        /* <DEDUP_REMOVED lines=8> */
[----:B------:R-:W-:Y:S01]  /*7ee0*/  SYNCS.ARRIVE.TRANS64.RED.A1T0 RZ, [UR4], RZ ;  /* 0x000000ffffff79a7 */ /* 0x000fe20008100404 */
        /* <DEDUP_REMOVED lines=47> */
[----:B------:R-:W-:Y:S01]  /*81e0*/  PLOP3.LUT P0, PT, PT, PT, PT, 0x8, 0x0 ;  /* 0x000000000000781c */ /* 0x000fe20003f0e170 */
[-C--:B------:R-:W-:Y:S01]  /*81f0*/  FMUL.FTZ R70, R70, R6.reuse ;  /* 0x0000000646467220 */ /* 0x080fe20000410000 */
[-C--:B------:R-:W-:Y:S01]  /*8200*/  FMUL.FTZ R67, R67, R6.reuse ;  /* 0x0000000643437220 */ /* 0x080fe20000410000 */
[-C--:B------:R-:W-:Y:S01]  /*8210*/  FMUL.FTZ R78, R78, R6.reuse ;  /* 0x000000064e4e7220 */ /* 0x080fe20000410000 */
[-C--:B------:R-:W-:Y:S01]  /*8220*/  FMUL.FTZ R75, R75, R6.reuse ;  /* 0x000000064b4b7220 */ /* 0x080fe20000410000 */
[-C--:B------:R-:W-:Y:S01]  /*8230*/  FMUL.FTZ R86, R86, R6.reuse ;  /* 0x0000000656567220 */ /* 0x080fe20000410000 */
[----:B------:R-:W-:-:S07]  /*8240*/  FMUL.FTZ R83, R83, R6 ;  /* 0x0000000653537220 */ /* 0x000fce0000410000 */
.L_x_10:
[----:B------:R-:W-:Y:S05]  /*8250*/  @P0 BRA `(.L_x_35) ;  /* 0x00000020006c0947 */ /* 0x000fea0003800000 */
[----:B------:R-:W0:Y:S01]  /*8260*/  S2R R25, SR_TID.X ;  /* 0x0000000000197919 */ /* 0x000e220000002100 */
[----:B------:R-:W-:Y:S01]  /*8270*/  ULDC.64 UR4, c[0x4][0x40] ;  /* 0x0100100000047ab9 */ /* 0x000fe20000000a00 */
[----:B------:R-:W1:Y:S01]  /*8280*/  LDC R119, c[0x0][0xbe8] ;  /* 0x0002fa00ff777b82 */ /* 0x000e620000000800 */
[----:B------:R-:W-:Y:S01]  /*8290*/  ULDC.64 UR8, c[0x0][0xbd0] ;  /* 0x0002f40000087ab9 */ /* 0x000fe20000000a00 */
[----:B------:R-:W-:Y:S01]  /*82a0*/  USHF.R.S32.HI UR7, URZ, 0x1f, UR51 ;  /* 0x0000001f3f077899 */ /* 0x000fe20008011433 */
[----:B------:R-:W-:Y:S01]  /*82b0*/  ULDC.64 UR10, c[0x0][0xb38] ;  /* 0x0002ce00000a7ab9 */ /* 0x000fe20000000a00 */
[----:B0-----:R-:W-:-:S05]  /*82c0*/  IMAD.SHL.U32 R2, R25, 0x4, RZ ;  /* 0x0000000419027824 */ /* 0x001fca00078e00ff */
[----:B------:R-:W-:Y:S01]  /*82d0*/  LOP3.LUT R2, R2, 0xc, RZ, 0xc0, !PT ;  /* 0x0000000c02027812 */ /* 0x000fe200078ec0ff */
[----:B------:R-:W-:Y:S03]  /*82e0*/  BAR.SYNC.DEFER_BLOCKING 0x1, 0x100 ;  /* 0x0044000000007b1d */ /* 0x000fe60000010000 */
[----:B------:R-:W-:-:S05]  /*82f0*/  IADD3 R6, P0, R2, UR4, RZ ;  /* 0x0000000402067c10 */ /* 0x000fca000ff1e0ff */
[----:B------:R-:W-:-:S06]  /*8300*/  IMAD.X R7, RZ, RZ, UR5, P0 ;  /* 0x00000005ff077e24 */ /* 0x000fcc00080e06ff */
[----:B------:R0:W2:Y:S01]  /*8310*/  LDG.E.CONSTANT R7, desc[UR56][R6.64] ;  /* 0x0000003806077981 */ /* 0x0000a2000c1e9900 */
[C---:B------:R-:W-:Y:S01]  /*8320*/  LOP3.LUT P0, R2, R25.reuse, 0x3, RZ, 0xc0, !PT ;  /* 0x0000000319027812 */ /* 0x040fe2000780c0ff */
[----:B------:R-:W-:Y:S01]  /*8330*/  VIADD R25, R25, 0xffffff80 ;  /* 0xffffff8019197836 */ /* 0x000fe20000000000 */
[----:B-1----:R-:W-:Y:S01]  /*8340*/  ISETP.NE.AND P2, PT, R119, 0x1, PT ;  /* 0x000000017700780c */ /* 0x002fe20003f45270 */
[----:B------:R-:W-:Y:S01]  /*8350*/  UIMAD.WIDE.U32 UR4, UR51, UR8, URZ ;  /* 0x00000008330472a5 */ /* 0x000fe2000f8e003f */
[----:B------:R-:W-:Y:S01]  /*8360*/  ISETP.EQ.OR P0, PT, R2, 0x3, !P0 ;  /* 0x000000030200780c */ /* 0x000fe20004702670 */
[----:B------:R-:W-:Y:S01]  /*8370*/  UIMAD UR6, UR7, UR8, URZ ;  /* 0x00000008070672a4 */ /* 0x000fe2000f8e023f */
[----:B------:R-:W-:Y:S01]  /*8380*/  SHF.R.S32.HI R2, RZ, 0x1f, R25 ;  /* 0x0000001fff027819 */ /* 0x000fe20000011419 */
[----:B------:R-:W-:Y:S01]  /*8390*/  UIMAD UR8, UR7, UR10, URZ ;  /* 0x0000000a070872a4 */ /* 0x000fe2000f8e023f */
[----:B------:R-:W-:Y:S01]  /*83a0*/  SEL R108, R0, R9, P0 ;  /* 0x00000009006c7207 */ /* 0x000fe20000000000 */
[----:B------:R-:W-:Y:S01]  /*83b0*/  IMAD.U32 R32, RZ, RZ, UR4 ;  /* 0x00000004ff207e24 */ /* 0x000fe2000f8e00ff */
[----:B------:R-:W-:Y:S01]  /*83c0*/  SEL R117, R9, R0, P0 ;  /* 0x0000000009757207 */ /* 0x000fe20000000000 */
[----:B------:R-:W-:Y:S01]  /*83d0*/  UIMAD UR9, UR51, UR9, UR6 ;  /* 0x00000009330972a4 */ /* 0x000fe2000f8e0206 */
[----:B------:R-:W-:Y:S01]  /*83e0*/  LEA.HI R0, R2, R25, RZ, 0x7 ;  /* 0x0000001902007211 */ /* 0x000fe200078f38ff */
[----:B------:R-:W-:Y:S01]  /*83f0*/  UIMAD.WIDE.U32 UR6, UR51, UR10, URZ ;  /* 0x0000000a330672a5 */ /* 0x000fe2000f8e003f */
[----:B------:R-:W-:Y:S01]  /*8400*/  SEL R104, R36, R11, P0 ;  /* 0x0000000b24687207 */ /* 0x000fe20000000000 */
[----:B------:R-:W1:Y:S01]  /*8410*/  S2UR UR4, SR_CTAID.Y ;  /* 0x00000000000479c3 */ /* 0x000e620000002600 */
[----:B0-----:R-:W-:Y:S01]  /*8420*/  LOP3.LUT R6, R0, 0xffffff80, RZ, 0xc0, !PT ;  /* 0xffffff8000067812 */ /* 0x001fe200078ec0ff */
[----:B------:R-:W-:Y:S01]  /*8430*/  UIADD3 UR9, UR5, UR9, URZ ;  /* 0x0000000905097290 */ /* 0x000fe2000fffe03f */
[----:B------:R-:W-:Y:S01]  /*8440*/  SEL R113, R11, R36, P0 ;  /* 0x000000240b717207 */ /* 0x000fe20000000000 */
[----:B------:R-:W-:Y:S01]  /*8450*/  UIMAD UR8, UR51, UR11, UR8 ;  /* 0x0000000b330872a4 */ /* 0x000fe2000f8e0208 */
[----:B------:R-:W-:Y:S01]  /*8460*/  SHF.R.S32.HI R9, RZ, 0x7, R0 ;  /* 0x00000007ff097819 */ /* 0x000fe20000011400 */
[----:B------:R-:W-:Y:S01]  /*8470*/  IMAD.IADD R64, R25, 0x1, -R6 ;  /* 0x0000000119407824 */ /* 0x000fe200078e0a06 */
[----:B------:R-:W-:Y:S01]  /*8480*/  SEL R16, R10, R33, P0 ;  /* 0x000000210a107207 */ /* 0x000fe20000000000 */
[----:B------:R-:W-:Y:S01]  /*8490*/  UIADD3 UR8, UR7, UR8, URZ ;  /* 0x0000000807087290 */ /* 0x000fe2000fffe03f */
[----:B------:R-:W-:Y:S01]  /*84a0*/  SEL R111, R33, R10, P0 ;  /* 0x0000000a216f7207 */ /* 0x000fe20000000000 */
[----:B------:R-:W-:Y:S01]  /*84b0*/  IMAD.U32 R33, RZ, RZ, UR5 ;  /* 0x00000005ff217e24 */ /* 0x000fe2000f8e00ff */
[----:B------:R-:W-:Y:S01]  /*84c0*/  SHF.R.S32.HI R11, RZ, 0x1f, R64 ;  /* 0x0000001fff0b7819 */ /* 0x000fe20000011440 */
[----:B------:R-:W-:Y:S01]  /*84d0*/  IMAD.U32 R33, RZ, RZ, UR9 ;  /* 0x00000009ff217e24 */ /* 0x000fe2000f8e00ff */
[----:B------:R-:W-:Y:S01]  /*84e0*/  LEA.HI R2, R2, R25, RZ, 0x2 ;  /* 0x0000001902027211 */ /* 0x000fe200078f10ff */
[----:B------:R-:W-:Y:S01]  /*84f0*/  IMAD.U32 R45, RZ, RZ, UR7 ;  /* 0x00000007ff2d7e24 */ /* 0x000fe2000f8e00ff */
[----:B------:R-:W-:Y:S01]  /*8500*/  LEA.HI R10, R11, R64, RZ, 0x2 ;  /* 0x000000400b0a7211 */ /* 0x000fe200078f10ff */
[----:B------:R-:W-:Y:S01]  /*8510*/  IMAD.U32 R45, RZ, RZ, UR8 ;  /* 0x00000008ff2d7e24 */ /* 0x000fe2000f8e00ff */
[----:B------:R-:W-:Y:S01]  /*8520*/  SEL R100, R12, R41, P0 ;  /* 0x000000290c647207 */ /* 0x000fe20000000000 */
[----:B------:R-:W-:Y:S01]  /*8530*/  ULDC.64 UR8, c[0x0][0xb28] ;  /* 0x0002ca0000087ab9 */ /* 0x000fe20000000a00 */
[----:B------:R-:W-:Y:S01]  /*8540*/  SEL R107, R41, R12, P0 ;  /* 0x0000000c296b7207 */ /* 0x000fe20000000000 */
[----:B------:R-:W-:Y:S01]  /*8550*/  BSSY B0, `(.L_x_36) ;  /* 0x0000171000007945 */ /* 0x000fe20003800000 */
[----:B------:R-:W-:-:S02]  /*8560*/  SEL R48, R26, R27, P0 ;  /* 0x0000001b1a307207 */ /* 0x000fc40000000000 */
[----:B------:R-:W-:Y:S02]  /*8570*/  SEL R85, R27, R26, P0 ;  /* 0x0000001a1b557207 */ /* 0x000fe40000000000 */
[----:B------:R-:W-:Y:S02]  /*8580*/  LEA.HI R0, R0, R9, RZ, 0x1 ;  /* 0x0000000900007211 */ /* 0x000fe400078f08ff */
[----:B------:R-:W-:Y:S02]  /*8590*/  SEL R106, R5, R8, P0 ;  /* 0x00000008056a7207 */ /* 0x000fe40000000000 */
[----:B------:R-:W-:Y:S02]  /*85a0*/  SEL R115, R8, R5, P0 ;  /* 0x0000000508737207 */ /* 0x000fe40000000000 */
[----:B------:R-:W-:Y:S02]  /*85b0*/  SEL R26, R74, R75, P0 ;  /* 0x0000004b4a1a7207 */ /* 0x000fe40000000000 */
[----:B------:R-:W-:-:S02]  /*85c0*/  SEL R41, R75, R74, P0 ;  /* 0x0000004a4b297207 */ /* 0x000fc40000000000 */
[----:B------:R-:W-:Y:S01]  /*85d0*/  LOP3.LUT R6, R2, 0xfffffffc, RZ, 0xc0, !PT ;  /* 0xfffffffc02067812 */ /* 0x000fe200078ec0ff */
[----:B------:R-:W0:Y:S01]  /*85e0*/  S2R R74, SR_CTAID.X ;  /* 0x00000000004a7919 */ /* 0x000e220000002500 */
[--C-:B------:R-:W-:Y:S02]  /*85f0*/  SHF.R.S32.HI R2, RZ, 0x2, R10.reuse ;  /* 0x00000002ff027819 */ /* 0x100fe4000001140a */
[----:B------:R-:W-:Y:S01]  /*8600*/  SHF.R.S32.HI R5, RZ, 0x1f, R10 ;  /* 0x0000001fff057819 */ /* 0x000fe2000001140a */
[----:B------:R-:W-:Y:S01]  /*8610*/  IMAD.IADD R6, R25, 0x1, -R6 ;  /* 0x0000000119067824 */ /* 0x000fe200078e0a06 */
[----:B------:R-:W-:Y:S02]  /*8620*/  LOP3.LUT R0, R0, 0x3fffffe, RZ, 0xc0, !PT ;  /* 0x03fffffe00007812 */ /* 0x000fe400078ec0ff */
[----:B------:R-:W-:Y:S02]  /*8630*/  LEA.HI R5, R5, R2, RZ, 0x3 ;  /* 0x0000000205057211 */ /* 0x000fe400078f18ff */
[----:B------:R-:W-:Y:S01]  /*8640*/  LEA.HI R8, R6, R6, RZ, 0x1 ;  /* 0x0000000606087211 */ /* 0x000fe200078f08ff */
[----:B------:R-:W-:Y:S01]  /*8650*/  IMAD.IADD R0, R9, 0x1, -R0 ;  /* 0x0000000109007824 */ /* 0x000fe200078e0a00 */
[----:B------:R-:W-:-:S02]  /*8660*/  LOP3.LUT R9, R5, 0xfffffff8, RZ, 0xc0, !PT ;  /* 0xfffffff805097812 */ /* 0x000fc400078ec0ff */
[----:B------:R-:W-:Y:S02]  /*8670*/  LEA.HI R5, R11, R64, RZ, 0x5 ;  /* 0x000000400b057211 */ /* 0x000fe400078f28ff */
[----:B------:R-:W-:Y:S01]  /*8680*/  SEL R96, R14, R49, P0 ;  /* 0x000000310e607207 */ /* 0x000fe20000000000 */
[----:B------:R-:W-:Y:S01]  /*8690*/  IMAD.IADD R2, R2, 0x1, -R9 ;  /* 0x0000000102027824 */ /* 0x000fe200078e0a09 */
[----:B------:R-:W-:Y:S02]  /*86a0*/  SHF.R.S32.HI R5, RZ, 0x5, R5 ;  /* 0x00000005ff057819 */ /* 0x000fe40000011405 */
[----:B------:R-:W-:Y:S02]  /*86b0*/  LOP3.LUT R9, R8, 0x1ffffffe, RZ, 0xc0, !PT ;  /* 0x1ffffffe08097812 */ /* 0x000fe400078ec0ff */
[----:B------:R-:W-:Y:S01]  /*86c0*/  SEL R103, R49, R14, P0 ;  /* 0x0000000e31677207 */ /* 0x000fe20000000000 */
[----:B------:R-:W-:Y:S01]  /*86d0*/  IMAD R5, R5, 0x10, R2 ;  /* 0x0000001005057824 */ /* 0x000fe200078e0202 */
[----:B------:R-:W-:Y:S01]  /*86e0*/  SEL R14, R30, R31, P0 ;  /* 0x0000001f1e0e7207 */ /* 0x000fe20000000000 */
[----:B------:R-:W-:Y:S01]  /*86f0*/  IMAD.IADD R9, R6, 0x1, -R9 ;  /* 0x0000000106097824 */ /* 0x000fe200078e0a09 */
[----:B------:R-:W-:-:S02]  /*8700*/  SEL R98, R52, R15, P0 ;  /* 0x0000000f34627207 */ /* 0x000fc40000000000 */
[----:B------:R-:W-:Y:S02]  /*8710*/  LEA R0, R0, R5, 0x6 ;  /* 0x0000000500007211 */ /* 0x000fe400078e30ff */
[----:B------:R-:W-:Y:S02]  /*8720*/  SEL R105, R15, R52, P0 ;  /* 0x000000340f697207 */ /* 0x000fe40000000000 */
[----:B------:R-:W-:Y:S01]  /*8730*/  SEL R72, R24, R81, P0 ;  /* 0x0000005118487207 */ /* 0x000fe20000000000 */
[----:B------:R-:W-:Y:S01]  /*8740*/  IMAD R9, R9, 0x8, R0 ;  /* 0x0000000809097824 */ /* 0x000fe200078e0200 */
[----:B------:R-:W-:Y:S02]  /*8750*/  SEL R91, R81, R24, P0 ;  /* 0x00000018515b7207 */ /* 0x000fe40000000000 */
[----:B------:R-:W-:Y:S02]  /*8760*/  SEL R52, R34, R35, P0 ;  /* 0x0000002322347207 */ /* 0x000fe40000000000 */
[----:B------:R-:W-:-:S02]  /*8770*/  SEL R81, R35, R34, P0 ;  /* 0x0000002223517207 */ /* 0x000fc40000000000 */
[----:B------:R-:W-:Y:S02]  /*8780*/  SEL R34, R86, R87, P0 ;  /* 0x0000005756227207 */ /* 0x000fe40000000000 */
[----:B------:R-:W-:Y:S02]  /*8790*/  LOP3.LUT R5, R10, 0x7ffffffc, RZ, 0xc0, !PT ;  /* 0x7ffffffc0a057812 */ /* 0x000fe400078ec0ff */
[----:B------:R-:W-:Y:S02]  /*87a0*/  SEL R90, R68, R21, P0 ;  /* 0x00000015445a7207 */ /* 0x000fe40000000000 */
[----:B------:R-:W-:Y:S02]  /*87b0*/  SEL R97, R21, R68, P0 ;  /* 0x0000004415617207 */ /* 0x000fe40000000000 */
[----:B------:R-:W-:Y:S02]  /*87c0*/  SEL R87, R87, R86, P0 ;  /* 0x0000005657577207 */ /* 0x000fe40000000000 */
[----:B------:R-:W-:-:S02]  /*87d0*/  SEL R88, R20, R65, P0 ;  /* 0x0000004114587207 */ /* 0x000fc40000000000 */
[----:B------:R-:W-:Y:S02]  /*87e0*/  SEL R95, R65, R20, P0 ;  /* 0x00000014415f7207 */ /* 0x000fe40000000000 */
[----:B------:R-:W-:Y:S02]  /*87f0*/  SEL R68, R22, R73, P0 ;  /* 0x0000004916447207 */ /* 0x000fe40000000000 */
        /* <DEDUP_REMOVED lines=10> */
[C---:B------:R-:W-:Y:S01]  /*88a0*/  LOP3.LUT P1, RZ, R64.reuse, 0x3, RZ, 0xc0, !PT ;  /* 0x0000000340ff7812 */ /* 0x040fe2000782c0ff */
[----:B------:R-:W-:Y:S01]  /*88b0*/  IMAD.IADD R64, R64, 0x1, -R5 ;  /* 0x0000000140407824 */ /* 0x000fe200078e0a05 */
[----:B------:R-:W-:Y:S02]  /*88c0*/  SEL R38, R66, R67, P0 ;  /* 0x0000004342267207 */ /* 0x000fe40000000000 */
[----:B------:R-:W-:Y:S01]  /*88d0*/  SEL R47, R67, R66, P0 ;  /* 0x00000042432f7207 */ /* 0x000fe20000000000 */
[----:B0-----:R-:W-:Y:S01]  /*88e0*/  IMAD R66, R74, 0x80, R0 ;  /* 0x000000804a427824 */ /* 0x001fe200078e0200 */
[----:B------:R-:W-:Y:S01]  /*88f0*/  SEL R46, R54, R55, P0 ;  /* 0x00000037362e7207 */ /* 0x000fe20000000000 */
[----:B------:R-:W-:Y:S01]  /*8900*/  IMAD R74, R74, 0x80, R9 ;  /* 0x000000804a4a7824 */ /* 0x000fe200078e0209 */
[----:B------:R-:W-:Y:S02]  /*8910*/  SEL R61, R55, R54, P0 ;  /* 0x00000036373d7207 */ /* 0x000fe40000000000 */
[----:B------:R-:W-:-:S02]  /*8920*/  SEL R102, R44, R13, P0 ;  /* 0x0000000d2c667207 */ /* 0x000fc40000000000 */
[----:B------:R-:W-:Y:S01]  /*8930*/  SEL R109, R13, R44, P0 ;  /* 0x0000002c0d6d7207 */ /* 0x000fe20000000000 */
[----:B------:R-:W-:Y:S01]  /*8940*/  IMAD.U32 R44, RZ, RZ, UR6 ;  /* 0x00000006ff2c7e24 */ /* 0x000fe2000f8e00ff */
[----:B------:R-:W-:Y:S01]  /*8950*/  SEL R94, R60, R19, P0 ;  /* 0x000000133c5e7207 */ /* 0x000fe20000000000 */
[----:B------:R-:W-:Y:S01]  /*8960*/  ULDC.64 UR6, c[0x0][0xb48] ;  /* 0x0002d20000067ab9 */ /* 0x000fe20000000a00 */
[----:B------:R-:W-:Y:S02]  /*8970*/  SEL R101, R19, R60, P0 ;  /* 0x0000003c13657207 */ /* 0x000fe40000000000 */
[----:B------:R-:W-:Y:S02]  /*8980*/  SEL R80, R76, R23, P0 ;  /* 0x000000174c507207 */ /* 0x000fe40000000000 */
[----:B------:R-:W-:Y:S02]  /*8990*/  SEL R93, R23, R76, P0 ;  /* 0x0000004c175d7207 */ /* 0x000fe40000000000 */
[----:B------:R-:W-:Y:S01]  /*89a0*/  SEL R60, R42, R43, P0 ;  /* 0x0000002b2a3c7207 */ /* 0x000fe20000000000 */
[----:B------:R-:W1:Y:S01]  /*89b0*/  LDC R76, c[0x0][0xc50] ;  /* 0x00031400ff4c7b82 */ /* 0x000e620000000800 */
        /* <DEDUP_REMOVED lines=12> */
[----:B------:R-:W0:Y:S01]  /*8a80*/  @P2 LDC R83, c[0x0][0xbf0] ;  /* 0x0002fc00ff532b82 */ /* 0x000e220000000800 */
[----:B------:R-:W-:-:S07]  /*8a90*/  SEL R43, R71, R70, P0 ;  /* 0x00000046472b7207 */ /* 0x000fce0000000000 */
[----:B------:R-:W3:Y:S01]  /*8aa0*/  @P2 LDC R82, c[0x0][0xbf0] ;  /* 0x0002fc00ff522b82 */ /* 0x000ee20000000800 */
[----:B--2---:R2:W-:Y:S04]  /*8ab0*/  SHFL.IDX PT, R49, R14, R7, 0x1c1f ;  /* 0x001c1f070e317589 */ /* 0x0045e800000e0000 */
[----:B------:R-:W-:Y:S04]  /*8ac0*/  SHFL.IDX PT, R5, R34, R7, 0x1c1f ;  /* 0x001c1f0722057589 */ /* 0x000fe800000e0000 */
[----:B------:R-:W-:Y:S01]  /*8ad0*/  SHFL.IDX PT, R10, R106, R7, 0x1c1f ;  /* 0x001c1f076a0a7589 */ /* 0x000fe200000e0000 */
[----:B--2---:R-:W-:-:S03]  /*8ae0*/  LOP3.LUT R14, R7, 0x2, RZ, 0x3c, !PT ;  /* 0x00000002070e7812 */ /* 0x004fc600078e3cff */
[----:B------:R-:W-:Y:S04]  /*8af0*/  SHFL.IDX PT, R54, R12, R7, 0x1c1f ;  /* 0x001c1f070c367589 */ /* 0x000fe800000e0000 */
[----:B------:R2:W4:Y:S04]  /*8b00*/  SHFL.IDX PT, R8, R87, R14, 0x1c1f ;  /* 0x001c1f0e57087589 */ /* 0x00052800000e0000 */
[----:B------:R-:W5:Y:S04]  /*8b10*/  SHFL.IDX PT, R9, R115, R14, 0x1c1f ;  /* 0x001c1f0e73097589 */ /* 0x000f6800000e0000 */
[----:B------:R-:W-:Y:S01]  /*8b20*/  SHFL.IDX PT, R11, R108, R7, 0x1c1f ;  /* 0x001c1f076c0b7589 */ /* 0x000fe200000e0000 */
[----:B--2---:R-:W2:Y:S03]  /*8b30*/  LDC.64 R86, c[0x0][0xb40] ;  /* 0x0002d000ff567b82 */ /* 0x004ea60000000a00 */
[----:B------:R-:W1:Y:S04]  /*8b40*/  SHFL.IDX PT, R12, R117, R14, 0x1c1f ;  /* 0x001c1f0e750c7589 */ /* 0x000e6800000e0000 */
[----:B------:R-:W-:Y:S04]  /*8b50*/  SHFL.IDX PT, R16, R16, R7, 0x1c1f ;  /* 0x001c1f0710107589 */ /* 0x000fe800000e0000 */
[----:B------:R-:W0:Y:S04]  /*8b60*/  SHFL.IDX PT, R17, R111, R14, 0x1c1f ;  /* 0x001c1f0e6f117589 */ /* 0x000e2800000e0000 */
[----:B------:R-:W-:Y:S04]  /*8b70*/  SHFL.IDX PT, R22, R100, R7, 0x1c1f ;  /* 0x001c1f0764167589 */ /* 0x000fe800000e0000 */
[----:B------:R-:W-:Y:S04]  /*8b80*/  SHFL.IDX PT, R53, R18, R7, 0x1c1f ;  /* 0x001c1f0712357589 */ /* 0x000fe800000e0000 */
[----:B------:R-:W-:Y:S01]  /*8b90*/  SHFL.IDX PT, R23, R107, R14, 0x1c1f ;  /* 0x001c1f0e6b177589 */ /* 0x000fe200000e0000 */
[----:B--2---:R-:W-:-:S03]  /*8ba0*/  IMAD.WIDE.U32 R44, R86, UR49, R44 ;  /* 0x00000031562c7c25 */ /* 0x004fc6000f8e002c */
[----:B------:R-:W-:Y:S04]  /*8bb0*/  SHFL.IDX PT, R15, R104, R7, 0x1c1f ;  /* 0x001c1f07680f7589 */ /* 0x000fe800000e0000 */
[----:B------:R-:W-:Y:S04]  /*8bc0*/  SHFL.IDX PT, R30, R92, R7, 0x1c1f ;  /* 0x001c1f075c1e7589 */ /* 0x000fe800000e0000 */
[----:B------:R-:W-:Y:S04]  /*8bd0*/  SHFL.IDX PT, R50, R20, R7, 0x1c1f ;  /* 0x001c1f0714327589 */ /* 0x000fe800000e0000 */
[----:B------:R-:W2:Y:S04]  /*8be0*/  SHFL.IDX PT, R18, R113, R14, 0x1c1f ;  /* 0x001c1f0e71127589 */ /* 0x000ea800000e0000 */
[----:B------:R-:W3:Y:S04]  /*8bf0*/  SHFL.IDX PT, R31, R99, R14, 0x1c1f ;  /* 0x001c1f0e631f7589 */ /* 0x000ee800000e0000 */
[----:B------:R-:W-:Y:S04]  /*8c00*/  SHFL.IDX PT, R19, R102, R7, 0x1c1f ;  /* 0x001c1f0766137589 */ /* 0x000fe800000e0000 */
[----:B------:R-:W-:Y:S04]  /*8c10*/  SHFL.IDX PT, R20, R109, R14, 0x1c1f ;  /* 0x001c1f0e6d147589 */ /* 0x000fe800000e0000 */
[----:B------:R-:W-:Y:S04]  /*8c20*/  SHFL.IDX PT, R24, R96, R7, 0x1c1f ;  /* 0x001c1f0760187589 */ /* 0x000fe800000e0000 */
[----:B------:R-:W-:Y:S04]  /*8c30*/  SHFL.IDX PT, R27, R94, R7, 0x1c1f ;  /* 0x001c1f075e1b7589 */ /* 0x000fe800000e0000 */
[----:B------:R-:W-:Y:S04]  /*8c40*/  SHFL.IDX PT, R21, R103, R14, 0x1c1f ;  /* 0x001c1f0e67157589 */ /* 0x000fe800000e0000 */
[----:B------:R-:W3:Y:S04]  /*8c50*/  SHFL.IDX PT, R34, R101, R14, 0x1c1f ;  /* 0x001c1f0e65227589 */ /* 0x000ee800000e0000 */
[----:B------:R4:W-:Y:S04]  /*8c60*/  SHFL.IDX PT, R79, R85, R14, 0x1c1f ;  /* 0x001c1f0e554f7589 */ /* 0x0009e800000e0000 */
[----:B------:R-:W-:Y:S04]  /*8c70*/  SHFL.IDX PT, R6, R26, R7, 0x1c1f ;  /* 0x001c1f071a067589 */ /* 0x000fe800000e0000 */
[----:B------:R-:W-:Y:S01]  /*8c80*/  SHFL.IDX PT, R25, R98, R7, 0x1c1f ;  /* 0x001c1f0762197589 */ /* 0x000fe200000e0000 */
[----:B----4-:R-:W4:Y:S03]  /*8c90*/  LDC.64 R84, c[0x0][0xbd8] ;  /* 0x0002f600ff547b82 */ /* 0x010f260000000a00 */
[----:B------:R-:W-:Y:S04]  /*8ca0*/  SHFL.IDX PT, R26, R105, R14, 0x1c1f ;  /* 0x001c1f0e691a7589 */ /* 0x000fe800000e0000 */
[----:B------:R-:W-:Y:S04]  /*8cb0*/  SHFL.IDX PT, R0, R58, R7, 0x1c1f ;  /* 0x001c1f073a007589 */ /* 0x000fe800000e0000 */
[----:B------:R-:W-:Y:S04]  /*8cc0*/  SHFL.IDX PT, R51, R88, R7, 0x1c1f ;  /* 0x001c1f0758337589 */ /* 0x000fe800000e0000 */
[----:B------:R-:W-:Y:S04]  /*8cd0*/  SHFL.IDX PT, R63, R80, R7, 0x1c1f ;  /* 0x001c1f07503f7589 */ /* 0x000fe800000e0000 */
[----:B------:R-:W-:Y:S04]  /*8ce0*/  SHFL.IDX PT, R58, R95, R14, 0x1c1f ;  /* 0x001c1f0e5f3a7589 */ /* 0x000fe800000e0000 */
[----:B------:R-:W-:Y:S04]  /*8cf0*/  SHFL.IDX PT, R35, R90, R7, 0x1c1f ;  /* 0x001c1f075a237589 */ /* 0x000fe800000e0000 */
[----:B------:R-:W4:Y:S04]  /*8d00*/  SHFL.IDX PT, R62, R97, R14, 0x1c1f ;  /* 0x001c1f0e613e7589 */ /* 0x000f2800000e0000 */
[----:B------:R5:W-:Y:S04]  /*8d10*/  SHFL.IDX PT, R80, R77, R14, 0x1c1f ;  /* 0x001c1f0e4d507589 */ /* 0x000be800000e0000 */
[----:B------:R-:W-:Y:S04]  /*8d20*/  SHFL.IDX PT, R68, R68, R7, 0x1c1f ;  /* 0x001c1f0744447589 */ /* 0x000fe800000e0000 */
[----:B------:R-:W4:Y:S01]  /*8d30*/  SHFL.IDX PT, R69, R69, R14, 0x1c1f ;  /* 0x001c1f0e45457589 */ /* 0x000f2200000e0000 */
[----:B-----5:R-:W5:Y:S03]  /*8d40*/  @P2 LDC R77, c[0x0][0xbec] ;  /* 0x0002fb00ff4d2b82 */ /* 0x020f660000000800 */
[----:B------:R-:W-:Y:S04]  /*8d50*/  SHFL.IDX PT, R72, R72, R7, 0x1c1f ;  /* 0x001c1f0748487589 */ /* 0x000fe800000e0000 */
        /* <DEDUP_REMOVED lines=9> */
[----:B------:R1:W-:Y:S04]  /*8df0*/  SHFL.IDX PT, R2, R28, R7, 0x1c1f ;  /* 0x001c1f071c027589 */ /* 0x0003e800000e0000 */
[----:B------:R-:W5:Y:S04]  /*8e00*/  SHFL.IDX PT, R70, R93, R14, 0x1c1f ;  /* 0x001c1f0e5d467589 */ /* 0x000f6800000e0000 */
[----:B------:R-:W-:Y:S01]  /*8e10*/  SHFL.IDX PT, R73, R73, R14, 0x1c1f ;  /* 0x001c1f0e49497589 */ /* 0x000fe200000e0000 */
[----:B-1----:R-:W-:-:S02]  /*8e20*/  SEL R7, R5, R8, P0 ;  /* 0x0000000805077207 */ /* 0x002fc40000000000 */
[----:B------:R-:W-:Y:S01]  /*8e30*/  SEL R5, R8, R5, P0 ;  /* 0x0000000508057207 */ /* 0x000fe20000000000 */
[----:B------:R-:W1:Y:S01]  /*8e40*/  SHFL.IDX PT, R75, R91, R14, 0x1c1f ;  /* 0x001c1f0e5b4b7589 */ /* 0x000e6200000e0000 */
[----:B------:R-:W-:Y:S02]  /*8e50*/  SEL R8, R10, R9, P0 ;  /* 0x000000090a087207 */ /* 0x000fe40000000000 */
[----:B------:R-:W-:Y:S01]  /*8e60*/  SEL R10, R9, R10, P0 ;  /* 0x0000000a090a7207 */ /* 0x000fe20000000000 */
[----:B------:R3:W1:Y:S01]  /*8e70*/  SHFL.IDX PT, R78, R89, R14, 0x1c1f ;  /* 0x001c1f0e594e7589 */ /* 0x00066200000e0000 */
[----:B------:R-:W-:Y:S02]  /*8e80*/  SEL R9, R11, R12, P0 ;  /* 0x0000000c0b097207 */ /* 0x000fe40000000000 */
[----:B------:R-:W-:Y:S01]  /*8e90*/  SEL R11, R12, R11, P0 ;  /* 0x0000000b0c0b7207 */ /* 0x000fe20000000000 */
[----:B------:R-:W1:Y:S01]  /*8ea0*/  SHFL.IDX PT, R81, R81, R14, 0x1c1f ;  /* 0x001c1f0e51517589 */ /* 0x000e6200000e0000 */
[----:B0-----:R-:W-:-:S02]  /*8eb0*/  SEL R12, R16, R17, P0 ;  /* 0x00000011100c7207 */ /* 0x001fc40000000000 */
[----:B------:R-:W-:Y:S01]  /*8ec0*/  SEL R16, R17, R16, P0 ;  /* 0x0000001011107207 */ /* 0x000fe20000000000 */
[----:B------:R0:W-:Y:S01]  /*8ed0*/  SHFL.IDX PT, R67, R29, R14, 0x1c1f ;  /* 0x001c1f0e1d437589 */ /* 0x0001e200000e0000 */
[----:B--2---:R-:W-:Y:S01]  /*8ee0*/  SEL R17, R18, R15, P0 ;  /* 0x0000000f12117207 */ /* 0x004fe20000000000 */
[----:B---3--:R-:W2:Y:S01]  /*8ef0*/  @P2 LDC R89, c[0x0][0xbec] ;  /* 0x0002fb00ff592b82 */ /* 0x008ea20000000800 */
[----:B------:R-:W-:Y:S01]  /*8f00*/  SEL R28, R30, R31, P0 ;  /* 0x0000001f1e1c7207 */ /* 0x000fe20000000000 */
[----:B------:R3:W-:Y:S01]  /*8f10*/  SHFL.IDX PT, R71, R13, R14, 0x1c1f ;  /* 0x001c1f0e0d477589 */ /* 0x0007e200000e0000 */
[----:B------:R-:W-:Y:S02]  /*8f20*/  SEL R30, R31, R30, P0 ;  /* 0x0000001e1f1e7207 */ /* 0x000fe40000000000 */
[----:B------:R-:W-:Y:S01]  /*8f30*/  SEL R31, R34, R27, P0 ;  /* 0x0000001b221f7207 */ /* 0x000fe20000000000 */
[----:B------:R-:W-:Y:S01]  /*8f40*/  SHFL.IDX PT, R61, R61, R14, 0x1c1f ;  /* 0x001c1f0e3d3d7589 */ /* 0x000fe200000e0000 */
[----:B0-----:R-:W-:Y:S01]  /*8f50*/  SEL R29, R27, R34, P0 ;  /* 0x000000221b1d7207 */ /* 0x001fe20000000000 */
[----:B----4-:R-:W-:-:S02]  /*8f60*/  IMAD R34, R84, UR39, RZ ;  /* 0x0000002754227c24 */ /* 0x010fc4000f8e02ff */
[----:B------:R-:W-:Y:S01]  /*8f70*/  SHFL.IDX PT, R65, R65, R14, 0x1c1f ;  /* 0x001c1f0e41417589 */ /* 0x000fe200000e0000 */
[----:B------:R-:W-:Y:S02]  /*8f80*/  SEL R27, R62, R35, P0 ;  /* 0x000000233e1b7207 */ /* 0x000fe40000000000 */
[----:B---3--:R-:W-:Y:S01]  /*8f90*/  SEL R13, R15, R18, P0 ;  /* 0x000000120f0d7207 */ /* 0x008fe20000000000 */
[----:B------:R-:W-:Y:S01]  /*8fa0*/  SHFL.IDX PT, R55, R55, R14, 0x1c1f ;  /* 0x001c1f0e37377589 */ /* 0x000fe200000e0000 */
[----:B------:R-:W-:Y:S02]  /*8fb0*/  SEL R15, R19, R20, P0 ;  /* 0x00000014130f7207 */ /* 0x000fe40000000000 */
[----:B------:R-:W-:Y:S01]  /*8fc0*/  SEL R18, R51, R58, P0 ;  /* 0x0000003a33127207 */ /* 0x000fe20000000000 */
[----:B------:R-:W-:Y:S04]  /*8fd0*/  SHFL.IDX PT, R57, R57, R14, 0x1c1f ;  /* 0x001c1f0e39397589 */ /* 0x000fe800000e0000 */
[----:B------:R-:W-:Y:S01]  /*8fe0*/  SHFL.IDX PT, R43, R43, R14, 0x1c1f ;  /* 0x001c1f0e2b2b7589 */ /* 0x000fe200000e0000 */
[----:B--2---:R-:W-:-:S03]  /*8ff0*/  @P2 IMAD.HI.U32 R89, R74, R89, RZ ;  /* 0x000000594a592227 */ /* 0x004fc600078e00ff */
[----:B------:R-:W-:Y:S04]  /*9000*/  SHFL.IDX PT, R47, R47, R14, 0x1c1f ;  /* 0x001c1f0e2f2f7589 */ /* 0x000fe800000e0000 */
[----:B------:R-:W-:Y:S04]  /*9010*/  SHFL.IDX PT, R37, R37, R14, 0x1c1f ;  /* 0x001c1f0e25257589 */ /* 0x000fe800000e0000 */
[----:B------:R-:W-:Y:S04]  /*9020*/  SHFL.IDX PT, R41, R41, R14, 0x1c1f ;  /* 0x001c1f0e29297589 */ /* 0x000fe800000e0000 */
[----:B------:R0:W-:Y:S02]  /*9030*/  SHFL.IDX PT, R39, R39, R14, 0x1c1f ;  /* 0x001c1f0e27277589 */ /* 0x0001e400000e0000 */
[----:B0-----:R-:W-:-:S02]  /*9040*/  SEL R14, R22, R23, P0 ;  /* 0x00000017160e7207 */ /* 0x001fc40000000000 */
[----:B------:R-:W-:Y:S02]  /*9050*/  SEL R22, R23, R22, P0 ;  /* 0x0000001617167207 */ /* 0x000fe40000000000 */
[----:B------:R-:W-:Y:S02]  /*9060*/  SEL R23, R20, R19, P0 ;  /* 0x0000001314177207 */ /* 0x000fe40000000000 */
[----:B------:R-:W-:Y:S02]  /*9070*/  SEL R20, R24, R21, P0 ;  /* 0x0000001518147207 */ /* 0x000fe40000000000 */
[----:B------:R-:W-:Y:S02]  /*9080*/  SEL R24, R21, R24, P0 ;  /* 0x0000001815187207 */ /* 0x000fe40000000000 */
[----:B------:R-:W-:Y:S02]  /*9090*/  SEL R21, R25, R26, P0 ;  /* 0x0000001a19157207 */ /* 0x000fe40000000000 */
[----:B------:R-:W-:-:S02]  /*90a0*/  SEL R25, R26, R25, P0 ;  /* 0x000000191a197207 */ /* 0x000fc40000000000 */
[----:B------:R-:W-:Y:S01]  /*90b0*/  SEL R26, R58, R51, P0 ;  /* 0x000000333a1a7207 */ /* 0x000fe20000000000 */
[----:B------:R-:W-:Y:S01]  /*90c0*/  IMAD R51, R85, UR49, R34 ;  /* 0x0000003155337c24 */ /* 0x000fe2000f8e0222 */
[----:B------:R-:W-:Y:S01]  /*90d0*/  SEL R19, R35, R62, P0 ;  /* 0x0000003e23137207 */ /* 0x000fe20000000000 */
[----:B------:R-:W-:Y:S01]  /*90e0*/  IMAD.WIDE.U32 R58, R84, UR49, R32 ;  /* 0x00000031543a7c25 */ /* 0x000fe2000f8e0020 */
[----:B------:R-:W-:Y:S02]  /*90f0*/  SEL R32, R68, R69, P0 ;  /* 0x0000004544207207 */ /* 0x000fe40000000000 */
[----:B------:R-:W-:Y:S01]  /*9100*/  SEL R34, R69, R68, P0 ;  /* 0x0000004445227207 */ /* 0x000fe20000000000 */
[----:B-----5:R-:W-:Y:S01]  /*9110*/  @P2 IMAD.HI.U32 R62, R74, R77, RZ ;  /* 0x0000004d4a3e2227 */ /* 0x020fe200078e00ff */
[----:B------:R-:W-:Y:S02]  /*9120*/  SEL R33, R63, R70, P0 ;  /* 0x000000463f217207 */ /* 0x000fe40000000000 */
[----:B------:R-:W-:Y:S01]  /*9130*/  SEL R35, R70, R63, P0 ;  /* 0x0000003f46237207 */ /* 0x000fe20000000000 */
[----:B------:R-:W-:-:S02]  /*9140*/  IMAD R69, RZ, RZ, -UR51 ;  /* 0x80000033ff457e24 */ /* 0x000fc4000f8e02ff */
[----:B------:R-:W-:Y:S02]  /*9150*/  IMAD.IADD R59, R59, 0x1, R51 ;  /* 0x000000013b3b7824 */ /* 0x000fe400078e0233 */
[----:B------:R-:W-:Y:S01]  /*9160*/  IMAD.MOV.U32 R51, RZ, RZ, R74 ;  /* 0x000000ffff337224 */ /* 0x000fe200078e004a */
[----:B------:R-:W-:Y:S01]  /*9170*/  @P2 SHF.R.U32.HI R51, RZ, R83, R62 ;  /* 0x00000053ff332219 */ /* 0x000fe2000001163e */
[----:B------:R-:W-:Y:S01]  /*9180*/  IMAD R83, R76, R69, UR4 ;  /* 0x000000044c537e24 */ /* 0x000fe2000f8e0245 */
[----:B------:R-:W-:Y:S01]  /*9190*/  ULDC.64 UR4, c[0x0][0xbe0] ;  /* 0x0002f80000047ab9 */ /* 0x000fe20000000a00 */
[----:B------:R-:W-:Y:S02]  /*91a0*/  IMAD R68, R86, UR39, RZ ;  /* 0x0000002756447c24 */ /* 0x000fe4000f8e02ff */
[----:B------:R-:W-:Y:S01]  /*91b0*/  IMAD.MOV.U32 R62, RZ, RZ, R44 ;  /* 0x000000ffff3e7224 */ /* 0x000fe200078e002c */
[----:B------:R-:W-:Y:S01]  /*91c0*/  SHF.R.S32.HI R70, RZ, 0x1f, R83 ;  /* 0x0000001fff467819 */ /* 0x000fe20000011453 */
[----:B------:R-:W-:-:S02]  /*91d0*/  IMAD R63, R87, UR49, R68 ;  /* 0x00000031573f7c24 */ /* 0x000fc4000f8e0244 */
[----:B------:R-:W-:Y:S01]  /*91e0*/  IMAD.MOV.U32 R69, RZ, RZ, R74 ;  /* 0x000000ffff457224 */ /* 0x000fe200078e004a */
[----:B------:R-:W-:Y:S01]  /*91f0*/  @P2 SHF.R.U32.HI R69, RZ, R82, R89 ;  /* 0x00000052ff452219 */ /* 0x000fe20000011659 */
[----:B------:R-:W-:Y:S02]  /*9200*/  IMAD.IADD R63, R45, 0x1, R63 ;  /* 0x000000012d3f7824 */ /* 0x000fe400078e023f */
[C---:B------:R-:W-:Y:S02]  /*9210*/  IMAD R45, R70.reuse, UR4, RZ ;  /* 0x00000004462d7c24 */ /* 0x040fe4000f8e02ff */
[----:B------:R-:W-:Y:S02]  /*9220*/  IMAD R70, R70, UR6, RZ ;  /* 0x0000000646467c24 */ /* 0x000fe4000f8e02ff */
[C---:B------:R-:W-:Y:S02]  /*9230*/  IMAD R68, R83.reuse, UR5, R45 ;  /* 0x0000000553447c24 */ /* 0x040fe4000f8e022d */
[----:B------:R-:W-:Y:S01]  /*9240*/  IMAD.WIDE.U32 R44, R83, UR4, R58 ;  /* 0x00000004532c7c25 */ /* 0x000fe2000f8e003a */
[----:B------:R-:W-:-:S03]  /*9250*/  ULDC.64 UR4, c[0x0][0xb30] ;  /* 0x0002cc0000047ab9 */ /* 0x000fc60000000a00 */
[----:B------:R-:W-:Y:S01]  /*9260*/  IMAD.WIDE.U32 R58, R83, UR6, R62 ;  /* 0x00000006533a7c25 */ /* 0x000fe2000f8e003e */
[--C-:B------:R-:W-:Y:S02]  /*9270*/  SHF.R.S32.HI R63, RZ, 0x1f, R51.reuse ;  /* 0x0000001fff3f7819 */ /* 0x100fe40000011433 */
[----:B------:R-:W-:Y:S01]  /*9280*/  IADD3 R44, P2, R51, R44, RZ ;  /* 0x0000002c332c7210 */ /* 0x000fe20007f5e0ff */
[----:B------:R-:W-:Y:S01]  /*9290*/  IMAD.MOV R51, RZ, RZ, -R51 ;  /* 0x000000ffff337224 */ /* 0x000fe200078e0a33 */
[--C-:B------:R-:W-:Y:S01]  /*92a0*/  SHF.R.S32.HI R62, RZ, 0x1f, R69.reuse ;  /* 0x0000001fff3e7819 */ /* 0x100fe20000011445 */
[----:B------:R-:W-:Y:S01]  /*92b0*/  IMAD R77, R83, UR7, R70 ;  /* 0x00000007534d7c24 */ /* 0x000fe2000f8e0246 */
[----:B------:R-:W-:Y:S01]  /*92c0*/  IADD3.X R45, R63, R45, R68, P2, !PT ;  /* 0x0000002d3f2d7210 */ /* 0x000fe200017fe444 */
[----:B------:R-:W-:Y:S01]  /*92d0*/  IMAD.MOV R70, RZ, RZ, -R69 ;  /* 0x000000ffff467224 */ /* 0x000fe200078e0a45 */
[----:B------:R-:W-:Y:S01]  /*92e0*/  ULDC.64 UR6, c[0x0][0xbc8] ;  /* 0x0002f20000067ab9 */ /* 0x000fe20000000a00 */
[----:B------:R-:W-:-:S02]  /*92f0*/  IMAD R62, R62, UR4, RZ ;  /* 0x000000043e3e7c24 */ /* 0x000fc4000f8e02ff */
[C-C-:B------:R-:W-:Y:S02]  /*9300*/  IMAD R51, R119.reuse, R51, R74.reuse ;  /* 0x0000003377337224 */ /* 0x140fe400078e024a */
[----:B------:R-:W-:Y:S02]  /*9310*/  IMAD R63, R119, R70, R74 ;  /* 0x00000046773f7224 */ /* 0x000fe400078e024a */
[----:B------:R-:W-:Y:S02]  /*9320*/  IMAD.IADD R59, R59, 0x1, R77 ;  /* 0x000000013b3b7824 */ /* 0x000fe400078e024d */
[C---:B------:R-:W-:Y:S01]  /*9330*/  IMAD R77, R69.reuse, UR5, R62 ;  /* 0x00000005454d7c24 */ /* 0x040fe2000f8e023e */
[----:B------:R-:W-:Y:S01]  /*9340*/  SHF.R.S32.HI R62, RZ, 0x1f, R51 ;  /* 0x0000001fff3e7819 */ /* 0x000fe20000011433 */
[----:B------:R-:W-:Y:S01]  /*9350*/  IMAD.WIDE.U32 R58, R69, UR4, R58 ;  /* 0x00000004453a7c25 */ /* 0x000fe2000f8e003a */
[----:B------:R-:W-:Y:S01]  /*9360*/  SHF.R.S32.HI R68, RZ, 0x1f, R63 ;  /* 0x0000001fff447819 */ /* 0x000fe2000001143f */
[----:B------:R-:W0:Y:S01]  /*9370*/  S2UR UR5, SR_CgaCtaId ;  /* 0x00000000000579c3 */ /* 0x000e220000008800 */
[----:B------:R-:W-:Y:S01]  /*9380*/  UMOV UR4, 0x400 ;  /* 0x0000040000047882 */ /* 0x000fe20000000000 */
[----:B------:R-:W-:-:S02]  /*9390*/  IMAD R62, R62, UR6, RZ ;  /* 0x000000063e3e7c24 */ /* 0x000fc4000f8e02ff */
[----:B------:R-:W-:Y:S02]  /*93a0*/  IMAD R68, R68, UR8, RZ ;  /* 0x0000000844447c24 */ /* 0x000fe4000f8e02ff */
[----:B------:R-:W-:Y:S02]  /*93b0*/  IMAD.IADD R59, R59, 0x1, R77 ;  /* 0x000000013b3b7824 */ /* 0x000fe400078e024d */
[----:B------:R-:W-:Y:S01]  /*93c0*/  IMAD R77, R51, UR7, R62 ;  /* 0x00000007334d7c24 */ /* 0x000fe2000f8e023e */
[----:B-1----:R-:W-:Y:S01]  /*93d0*/  SEL R62, R75, R72, P0 ;  /* 0x000000484b3e7207 */ /* 0x002fe20000000000 */
[----:B------:R-:W-:Y:S01]  /*93e0*/  IMAD.WIDE.U32 R44, R51, UR6, R44 ;  /* 0x00000006332c7c25 */ /* 0x000fe2000f8e002c */
[----:B------:R-:W-:-:S03]  /*93f0*/  ULDC.64 UR6, c[0x0][0xba8] ;  /* 0x0002ea0000067ab9 */ /* 0x000fc60000000a00 */
[C---:B------:R-:W-:Y:S02]  /*9400*/  IMAD R83, R63.reuse, UR9, R68 ;  /* 0x000000093f537c24 */ /* 0x040fe4000f8e0244 */
[----:B------:R-:W-:Y:S01]  /*9410*/  IMAD.WIDE.U32 R68, R63, UR8, R58 ;  /* 0x000000083f447c25 */ /* 0x000fe2000f8e003a */
[----:B------:R-:W-:Y:S01]  /*9420*/  SEL R58, R72, R75, P0 ;  /* 0x0000004b483a7207 */ /* 0x000fe20000000000 */
[----:B------:R-:W-:Y:S01]  /*9430*/  ULDC.64 UR8, c[0x0][0xb00] ;  /* 0x0002c00000087ab9 */ /* 0x000fe20000000a00 */
[----:B------:R-:W-:Y:S01]  /*9440*/  LEA R72, P2, R44, UR6, 0x2 ;  /* 0x000000062c487c11 */ /* 0x000fe2000f8410ff */
[----:B------:R-:W-:Y:S01]  /*9450*/  IMAD.IADD R51, R45, 0x1, R77 ;  /* 0x000000012d337824 */ /* 0x000fe200078e024d */
[----:B------:R-:W-:Y:S01]  /*9460*/  ULDC UR6, c[0x0][0xa88] ;  /* 0x0002a20000067ab9 */ /* 0x000fe20000000800 */
[----:B------:R-:W-:Y:S01]  /*9470*/  IMAD.IADD R45, R69, 0x1, R83 ;  /* 0x00000001452d7824 */ /* 0x000fe200078e0253 */
[----:B------:R-:W-:Y:S01]  /*9480*/  LEA R82, P3, R68, UR8, 0x2 ;  /* 0x0000000844527c11 */ /* 0x000fe2000f8610ff */
[----:B------:R-:W-:Y:S01]  /*9490*/  SHFL.IDX PT, R74, R72, RZ, 0x1c1f ;  /* 0x001c1fff484a7589 */ /* 0x000fe200000e0000 */
[----:B------:R-:W-:Y:S01]  /*94a0*/  LEA.HI.X R51, R44, UR7, R51, 0x2, P2 ;  /* 0x000000072c337c11 */ /* 0x000fe200090f1433 */
[----:B0-----:R-:W-:Y:S01]  /*94b0*/  ULEA UR4, UR5, UR4, 0x18 ;  /* 0x0000000405047291 */ /* 0x001fe2000f8ec03f */
[----:B------:R-:W-:Y:S01]  /*94c0*/  IMAD R83, R119, UR6, RZ ;  /* 0x0000000677537c24 */ /* 0x000fe2000f8e02ff */
[----:B------:R-:W-:Y:S01]  /*94d0*/  SHFL.IDX PT, R76, R72, 0x1, 0x1c1f ;  /* 0x003c1f00484c7f89 */ /* 0x000fe200000e0000 */
[----:B------:R-:W-:Y:S01]  /*94e0*/  VIADD R70, R66, 0x8 ;  /* 0x0000000842467836 */ /* 0x000fe20000000000 */
[----:B------:R-:W-:Y:S01]  /*94f0*/  UIADD3 UR4, UR4, 0x29820, URZ ;  /* 0x0002982004047890 */ /* 0x000fe2000fffe03f */
[----:B------:R-:W-:Y:S01]  /*9500*/  LEA.HI.X R84, R68, UR9, R45, 0x2, P3 ;  /* 0x0000000944547c11 */ /* 0x000fe200098f142d */
[----:B------:R-:W0:Y:S01]  /*9510*/  SHFL.IDX PT, R75, R51, RZ, 0x1c1f ;  /* 0x001c1fff334b7589 */ /* 0x000e2200000e0000 */
[-C--:B------:R-:W-:Y:S01]  /*9520*/  ISETP.GE.OR P2, PT, R66, R83.reuse, P1 ;  /* 0x000000534200720c */ /* 0x080fe20000f46670 */
[----:B------:R-:W-:Y:S01]  /*9530*/  UPRMT UR4, URZ, 0x654, UR4 ;  /* 0x000006543f047896 */ /* 0x000fe20008000004 */
[-C--:B------:R-:W-:Y:S01]  /*9540*/  ISETP.GE.OR P1, PT, R70, R83.reuse, P1 ;  /* 0x000000534600720c */ /* 0x080fe20000f26670 */
[----:B------:R1:W2:Y:S01]  /*9550*/  SHFL.IDX PT, R77, R51, 0x1, 0x1c1f ;  /* 0x003c1f00334d7f89 */ /* 0x0002a200000e0000 */
[----:B------:R-:W-:-:S02]  /*9560*/  ISETP.GE.AND P3, PT, R66, R83, PT ;  /* 0x000000534200720c */ /* 0x000fc40003f66270 */
[----:B------:R-:W-:Y:S01]  /*9570*/  SEL R59, R50, R73, P0 ;  /* 0x00000049323b7207 */ /* 0x000fe20000000000 */
[----:B------:R3:W4:Y:S01]  /*9580*/  SHFL.IDX PT, R68, R82, RZ, 0x1c1f ;  /* 0x001c1fff52447589 */ /* 0x00072200000e0000 */
[----:B------:R-:W-:Y:S01]  /*9590*/  SEL R63, R73, R50, P0 ;  /* 0x00000032493f7207 */ /* 0x000fe20000000000 */
[----:B------:R-:W-:Y:S01]  /*95a0*/  IMAD.SHL.U32 R73, R64, 0x2, RZ ;  /* 0x0000000240497824 */ /* 0x000fe200078e00ff */
[----:B------:R-:W-:Y:S01]  /*95b0*/  SYNCS.ARRIVE.TRANS64.RED.A1T0 RZ, [UR4], RZ ;  /* 0x000000ffffff79a7 */ /* 0x000fe20008100404 */
[----:B------:R3:W3:Y:S01]  /*95c0*/  SHFL.IDX PT, R69, R84, RZ, 0x1c1f ;  /* 0x001c1fff54457589 */ /* 0x0006e200000e0000 */
[----:B------:R-:W-:Y:S02]  /*95d0*/  SEL R44, R48, R79, P0 ;  /* 0x0000004f302c7207 */ /* 0x000fe40000000000 */
[----:B------:R-:W-:Y:S02]  /*95e0*/  SEL R45, R49, R78, P0 ;  /* 0x0000004e312d7207 */ /* 0x000fe40000000000 */
[----:B------:R-:W-:-:S02]  /*95f0*/  SEL R50, R52, R81, P0 ;  /* 0x0000005134327207 */ /* 0x000fc40000000000 */
[----:B-1----:R-:W-:Y:S02]  /*9600*/  SEL R51, R53, R80, P0 ;  /* 0x0000005035337207 */ /* 0x002fe40000000000 */
[----:B------:R-:W-:Y:S02]  /*9610*/  SEL R48, R79, R48, P0 ;  /* 0x000000304f307207 */ /* 0x000fe40000000000 */
[----:B------:R-:W-:Y:S01]  /*9620*/  SEL R49, R78, R49, P0 ;  /* 0x000000314e317207 */ /* 0x000fe20000000000 */
[----:B0-----:R0:W-:Y:S01]  /*9630*/  @!P2 ST.E desc[UR56][R74.64], R3 ;  /* 0x000000034a00a985 */ /* 0x0011e2000c101938 */
[----:B------:R-:W-:Y:S02]  /*9640*/  SEL R52, R81, R52, P0 ;  /* 0x0000003451347207 */ /* 0x000fe40000000000 */
[----:B------:R-:W-:Y:S01]  /*9650*/  SEL R53, R80, R53, P0 ;  /* 0x0000003550357207 */ /* 0x000fe20000000000 */
[----:B--2---:R0:W-:Y:S01]  /*9660*/  @!P1 ST.E desc[UR56][R76.64], R4 ;  /* 0x000000044c009985 */ /* 0x0041e2000c101938 */
[----:B------:R-:W-:Y:S05]  /*9670*/  @P3 BRA `(.L_x_37) ;  /* 0x0000000400783947 */ /* 0x000fea0003800000 */
[C---:B0-----:R-:W-:Y:S01]  /*9680*/  IADD3 R3, R73.reuse, 0x8, RZ ;  /* 0x0000000849037810 */ /* 0x041fe20007ffe0ff */
[----:B------:R-:W-:Y:S01]  /*9690*/  ULDC UR4, c[0x0][0xac8] ;  /* 0x0002b20000047ab9 */ /* 0x000fe20000000800 */
[C---:B------:R-:W-:Y:S01]  /*96a0*/  VIADD R64, R73.reuse, 0x10 ;  /* 0x0000001049407836 */ /* 0x040fe20000000000 */
[C---:B------:R-:W-:Y:S01]  /*96b0*/  ISETP.GE.AND P2, PT, R73.reuse, UR4, PT ;  /* 0x0000000449007c0c */ /* 0x040fe2000bf46270 */
[----:B------:R-:W-:Y:S01]  /*96c0*/  VIADD R66, R73, 0x18 ;  /* 0x0000001849427836 */ /* 0x000fe20000000000 */
[----:B------:R-:W-:Y:S01]  /*96d0*/  ISETP.GE.AND P3, PT, R3, UR4, PT ;  /* 0x0000000403007c0c */ /* 0x000fe2000bf66270 */
[C---:B------:R-:W-:Y:S01]  /*96e0*/  VIADD R72, R73.reuse, 0x20 ;  /* 0x0000002049487836 */ /* 0x040fe20000000000 */
[----:B------:R-:W-:Y:S01]  /*96f0*/  ISETP.GE.AND P4, PT, R64, UR4, PT ;  /* 0x0000000440007c0c */ /* 0x000fe2000bf86270 */
[----:B------:R-:W-:Y:S01]  /*9700*/  VIADD R80, R73, 0x38 ;  /* 0x0000003849507836 */ /* 0x000fe20000000000 */
[----:B------:R-:W-:-:S04]  /*9710*/  ISETP.GE.AND P1, PT, R66, UR4, PT ;  /* 0x0000000442007c0c */ /* 0x000fc8000bf26270 */
[----:B------:R-:W-:-:S03]  /*9720*/  ISETP.GE.AND P5, PT, R80, UR4, PT ;  /* 0x0000000450007c0c */ /* 0x000fc6000bfa6270 */
[--C-:B---34-:R-:W-:Y:S02]  /*9730*/  @!P2 IMAD.WIDE R74, R73, 0x4, R68.reuse ;  /* 0x00000004494aa825 */ /* 0x118fe400078e0244 */
[----:B------:R-:W-:Y:S02]  /*9740*/  @!P3 LEA.HI R3, R3, R3, RZ, 0x1 ;  /* 0x000000030303b211 */ /* 0x000fe400078f08ff */
[----:B------:R-:W-:Y:S01]  /*9750*/  @!P4 LEA.HI R64, R64, R64, RZ, 0x1 ;  /* 0x000000404040c211 */ /* 0x000fe200078f08ff */
[----:B------:R0:W-:Y:S01]  /*9760*/  @!P2 ST.E.64 desc[UR56][R74.64], R8 ;  /* 0x000000084a00a985 */ /* 0x0001e2000c101b38 */
[----:B------:R-:W-:Y:S02]  /*9770*/  @!P3 LOP3.LUT R3, R3, 0xfffffffe, RZ, 0xc0, !PT ;  /* 0xfffffffe0303b812 */ /* 0x000fe400078ec0ff */
[----:B------:R-:W-:Y:S02]  /*9780*/  @!P1 LEA.HI R66, R66, R66, RZ, 0x1 ;  /* 0x0000004242429211 */ /* 0x000fe400078f08ff */
[----:B------:R-:W-:Y:S01]  /*9790*/  @!P4 LOP3.LUT R79, R64, 0xfffffffe, RZ, 0xc0, !PT ;  /* 0xfffffffe404fc812 */ /* 0x000fe200078ec0ff */
[----:B------:R-:W-:Y:S01]  /*97a0*/  @!P3 IMAD.WIDE R76, R3, 0x4, R68 ;  /* 0x00000004034cb825 */ /* 0x000fe200078e0244 */
[----:B------:R-:W-:-:S02]  /*97b0*/  ISETP.GE.AND P2, PT, R72, UR4, PT ;  /* 0x0000000448007c0c */ /* 0x000fc4000bf46270 */
[----:B------:R-:W-:Y:S01]  /*97c0*/  @!P5 LEA.HI R80, R80, R80, RZ, 0x1 ;  /* 0x000000505050d211 */ /* 0x000fe200078f08ff */
[C---:B------:R-:W-:Y:S01]  /*97d0*/  VIADD R3, R73.reuse, 0x28 ;  /* 0x0000002849037836 */ /* 0x040fe20000000000 */
[----:B------:R1:W-:Y:S01]  /*97e0*/  @!P3 ST.E.64 desc[UR56][R76.64], R10 ;  /* 0x0000000a4c00b985 */ /* 0x0003e2000c101b38 */
[----:B------:R-:W-:Y:S01]  /*97f0*/  VIADD R64, R73, 0x30 ;  /* 0x0000003049407836 */ /* 0x000fe20000000000 */
[----:B0-----:R-:W-:Y:S01]  /*9800*/  @!P1 LOP3.LUT R9, R66, 0xfffffffe, RZ, 0xc0, !PT ;  /* 0xfffffffe42099812 */ /* 0x001fe200078ec0ff */
[--C-:B------:R-:W-:Y:S01]  /*9810*/  @!P4 IMAD.WIDE R78, R79, 0x4, R68.reuse ;  /* 0x000000044f4ec825 */ /* 0x100fe200078e0244 */
[----:B------:R-:W-:Y:S02]  /*9820*/  ISETP.GE.AND P3, PT, R3, UR4, PT ;  /* 0x0000000403007c0c */ /* 0x000fe4000bf66270 */
[----:B------:R-:W-:Y:S01]  /*9830*/  ISETP.GE.AND P6, PT, R64, UR4, PT ;  /* 0x0000000440007c0c */ /* 0x000fe2000bfc6270 */
[----:B------:R-:W-:Y:S01]  /*9840*/  VIADD R74, R73, 0x40 ;  /* 0x00000040494a7836 */ /* 0x000fe20000000000 */
[----:B------:R0:W-:Y:S01]  /*9850*/  @!P4 ST.E.64 desc[UR56][R78.64], R12 ;  /* 0x0000000c4e00c985 */ /* 0x0001e2000c101b38 */
[----:B------:R-:W-:Y:S01]  /*9860*/  @!P1 IMAD.WIDE R8, R9, 0x4, R68 ;  /* 0x0000000409089825 */ /* 0x000fe200078e0244 */
[----:B------:R-:W-:-:S02]  /*9870*/  @!P2 LEA.HI R72, R72, R72, RZ, 0x1 ;  /* 0x000000484848a211 */ /* 0x000fc400078f08ff */
[----:B------:R-:W-:Y:S01]  /*9880*/  ISETP.GE.AND P4, PT, R74, UR4, PT ;  /* 0x000000044a007c0c */ /* 0x000fe2000bf86270 */
[----:B------:R-:W-:Y:S01]  /*9890*/  VIADD R66, R73, 0x48 ;  /* 0x0000004849427836 */ /* 0x000fe20000000000 */
[----:B------:R2:W-:Y:S01]  /*98a0*/  @!P1 ST.E.64 desc[UR56][R8.64], R16 ;  /* 0x0000001008009985 */ /* 0x0005e2000c101b38 */
[----:B-1----:R-:W-:Y:S02]  /*98b0*/  @!P2 LOP3.LUT R11, R72, 0xfffffffe, RZ, 0xc0, !PT ;  /* 0xfffffffe480ba812 */ /* 0x002fe400078ec0ff */
[----:B------:R-:W-:Y:S02]  /*98c0*/  @!P3 LEA.HI R3, R3, R3, RZ, 0x1 ;  /* 0x000000030303b211 */ /* 0x000fe400078f08ff */
[----:B------:R-:W-:Y:S01]  /*98d0*/  ISETP.GE.AND P1, PT, R66, UR4, PT ;  /* 0x0000000442007c0c */ /* 0x000fe2000bf26270 */
[----:B------:R-:W-:Y:S01]  /*98e0*/  @!P2 IMAD.WIDE R10, R11, 0x4, R68 ;  /* 0x000000040b0aa825 */ /* 0x000fe200078e0244 */
[----:B------:R-:W-:Y:S02]  /*98f0*/  @!P3 LOP3.LUT R3, R3, 0xfffffffe, RZ, 0xc0, !PT ;  /* 0xfffffffe0303b812 */ /* 0x000fe400078ec0ff */
[----:B------:R-:W-:-:S02]  /*9900*/  @!P6 LEA.HI R64, R64, R64, RZ, 0x1 ;  /* 0x000000404040e211 */ /* 0x000fc400078f08ff */
[----:B------:R-:W-:Y:S01]  /*9910*/  @!P4 LEA.HI R74, R74, R74, RZ, 0x1 ;  /* 0x0000004a4a4ac211 */ /* 0x000fe200078f08ff */
[----:B0-----:R-:W-:Y:S01]  /*9920*/  @!P3 IMAD.WIDE R12, R3, 0x4, R68 ;  /* 0x00000004030cb825 */ /* 0x001fe200078e0244 */
[----:B------:R-:W-:Y:S01]  /*9930*/  @!P6 LOP3.LUT R3, R64, 0xfffffffe, RZ, 0xc0, !PT ;  /* 0xfffffffe4003e812 */ /* 0x000fe200078ec0ff */
[----:B------:R0:W-:Y:S01]  /*9940*/  @!P2 ST.E.64 desc[UR56][R10.64], R14 ;  /* 0x0000000e0a00a985 */ /* 0x0001e2000c101b38 */
[----:B--2---:R-:W-:-:S03]  /*9950*/  @!P5 LOP3.LUT R17, R80, 0xfffffffe, RZ, 0xc0, !PT ;  /* 0xfffffffe5011d812 */ /* 0x004fc600078ec0ff */
[----:B------:R-:W-:Y:S01]  /*9960*/  @!P1 LEA.HI R66, R66, R66, RZ, 0x1 ;  /* 0x0000004242429211 */ /* 0x000fe200078f08ff */
[--C-:B------:R-:W-:Y:S01]  /*9970*/  @!P6 IMAD.WIDE R8, R3, 0x4, R68.reuse ;  /* 0x000000040308e825 */ /* 0x100fe200078e0244 */
[----:B------:R-:W-:Y:S01]  /*9980*/  @!P4 LOP3.LUT R3, R74, 0xfffffffe, RZ, 0xc0, !PT ;  /* 0xfffffffe4a03c812 */ /* 0x000fe200078ec0ff */
[----:B------:R1:W-:Y:S02]  /*9990*/  @!P3 ST.E.64 desc[UR56][R12.64], R22 ;  /* 0x000000160c00b985 */ /* 0x0003e4000c101b38 */
[--C-:B------:R-:W-:Y:S02]  /*99a0*/  @!P5 IMAD.WIDE R16, R17, 0x4, R68.reuse ;  /* 0x000000041110d825 */ /* 0x100fe400078e0244 */
[----:B------:R2:W-:Y:S01]  /*99b0*/  @!P6 ST.E.64 desc[UR56][R8.64], R20 ;  /* 0x000000140800e985 */ /* 0x0005e2000c101b38 */
[----:B0-----:R-:W-:Y:S01]  /*99c0*/  @!P1 LOP3.LUT R15, R66, 0xfffffffe, RZ, 0xc0, !PT ;  /* 0xfffffffe420f9812 */ /* 0x001fe200078ec0ff */
[----:B------:R-:W-:Y:S02]  /*99d0*/  @!P4 IMAD.WIDE R10, R3, 0x4, R68 ;  /* 0x00000004030ac825 */ /* 0x000fe400078e0244 */
[----:B------:R-:W-:Y:S02]  /*99e0*/  @!P5 ST.E.64 desc[UR56][R16.64], R24 ;  /* 0x000000181000d985 */ /* 0x000fe4000c101b38 */
[----:B------:R-:W-:-:S02]  /*99f0*/  VIADD R3, R73, 0x50 ;  /* 0x0000005049037836 */ /* 0x000fc40000000000 */
[----:B------:R0:W-:Y:S01]  /*9a00*/  @!P4 ST.E.64 desc[UR56][R10.64], R28 ;  /* 0x0000001c0a00c985 */ /* 0x0001e2000c101b38 */
[----:B-1----:R-:W-:-:S04]  /*9a10*/  @!P1 IMAD.WIDE R12, R15, 0x4, R68 ;  /* 0x000000040f0c9825 */ /* 0x002fc800078e0244 */
[C---:B------:R-:W-:Y:S01]  /*9a20*/  VIADD R14, R73.reuse, 0x58 ;  /* 0x00000058490e7836 */ /* 0x040fe20000000000 */
[----:B------:R1:W-:Y:S01]  /*9a30*/  @!P1 ST.E.64 desc[UR56][R12.64], R30 ;  /* 0x0000001e0c009985 */ /* 0x0003e2000c101b38 */
[----:B------:R-:W-:Y:S01]  /*9a40*/  VIADD R15, R73, 0x60 ;  /* 0x00000060490f7836 */ /* 0x000fe20000000000 */
[----:B------:R-:W-:Y:S01]  /*9a50*/  ISETP.GE.AND P1, PT, R3, UR4, PT ;  /* 0x0000000403007c0c */ /* 0x000fe2000bf26270 */
[C---:B------:R-:W-:Y:S01]  /*9a60*/  VIADD R22, R73.reuse, 0x68 ;  /* 0x0000006849167836 */ /* 0x040fe20000000000 */
[----:B------:R-:W-:Y:S01]  /*9a70*/  ISETP.GE.AND P2, PT, R14, UR4, PT ;  /* 0x000000040e007c0c */ /* 0x000fe2000bf46270 */
[----:B--2---:R-:W-:Y:S01]  /*9a80*/  VIADD R8, R73, 0x70 ;  /* 0x0000007049087836 */ /* 0x004fe20000000000 */
[----:B------:R-:W-:Y:S01]  /*9a90*/  ISETP.GE.AND P3, PT, R15, UR4, PT ;  /* 0x000000040f007c0c */ /* 0x000fe2000bf66270 */
[----:B------:R-:W-:Y:S01]  /*9aa0*/  VIADD R9, R73, 0x78 ;  /* 0x0000007849097836 */ /* 0x000fe20000000000 */
[----:B------:R-:W-:Y:S02]  /*9ab0*/  ISETP.GE.AND P4, PT, R22, UR4, PT ;  /* 0x0000000416007c0c */ /* 0x000fe4000bf86270 */
[----:B------:R-:W-:-:S02]  /*9ac0*/  ISETP.GE.AND P5, PT, R8, UR4, PT ;  /* 0x0000000408007c0c */ /* 0x000fc4000bfa6270 */
[----:B------:R-:W-:-:S03]  /*9ad0*/  ISETP.GE.AND P6, PT, R9, UR4, PT ;  /* 0x0000000409007c0c */ /* 0x000fc6000bfc6270 */
[----:B------:R-:W-:Y:S02]  /*9ae0*/  @!P1 LEA.HI R3, R3, R3, RZ, 0x1 ;  /* 0x0000000303039211 */ /* 0x000fe400078f08ff */
[----:B------:R-:W-:Y:S02]  /*9af0*/  @!P2 LEA.HI R14, R14, R14, RZ, 0x1 ;  /* 0x0000000e0e0ea211 */ /* 0x000fe400078f08ff */
[----:B------:R-:W-:Y:S02]  /*9b00*/  @!P3 LEA.HI R15, R15, R15, RZ, 0x1 ;  /* 0x0000000f0f0fb211 */ /* 0x000fe400078f08ff */
[----:B------:R-:W-:Y:S02]  /*9b10*/  @!P4 LEA.HI R22, R22, R22, RZ, 0x1 ;  /* 0x000000161616c211 */ /* 0x000fe400078f08ff */
[----:B------:R-:W-:Y:S02]  /*9b20*/  @!P5 LEA.HI R8, R8, R8, RZ, 0x1 ;  /* 0x000000080808d211 */ /* 0x000fe400078f08ff */
[----:B------:R-:W-:-:S02]  /*9b30*/  @!P6 LEA.HI R9, R9, R9, RZ, 0x1 ;  /* 0x000000090909e211 */ /* 0x000fc400078f08ff */
[----:B------:R-:W-:Y:S02]  /*9b40*/  @!P1 LOP3.LUT R3, R3, 0xfffffffe, RZ, 0xc0, !PT ;  /* 0xfffffffe03039812 */ /* 0x000fe400078ec0ff */
[----:B0-----:R-:W-:Y:S02]  /*9b50*/  @!P2 LOP3.LUT R11, R14, 0xfffffffe, RZ, 0xc0, !PT ;  /* 0xfffffffe0e0ba812 */ /* 0x001fe400078ec0ff */
[----:B-1----:R-:W-:Y:S02]  /*9b60*/  @!P3 LOP3.LUT R13, R15, 0xfffffffe, RZ, 0xc0, !PT ;  /* 0xfffffffe0f0db812 */ /* 0x002fe400078ec0ff */
[----:B------:R-:W-:Y:S01]  /*9b70*/  @!P4 LOP3.LUT R15, R22, 0xfffffffe, RZ, 0xc0, !PT ;  /* 0xfffffffe160fc812 */ /* 0x000fe200078ec0ff */
[--C-:B------:R-:W-:Y:S01]  /*9b80*/  @!P2 IMAD.WIDE R10, R11, 0x4, R68.reuse ;  /* 0x000000040b0aa825 */ /* 0x100fe200078e0244 */
[----:B------:R-:W-:Y:S02]  /*9b90*/  @!P5 LOP3.LUT R17, R8, 0xfffffffe, RZ, 0xc0, !PT ;  /* 0xfffffffe0811d812 */ /* 0x000fe400078ec0ff */
[----:B------:R-:W-:Y:S01]  /*9ba0*/  @!P6 LOP3.LUT R21, R9, 0xfffffffe, RZ, 0xc0, !PT ;  /* 0xfffffffe0915e812 */ /* 0x000fe200078ec0ff */
[----:B------:R-:W-:-:S04]  /*9bb0*/  @!P1 IMAD.WIDE R8, R3, 0x4, R68 ;  /* 0x0000000403089825 */ /* 0x000fc800078e0244 */
[--C-:B------:R-:W-:Y:S01]  /*9bc0*/  @!P3 IMAD.WIDE R12, R13, 0x4, R68.reuse ;  /* 0x000000040d0cb825 */ /* 0x100fe200078e0244 */
[----:B------:R1:W-:Y:S03]  /*9bd0*/  @!P1 ST.E.64 desc[UR56][R8.64], R18 ;  /* 0x0000001208009985 */ /* 0x0003e6000c101b38 */
[--C-:B------:R-:W-:Y:S01]  /*9be0*/  @!P4 IMAD.WIDE R14, R15, 0x4, R68.reuse ;  /* 0x000000040f0ec825 */ /* 0x100fe200078e0244 */
[----:B------:R1:W-:Y:S03]  /*9bf0*/  @!P2 ST.E.64 desc[UR56][R10.64], R26 ;  /* 0x0000001a0a00a985 */ /* 0x0003e6000c101b38 */
[--C-:B------:R-:W-:Y:S01]  /*9c00*/  @!P5 IMAD.WIDE R16, R17, 0x4, R68.reuse ;  /* 0x000000041110d825 */ /* 0x100fe200078e0244 */
[----:B------:R1:W-:Y:S03]  /*9c10*/  @!P3 ST.E.64 desc[UR56][R12.64], R32 ;  /* 0x000000200c00b985 */ /* 0x0003e6000c101b38 */
[----:B------:R-:W-:Y:S01]  /*9c20*/  @!P6 IMAD.WIDE R68, R21, 0x4, R68 ;  /* 0x000000041544e825 */ /* 0x000fe200078e0244 */
[----:B------:R1:W-:Y:S04]  /*9c30*/  @!P4 ST.E.64 desc[UR56][R14.64], R34 ;  /* 0x000000220e00c985 */ /* 0x0003e8000c101b38 */
[----:B------:R1:W-:Y:S04]  /*9c40*/  @!P5 ST.E.64 desc[UR56][R16.64], R58 ;  /* 0x0000003a1000d985 */ /* 0x0003e8000c101b38 */
[----:B------:R1:W-:Y:S02]  /*9c50*/  @!P6 ST.E.64 desc[UR56][R68.64], R62 ;  /* 0x0000003e4400e985 */ /* 0x0003e4000c101b38 */
.L_x_37:
[----:B------:R-:W-:Y:S05]  /*9c60*/  BSYNC B0 ;  /* 0x0000000000007941 */ /* 0x000fea0003800000 */
.L_x_36:
[----:B------:R-:W-:Y:S01]  /*9c70*/  ISETP.GE.AND P1, PT, R70, R83, PT ;  /* 0x000000534600720c */ /* 0x000fe20003f26270 */
[----:B-1----:R1:W2:Y:S01]  /*9c80*/  SHFL.IDX PT, R35, R84, 0x1, 0x1c1f ;  /* 0x003c1f0054237f89 */ /* 0x0022a200000e0000 */
[----:B------:R-:W-:Y:S02]  /*9c90*/  SEL R30, R6, R41, P0 ;  /* 0x00000029061e7207 */ /* 0x000fe40000000000 */
[----:B------:R-:W-:Y:S01]  /*9ca0*/  SEL R32, R41, R6, P0 ;  /* 0x0000000629207207 */ /* 0x000fe20000000000 */
[----:B------:R1:W0:Y:S01]  /*9cb0*/  SHFL.IDX PT, R34, R82, 0x1, 0x1c1f ;  /* 0x003c1f0052227f89 */ /* 0x00022200000e0000 */
        /* <DEDUP_REMOVED lines=19> */
[----:B0-----:R-:W-:Y:S01]  /*9df0*/  SEL R4, R39, R2, P0 ;  /* 0x0000000227047207 */ /* 0x001fe20000000000 */
[----:B-12---:R-:W-:Y:S06]  /*9e00*/  @P1 BRA `(.L_x_8) ;  /* 0x00000054003c1947 */ /* 0x006fec0003800000 */
[C---:B------:R-:W-:Y:S01]  /*9e10*/  VIADD R0, R73.reuse, 0x8 ;  /* 0x0000000849007836 */ /* 0x040fe20000000000 */
[----:B------:R-:W-:Y:S01]  /*9e20*/  ULDC UR4, c[0x0][0xac8] ;  /* 0x0002b20000047ab9 */ /* 0x000fe20000000800 */
[C---:B------:R-:W-:Y:S01]  /*9e30*/  VIADD R10, R73.reuse, 0x10 ;  /* 0x00000010490a7836 */ /* 0x040fe20000000000 */
[C---:B------:R-:W-:Y:S01]  /*9e40*/  ISETP.GE.AND P0, PT, R73.reuse, UR4, PT ;  /* 0x0000000449007c0c */ /* 0x040fe2000bf06270 */
[C---:B------:R-:W-:Y:S01]  /*9e50*/  VIADD R11, R73.reuse, 0x18 ;  /* 0x00000018490b7836 */ /* 0x040fe20000000000 */
[----:B------:R-:W-:Y:S01]  /*9e60*/  ISETP.GE.AND P4, PT, R0, UR4, PT ;  /* 0x0000000400007c0c */ /* 0x000fe2000bf86270 */
[C---:B------:R-:W-:Y:S01]  /*9e70*/  VIADD R12, R73.reuse, 0x20 ;  /* 0x00000020490c7836 */ /* 0x040fe20000000000 */
[----:B------:R-:W-:Y:S01]  /*9e80*/  ISETP.GE.AND P1, PT, R10, UR4, PT ;  /* 0x000000040a007c0c */ /* 0x000fe2000bf26270 */
[----:B------:R-:W-:Y:S01]  /*9e90*/  VIADD R37, R73, 0x30 ;  /* 0x0000003049257836 */ /* 0x000fe20000000000 */
[----:B------:R-:W-:Y:S01]  /*9ea0*/  ISETP.GE.AND P2, PT, R11, UR4, PT ;  /* 0x000000040b007c0c */ /* 0x000fe2000bf46270 */
[C---:B------:R-:W-:Y:S01]  /*9eb0*/  VIADD R38, R73.reuse, 0x38 ;  /* 0x0000003849267836 */ /* 0x040fe20000000000 */
[----:B------:R-:W-:-:S02]  /*9ec0*/  IADD3 R36, R73, 0x28, RZ ;  /* 0x0000002849247810 */ /* 0x000fc40007ffe0ff */
[----:B------:R-:W-:Y:S02]  /*9ed0*/  ISETP.GE.AND P3, PT, R12, UR4, PT ;  /* 0x000000040c007c0c */ /* 0x000fe4000bf66270 */
[----:B------:R-:W-:Y:S01]  /*9ee0*/  ISETP.GE.AND P5, PT, R36, UR4, PT ;  /* 0x0000000424007c0c */ /* 0x000fe2000bfa6270 */
[----:B------:R-:W-:Y:S02]  /*9ef0*/  @!P0 IMAD.WIDE R2, R73, 0x4, R34 ;  /* 0x0000000449028825 */ /* 0x000fe400078e0222 */
[----:B------:R-:W-:Y:S02]  /*9f00*/  @!P4 LEA.HI R0, R0, R0, RZ, 0x1 ;  /* 0x000000000000c211 */ /* 0x000fe400078f08ff */
[----:B------:R-:W-:Y:S01]  /*9f10*/  @!P1 LEA.HI R10, R10, R10, RZ, 0x1 ;  /* 0x0000000a0a0a9211 */ /* 0x000fe200078f08ff */
[----:B------:R0:W-:Y:S01]  /*9f20*/  @!P0 ST.E.64 desc[UR56][R2.64], R44 ;  /* 0x0000002c02008985 */ /* 0x0001e2000c101b38 */
[----:B------:R-:W-:Y:S02]  /*9f30*/  @!P4 LOP3.LUT R9, R0, 0xfffffffe, RZ, 0xc0, !PT ;  /* 0xfffffffe0009c812 */ /* 0x000fe400078ec0ff */
[----:B------:R-:W-:-:S02]  /*9f40*/  ISETP.GE.AND P0, PT, R38, UR4, PT ;  /* 0x0000000426007c0c */ /* 0x000fc4000bf06270 */
[----:B------:R-:W-:Y:S01]  /*9f50*/  @!P2 LEA.HI R0, R11, R11, RZ, 0x1 ;  /* 0x0000000b0b00a211 */ /* 0x000fe200078f08ff */
[--C-:B------:R-:W-:Y:S01]  /*9f60*/  @!P4 IMAD.WIDE R8, R9, 0x4, R34.reuse ;  /* 0x000000040908c825 */ /* 0x100fe200078e0222 */
[----:B------:R-:W-:Y:S02]  /*9f70*/  @!P1 LOP3.LUT R11, R10, 0xfffffffe, RZ, 0xc0, !PT ;  /* 0xfffffffe0a0b9812 */ /* 0x000fe400078ec0ff */
[----:B------:R-:W-:Y:S01]  /*9f80*/  @!P2 LOP3.LUT R13, R0, 0xfffffffe, RZ, 0xc0, !PT ;  /* 0xfffffffe000da812 */ /* 0x000fe200078ec0ff */
[----:B------:R-:W-:Y:S01]  /*9f90*/  VIADD R0, R73, 0x40 ;  /* 0x0000004049007836 */ /* 0x000fe20000000000 */
[----:B------:R1:W-:Y:S01]  /*9fa0*/  @!P4 ST.E.64 desc[UR56][R8.64], R48 ;  /* 0x000000300800c985 */ /* 0x0003e2000c101b38 */
[----:B------:R-:W-:Y:S02]  /*9fb0*/  ISETP.GE.AND P4, PT, R37, UR4, PT ;  /* 0x0000000425007c0c */ /* 0x000fe4000bf86270 */
[----:B------:R-:W-:Y:S01]  /*9fc0*/  @!P3 LEA.HI R12, R12, R12, RZ, 0x1 ;  /* 0x0000000c0c0cb211 */ /* 0x000fe200078f08ff */
[----:B0-----:R-:W-:Y:S01]  /*9fd0*/  @!P1 IMAD.WIDE R2, R11, 0x4, R34 ;  /* 0x000000040b029825 */ /* 0x001fe200078e0222 */
[----:B------:R-:W-:-:S02]  /*9fe0*/  @!P5 LEA.HI R36, R36, R36, RZ, 0x1 ;  /* 0x000000242424d211 */ /* 0x000fc400078f08ff */
[----:B------:R-:W-:Y:S02]  /*9ff0*/  @!P3 LOP3.LUT R11, R12, 0xfffffffe, RZ, 0xc0, !PT ;  /* 0xfffffffe0c0bb812 */ /* 0x000fe400078ec0ff */
[----:B------:R-:W-:Y:S01]  /*a000*/  @!P0 LEA.HI R38, R38, R38, RZ, 0x1 ;  /* 0x0000002626268211 */ /* 0x000fe200078f08ff */
[----:B------:R0:W-:Y:S01]  /*a010*/  @!P1 ST.E.64 desc[UR56][R2.64], R50 ;  /* 0x0000003202009985 */ /* 0x0001e2000c101b38 */
[----:B------:R-:W-:Y:S01]  /*a020*/  ISETP.GE.AND P1, PT, R0, UR4, PT ;  /* 0x0000000400007c0c */ /* 0x000fe2000bf26270 */
[--C-:B------:R-:W-:Y:S01]  /*a030*/  @!P3 IMAD.WIDE R10, R11, 0x4, R34.reuse ;  /* 0x000000040b0ab825 */ /* 0x100fe200078e0222 */
[----:B------:R-:W-:Y:S02]  /*a040*/  @!P0 LOP3.LUT R39, R38, 0xfffffffe, RZ, 0xc0, !PT ;  /* 0xfffffffe26278812 */ /* 0x000fe400078ec0ff */
[----:B------:R-:W-:Y:S01]  /*a050*/  @!P4 LEA.HI R37, R37, R37, RZ, 0x1 ;  /* 0x000000252525c211 */ /* 0x000fe200078f08ff */
[----:B-1----:R-:W-:Y:S01]  /*a060*/  @!P2 IMAD.WIDE R8, R13, 0x4, R34 ;  /* 0x000000040d08a825 */ /* 0x002fe200078e0222 */
[----:B------:R-:W-:-:S02]  /*a070*/  @!P5 LOP3.LUT R13, R36, 0xfffffffe, RZ, 0xc0, !PT ;  /* 0xfffffffe240dd812 */ /* 0x000fc400078ec0ff */
[----:B------:R-:W-:Y:S01]  /*a080*/  @!P4 LOP3.LUT R37, R37, 0xfffffffe, RZ, 0xc0, !PT ;  /* 0xfffffffe2525c812 */ /* 0x000fe200078ec0ff */
[----:B------:R-:W-:Y:S01]  /*a090*/  VIADD R36, R73, 0x48 ;  /* 0x0000004849247836 */ /* 0x000fe20000000000 */
[----:B------:R1:W-:Y:S01]  /*a0a0*/  @!P2 ST.E.64 desc[UR56][R8.64], R52 ;  /* 0x000000340800a985 */ /* 0x0003e2000c101b38 */
[--C-:B------:R-:W-:Y:S02]  /*a0b0*/  @!P5 IMAD.WIDE R12, R13, 0x4, R34.reuse ;  /* 0x000000040d0cd825 */ /* 0x100fe400078e0222 */
[----:B------:R-:W-:Y:S01]  /*a0c0*/  @!P1 LEA.HI R0, R0, R0, RZ, 0x1 ;  /* 0x0000000000009211 */ /* 0x000fe200078f08ff */
[----:B------:R2:W-:Y:S01]  /*a0d0*/  @!P3 ST.E.64 desc[UR56][R10.64], R14 ;  /* 0x0000000e0a00b985 */ /* 0x0005e2000c101b38 */
[--C-:B0-----:R-:W-:Y:S01]  /*a0e0*/  @!P4 IMAD.WIDE R2, R37, 0x4, R34.reuse ;  /* 0x000000042502c825 */ /* 0x101fe200078e0222 */
[----:B------:R-:W-:Y:S02]  /*a0f0*/  ISETP.GE.AND P2, PT, R36, UR4, PT ;  /* 0x0000000424007c0c */ /* 0x000fe4000bf46270 */
[----:B------:R0:W-:Y:S04]  /*a100*/  @!P5 ST.E.64 desc[UR56][R12.64], R16 ;  /* 0x000000100c00d985 */ /* 0x0001e8000c101b38 */
[----:B------:R-:W-:Y:S01]  /*a110*/  @!P4 ST.E.64 desc[UR56][R2.64], R18 ;  /* 0x000000120200c985 */ /* 0x000fe2000c101b38 */
[----:B-1----:R-:W-:-:S04]  /*a120*/  @!P0 IMAD.WIDE R8, R39, 0x4, R34 ;  /* 0x0000000427088825 */ /* 0x002fc800078e0222 */
[C---:B--2---:R-:W-:Y:S01]  /*a130*/  VIADD R10, R73.reuse, 0x50 ;  /* 0x00000050490a7836 */ /* 0x044fe20000000000 */
[----:B------:R1:W-:Y:S01]  /*a140*/  @!P0 ST.E.64 desc[UR56][R8.64], R20 ;  /* 0x0000001408008985 */ /* 0x0003e2000c101b38 */
[C---:B------:R-:W-:Y:S01]  /*a150*/  VIADD R14, R73.reuse, 0x68 ;  /* 0x00000068490e7836 */ /* 0x040fe20000000000 */
[----:B------:R-:W-:Y:S01]  /*a160*/  @!P2 LEA.HI R36, R36, R36, RZ, 0x1 ;  /* 0x000000242424a211 */ /* 0x000fe200078f08ff */
[C---:B0-----:R-:W-:Y:S01]  /*a170*/  VIADD R12, R73.reuse, 0x58 ;  /* 0x00000058490c7836 */ /* 0x041fe20000000000 */
[----:B------:R-:W-:Y:S01]  /*a180*/  ISETP.GE.AND P3, PT, R10, UR4, PT ;  /* 0x000000040a007c0c */ /* 0x000fe2000bf66270 */
[C---:B------:R-:W-:Y:S01]  /*a190*/  VIADD R13, R73.reuse, 0x60 ;  /* 0x00000060490d7836 */ /* 0x040fe20000000000 */
[----:B------:R-:W-:Y:S01]  /*a1a0*/  ISETP.GE.AND P5, PT, R14, UR4, PT ;  /* 0x000000040e007c0c */ /* 0x000fe2000bfa6270 */
[C---:B------:R-:W-:Y:S01]  /*a1b0*/  VIADD R15, R73.reuse, 0x70 ;  /* 0x00000070490f7836 */ /* 0x040fe20000000000 */
[----:B------:R-:W-:Y:S01]  /*a1c0*/  ISETP.GE.AND P0, PT, R12, UR4, PT ;  /* 0x000000040c007c0c */ /* 0x000fe2000bf06270 */
[----:B------:R-:W-:Y:S01]  /*a1d0*/  VIADD R73, R73, 0x78 ;  /* 0x0000007849497836 */ /* 0x000fe20000000000 */
[----:B------:R-:W-:-:S02]  /*a1e0*/  ISETP.GE.AND P4, PT, R13, UR4, PT ;  /* 0x000000040d007c0c */ /* 0x000fc4000bf86270 */
[----:B------:R-:W-:Y:S02]  /*a1f0*/  ISETP.GE.AND P6, PT, R15, UR4, PT ;  /* 0x000000040f007c0c */ /* 0x000fe4000bfc6270 */
[----:B------:R-:W-:Y:S02]  /*a200*/  @!P1 LOP3.LUT R11, R0, 0xfffffffe, RZ, 0xc0, !PT ;  /* 0xfffffffe000b9812 */ /* 0x000fe400078ec0ff */
[----:B-1----:R-:W-:Y:S02]  /*a210*/  @!P2 LOP3.LUT R9, R36, 0xfffffffe, RZ, 0xc0, !PT ;  /* 0xfffffffe2409a812 */ /* 0x002fe400078ec0ff */
[----:B------:R-:W-:Y:S01]  /*a220*/  @!P3 LEA.HI R10, R10, R10, RZ, 0x1 ;  /* 0x0000000a0a0ab211 */ /* 0x000fe200078f08ff */
[--C-:B------:R-:W-:Y:S01]  /*a230*/  @!P1 IMAD.WIDE R2, R11, 0x4, R34.reuse ;  /* 0x000000040b029825 */ /* 0x100fe200078e0222 */
[----:B------:R-:W-:Y:S02]  /*a240*/  @!P5 LEA.HI R14, R14, R14, RZ, 0x1 ;  /* 0x0000000e0e0ed211 */ /* 0x000fe400078f08ff */
[----:B------:R-:W-:Y:S01]  /*a250*/  @!P0 LEA.HI R12, R12, R12, RZ, 0x1 ;  /* 0x0000000c0c0c8211 */ /* 0x000fe200078f08ff */
[----:B------:R-:W-:Y:S01]  /*a260*/  @!P2 IMAD.WIDE R8, R9, 0x4, R34 ;  /* 0x000000040908a825 */ /* 0x000fe200078e0222 */
[----:B------:R-:W-:Y:S01]  /*a270*/  @!P4 LEA.HI R0, R13, R13, RZ, 0x1 ;  /* 0x0000000d0d00c211 */ /* 0x000fe200078f08ff */
[----:B------:R0:W-:Y:S01]  /*a280*/  @!P1 ST.E.64 desc[UR56][R2.64], R22 ;  /* 0x0000001602009985 */ /* 0x0001e2000c101b38 */
[----:B------:R-:W-:-:S02]  /*a290*/  @!P3 LOP3.LUT R11, R10, 0xfffffffe, RZ, 0xc0, !PT ;  /* 0xfffffffe0a0bb812 */ /* 0x000fc400078ec0ff */
[----:B------:R-:W-:Y:S01]  /*a2a0*/  @!P6 LEA.HI R16, R15, R15, RZ, 0x1 ;  /* 0x0000000f0f10e211 */ /* 0x000fe200078f08ff */
[----:B------:R1:W-:Y:S01]  /*a2b0*/  @!P2 ST.E.64 desc[UR56][R8.64], R24 ;  /* 0x000000180800a985 */ /* 0x0003e2000c101b38 */
[----:B------:R-:W-:Y:S01]  /*a2c0*/  @!P0 LOP3.LUT R13, R12, 0xfffffffe, RZ, 0xc0, !PT ;  /* 0xfffffffe0c0d8812 */ /* 0x000fe200078ec0ff */
[--C-:B------:R-:W-:Y:S01]  /*a2d0*/  @!P3 IMAD.WIDE R10, R11, 0x4, R34.reuse ;  /* 0x000000040b0ab825 */ /* 0x100fe200078e0222 */
[----:B------:R-:W-:Y:S02]  /*a2e0*/  @!P4 LOP3.LUT R15, R0, 0xfffffffe, RZ, 0xc0, !PT ;  /* 0xfffffffe000fc812 */ /* 0x000fe400078ec0ff */
[----:B------:R-:W-:Y:S01]  /*a2f0*/  @!P5 LOP3.LUT R17, R14, 0xfffffffe, RZ, 0xc0, !PT ;  /* 0xfffffffe0e11d812 */ /* 0x000fe200078ec0ff */
[--C-:B------:R-:W-:Y:S01]  /*a300*/  @!P0 IMAD.WIDE R12, R13, 0x4, R34.reuse ;  /* 0x000000040d0c8825 */ /* 0x100fe200078e0222 */
[----:B------:R-:W-:Y:S01]  /*a310*/  @!P6 LOP3.LUT R19, R16, 0xfffffffe, RZ, 0xc0, !PT ;  /* 0xfffffffe1013e812 */ /* 0x000fe200078ec0ff */
[----:B------:R2:W-:Y:S02]  /*a320*/  @!P3 ST.E.64 desc[UR56][R10.64], R26 ;  /* 0x0000001a0a00b985 */ /* 0x0005e4000c101b38 */
[----:B0-----:R-:W-:-:S02]  /*a330*/  @!P4 IMAD.WIDE R2, R15, 0x4, R34 ;  /* 0x000000040f02c825 */ /* 0x001fc400078e0222 */
[----:B------:R2:W-:Y:S01]  /*a340*/  @!P0 ST.E.64 desc[UR56][R12.64], R28 ;  /* 0x0000001c0c008985 */ /* 0x0005e2000c101b38 */
[----:B------:R-:W-:Y:S01]  /*a350*/  ISETP.GE.AND P0, PT, R73, UR4, PT ;  /* 0x0000000449007c0c */ /* 0x000fe2000bf06270 */
[--C-:B-1----:R-:W-:Y:S02]  /*a360*/  @!P5 IMAD.WIDE R8, R17, 0x4, R34.reuse ;  /* 0x000000041108d825 */ /* 0x102fe400078e0222 */
[----:B------:R2:W-:Y:S02]  /*a370*/  @!P4 ST.E.64 desc[UR56][R2.64], R30 ;  /* 0x0000001e0200c985 */ /* 0x0005e4000c101b38 */
[----:B------:R-:W-:Y:S02]  /*a380*/  @!P6 IMAD.WIDE R14, R19, 0x4, R34 ;  /* 0x00000004130ee825 */ /* 0x000fe400078e0222 */
[----:B------:R2:W-:Y:S04]  /*a390*/  @!P5 ST.E.64 desc[UR56][R8.64], R32 ;  /* 0x000000200800d985 */ /* 0x0005e8000c101b38 */
[----:B------:R2:W-:Y:S02]  /*a3a0*/  @!P6 ST.E.64 desc[UR56][R14.64], R6 ;  /* 0x000000060e00e985 */ /* 0x0005e4000c101b38 */
[----:B------:R-:W-:Y:S05]  /*a3b0*/  @P0 BRA `(.L_x_8) ;  /* 0x0000004c00d00947 */ /* 0x000fea0003800000 */
[----:B------:R-:W-:-:S04]  /*a3c0*/  LEA.HI R73, R73, R73, RZ, 0x1 ;  /* 0x0000004949497211 */ /* 0x000fc800078f08ff */
[----:B--2---:R-:W-:-:S05]  /*a3d0*/  LOP3.LUT R3, R73, 0xfffffffe, RZ, 0xc0, !PT ;  /* 0xfffffffe49037812 */ /* 0x004fca00078ec0ff */
[----:B------:R-:W-:-:S05]  /*a3e0*/  IMAD.WIDE R2, R3, 0x4, R34 ;  /* 0x0000000403027825 */ /* 0x000fca00078e0222 */
[----:B------:R1:W-:Y:S01]  /*a3f0*/  ST.E.64 desc[UR56][R2.64], R4 ;  /* 0x0000000402007985 */ /* 0x0003e2000c101b38 */
[----:B------:R-:W-:Y:S05]  /*a400*/  BRA `(.L_x_8) ;  /* 0x0000004c00bc7947 */ /* 0x000fea0003800000 */
.L_x_35:
[----:B------:R-:W0:Y:S02]  /*a410*/  S2R R0, SR_TID.X ;  /* 0x0000000000007919 */ /* 0x000e240000002100 */
[----:B0-----:R-:W-:-:S05]  /*a420*/  VIADD R2, R0, 0xffffff80 ;  /* 0xffffff8000027836 */ /* 0x001fca0000000000 */
[----:B------:R-:W-:-:S13]  /*a430*/  ISETP.GT.AND P0, PT, R2, 0x7f, PT ;  /* 0x0000007f0200780c */ /* 0x000fda0003f04270 */
[----:B------:R-:W-:Y:S05]  /*a440*/  @P0 BRA `(.L_x_8) ;  /* 0x0000004c00ac0947 */ /* 0x000fea0003800000 */
[----:B------:R-:W0:Y:S01]  /*a450*/  S2R R3, SR_CTAID.X ;  /* 0x0000000000037919 */ /* 0x000e220000002500 */
[----:B------:R-:W1:Y:S01]  /*a460*/  LDC R6, c[0x0][0xbe8] ;  /* 0x0002fa00ff067b82 */ /* 0x000e620000000800 */
[----:B------:R-:W-:Y:S01]  /*a470*/  ULDC UR4, c[0x0][0xa88] ;  /* 0x0002a20000047ab9 */ /* 0x000fe20000000800 */
[----:B0-----:R-:W-:Y:S02]  /*a480*/  IMAD R0, R3, 0x80, R0 ;  /* 0x0000008003007824 */ /* 0x001fe400078e0200 */
[----:B-1----:R-:W-:Y:S02]  /*a490*/  IMAD R3, R6, UR4, RZ ;  /* 0x0000000406037c24 */ /* 0x002fe4000f8e02ff */
[----:B------:R-:W-:-:S05]  /*a4a0*/  VIADD R0, R0, 0xffffff80 ;  /* 0xffffff8000007836 */ /* 0x000fca0000000000 */
[----:B------:R-:W-:-:S13]  /*a4b0*/  ISETP.GE.AND P0, PT, R0, R3, PT ;  /* 0x000000030000720c */ /* 0x000fda0003f06270 */
[----:B------:R-:W-:Y:S05]  /*a4c0*/  @P0 BRA `(.L_x_8) ;  /* 0x0000004c008c0947 */ /* 0x000fea0003800000 */
[----:B------:R-:W-:Y:S01]  /*a4d0*/  ISETP.NE.AND P0, PT, R6, 0x1, PT ;  /* 0x000000010600780c */ /* 0x000fe20003f05270 */
[----:B------:R-:W0:Y:S01]  /*a4e0*/  LDC.64 R10, c[0x0][0xbd8] ;  /* 0x0002f600ff0a7b82 */ /* 0x000e220000000a00 */
[----:B------:R-:W-:Y:S01]  /*a4f0*/  USHF.R.S32.HI UR6, URZ, 0x1f, UR51 ;  /* 0x0000001f3f067899 */ /* 0x000fe20008011433 */
[----:B------:R-:W-:Y:S01]  /*a500*/  IMAD.MOV.U32 R5, RZ, RZ, R0 ;  /* 0x000000ffff057224 */ /* 0x000fe200078e0000 */
[----:B------:R-:W-:Y:S02]  /*a510*/  ULDC.64 UR8, c[0x0][0xbd0] ;  /* 0x0002f40000087ab9 */ /* 0x000fe40000000a00 */
[----:B------:R-:W-:Y:S02]  /*a520*/  UIMAD UR6, UR6, UR8, URZ ;  /* 0x00000008060672a4 */ /* 0x000fe4000f8e023f */
[----:B------:R-:W-:Y:S01]  /*a530*/  UIMAD.WIDE.U32 UR4, UR51, UR8, URZ ;  /* 0x00000008330472a5 */ /* 0x000fe2000f8e003f */
[----:B------:R-:W1:Y:S01]  /*a540*/  S2UR UR7, SR_CTAID.Y ;  /* 0x00000000000779c3 */ /* 0x000e620000002600 */
[----:B------:R-:W-:-:S04]  /*a550*/  UIMAD UR6, UR51, UR9, UR6 ;  /* 0x00000009330672a4 */ /* 0x000fc8000f8e0206 */
[----:B------:R-:W-:Y:S02]  /*a560*/  UIADD3 UR6, UR5, UR6, URZ ;  /* 0x0000000605067290 */ /* 0x000fe4000fffe03f */
[----:B------:R-:W-:Y:S01]  /*a570*/  IMAD.U32 R3, RZ, RZ, UR5 ;  /* 0x00000005ff037e24 */ /* 0x000fe2000f8e00ff */
[----:B------:R-:W2:Y:S01]  /*a580*/  @P0 LDC R7, c[0x0][0xbec] ;  /* 0x0002fb00ff070b82 */ /* 0x000ea20000000800 */
[----:B------:R-:W-:Y:S01]  /*a590*/  IMAD.U32 R2, RZ, RZ, UR4 ;  /* 0x00000004ff027e24 */ /* 0x000fe2000f8e00ff */
[----:B------:R-:W-:Y:S01]  /*a5a0*/  ULDC.64 UR4, c[0x0][0xbe0] ;  /* 0x0002f80000047ab9 */ /* 0x000fe20000000a00 */
[----:B------:R-:W-:-:S05]  /*a5b0*/  IMAD.U32 R3, RZ, RZ, UR6 ;  /* 0x00000006ff037e24 */ /* 0x000fca000f8e00ff */
[----:B------:R-:W3:Y:S01]  /*a5c0*/  @P0 LDC R9, c[0x0][0xbf0] ;  /* 0x0002fc00ff090b82 */ /* 0x000ee20000000800 */
[C---:B0-----:R-:W-:Y:S02]  /*a5d0*/  IMAD R12, R10.reuse, UR39, RZ ;  /* 0x000000270a0c7c24 */ /* 0x041fe4000f8e02ff */
[----:B------:R-:W-:-:S04]  /*a5e0*/  IMAD.WIDE.U32 R2, R10, UR49, R2 ;  /* 0x000000310a027c25 */ /* 0x000fc8000f8e0002 */
[----:B------:R-:W-:Y:S01]  /*a5f0*/  IMAD R11, R11, UR49, R12 ;  /* 0x000000310b0b7c24 */ /* 0x000fe2000f8e020c */
[----:B------:R-:W1:Y:S03]  /*a600*/  LDC R8, c[0x0][0xc50] ;  /* 0x00031400ff087b82 */ /* 0x000e660000000800 */
[----:B------:R-:W-:Y:S02]  /*a610*/  IMAD.IADD R3, R11, 0x1, R3 ;  /* 0x000000010b037824 */ /* 0x000fe400078e0203 */
[----:B--2---:R-:W-:-:S04]  /*a620*/  @P0 IMAD.HI.U32 R4, R0, R7, RZ ;  /* 0x0000000700040227 */ /* 0x004fc800078e00ff */
[----:B------:R-:W-:Y:S01]  /*a630*/  IMAD R7, RZ, RZ, -UR51 ;  /* 0x80000033ff077e24 */ /* 0x000fe2000f8e02ff */
[----:B---3--:R-:W-:-:S03]  /*a640*/  @P0 SHF.R.U32.HI R5, RZ, R9, R4 ;  /* 0x00000009ff050219 */ /* 0x008fc60000011604 */
[----:B-1----:R-:W-:Y:S01]  /*a650*/  IMAD R9, R8, R7, UR7 ;  /* 0x0000000708097e24 */ /* 0x002fe2000f8e0207 */
[----:B------:R-:W-:-:S03]  /*a660*/  IADD3 R7, -R5, RZ, RZ ;  /* 0x000000ff05077210 */ /* 0x000fc60007ffe1ff */
[----:B------:R-:W-:Y:S01]  /*a670*/  IMAD.WIDE.U32 R2, R9, UR4, R2 ;  /* 0x0000000409027c25 */ /* 0x000fe2000f8e0002 */
[----:B------:R-:W-:-:S03]  /*a680*/  SHF.R.S32.HI R4, RZ, 0x1f, R9 ;  /* 0x0000001fff047819 */ /* 0x000fc60000011409 */
[----:B------:R-:W-:Y:S01]  /*a690*/  IMAD R7, R6, R7, R0 ;  /* 0x0000000706077224 */ /* 0x000fe200078e0200 */
[----:B------:R-:W-:Y:S01]  /*a6a0*/  IADD3 R2, P0, R5, R2, RZ ;  /* 0x0000000205027210 */ /* 0x000fe20007f1e0ff */
[----:B------:R-:W-:-:S03]  /*a6b0*/  IMAD R4, R4, UR4, RZ ;  /* 0x0000000404047c24 */ /* 0x000fc6000f8e02ff */
[----:B------:R-:W-:Y:S01]  /*a6c0*/  SHF.R.S32.HI R0, RZ, 0x1f, R7 ;  /* 0x0000001fff007819 */ /* 0x000fe20000011407 */
[----:B------:R-:W-:Y:S01]  /*a6d0*/  IMAD R4, R9, UR5, R4 ;  /* 0x0000000509047c24 */ /* 0x000fe2000f8e0204 */
[----:B------:R-:W-:Y:S01]  /*a6e0*/  SHF.R.S32.HI R9, RZ, 0x1f, R5 ;  /* 0x0000001fff097819 */ /* 0x000fe20000011405 */
[----:B------:R-:W-:Y:S02]  /*a6f0*/  ULDC.64 UR4, c[0x0][0xbc8] ;  /* 0x0002f20000047ab9 */ /* 0x000fe40000000a00 */
[----:B------:R-:W-:Y:S01]  /*a700*/  IMAD R0, R0, UR4, RZ ;  /* 0x0000000400007c24 */ /* 0x000fe2000f8e02ff */
[----:B------:R-:W-:-:S03]  /*a710*/  IADD3.X R3, R9, R3, R4, P0, !PT ;  /* 0x0000000309037210 */ /* 0x000fc600007fe404 */
[C---:B------:R-:W-:Y:S02]  /*a720*/  IMAD R5, R7.reuse, UR5, R0 ;  /* 0x0000000507057c24 */ /* 0x040fe4000f8e0200 */
[----:B------:R-:W-:Y:S01]  /*a730*/  IMAD.WIDE.U32 R2, R7, UR4, R2 ;  /* 0x0000000407027c25 */ /* 0x000fe2000f8e0002 */
[----:B------:R-:W-:-:S03]  /*a740*/  ULDC.64 UR4, c[0x0][0xba8] ;  /* 0x0002ea0000047ab9 */ /* 0x000fc60000000a00 */
[----:B------:R-:W-:Y:S01]  /*a750*/  IMAD.IADD R3, R3, 0x1, R5 ;  /* 0x0000000103037824 */ /* 0x000fe200078e0205 */
[----:B------:R-:W-:-:S04]  /*a760*/  LEA R4, P0, R2, UR4, 0x2 ;  /* 0x0000000402047c11 */ /* 0x000fc8000f8010ff */
[----:B------:R-:W-:Y:S01]  /*a770*/  LEA.HI.X R5, R2, UR5, R3, 0x2, P0 ;  /* 0x0000000502057c11 */ /* 0x000fe200080f1403 */
[----:B------:R-:W-:-:S05]  /*a780*/  IMAD.MOV.U32 R3, RZ, RZ, -0x800000 ;  /* 0xff800000ff037424 */ /* 0x000fca00078e00ff */
[----:B------:R0:W-:Y:S01]  /*a790*/  STG.E desc[UR56][R4.64], R3 ;  /* 0x0000000304007986 */ /* 0x0001e2000c101938 */
[----:B------:R-:W-:Y:S05]  /*a7a0*/  BRA `(.L_x_8) ;  /* 0x0000004800d47947 */ /* 0x000fea0003800000 */
.L_x_6:
[----:B------:R-:W-:-:S08]  /*a7b0*/  NOP ;  /* 0x0000000000007918 */ /* 0x000fd00000000000 */
[----:B------:R-:W0:-:S00]  /*a7c0*/  USETMAXREG.DEALLOC.CTAPOOL 0x28 ;  /* 0x00000028000079c8 */ /* 0x000e0000080e0500 */
[----:B0-----:R-:W-:Y:S01]  /*a7d0*/  LOP3.LUT R22, R0, 0x3, RZ, 0xc0, !PT ;  /* 0x0000000300167812 */ /* 0x001fe200078ec0ff */
[----:B------:R-:W0:Y:S05]  /*a7e0*/  S2R R18, SR_CTAID.Z ;  /* 0x0000000000127919 */ /* 0x000e2a0000002700 */
[----:B------:R-:W1:Y:S01]  /*a7f0*/  S2UR UR6, SR_CTAID.Y ;  /* 0x00000000000679c3 */ /* 0x000e620000002600 */
[----:B------:R-:W2:Y:S02]  /*a800*/  SHFL.IDX PT, R0, R22, RZ, 0x1f ;  /* 0x00001fff16007589 */ /* 0x000ea400000e0000 */
[----:B--2---:R-:W-:-:S13]  /*a810*/  ISETP.NE.AND P0, PT, R0, RZ, PT ;  /* 0x000000ff0000720c */ /* 0x004fda0003f05270 */
[----:B01----:R-:W-:Y:S05]  /*a820*/  @!P0 BRA `(.L_x_38) ;  /* 0x0000000000288947 */ /* 0x003fea0003800000 */
[----:B------:R-:W-:Y:S01]  /*a830*/  ULDC UR7, c[0x0][0xc50] ;  /* 0x0003140000077ab9 */ /* 0x000fe20000000800 */
[----:B------:R-:W-:Y:S01]  /*a840*/  UMOV UR39, UR6 ;  /* 0x0000000600277c82 */ /* 0x000fe20008000000 */
[----:B------:R-:W-:-:S06]  /*a850*/  UISETP.NE.AND UP0, UPT, UR7, 0x1, UPT ;  /* 0x000000010700788c */ /* 0x000fcc000bf05270 */
[----:B------:R-:W-:-:S13]  /*a860*/  PLOP3.LUT P0, PT, PT, PT, UP0, 0x80, 0x0 ;  /* 0x000000000000781c */ /* 0x000fda0003f0f008 */
[----:B------:R-:W-:Y:S05]  /*a870*/  @!P0 BRA `(.L_x_39) ;  /* 0x0000000000308947 */ /* 0x000fea0003800000 */
[----:B------:R-:W-:Y:S01]  /*a880*/  ULDC UR4, c[0x0][0xc54] ;  /* 0x0003150000047ab9 */ /* 0x000fe20000000800 */
[----:B------:R-:W-:Y:S01]  /*a890*/  ULDC UR39, c[0x0][0xc58] ;  /* 0x0003160000277ab9 */ /* 0x000fe20000000800 */
[----:B------:R-:W-:-:S04]  /*a8a0*/  UIMAD.WIDE.U32 UR4, UR6, UR4, URZ ;  /* 0x00000004060472a5 */ /* 0x000fc8000f8e003f */
[----:B------:R-:W-:Y:S01]  /*a8b0*/  USHF.R.U32.HI UR39, URZ, UR39, UR5 ;  /* 0x000000273f277299 */ /* 0x000fe20008011605 */
[----:B------:R-:W-:Y:S11]  /*a8c0*/  BRA `(.L_x_39) ;  /* 0x00000000001c7947 */ /* 0x000ff60003800000 */
.L_x_38:
[----:B------:R-:W-:Y:S01]  /*a8d0*/  ULDC UR7, c[0x0][0xc50] ;  /* 0x0003140000077ab9 */ /* 0x000fe20000000800 */
[----:B------:R-:W-:Y:S01]  /*a8e0*/  UMOV UR39, UR6 ;  /* 0x0000000600277c82 */ /* 0x000fe20008000000 */
[----:B------:R-:W-:-:S11]  /*a8f0*/  UISETP.NE.AND UP0, UPT, UR7, 0x1, UPT ;  /* 0x000000010700788c */ /* 0x000fd6000bf05270 */
[----:B------:R-:W-:Y:S01]  /*a900*/  @UP0 ULDC UR4, c[0x0][0xc54] ;  /* 0x0003150000040ab9 */ /* 0x000fe20000000800 */
[----:B------:R-:W-:Y:S01]  /*a910*/  @UP0 ULDC UR8, c[0x0][0xc58] ;  /* 0x0003160000080ab9 */ /* 0x000fe20000000800 */
[----:B------:R-:W-:-:S04]  /*a920*/  UIMAD.WIDE.U32 UR4, UR6, UR4, URZ ;  /* 0x00000004060472a5 */ /* 0x000fc8000f8e003f */
[----:B------:R-:W-:-:S12]  /*a930*/  @UP0 USHF.R.U32.HI UR39, URZ, UR8, UR5 ;  /* 0x000000083f270299 */ /* 0x000fd80008011605 */
.L_x_39:
[----:B------:R-:W-:Y:S01]  /*a940*/  ISETP.GE.AND P0, PT, R18, RZ, PT ;  /* 0x000000ff1200720c */ /* 0x000fe20003f06270 */
[----:B------:R-:W-:Y:S01]  /*a950*/  UIADD3 UR4, -UR39, URZ, URZ ;  /* 0x0000003f27047290 */ /* 0x000fe2000fffe13f */
[----:B------:R-:W-:Y:S02]  /*a960*/  IMAD.MOV.U32 R0, RZ, RZ, 0x1 ;  /* 0x00000001ff007424 */ /* 0x000fe400078e00ff */
[----:B------:R-:W-:Y:S01]  /*a970*/  IMAD.MOV.U32 R2, RZ, RZ, RZ ;  /* 0x000000ffff027224 */ /* 0x000fe200078e00ff */
[----:B------:R-:W-:Y:S01]  /*a980*/  UIMAD UR6, UR7, UR4, UR6 ;  /* 0x00000004070672a4 */ /* 0x000fe2000f8e0206 */
[----:B------:R-:W-:-:S07]  /*a990*/  IMAD.MOV.U32 R3, RZ, RZ, 0x1 ;  /* 0x00000001ff037424 */ /* 0x000fce00078e00ff */
[----:B------:R-:W-:Y:S05]  /*a9a0*/  @!P0 BRA `(.L_x_40) ;  /* 0x0000004400848947 */ /* 0x000fea0003800000 */
[----:B------:R-:W0:Y:S01]  /*a9b0*/  LDC.64 R2, c[0x0][0xa28] ;  /* 0x00028a00ff027b82 */ /* 0x000e220000000a00 */
[----:B------:R-:W-:Y:S01]  /*a9c0*/  ULDC.64 UR4, c[0x0][0x418] ;  /* 0x0001060000047ab9 */ /* 0x000fe20000000a00 */
[----:B------:R-:W-:Y:S01]  /*a9d0*/  ULDC UR36, c[0x0][0x2f0] ;  /* 0x0000bc0000247ab9 */ /* 0x000fe20000000800 */
[----:B------:R-:W-:Y:S01]  /*a9e0*/  IMAD.MOV.U32 R17, RZ, RZ, RZ ;  /* 0x000000ffff117224 */ /* 0x000fe200078e00ff */
[----:B0-----:R-:W-:-:S04]  /*a9f0*/  ISETP.NE.U32.AND P0, PT, R2, RZ, PT ;  /* 0x000000ff0200720c */ /* 0x001fc80003f05070 */
[----:B------:R-:W-:Y:S01]  /*aa00*/  ISETP.NE.AND.EX P0, PT, R3, RZ, PT, P0 ;  /* 0x000000ff0300720c */ /* 0x000fe20003f05300 */
[----:B------:R-:W-:-:S03]  /*aa10*/  UISETP.NE.U32.AND UP0, UPT, UR4, URZ, UPT ;  /* 0x0000003f0400728c */ /* 0x000fc6000bf05070 */
[----:B------:R-:W-:-:S09]  /*aa20*/  ULDC UR4, c[0x0][0x424] ;  /* 0x0001090000047ab9 */ /* 0x000fd20000000800 */
[----:B------:R-:W0:Y:S01]  /*aa30*/  @P0 LDC.64 R2, c[0x0][0xa28] ;  /* 0x00028a00ff020b82 */ /* 0x000e220000000a00 */
[----:B------:R-:W-:-:S04]  /*aa40*/  UISETP.NE.AND.EX UP0, UPT, UR5, URZ, UPT, UP0 ;  /* 0x0000003f0500728c */ /* 0x000fc8000bf05300 */
[----:B------:R-:W-:-:S04]  /*aa50*/  USEL UR4, UR4, 0x1, UP0 ;  /* 0x0000000104047887 */ /* 0x000fc80008000000 */
[----:B------:R-:W-:Y:S01]  /*aa60*/  UIMAD UR36, UR4, UR36, URZ ;  /* 0x00000024042472a4 */ /* 0x000fe2000f8e023f */
[----:B------:R-:W1:Y:S03]  /*aa70*/  S2R R29, SR_CTAID.X ;  /* 0x00000000001d7919 */ /* 0x000e660000002500 */
[----:B------:R-:W-:Y:S02]  /*aa80*/  UISETP.GE.AND UP0, UPT, UR36, 0x1, UPT ;  /* 0x000000012400788c */ /* 0x000fe4000bf06270 */
[----:B------:R-:W-:Y:S01]  /*aa90*/  UIADD3 UR4, UR36, 0x9f, URZ ;  /* 0x0000009f24047890 */ /* 0x000fe2000fffe03f */
[----:B0-----:R-:W-:-:S05]  /*aaa0*/  @P0 IMAD.WIDE R2, R18, 0x4, R2 ;  /* 0x0000000412020825 */ /* 0x001fca00078e0202 */
[----:B------:R0:W5:Y:S01]  /*aab0*/  @P0 LDG.E R17, desc[UR56][R2.64] ;  /* 0x0000003802110981 */ /* 0x000162000c1e1900 */
[----:B------:R-:W-:Y:S01]  /*aac0*/  PLOP3.LUT P0, PT, PT, PT, UP0, 0x80, 0x0 ;  /* 0x000000000000781c */ /* 0x000fe20003f0f008 */
[----:B------:R-:W-:Y:S02]  /*aad0*/  UIMAD.WIDE UR4, UR4, 0x66666667, URZ ;  /* 0x66666667040478a5 */ /* 0x000fe4000f8e023f */
[----:B------:R-:W-:Y:S02]  /*aae0*/  ULOP3.LUT UR43, UR6, 0xffff, URZ, 0xc0, !UPT ;  /* 0x0000ffff062b7892 */ /* 0x000fe4000f8ec03f */
[----:B------:R-:W-:Y:S01]  /*aaf0*/  USHF.R.U32.HI UR40, URZ, 0x1f, UR5 ;  /* 0x0000001f3f287899 */ /* 0x000fe20008011605 */
[----:B------:R-:W-:-:S03]  /*ab00*/  UMOV UR38, URZ ;  /* 0x0000003f00267c82 */ /* 0x000fc60008000000 */
[----:B------:R-:W-:-:S04]  /*ab10*/  ULEA.HI.SX32 UR40, UR5, UR40, 0x1a ;  /* 0x0000002805287291 */ /* 0x000fc8000f8fd23f */
[----:B01----:R-:W-:Y:S08]  /*ab20*/  @!P0 BRA `(.L_x_41) ;  /* 0x0000000000848947 */ /* 0x003ff00003800000 */
[----:B------:R-:W-:Y:S01]  /*ab30*/  USHF.R.U32.HI UR6, URZ, 0x10, UR6 ;  /* 0x000000103f067899 */ /* 0x000fe20008011606 */
[----:B------:R-:W-:-:S03]  /*ab40*/  UMOV UR4, URZ ;  /* 0x0000003f00047c82 */ /* 0x000fc60008000000 */
[----:B------:R-:W-:-:S11]  /*ab50*/  UISETP.NE.AND UP0, UPT, UR6, URZ, UPT ;  /* 0x0000003f0600728c */ /* 0x000fd6000bf05270 */
[----:B------:R-:W-:Y:S02]  /*ab60*/  @!UP0 ULDC UR6, c[0x0][0x9f0] ;  /* 0x00027c0000068ab9 */ /* 0x000fe40000000800 */
[----:B------:R-:W-:Y:S01]  /*ab70*/  IABS R2, UR6 ;  /* 0x0000000600027c13 */ /* 0x000fe20008000000 */
[----:B------:R-:W-:Y:S02]  /*ab80*/  UIADD3 UR7, UR40, -0x1, UR6 ;  /* 0xffffffff28077890 */ /* 0x000fe4000fffe006 */
[----:B------:R-:W-:Y:S02]  /*ab90*/  IABS R5, UR6 ;  /* 0x0000000600057c13 */ /* 0x000fe40008000000 */
[----:B------:R-:W-:Y:S02]  /*aba0*/  R2UR UR10, R2 ;  /* 0x00000000020a72ca */ /* 0x000fe400000e0000 */
[----:B------:R-:W-:Y:S01]  /*abb0*/  IABS R4, UR7 ;  /* 0x0000000700047c13 */ /* 0x000fe20008000000 */
[----:B------:R-:W-:-:S03]  /*abc0*/  ULOP3.LUT UR7, UR7, UR6, URZ, 0x3c, !UPT ;  /* 0x0000000607077292 */ /* 0x000fc6000f8e3c3f */
[----:B------:R-:W-:-:S07]  /*abd0*/  R2UR UR9, R4 ;  /* 0x00000000040972ca */ /* 0x000fce00000e0000 */
        /* <DEDUP_REMOVED lines=18> */
[----:B------:R-:W-:Y:S02]  /*ad00*/  UISETP.NE.AND UP0, UPT, UR6, URZ, UPT ;  /* 0x0000003f0600728c */ /* 0x000fe4000bf05270 */
[----:B------:R-:W-:-:S09]  /*ad10*/  @!UP1 UIADD3 UR5, -UR5, URZ, URZ ;  /* 0x0000003f05059290 */ /* 0x000fd2000fffe13f */
[----:B------:R-:W-:-:S07]  /*ad20*/  @!UP0 ULOP3.LUT UR5, URZ, UR6, URZ, 0x33, !UPT ;  /* 0x000000063f058292 */ /* 0x000fce000f8e333f */
[----:B------:R-:W-:-:S05]  /*ad30*/  UMOV UR38, UR5 ;  /* 0x0000000500267c82 */ /* 0x000fca0008000000 */
.L_x_41:
[----:B------:R-:W-:Y:S02]  /*ad40*/  UIMAD UR44, UR43, UR38, URZ ;  /* 0x000000262b2c72a4 */ /* 0x000fe4000f8e023f */
[----:B------:R-:W-:-:S04]  /*ad50*/  IMAD.U32 R3, RZ, RZ, UR38 ;  /* 0x00000026ff037e24 */ /* 0x000fc8000f8e00ff */
[----:B------:R-:W-:-:S05]  /*ad60*/  IMAD.U32 R2, RZ, RZ, UR44 ;  /* 0x0000002cff027e24 */ /* 0x000fca000f8e00ff */
[----:B------:R-:W-:Y:S01]  /*ad70*/  VIADDMNMX R2, R2, R3, UR40, PT ;  /* 0x0000002802027e46 */ /* 0x000fe2000b800103 */
[----:B------:R-:W-:-:S03]  /*ad80*/  IMAD.MOV.U32 R3, RZ, RZ, 0x1 ;  /* 0x00000001ff037424 */ /* 0x000fc600078e00ff */
[----:B------:R-:W-:Y:S01]  /*ad90*/  R2UR UR45, R2 ;  /* 0x00000000022d72ca */ /* 0x000fe200000e0000 */
[----:B------:R-:W-:-:S12]  /*ada0*/  IMAD.MOV.U32 R2, RZ, RZ, RZ ;  /* 0x000000ffff027224 */ /* 0x000fd800078e00ff */
[----:B------:R-:W-:-:S06]  /*adb0*/  UISETP.GT.AND UP0, UPT, UR45, UR44, UPT ;  /* 0x0000002c2d00728c */ /* 0x000fcc000bf04270 */
[----:B------:R-:W-:-:S13]  /*adc0*/  PLOP3.LUT P0, PT, PT, PT, UP0, 0x80, 0x0 ;  /* 0x000000000000781c */ /* 0x000fda0003f0f008 */
[----:B------:R-:W-:Y:S05]  /*add0*/  @!P0 BRA `(.L_x_40) ;  /* 0x0000004000788947 */ /* 0x000fea0003800000 */
[----:B------:R-:W0:Y:S01]  /*ade0*/  S2UR UR4, SR_CgaCtaId ;  /* 0x00000000000479c3 */ /* 0x000e220000008800 */
[----:B------:R-:W-:-:S04]  /*adf0*/  MOV R0, 0x400 ;  /* 0x0000040000007802 */ /* 0x000fc80000000f00 */
[----:B------:R-:W-:-:S13]  /*ae00*/  R2UR UR41, R0 ;  /* 0x00000000002972ca */ /* 0x000fda00000e0000 */
[----:B0-----:R-:W-:-:S04]  /*ae10*/  ULEA UR41, UR4, UR41, 0x18 ;  /* 0x0000002904297291 */ /* 0x001fc8000f8ec03f */
[----:B------:R-:W-:-:S04]  /*ae20*/  UIADD3 UR4, UR41, 0x1a400, URZ ;  /* 0x0001a40029047890 */ /* 0x000fc8000fffe03f */
[----:B------:R-:W-:-:S06]  /*ae30*/  ULOP3.LUT UP0, URZ, UR4, 0x1bf, URZ, 0xc0, !UPT ;  /* 0x000001bf043f7892 */ /* 0x000fcc000f80c03f */
[----:B------:R-:W-:-:S13]  /*ae40*/  PLOP3.LUT P0, PT, PT, PT, UP0, 0x80, 0x0 ;  /* 0x000000000000781c */ /* 0x000fda0003f0f008 */
[----:B------:R-:W-:Y:S05]  /*ae50*/  @!P0 BRA `(.L_x_42) ;  /* 0x0000000000408947 */ /* 0x000fea0003800000 */
[----:B------:R-:W-:Y:S01]  /*ae60*/  MOV R2, 0x0 ;  /* 0x0000000000027802 */ /* 0x000fe20000000f00 */
[----:B------:R-:W-:Y:S01]  /*ae70*/  ULDC.64 UR4, c[0x4][0xc8] ;  /* 0x0100320000047ab9 */ /* 0x000fe20000000a00 */
[----:B------:R-:W-:Y:S01]  /*ae80*/  ULDC.64 UR6, c[0x4][0xd0] ;  /* 0x0100340000067ab9 */ /* 0x000fe20000000a00 */
[----:B------:R-:W-:Y:S02]  /*ae90*/  IMAD.U32 R4, RZ, RZ, UR4 ;  /* 0x00000004ff047e24 */ /* 0x000fe4000f8e00ff */
[----:B------:R-:W-:Y:S01]  /*aea0*/  IMAD.U32 R5, RZ, RZ, UR5 ;  /* 0x00000005ff057e24 */ /* 0x000fe2000f8e00ff */
[----:B------:R-:W0:Y:S01]  /*aeb0*/  LDC.64 R2, c[0x4][R2] ;  /* 0x0100000002027b82 */ /* 0x000e220000000a00 */
[----:B------:R-:W-:Y:S01]  /*aec0*/  ULDC.64 UR4, c[0x4][0x8] ;  /* 0x0100020000047ab9 */ /* 0x000fe20000000a00 */
[----:B------:R-:W-:Y:S01]  /*aed0*/  IMAD.U32 R6, RZ, RZ, UR6 ;  /* 0x00000006ff067e24 */ /* 0x000fe2000f8e00ff */
[----:B------:R-:W-:Y:S01]  /*aee0*/  MOV R11, UR5 ;  /* 0x00000005000b7c02 */ /* 0x000fe20008000f00 */
[----:B------:R-:W-:-:S02]  /*aef0*/  IMAD.U32 R7, RZ, RZ, UR7 ;  /* 0x00000007ff077e24 */ /* 0x000fc4000f8e00ff */
[----:B------:R-:W-:Y:S02]  /*af00*/  IMAD.U32 R10, RZ, RZ, UR4 ;  /* 0x00000004ff0a7e24 */ /* 0x000fe4000f8e00ff */
[----:B------:R-:W-:Y:S02]  /*af10*/  IMAD.MOV.U32 R8, RZ, RZ, 0x70 ;  /* 0x00000070ff087424 */ /* 0x000fe400078e00ff */
[----:B------:R-:W-:Y:S02]  /*af20*/  IMAD.MOV.U32 R12, RZ, RZ, 0x1 ;  /* 0x00000001ff0c7424 */ /* 0x000fe400078e00ff */
[----:B------:R-:W-:-:S07]  /*af30*/  IMAD.MOV.U32 R13, RZ, RZ, RZ ;  /* 0x000000ffff0d7224 */ /* 0x000fce00078e00ff */
[----:B------:R-:W-:-:S07]  /*af40*/  LEPC R20, `(.L_x_42) ;  /* 0x000000001014794e */ /* 0x000fce0000000000 */
[----:B0----5:R-:W-:Y:S05]  /*af50*/  CALL.ABS.NOINC R2 ;  /* 0x0000000002007343 */ /* 0x021fea0003c00000 */
.L_x_42:
[----:B------:R-:W-:-:S06]  /*af60*/  UIADD3 UR4, UR41, 0xa400, URZ ;  /* 0x0000a40029047890 */ /* 0x000fcc000fffe03f */
[----:B------:R-:W-:-:S05]  /*af70*/  IMAD.U32 R16, RZ, RZ, UR4 ;  /* 0x00000004ff107e24 */ /* 0x000fca000f8e00ff */
[----:B------:R-:W-:-:S13]  /*af80*/  LOP3.LUT P0, RZ, R16, 0x3ff, RZ, 0xc0, !PT ;  /* 0x000003ff10ff7812 */ /* 0x000fda000780c0ff */
        /* <DEDUP_REMOVED lines=8> */
[----:B------:R-:W-:Y:S02]  /*b010*/  IMAD.U32 R6, RZ, RZ, UR6 ;  /* 0x00000006ff067e24 */ /* 0x000fe4000f8e00ff */
[----:B------:R-:W-:-:S02]  /*b020*/  IMAD.U32 R7, RZ, RZ, UR7 ;  /* 0x00000007ff077e24 */ /* 0x000fc4000f8e00ff */
[----:B------:R-:W-:Y:S02]  /*b030*/  IMAD.U32 R10, RZ, RZ, UR4 ;  /* 0x00000004ff0a7e24 */ /* 0x000fe4000f8e00ff */
[----:B------:R-:W-:Y:S02]  /*b040*/  IMAD.U32 R11, RZ, RZ, UR5 ;  /* 0x00000005ff0b7e24 */ /* 0x000fe4000f8e00ff */
[----:B------:R-:W-:Y:S02]  /*b050*/  IMAD.MOV.U32 R8, RZ, RZ, 0x70 ;  /* 0x00000070ff087424 */ /* 0x000fe400078e00ff */
[----:B------:R-:W-:Y:S02]  /*b060*/  IMAD.MOV.U32 R12, RZ, RZ, 0x1 ;  /* 0x00000001ff0c7424 */ /* 0x000fe400078e00ff */
[----:B------:R-:W-:-:S07]  /*b070*/  IMAD.MOV.U32 R13, RZ, RZ, RZ ;  /* 0x000000ffff0d7224 */ /* 0x000fce00078e00ff */
[----:B------:R-:W-:-:S07]  /*b080*/  LEPC R20, `(.L_x_43) ;  /* 0x000000001014794e */ /* 0x000fce0000000000 */
[----:B0----5:R-:W-:Y:S05]  /*b090*/  CALL.ABS.NOINC R2 ;  /* 0x0000000002007343 */ /* 0x021fea0003c00000 */
.L_x_43:
        /* <DEDUP_REMOVED lines=20> */
.L_x_44:
        /* <DEDUP_REMOVED lines=18> */
.L_x_45:
[----:B------:R-:W0:Y:S01]  /*b300*/  LDC.64 R2, c[0x0][0x9f8] ;  /* 0x00027e00ff027b82 */ /* 0x000e220000000a00 */
[----:B------:R-:W-:Y:S01]  /*b310*/  IMAD.SHL.U32 R19, R31, 0x10, RZ ;  /* 0x000000101f137824 */ /* 0x000fe200078e00ff */
[----:B------:R-:W-:Y:S01]  /*b320*/  ULDC UR4, c[0x0][0x2f4] ;  /* 0x0000bd0000047ab9 */ /* 0x000fe20000000800 */
[----:B------:R-:W-:Y:S01]  /*b330*/  IMAD.MOV.U32 R30, RZ, RZ, R18 ;  /* 0x000000ffff1e7224 */ /* 0x000fe200078e0012 */
[----:B------:R-:W-:-:S04]  /*b340*/  ULDC UR5, c[0x0][0x320] ;  /* 0x0000c80000057ab9 */ /* 0x000fc80000000800 */
[----:B------:R-:W1:Y:S01]  /*b350*/  LDC R20, c[0x0][0x430] ;  /* 0x00010c00ff147b82 */ /* 0x000e620000000800 */
[----:B0-----:R-:W-:-:S04]  /*b360*/  ISETP.NE.U32.AND P0, PT, R2, RZ, PT ;  /* 0x000000ff0200720c */ /* 0x001fc80003f05070 */
[----:B------:R-:W-:-:S13]  /*b370*/  ISETP.NE.AND.EX P0, PT, R3, RZ, PT, P0 ;  /* 0x000000ff0300720c */ /* 0x000fda0003f05300 */
[----:B------:R-:W0:Y:S01]  /*b380*/  @P0 LDC.64 R2, c[0x0][0x9f8] ;  /* 0x00027e00ff020b82 */ /* 0x000e220000000a00 */
[----:B------:R-:W-:Y:S02]  /*b390*/  LOP3.LUT R35, R19, 0x30, RZ, 0xc0, !PT ;  /* 0x0000003013237812 */ /* 0x000fe400078ec0ff */
[----:B-1----:R-:W-:Y:S02]  /*b3a0*/  ISETP.NE.AND P2, PT, R20, 0x1, PT ;  /* 0x000000011400780c */ /* 0x002fe40003f45270 */
[----:B------:R-:W-:Y:S01]  /*b3b0*/  LOP3.LUT R16, R16, 0xffffffef, RZ, 0xc0, !PT ;  /* 0xffffffef10107812 */ /* 0x000fe200078ec0ff */
[----:B0-----:R-:W-:-:S05]  /*b3c0*/  @P0 IMAD.WIDE R2, R18, 0x4, R2 ;  /* 0x0000000412020825 */ /* 0x001fca00078e0202 */
[----:B------:R0:W5:Y:S01]  /*b3d0*/  @P0 LDG.E R30, desc[UR56][R2.64] ;  /* 0x00000038021e0981 */ /* 0x000162000c1e1900 */
[C---:B------:R-:W-:Y:S01]  /*b3e0*/  ISETP.GE.AND P0, PT, R35.reuse, UR4, PT ;  /* 0x0000000423007c0c */ /* 0x040fe2000bf06270 */
[----:B------:R-:W-:Y:S01]  /*b3f0*/  UMOV UR6, 0xffffffff ;  /* 0xffffffff00067882 */ /* 0x000fe20000000000 */
[----:B------:R-:W-:Y:S01]  /*b400*/  LOP3.LUT R25, R35, 0x40, RZ, 0xfc, !PT ;  /* 0x0000004023197812 */ /* 0x000fe200078efcff */
[----:B------:R-:W-:Y:S01]  /*b410*/  IMAD.SHL.U32 R8, R31, 0x20, RZ ;  /* 0x000000201f087824 */ /* 0x000fe200078e00ff */
[----:B------:R-:W-:Y:S02]  /*b420*/  LOP3.LUT R27, R35, 0x80, RZ, 0xfc, !PT ;  /* 0x00000080231b7812 */ /* 0x000fe400078efcff */
[----:B------:R-:W-:Y:S02]  /*b430*/  ISETP.GE.AND P3, PT, R25, UR4, PT ;  /* 0x0000000419007c0c */ /* 0x000fe4000bf66270 */
[----:B------:R-:W-:Y:S02]  /*b440*/  ISETP.GE.AND P1, PT, R27, UR4, PT ;  /* 0x000000041b007c0c */ /* 0x000fe4000bf26270 */
[----:B------:R-:W-:-:S03]  /*b450*/  LOP3.LUT R18, R31, 0x7f, RZ, 0xc0, !PT ;  /* 0x0000007f1f127812 */ /* 0x000fc600078ec0ff */
[----:B------:R-:W-:Y:S02]  /*b460*/  @P0 LOP3.LUT R16, R16, 0x10, RZ, 0xfc, !PT ;  /* 0x0000001010100812 */ /* 0x000fe400078efcff */
[----:B------:R-:W-:Y:S02]  /*b470*/  ISETP.GE.AND P0, PT, R35, UR5, PT ;  /* 0x0000000523007c0c */ /* 0x000fe4000bf06270 */
[----:B------:R-:W-:Y:S02]  /*b480*/  LOP3.LUT R16, R16, 0xffffff7f, RZ, 0xc0, !PT ;  /* 0xffffff7f10107812 */ /* 0x000fe400078ec0ff */
[----:B------:R-:W-:Y:S02]  /*b490*/  SHF.R.U32.HI R28, RZ, 0x2, R18 ;  /* 0x00000002ff1c7819 */ /* 0x000fe40000011612 */
[----:B------:R-:W-:Y:S02]  /*b4a0*/  @P2 LOP3.LUT R16, R16, 0x80, RZ, 0xfc, !PT ;  /* 0x0000008010102812 */ /* 0x000fe400078efcff */
[----:B------:R-:W-:-:S02]  /*b4b0*/  LOP3.LUT R26, R28, 0x60, R8, 0xf8, !PT ;  /* 0x000000601c1a7812 */ /* 0x000fc400078ef808 */
[----:B------:R-:W-:-:S04]  /*b4c0*/  LOP3.LUT R16, R16, 0xfffffffd, RZ, 0xc0, !PT ;  /* 0xfffffffd10107812 */ /* 0x000fc800078ec0ff */
[----:B------:R-:W-:Y:S02]  /*b4d0*/  @P0 LOP3.LUT R16, R16, 0x2, RZ, 0xfc, !PT ;  /* 0x0000000210100812 */ /* 0x000fe400078efcff */
[----:B------:R-:W-:Y:S02]  /*b4e0*/  ISETP.GE.AND P0, PT, R25, UR5, PT ;  /* 0x0000000519007c0c */ /* 0x000fe4000bf06270 */
[----:B------:R-:W-:-:S04]  /*b4f0*/  LOP3.LUT R16, R16, 0xfffffff7, RZ, 0xc0, !PT ;  /* 0xfffffff710107812 */ /* 0x000fc800078ec0ff */
[----:B------:R-:W-:-:S04]  /*b500*/  @P3 LOP3.LUT R16, R16, 0x8, RZ, 0xfc, !PT ;  /* 0x0000000810103812 */ /* 0x000fc800078efcff */
[----:B------:R-:W-:-:S04]  /*b510*/  LOP3.LUT R16, R16, 0xfffffffe, RZ, 0xc0, !PT ;  /* 0xfffffffe10107812 */ /* 0x000fc800078ec0ff */
[----:B------:R-:W-:-:S04]  /*b520*/  LOP3.LUT R16, R16, 0xfffffffb, RZ, 0xc0, !PT ;  /* 0xfffffffb10107812 */ /* 0x000fc800078ec0ff */
[----:B------:R-:W-:-:S04]  /*b530*/  @P1 LOP3.LUT R16, R16, 0x4, RZ, 0xfc, !PT ;  /* 0x0000000410101812 */ /* 0x000fc800078efcff */
[----:B------:R-:W-:Y:S01]  /*b540*/  @P0 LOP3.LUT R16, R16, 0x1, RZ, 0xfc, !PT ;  /* 0x0000000110100812 */ /* 0x000fe200078efcff */
[----:B0-----:R-:W-:Y:S06]  /*b550*/  BRA.DIV UR6, `(.L_x_46) ;  /* 0x0000003e06e87947 */ /* 0x001fec000b800000 */
.L_x_100:
[----:B------:R-:W-:Y:S01]  /*b560*/  UMOV UR4, 0xa0 ;  /* 0x000000a000047882 */ /* 0x000fe20000000000 */
[----:B------:R-:W-:Y:S01]  /*b570*/  LOP3.LUT R15, R26, 0x80, RZ, 0xfc, !PT ;  /* 0x000000801a0f7812 */ /* 0x000fe200078efcff */
[----:B------:R-:W-:Y:S01]  /*b580*/  UIMAD UR4, UR45, UR4, -0xa0 ;  /* 0xffffff602d0474a4 */ /* 0x000fe2000f8e0204 */
[----:B------:R-:W0:Y:S01]  /*b590*/  @P2 LDC R2, c[0x0][0x434] ;  /* 0x00010d00ff022b82 */ /* 0x000e220000000800 */
[----:B-----5:R-:W-:-:S07]  /*b5a0*/  SHF.R.S32.HI R37, RZ, 0x1f, R30 ;  /* 0x0000001fff257819 */ /* 0x020fce000001141e */
[----:B------:R-:W1:Y:S01]  /*b5b0*/  @P2 LDC R3, c[0x0][0x438] ;  /* 0x00010e00ff032b82 */ /* 0x000e620000000800 */
[----:B------:R-:W-:Y:S01]  /*b5c0*/  VIADD R0, R15, UR4 ;  /* 0x000000040f007c36 */ /* 0x000fe20008000000 */
[----:B------:R-:W-:Y:S03]  /*b5d0*/  STL [R1+0xc], R15 ;  /* 0x00000c0f01007387 */ /* 0x000fe60000100800 */
[C---:B------:R-:W-:Y:S01]  /*b5e0*/  IMAD.IADD R9, R0.reuse, 0x1, R17 ;  /* 0x0000000100097824 */ /* 0x040fe200078e0211 */
[----:B------:R-:W-:-:S03]  /*b5f0*/  ISETP.GE.AND P0, PT, R0, UR36, PT ;  /* 0x0000002400007c0c */ /* 0x000fc6000bf06270 */
[----:B------:R-:W-:Y:S01]  /*b600*/  IMAD.MOV.U32 R12, RZ, RZ, R9 ;  /* 0x000000ffff0c7224 */ /* 0x000fe200078e0009 */
[----:B------:R-:W-:Y:S01]  /*b610*/  ISETP.GT.U32.OR P0, PT, R15, 0x9f, P0 ;  /* 0x0000009f0f00780c */ /* 0x000fe20000704470 */
[----:B0-----:R-:W-:-:S12]  /*b620*/  @P2 IMAD.HI.U32 R0, R9, R2, RZ ;  /* 0x0000000209002227 */ /* 0x001fd800078e00ff */
[----:B------:R-:W0:Y:S01]  /*b630*/  @!P0 LDC.64 R6, c[0x0][0x428] ;  /* 0x00010a00ff068b82 */ /* 0x000e220000000a00 */
[----:B-1----:R-:W-:-:S04]  /*b640*/  @P2 SHF.R.U32.HI R12, RZ, R3, R0 ;  /* 0x00000003ff0c2219 */ /* 0x002fc80000011600 */
[----:B------:R-:W-:Y:S02]  /*b650*/  @!P0 SHF.R.S32.HI R3, RZ, 0x1f, R12 ;  /* 0x0000001fff038819 */ /* 0x000fe4000001140c */
[----:B------:R-:W-:Y:S01]  /*b660*/  @!P0 MOV R2, R12 ;  /* 0x0000000c00028202 */ /* 0x000fe20000000f00 */
[----:B------:R-:W1:Y:S01]  /*b670*/  @!P0 LDC.64 R4, c[0x0][0x418] ;  /* 0x00010600ff048b82 */ /* 0x000e620000000a00 */
[----:B0-----:R-:W-:-:S03]  /*b680*/  @!P0 IMAD R0, R37, R6, RZ ;  /* 0x0000000625008224 */ /* 0x001fc600078e02ff */
[----:B------:R-:W-:-:S04]  /*b690*/  @!P0 IMAD.WIDE.U32 R2, R30, R6, R2 ;  /* 0x000000061e028225 */ /* 0x000fc800078e0002 */
[----:B------:R-:W-:Y:S01]  /*b6a0*/  @!P0 IMAD R7, R30, R7, R0 ;  /* 0x000000071e078224 */ /* 0x000fe200078e0200 */
[----:B-1----:R-:W-:-:S03]  /*b6b0*/  @!P0 LEA R4, P1, R2, R4, 0x2 ;  /* 0x0000000402048211 */ /* 0x002fc600078210ff */
[----:B------:R-:W-:Y:S02]  /*b6c0*/  @!P0 IMAD.IADD R0, R7, 0x1, R3 ;  /* 0x0000000107008824 */ /* 0x000fe400078e0203 */
[----:B------:R-:W0:Y:S03]  /*b6d0*/  @P2 LDC R3, c[0x0][0x438] ;  /* 0x00010e00ff032b82 */ /* 0x000e260000000800 */
[----:B------:R-:W-:Y:S01]  /*b6e0*/  @!P0 LEA.HI.X R5, R2, R5, R0, 0x2, P1 ;  /* 0x0000000502058211 */ /* 0x000fe200008f1400 */
[----:B------:R-:W-:-:S04]  /*b6f0*/  VIADD R2, R26, UR4 ;  /* 0x000000041a027c36 */ /* 0x000fc80008000000 */
[----:B------:R-:W1:Y:S01]  /*b700*/  @P2 LDC R0, c[0x0][0x434] ;  /* 0x00010d00ff002b82 */ /* 0x000e620000000800 */
[C---:B------:R-:W-:Y:S01]  /*b710*/  ISETP.GE.AND P1, PT, R2.reuse, UR36, PT ;  /* 0x0000002402007c0c */ /* 0x040fe2000bf26270 */
[----:B------:R-:W-:-:S04]  /*b720*/  IMAD.IADD R13, R2, 0x1, R17 ;  /* 0x00000001020d7824 */ /* 0x000fc800078e0211 */
[----:B------:R-:W-:-:S08]  /*b730*/  IMAD.MOV.U32 R14, RZ, RZ, R13 ;  /* 0x000000ffff0e7224 */ /* 0x000fd000078e000d */
[----:B------:R-:W2:Y:S08]  /*b740*/  @!P1 LDC.64 R10, c[0x0][0x428] ;  /* 0x00010a00ff0a9b82 */ /* 0x000eb00000000a00 */
[----:B------:R-:W3:Y:S01]  /*b750*/  @!P1 LDC.64 R6, c[0x0][0x418] ;  /* 0x00010600ff069b82 */ /* 0x000ee20000000a00 */
[----:B-1----:R-:W-:-:S05]  /*b760*/  @P2 IMAD.HI.U32 R0, R13, R0, RZ ;  /* 0x000000000d002227 */ /* 0x002fca00078e00ff */
[----:B0-----:R-:W-:-:S04]  /*b770*/  @P2 SHF.R.U32.HI R14, RZ, R3, R0 ;  /* 0x00000003ff0e2219 */ /* 0x001fc80000011600 */
[--C-:B------:R-:W-:Y:S01]  /*b780*/  @!P1 SHF.R.S32.HI R3, RZ, 0x1f, R14.reuse ;  /* 0x0000001fff039819 */ /* 0x100fe2000001140e */
[----:B------:R-:W-:Y:S02]  /*b790*/  @!P1 IMAD.MOV.U32 R2, RZ, RZ, R14 ;  /* 0x000000ffff029224 */ /* 0x000fe400078e000e */
[-C--:B--2---:R-:W-:Y:S02]  /*b7a0*/  @!P1 IMAD R0, R37, R10.reuse, RZ ;  /* 0x0000000a25009224 */ /* 0x084fe400078e02ff */
[----:B------:R-:W-:-:S04]  /*b7b0*/  @!P1 IMAD.WIDE.U32 R2, R30, R10, R2 ;  /* 0x0000000a1e029225 */ /* 0x000fc800078e0002 */
[----:B------:R-:W-:Y:S01]  /*b7c0*/  @!P1 IMAD R11, R30, R11, R0 ;  /* 0x0000000b1e0b9224 */ /* 0x000fe200078e0200 */
[----:B---3--:R-:W-:-:S03]  /*b7d0*/  @!P1 LEA R6, P2, R2, R6, 0x2 ;  /* 0x0000000602069211 */ /* 0x008fc600078410ff */
[----:B------:R-:W-:-:S05]  /*b7e0*/  @!P1 IMAD.IADD R0, R3, 0x1, R11 ;  /* 0x0000000103009824 */ /* 0x000fca00078e020b */
[----:B------:R-:W-:Y:S01]  /*b7f0*/  @!P1 LEA.HI.X R7, R2, R7, R0, 0x2, P2 ;  /* 0x0000000702079211 */ /* 0x000fe200010f1400 */
[----:B------:R-:W-:Y:S02]  /*b800*/  IMAD.MOV.U32 R0, RZ, RZ, RZ ;  /* 0x000000ffff007224 */ /* 0x000fe400078e00ff */
[----:B------:R-:W-:-:S04]  /*b810*/  IMAD.MOV.U32 R33, RZ, RZ, 0x40 ;  /* 0x00000040ff217424 */ /* 0x000fc800078e00ff */
[----:B------:R0:W5:Y:S01]  /*b820*/  @!P0 LDG.E R0, desc[UR56][R4.64] ;  /* 0x0000003804008981 */ /* 0x000162000c1e1900 */
[----:B------:R-:W-:-:S04]  /*b830*/  LOP3.LUT P0, RZ, R31, 0x4, RZ, 0xc0, !PT ;  /* 0x000000041fff7812 */ /* 0x000fc8000780c0ff */
[----:B------:R-:W-:Y:S01]  /*b840*/  SEL R2, R33, 0xffffffc0, !P0 ;  /* 0xffffffc021027807 */ /* 0x000fe20004000000 */
[----:B0-----:R-:W-:-:S04]  /*b850*/  IMAD.MOV.U32 R5, RZ, RZ, RZ ;  /* 0x000000ffff057224 */ /* 0x001fc800078e00ff */
[----:B------:R0:W-:Y:S01]  /*b860*/  STL [R1+0x8], R2 ;  /* 0x0000080201007387 */ /* 0x0001e20000100800 */
[----:B------:R-:W-:-:S03]  /*b870*/  IMAD.MOV R10, RZ, RZ, -R12 ;  /* 0x000000ffff0a7224 */ /* 0x000fc600078e0a0c */
[----:B------:R1:W5:Y:S01]  /*b880*/  @!P1 LDG.E R5, desc[UR56][R6.64] ;  /* 0x0000003806059981 */ /* 0x000362000c1e1900 */
[----:B------:R-:W-:Y:S01]  /*b890*/  IMAD R4, R20, R10, R9 ;  /* 0x0000000a14047224 */ /* 0x000fe200078e0209 */
[----:B------:R-:W-:Y:S01]  /*b8a0*/  ISETP.GT.U32.AND P0, PT, R15, 0x9f, PT ;  /* 0x0000009f0f00780c */ /* 0x000fe20003f04070 */
[C---:B------:R-:W-:Y:S01]  /*b8b0*/  IMAD.SHL.U32 R9, R31.reuse, 0x4, RZ ;  /* 0x000000041f097824 */ /* 0x040fe200078e00ff */
[----:B------:R-:W-:Y:S01]  /*b8c0*/  ULOP3.LUT UR4, UR48, 0x2, URZ, 0xfc, !UPT ;  /* 0x0000000230047892 */ /* 0x000fe2000f8efc3f */
[----:B0-----:R-:W-:Y:S01]  /*b8d0*/  IMAD.MOV R2, RZ, RZ, -R14 ;  /* 0x000000ffff027224 */ /* 0x001fe200078e0a0e */
[----:B------:R-:W-:Y:S01]  /*b8e0*/  LOP3.LUT R16, R16, 0xffffffdf, RZ, 0xc0, !PT ;  /* 0xffffffdf10107812 */ /* 0x000fe200078ec0ff */
[----:B------:R-:W-:Y:S01]  /*b8f0*/  IMAD.U32 R32, RZ, RZ, UR39 ;  /* 0x00000027ff207e24 */ /* 0x000fe2000f8e00ff */
[C---:B------:R-:W-:Y:S01]  /*b900*/  LOP3.LUT R12, R31.reuse, 0x10, RZ, 0xc0, !PT ;  /* 0x000000101f0c7812 */ /* 0x040fe200078ec0ff */
[----:B------:R-:W-:Y:S01]  /*b910*/  IMAD.U32 R11, RZ, RZ, UR45 ;  /* 0x0000002dff0b7e24 */ /* 0x000fe2000f8e00ff */
[----:B-1----:R-:W-:Y:S01]  /*b920*/  SHF.R.U32.HI R7, RZ, 0x5, R18 ;  /* 0x00000005ff077819 */ /* 0x002fe20000011612 */
[----:B------:R-:W-:Y:S01]  /*b930*/  IMAD R6, R20, R2, R13 ;  /* 0x0000000214067224 */ /* 0x000fe200078e020d */
[----:B------:R-:W-:Y:S01]  /*b940*/  SHF.R.S32.HI R32, RZ, 0x1f, R32 ;  /* 0x0000001fff207819 */ /* 0x000fe20000011420 */
[----:B------:R-:W-:-:S02]  /*b950*/  IMAD.SHL.U32 R2, R31, 0x80, RZ ;  /* 0x000000801f027824 */ /* 0x000fc400078e00ff */
[----:B------:R-:W-:Y:S01]  /*b960*/  IMAD.SHL.U32 R36, R7, 0x200, RZ ;  /* 0x0000020007247824 */ /* 0x000fe200078e00ff */
[----:B------:R-:W-:Y:S01]  /*b970*/  @P0 LOP3.LUT R16, R16, 0x20, RZ, 0xfc, !PT ;  /* 0x0000002010100812 */ /* 0x000fe200078efcff */
[----:B------:R-:W-:Y:S01]  /*b980*/  VIADD R11, R11, 0xffffffff ;  /* 0xffffffff0b0b7836 */ /* 0x000fe20000000000 */
[----:B------:R-:W-:Y:S02]  /*b990*/  LOP3.LUT R10, R2, 0x380, RZ, 0xc0, !PT ;  /* 0x00000380020a7812 */ /* 0x000fe400078ec0ff */
[----:B------:R-:W-:-:S03]  /*b9a0*/  LOP3.LUT R16, R16, 0xffffffbf, RZ, 0xc0, !PT ;  /* 0xffffffbf10107812 */ /* 0x000fc600078ec0ff */
[----:B------:R-:W-:-:S05]  /*b9b0*/  IMAD R10, R7, 0x10, R10 ;  /* 0x00000010070a7824 */ /* 0x000fca00078e020a */
[----:B------:R-:W-:Y:S02]  /*b9c0*/  LOP3.LUT R3, R10, 0x70, R19, 0x78, !PT ;  /* 0x000000700a037812 */ /* 0x000fe400078e7813 */
[----:B------:R-:W-:Y:S02]  /*b9d0*/  MOV R10, UR4 ;  /* 0x00000004000a7c02 */ /* 0x000fe40008000f00 */
[----:B------:R-:W-:Y:S02]  /*b9e0*/  LOP3.LUT R3, R3, 0xc00, R2, 0xf8, !PT ;  /* 0x00000c0003037812 */ /* 0x000fe400078ef802 */
[----:B------:R-:W-:Y:S02]  /*b9f0*/  LOP3.LUT R2, R8, 0x80, RZ, 0xc0, !PT ;  /* 0x0000008008027812 */ /* 0x000fe400078ec0ff */
[----:B------:R-:W-:Y:S01]  /*ba00*/  ISETP.NE.AND P0, PT, R10, 0x3, PT ;  /* 0x000000030a00780c */ /* 0x000fe20003f05270 */
[----:B------:R0:W-:Y:S01]  /*ba10*/  STL [R1+0x4], R3 ;  /* 0x0000040301007387 */ /* 0x0001e20000100800 */
[----:B------:R-:W-:-:S04]  /*ba20*/  LOP3.LUT R2, R2, 0x10, R31, 0xf8, !PT ;  /* 0x0000001002027812 */ /* 0x000fc800078ef81f */
[----:B------:R-:W-:Y:S02]  /*ba30*/  LOP3.LUT R2, R2, 0x10, R9, 0x78, !PT ;  /* 0x0000001002027812 */ /* 0x000fe400078e7809 */
[----:B0-----:R-:W-:-:S05]  /*ba40*/  LOP3.LUT R3, R36, 0x60, R8, 0xf8, !PT ;  /* 0x0000006024037812 */ /* 0x001fca00078ef808 */
[----:B------:R-:W-:Y:S02]  /*ba50*/  @P0 LOP3.LUT R16, R16, 0x40, RZ, 0xfc, !PT ;  /* 0x0000004010100812 */ /* 0x000fe400078efcff */
[----:B------:R-:W-:-:S04]  /*ba60*/  LOP3.LUT R3, R3, 0x100, R8, 0xf8, !PT ;  /* 0x0000010003037812 */ /* 0x000fc800078ef808 */
[----:B------:R-:W-:-:S05]  /*ba70*/  LOP3.LUT R2, R3, R2, RZ, 0xfc, !PT ;  /* 0x0000000203027212 */ /* 0x000fca00078efcff */
[----:B------:R0:W-:Y:S01]  /*ba80*/  STL [R1], R2 ;  /* 0x0000000201007387 */ /* 0x0001e20000100800 */
[----:B------:R-:W-:Y:S05]  /*ba90*/  @!P0 BRA `(.L_x_47) ;  /* 0x0000000000048947 */ /* 0x000fea0003800000 */
[----:B------:R-:W-:Y:S01]  /*baa0*/  BPT.TRAP 0x1 ;  /* 0x000000040000795c */ /* 0x000fe20000300000 */
.L_x_47:
[----:B0-----:R-:W-:Y:S01]  /*bab0*/  IMAD.MOV.U32 R2, RZ, RZ, 0x1 ;  /* 0x00000001ff027424 */ /* 0x001fe200078e00ff */
[----:B------:R-:W-:-:S04]  /*bac0*/  SHF.R.S32.HI R21, RZ, 0x1f, R6 ;  /* 0x0000001fff157819 */ /* 0x000fc80000011406 */
[----:B------:R-:W-:-:S04]  /*bad0*/  SHF.L.U32 R3, R2, 0x1f, RZ ;  /* 0x0000001f02037819 */ /* 0x000fc800000006ff */
[----:B------:R-:W0:Y:S02]  /*bae0*/  SYNCS.PHASECHK.TRANS64.TRYWAIT P0, [UR41+0x29880], R3 ;  /* 0x02988003ff0075a7 */ /* 0x000e240008000169 */
[----:B0-----:R-:W-:Y:S05]  /*baf0*/  @!P0 BRA `(.L_x_48) ;  /* 0x0000003800a08947 */ /* 0x001fea0003800000 */
.L_x_101:
[----:B------:R-:W-:Y:S01]  /*bb00*/  ULDC.64 UR4, c[0x0][0x328] ;  /* 0x0000ca0000047ab9 */ /* 0x000fe20000000a00 */
[----:B------:R-:W-:Y:S01]  /*bb10*/  IMAD.SHL.U32 R13, R31, 0x10, RZ ;  /* 0x000000101f0d7824 */ /* 0x000fe200078e00ff */
[----:B------:R-:W-:Y:S01]  /*bb20*/  LOP3.LUT R8, R8, 0x380, RZ, 0xc0, !PT ;  /* 0x0000038008087812 */ /* 0x000fe200078ec0ff */
[----:B------:R-:W-:Y:S01]  /*bb30*/  IMAD R10, R21, UR4, RZ ;  /* 0x00000004150a7c24 */ /* 0x000fe2000f8e02ff */
[----:B-----5:R-:W-:Y:S01]  /*bb40*/  SHF.R.S32.HI R22, RZ, 0x1f, R5 ;  /* 0x0000001fff167819 */ /* 0x020fe20000011405 */
[----:B0-----:R-:W-:Y:S01]  /*bb50*/  IMAD.WIDE.U32 R2, R6, UR4, RZ ;  /* 0x0000000406027c25 */ /* 0x001fe2000f8e00ff */
[----:B------:R-:W-:Y:S01]  /*bb60*/  LOP3.LUT R8, R8, 0x30, R13, 0xf8, !PT ;  /* 0x0000003008087812 */ /* 0x000fe200078ef80d */
[----:B------:R-:W-:Y:S01]  /*bb70*/  ULDC.64 UR6, c[0x0][0x338] ;  /* 0x0000ce0000067ab9 */ /* 0x000fe20000000a00 */
[----:B------:R-:W-:Y:S01]  /*bb80*/  SHF.R.S32.HI R23, RZ, 0x1f, R4 ;  /* 0x0000001fff177819 */ /* 0x000fe20000011404 */
[----:B------:R-:W-:Y:S01]  /*bb90*/  IMAD R10, R6, UR5, R10 ;  /* 0x00000005060a7c24 */ /* 0x000fe2000f8e020a */
[----:B------:R-:W-:Y:S01]  /*bba0*/  LOP3.LUT R8, R8, 0x70, R9, 0x78, !PT ;  /* 0x0000007008087812 */ /* 0x000fe200078e7809 */
[----:B------:R-:W-:Y:S01]  /*bbb0*/  IMAD R9, R22, UR6, RZ ;  /* 0x0000000616097c24 */ /* 0x000fe2000f8e02ff */
[----:B------:R-:W-:Y:S01]  /*bbc0*/  SHF.R.S32.HI R24, RZ, 0x1f, R0 ;  /* 0x0000001fff187819 */ /* 0x000fe20000011400 */
[----:B------:R-:W-:Y:S01]  /*bbd0*/  IMAD.IADD R3, R3, 0x1, R10 ;  /* 0x0000000103037824 */ /* 0x000fe200078e020a */
[----:B------:R-:W-:Y:S01]  /*bbe0*/  ISETP.NE.AND P1, PT, R12, RZ, PT ;  /* 0x000000ff0c00720c */ /* 0x000fe20003f25270 */
[C---:B------:R-:W-:Y:S01]  /*bbf0*/  IMAD R9, R5.reuse, UR7, R9 ;  /* 0x0000000705097c24 */ /* 0x040fe2000f8e0209 */
[----:B------:R-:W-:Y:S01]  /*bc00*/  SHF.R.U32.HI R31, RZ, 0x2, R31 ;  /* 0x00000002ff1f7819 */ /* 0x000fe2000001161f */
[----:B------:R-:W-:Y:S01]  /*bc10*/  IMAD.WIDE.U32 R2, R5, UR6, R2 ;  /* 0x0000000605027c25 */ /* 0x000fe2000f8e0002 */
[----:B------:R-:W-:-:S03]  /*bc20*/  SEL R33, R33, 0xffffffc0, !P1 ;  /* 0xffffffc021217807 */ /* 0x000fc60004800000 */
[----:B------:R-:W-:Y:S02]  /*bc30*/  IMAD R10, R23, UR4, RZ ;  /* 0x00000004170a7c24 */ /* 0x000fe4000f8e02ff */
[----:B------:R-:W-:Y:S02]  /*bc40*/  IMAD R7, R7, 0x400, R8 ;  /* 0x0000040007077824 */ /* 0x000fe400078e0208 */
[----:B------:R-:W-:Y:S02]  /*bc50*/  IMAD.IADD R9, R3, 0x1, R9 ;  /* 0x0000000103097824 */ /* 0x000fe400078e0209 */
[----:B------:R-:W-:Y:S02]  /*bc60*/  IMAD.MOV.U32 R8, RZ, RZ, R2 ;  /* 0x000000ffff087224 */ /* 0x000fe400078e0002 */
[C---:B------:R-:W-:Y:S02]  /*bc70*/  IMAD R10, R4.reuse, UR5, R10 ;  /* 0x00000005040a7c24 */ /* 0x040fe4000f8e020a */
[----:B------:R-:W-:Y:S01]  /*bc80*/  IMAD.WIDE.U32 R2, R4, UR4, RZ ;  /* 0x0000000404027c25 */ /* 0x000fe2000f8e00ff */
[----:B------:R-:W-:-:S03]  /*bc90*/  ULDC.64 UR4, c[0x0][0x330] ;  /* 0x0000cc0000047ab9 */ /* 0x000fc60000000a00 */
[----:B------:R-:W-:Y:S02]  /*bca0*/  IMAD.IADD R3, R3, 0x1, R10 ;  /* 0x0000000103037824 */ /* 0x000fe400078e020a */
[----:B------:R-:W-:Y:S02]  /*bcb0*/  IMAD R10, R24, UR6, RZ ;  /* 0x00000006180a7c24 */ /* 0x000fe4000f8e02ff */
[----:B------:R-:W-:Y:S01]  /*bcc0*/  IMAD.WIDE.U32 R2, R0, UR6, R2 ;  /* 0x0000000600027c25 */ /* 0x000fe2000f8e0002 */
[----:B------:R-:W-:-:S03]  /*bcd0*/  R2UR UR6, R32 ;  /* 0x00000000200672ca */ /* 0x000fc600000e0000 */
[----:B------:R-:W-:-:S04]  /*bce0*/  IMAD R10, R0, UR7, R10 ;  /* 0x00000007000a7c24 */ /* 0x000fc8000f8e020a */
[----:B------:R-:W-:Y:S02]  /*bcf0*/  IMAD.IADD R3, R3, 0x1, R10 ;  /* 0x0000000103037824 */ /* 0x000fe400078e020a */
[----:B------:R-:W-:-:S04]  /*bd00*/  IMAD.U32 R10, RZ, RZ, UR4 ;  /* 0x00000004ff0a7e24 */ /* 0x000fc8000f8e00ff */
[----:B------:R-:W-:Y:S01]  /*bd10*/  UIMAD UR4, UR6, UR4, URZ ;  /* 0x00000004060472a4 */ /* 0x000fe2000f8e023f */
[----:B------:R-:W-:Y:S02]  /*bd20*/  IMAD.WIDE.U32 R8, R10, UR39, R8 ;  /* 0x000000270a087c25 */ /* 0x000fe4000f8e0008 */
[----:B------:R-:W-:Y:S01]  /*bd30*/  ULDC.64 UR6, c[0x0][0x318] ;  /* 0x0000c60000067ab9 */ /* 0x000fe20000000a00 */
[----:B------:R-:W-:Y:S01]  /*bd40*/  UIMAD UR4, UR39, UR5, UR4 ;  /* 0x00000005270472a4 */ /* 0x000fe2000f8e0204 */
[----:B------:R-:W-:Y:S01]  /*bd50*/  IMAD.U32 R19, RZ, RZ, UR7 ;  /* 0x00000007ff137e24 */ /* 0x000fe2000f8e00ff */
[----:B------:R-:W-:Y:S01]  /*bd60*/  IADD3 R18, P0, R8, UR6, RZ ;  /* 0x0000000608127c10 */ /* 0x000fe2000ff1e0ff */
[----:B------:R-:W-:-:S03]  /*bd70*/  IMAD.WIDE.U32 R2, R10, UR39, R2 ;  /* 0x000000270a027c25 */ /* 0x000fc6000f8e0002 */
[----:B------:R-:W-:Y:S01]  /*bd80*/  IADD3.X R10, R19, UR4, R9, P0, !PT ;  /* 0x00000004130a7c10 */ /* 0x000fe200087fe409 */
[----:B------:R-:W-:Y:S01]  /*bd90*/  IMAD.MOV.U32 R9, RZ, RZ, -0xa0 ;  /* 0xffffff60ff097424 */ /* 0x000fe200078e00ff */
[----:B------:R-:W-:-:S03]  /*bda0*/  IADD3 R20, P0, R2, UR6, RZ ;  /* 0x0000000602147c10 */ /* 0x000fc6000ff1e0ff */
[----:B------:R-:W-:Y:S01]  /*bdb0*/  IMAD R9, R11, R9, UR36 ;  /* 0x000000240b097e24 */ /* 0x000fe2000f8e0209 */
[----:B------:R-:W-:Y:S01]  /*bdc0*/  IADD3.X R19, R19, UR4, R3, P0, !PT ;  /* 0x0000000413137c10 */ /* 0x000fe200087fe403 */
[----:B------:R-:W-:Y:S02]  /*bdd0*/  UMOV UR4, 0xffffffff ;  /* 0xffffffff00047882 */ /* 0x000fe40000000000 */
[----:B------:R-:W-:-:S05]  /*bde0*/  IMAD.IADD R9, R9, 0x1, -R28 ;  /* 0x0000000109097824 */ /* 0x000fca00078e0a1c */
[----:B------:R-:W-:Y:S01]  /*bdf0*/  ISETP.GE.AND P4, PT, R9, 0x1, PT ;  /* 0x000000010900780c */ /* 0x000fe20003f86270 */
[----:B------:R-:W-:-:S12]  /*be00*/  BRA.DIV UR4, `(.L_x_49) ;  /* 0x0000003604fc7947 */ /* 0x000fd8000b800000 */
[----:B------:R-:W0:Y:S01]  /*be10*/  SHFL.IDX PT, R2, R18, RZ, 0x1c1f ;  /* 0x001c1fff12027589 */ /* 0x000e2200000e0000 */
[C---:B------:R-:W-:Y:S01]  /*be20*/  LOP3.LUT P5, RZ, R16.reuse, 0x2, RZ, 0xc0, !PT ;  /* 0x0000000210ff7812 */ /* 0x040fe200078ac0ff */
[----:B------:R-:W-:Y:S01]  /*be30*/  VIADD R8, R7, UR41 ;  /* 0x0000002907087c36 */ /* 0x000fe20008000000 */
[----:B------:R-:W-:Y:S01]  /*be40*/  LOP3.LUT P6, RZ, R16, 0x1, RZ, 0xc0, !PT ;  /* 0x0000000110ff7812 */ /* 0x000fe200078cc0ff */
[----:B------:R-:W1:Y:S01]  /*be50*/  SHFL.IDX PT, R3, R10, RZ, 0x1c1f ;  /* 0x001c1fff0a037589 */ /* 0x000e6200000e0000 */
[----:B------:R-:W-:Y:S01]  /*be60*/  ISETP.GE.AND P3, PT, R9, 0x21, PT ;  /* 0x000000210900780c */ /* 0x000fe20003f66270 */
[----:B------:R-:W-:Y:S01]  /*be70*/  IMAD.IADD R7, R33, 0x1, R8 ;  /* 0x0000000121077824 */ /* 0x000fe200078e0208 */
[----:B------:R-:W-:Y:S01]  /*be80*/  IADD3 R34, R8, 0xa400, RZ ;  /* 0x0000a40008227810 */ /* 0x000fe20007ffe0ff */
[----:B------:R-:W-:Y:S01]  /*be90*/  SHFL.IDX PT, R19, R19, RZ, 0x1c1f ;  /* 0x001c1fff13137589 */ /* 0x000fe200000e0000 */
[C---:B------:R-:W-:Y:S02]  /*bea0*/  ISETP.GE.AND P2, PT, R9.reuse, 0x41, PT ;  /* 0x000000410900780c */ /* 0x040fe40003f46270 */
[----:B------:R-:W-:-:S02]  /*beb0*/  ISETP.GE.AND P1, PT, R9, 0x61, PT ;  /* 0x000000610900780c */ /* 0x000fc40003f26270 */
[----:B0-----:R-:W-:-:S05]  /*bec0*/  IADD3 R2, P0, R35, R2, RZ ;  /* 0x0000000223027210 */ /* 0x001fca0007f1e0ff */
[----:B-1----:R-:W-:Y:S01]  /*bed0*/  IMAD.X R3, RZ, RZ, R3, P0 ;  /* 0x000000ffff037224 */ /* 0x002fe200000e0603 */
[----:B------:R-:W-:-:S13]  /*bee0*/  ISETP.LT.OR P0, PT, R9, 0x1, P5 ;  /* 0x000000010900780c */ /* 0x000fda0002f01670 */
[----:B------:R-:W-:Y:S01]  /*bef0*/  LDGSTS.E.BYPASS.LTC128B.128 [R8+0xa400], desc[UR56][R2.64], !P0 ;  /* 0x0a40000002087fae */ /* 0x000fe2000c101d78 */
[----:B------:R-:W-:-:S13]  /*bf00*/  ISETP.LT.OR P0, PT, R9, 0x1, P6 ;  /* 0x000000010900780c */ /* 0x000fda0003701670 */
[----:B------:R0:W-:Y:S04]  /*bf10*/  LDGSTS.E.BYPASS.LTC128B.128 [R7+0xa400], desc[UR56][R2.64+0x40], !P0 ;  /* 0x0a40004002077fae */ /* 0x0001e8000c101d78 */
[----:B0-----:R-:W0:Y:S04]  /*bf20*/  SHFL.IDX PT, R2, R18, 0x1, 0x1c1f ;  /* 0x003c1f0012027f89 */ /* 0x001e2800000e0000 */
[----:B------:R-:W1:Y:S01]  /*bf30*/  SHFL.IDX PT, R3, R10, 0x1, 0x1c1f ;  /* 0x003c1f000a037f89 */ /* 0x000e6200000e0000 */
[----:B0-----:R-:W-:-:S05]  /*bf40*/  IADD3 R2, P0, R35, R2, RZ ;  /* 0x0000000223027210 */ /* 0x001fca0007f1e0ff */
[----:B-1----:R-:W-:Y:S01]  /*bf50*/  IMAD.X R3, RZ, RZ, R3, P0 ;  /* 0x000000ffff037224 */ /* 0x002fe200000e0603 */
[----:B------:R-:W-:-:S13]  /*bf60*/  ISETP.LT.OR P0, PT, R9, 0x21, P5 ;  /* 0x000000210900780c */ /* 0x000fda0002f01670 */
[----:B------:R-:W-:Y:S01]  /*bf70*/  LDGSTS.E.BYPASS.LTC128B.128 [R8+0xb400], desc[UR56][R2.64], !P0 ;  /* 0x0b40000002087fae */ /* 0x000fe2000c101d78 */
[----:B------:R-:W-:-:S13]  /*bf80*/  ISETP.LT.OR P0, PT, R9, 0x21, P6 ;  /* 0x000000210900780c */ /* 0x000fda0003701670 */
[----:B------:R0:W-:Y:S04]  /*bf90*/  LDGSTS.E.BYPASS.LTC128B.128 [R7+0xb400], desc[UR56][R2.64+0x40], !P0 ;  /* 0x0b40004002077fae */ /* 0x0001e8000c101d78 */
[----:B0-----:R-:W0:Y:S04]  /*bfa0*/  SHFL.IDX PT, R2, R18, 0x2, 0x1c1f ;  /* 0x005c1f0012027f89 */ /* 0x001e2800000e0000 */
[----:B------:R-:W1:Y:S04]  /*bfb0*/  SHFL.IDX PT, R3, R10, 0x2, 0x1c1f ;  /* 0x005c1f000a037f89 */ /* 0x000e6800000e0000 */
[----:B------:R-:W-:Y:S01]  /*bfc0*/  SHFL.IDX PT, R10, R10, 0x3, 0x1c1f ;  /* 0x007c1f000a0a7f89 */ /* 0x000fe200000e0000 */
[----:B0-----:R-:W-:-:S05]  /*bfd0*/  IADD3 R2, P0, R35, R2, RZ ;  /* 0x0000000223027210 */ /* 0x001fca0007f1e0ff */
[----:B-1----:R-:W-:Y:S01]  /*bfe0*/  IMAD.X R3, RZ, RZ, R3, P0 ;  /* 0x000000ffff037224 */ /* 0x002fe200000e0603 */
[----:B------:R-:W-:-:S13]  /*bff0*/  ISETP.LT.OR P0, PT, R9, 0x41, P5 ;  /* 0x000000410900780c */ /* 0x000fda0002f01670 */
[----:B------:R-:W-:Y:S01]  /*c000*/  LDGSTS.E.BYPASS.LTC128B.128 [R8+0xc400], desc[UR56][R2.64], !P0 ;  /* 0x0c40000002087fae */ /* 0x000fe2000c101d78 */
[----:B------:R-:W-:-:S13]  /*c010*/  ISETP.LT.OR P0, PT, R9, 0x41, P6 ;  /* 0x000000410900780c */ /* 0x000fda0003701670 */
[----:B------:R0:W-:Y:S04]  /*c020*/  LDGSTS.E.BYPASS.LTC128B.128 [R7+0xc400], desc[UR56][R2.64+0x40], !P0 ;  /* 0x0c40004002077fae */ /* 0x0001e8000c101d78 */
[----:B0-----:R-:W0:Y:S02]  /*c030*/  SHFL.IDX PT, R2, R18, 0x3, 0x1c1f ;  /* 0x007c1f0012027f89 */ /* 0x001e2400000e0000 */
[----:B0-----:R-:W-:-:S05]  /*c040*/  IADD3 R2, P0, R35, R2, RZ ;  /* 0x0000000223027210 */ /* 0x001fca0007f1e0ff */
[----:B------:R-:W-:Y:S01]  /*c050*/  IMAD.X R3, RZ, RZ, R10, P0 ;  /* 0x000000ffff037224 */ /* 0x000fe200000e060a */
[C---:B------:R-:W-:Y:S02]  /*c060*/  ISETP.LT.OR P0, PT, R9.reuse, 0x61, P5 ;  /* 0x000000610900780c */ /* 0x040fe40002f01670 */
[----:B------:R-:W-:-:S11]  /*c070*/  ISETP.GE.AND P5, PT, R9, 0x81, PT ;  /* 0x000000810900780c */ /* 0x000fd60003fa6270 */
[----:B------:R-:W-:Y:S01]  /*c080*/  LDGSTS.E.BYPASS.LTC128B.128 [R8+0xd400], desc[UR56][R2.64], !P0 ;  /* 0x0d40000002087fae */ /* 0x000fe2000c101d78 */
[----:B------:R-:W-:-:S13]  /*c090*/  ISETP.LT.OR P0, PT, R9, 0x61, P6 ;  /* 0x000000610900780c */ /* 0x000fda0003701670 */
[----:B------:R0:W-:Y:S04]  /*c0a0*/  LDGSTS.E.BYPASS.LTC128B.128 [R7+0xd400], desc[UR56][R2.64+0x40], !P0 ;  /* 0x0d40004002077fae */ /* 0x0001e8000c101d78 */
[----:B0-----:R0:W1:Y:S02]  /*c0b0*/  SHFL.IDX PT, R2, R20, RZ, 0x1c1f ;  /* 0x001c1fff14027589 */ /* 0x00106400000e0000 */
.L_x_113:
[----:B-1----:R-:W-:Y:S02]  /*c0c0*/  IADD3 R2, P0, R35, R2, RZ ;  /* 0x0000000223027210 */ /* 0x002fe40007f1e0ff */
[----:B------:R-:W-:-:S03]  /*c0d0*/  LOP3.LUT P6, RZ, R16, 0x1, RZ, 0xc0, !PT ;  /* 0x0000000110ff7812 */ /* 0x000fc600078cc0ff */
[----:B------:R-:W-:Y:S01]  /*c0e0*/  IMAD.X R3, RZ, RZ, R19, P0 ;  /* 0x000000ffff037224 */ /* 0x000fe200000e0613 */
[----:B------:R-:W-:-:S04]  /*c0f0*/  LOP3.LUT P0, RZ, R16, 0x2, RZ, 0xc0, !PT ;  /* 0x0000000210ff7812 */ /* 0x000fc8000780c0ff */
[----:B------:R-:W-:-:S13]  /*c100*/  ISETP.LT.OR P0, PT, R9, 0x81, P0 ;  /* 0x000000810900780c */ /* 0x000fda0000701670 */
[----:B------:R-:W-:Y:S01]  /*c110*/  @!PT LDS RZ, [RZ] ;  /* 0x00000000fffff984 */ /* 0x000fe20000000800 */
[----:B------:R-:W-:Y:S01]  /*c120*/  @!PT LDS RZ, [RZ] ;  /* 0x00000000fffff984 */ /* 0x000fe20000000800 */
[----:B------:R-:W-:Y:S01]  /*c130*/  @!PT LDS RZ, [RZ] ;  /* 0x00000000fffff984 */ /* 0x000fe20000000800 */
[----:B------:R1:W-:Y:S01]  /*c140*/  LDGSTS.E.BYPASS.LTC128B.128 [R8+0xe400], desc[UR56][R2.64], !P0 ;  /* 0x0e40000002087fae */ /* 0x0003e2000c101d78 */
[----:B------:R-:W-:-:S13]  /*c150*/  ISETP.LT.OR P0, PT, R9, 0x81, P6 ;  /* 0x000000810900780c */ /* 0x000fda0003701670 */
[----:B------:R1:W-:Y:S01]  /*c160*/  LDGSTS.E.BYPASS.LTC128B.128 [R7+0xe400], desc[UR56][R2.64+0x40], !P0 ;  /* 0x0e40004002077fae */ /* 0x0003e2000c101d78 */
[----:B------:R-:W-:Y:S01]  /*c170*/  NOP ;  /* 0x0000000000007918 */ /* 0x000fe20000000000 */
[----:B------:R-:W-:Y:S02]  /*c180*/  SYNCS.ARRIVE.TRANS64.RED.A0T1 RZ, [UR41+0x29870], RZ ;  /* 0x029870ffffff79a7 */ /* 0x000fe40008200429 */
[----:B------:R-:W-:Y:S01]  /*c190*/  ARRIVES.LDGSTSBAR.64.TRANSCNT [UR41+0x29870] ;  /* 0x02987000ff0079b0 */ /* 0x000fe20008000aa9 */
[----:B------:R-:W-:Y:S01]  /*c1a0*/  NOP ;  /* 0x0000000000007918 */ /* 0x000fe20000000000 */
[----:B------:R-:W-:-:S06]  /*c1b0*/  ULOP3.LUT UR4, UR48, 0x2, URZ, 0xfc, !UPT ;  /* 0x0000000230047892 */ /* 0x000fcc000f8efc3f */
[----:B------:R-:W-:-:S05]  /*c1c0*/  IMAD.U32 R10, RZ, RZ, UR4 ;  /* 0x00000004ff0a7e24 */ /* 0x000fca000f8e00ff */
[----:B------:R-:W-:-:S13]  /*c1d0*/  ISETP.NE.AND P6, PT, R10, 0x3, PT ;  /* 0x000000030a00780c */ /* 0x000fda0003fc5270 */
[----:B-1----:R-:W-:Y:S05]  /*c1e0*/  @!P6 BRA `(.L_x_50) ;  /* 0x000000000004e947 */ /* 0x002fea0003800000 */
[----:B------:R-:W-:Y:S01]  /*c1f0*/  BPT.TRAP 0x1 ;  /* 0x000000040000795c */ /* 0x000fe20000300000 */
.L_x_50:
[----:B------:R-:W-:Y:S01]  /*c200*/  SYNCS.ARRIVE.TRANS64.A1T0 RZ, [UR41+0x29870], RZ ;  /* 0x029870ffffff79a7 */ /* 0x000fe20008100029 */
[----:B------:R-:W-:Y:S05]  /*c210*/  @!P6 BRA `(.L_x_51) ;  /* 0x000000000004e947 */ /* 0x000fea0003800000 */
[----:B------:R-:W-:Y:S01]  /*c220*/  BPT.TRAP 0x1 ;  /* 0x000000040000795c */ /* 0x000fe20000300000 */
.L_x_51:
[----:B------:R-:W-:-:S05]  /*c230*/  IMAD.MOV.U32 R2, RZ, RZ, 0x1 ;  /* 0x00000001ff027424 */ /* 0x000fca00078e00ff */
[----:B------:R-:W-:-:S04]  /*c240*/  SHF.L.U32 R2, R2, 0x1f, RZ ;  /* 0x0000001f02027819 */ /* 0x000fc800000006ff */
[----:B------:R-:W1:Y:S02]  /*c250*/  SYNCS.PHASECHK.TRANS64.TRYWAIT P0, [UR41+0x29840], R2 ;  /* 0x02984002ff0075a7 */ /* 0x000e640008000169 */
[----:B-1----:R-:W-:Y:S05]  /*c260*/  @!P0 BRA `(.L_x_52) ;  /* 0x0000003800ac8947 */ /* 0x002fea0003800000 */
.L_x_114:
[----:B------:R-:W-:Y:S01]  /*c270*/  ULDC.64 UR8, c[0x0][0x300] ;  /* 0x0000c00000087ab9 */ /* 0x000fe20000000a00 */
[----:B------:R-:W-:Y:S01]  /*c280*/  ULDC.64 UR10, c[0x0][0x310] ;  /* 0x0000c400000a7ab9 */ /* 0x000fe20000000a00 */
[----:B------:R-:W-:Y:S01]  /*c290*/  IMAD R21, R21, UR8, RZ ;  /* 0x0000000815157c24 */ /* 0x000fe2000f8e02ff */
[----:B------:R-:W-:Y:S01]  /*c2a0*/  R2UR UR6, R32 ;  /* 0x00000000200672ca */ /* 0x000fe200000e0000 */
[C---:B-1----:R-:W-:Y:S01]  /*c2b0*/  IMAD.WIDE.U32 R2, R6.reuse, UR8, RZ ;  /* 0x0000000806027c25 */ /* 0x042fe2000f8e00ff */
[----:B------:R-:W-:Y:S01]  /*c2c0*/  ULDC.64 UR4, c[0x0][0x308] ;  /* 0x0000c20000047ab9 */ /* 0x000fe20000000a00 */
[----:B------:R-:W1:Y:S02]  /*c2d0*/  S2R R10, SR_TID.X ;  /* 0x00000000000a7919 */ /* 0x000e640000002100 */
[----:B------:R-:W-:Y:S02]  /*c2e0*/  IMAD R21, R6, UR9, R21 ;  /* 0x0000000906157c24 */ /* 0x000fe4000f8e0215 */
[----:B------:R-:W-:Y:S01]  /*c2f0*/  IMAD R22, R22, UR10, RZ ;  /* 0x0000000a16167c24 */ /* 0x000fe2000f8e02ff */
[----:B------:R-:W2:Y:S01]  /*c300*/  S2R R11, SR_TID.X ;  /* 0x00000000000b7919 */ /* 0x000ea20000002100 */
[----:B------:R-:W-:-:S02]  /*c310*/  IMAD.IADD R3, R3, 0x1, R21 ;  /* 0x0000000103037824 */ /* 0x000fc400078e0215 */
[C---:B------:R-:W-:Y:S02]  /*c320*/  IMAD R7, R5.reuse, UR11, R22 ;  /* 0x0000000b05077c24 */ /* 0x040fe4000f8e0216 */
[----:B------:R-:W-:-:S04]  /*c330*/  IMAD.WIDE.U32 R2, R5, UR10, R2 ;  /* 0x0000000a05027c25 */ /* 0x000fc8000f8e0002 */
[----:B------:R-:W-:Y:S02]  /*c340*/  IMAD.IADD R3, R3, 0x1, R7 ;  /* 0x0000000103037824 */ /* 0x000fe400078e0207 */
[----:B------:R-:W-:Y:S01]  /*c350*/  IMAD.U32 R8, RZ, RZ, UR4 ;  /* 0x00000004ff087e24 */ /* 0x000fe2000f8e00ff */
[----:B------:R-:W-:Y:S01]  /*c360*/  UIMAD UR4, UR6, UR4, URZ ;  /* 0x00000004060472a4 */ /* 0x000fe2000f8e023f */
[----:B------:R-:W-:Y:S02]  /*c370*/  IMAD R23, R23, UR8, RZ ;  /* 0x0000000817177c24 */ /* 0x000fe4000f8e02ff */
[----:B------:R-:W-:Y:S01]  /*c380*/  IMAD.WIDE.U32 R2, R8, UR39, R2 ;  /* 0x0000002708027c25 */ /* 0x000fe2000f8e0002 */
[----:B------:R-:W-:Y:S01]  /*c390*/  ULDC.64 UR6, c[0x0][0x2e8] ;  /* 0x0000ba0000067ab9 */ /* 0x000fe20000000a00 */
[----:B------:R-:W-:Y:S02]  /*c3a0*/  UIMAD UR4, UR39, UR5, UR4 ;  /* 0x00000005270472a4 */ /* 0x000fe4000f8e0204 */
[----:B------:R-:W-:Y:S01]  /*c3b0*/  IMAD.U32 R7, RZ, RZ, UR7 ;  /* 0x00000007ff077e24 */ /* 0x000fe2000f8e00ff */
[----:B------:R-:W-:Y:S01]  /*c3c0*/  IADD3 R5, P0, R2, UR6, RZ ;  /* 0x0000000602057c10 */ /* 0x000fe2000ff1e0ff */
[----:B------:R-:W-:-:S02]  /*c3d0*/  IMAD R23, R4, UR9, R23 ;  /* 0x0000000904177c24 */ /* 0x000fc4000f8e0217 */
[----:B------:R-:W-:Y:S01]  /*c3e0*/  IMAD R9, R24, UR10, RZ ;  /* 0x0000000a18097c24 */ /* 0x000fe2000f8e02ff */
[----:B------:R-:W-:Y:S01]  /*c3f0*/  IADD3.X R6, R7, UR4, R3, P0, !PT ;  /* 0x0000000407067c10 */ /* 0x000fe200087fe403 */
[----:B------:R-:W-:Y:S01]  /*c400*/  IMAD.WIDE.U32 R2, R4, UR8, RZ ;  /* 0x0000000804027c25 */ /* 0x000fe2000f8e00ff */
[----:B-1----:R-:W-:-:S03]  /*c410*/  SHF.R.U32.HI R10, RZ, 0x3, R10 ;  /* 0x00000003ff0a7819 */ /* 0x002fc6000001160a */
[----:B------:R-:W-:Y:S02]  /*c420*/  IMAD.IADD R3, R3, 0x1, R23 ;  /* 0x0000000103037824 */ /* 0x000fe400078e0217 */
[C---:B------:R-:W-:Y:S02]  /*c430*/  IMAD R9, R0.reuse, UR11, R9 ;  /* 0x0000000b00097c24 */ /* 0x040fe4000f8e0209 */
[----:B------:R-:W-:-:S04]  /*c440*/  IMAD.WIDE.U32 R2, R0, UR10, R2 ;  /* 0x0000000a00027c25 */ /* 0x000fc8000f8e0002 */
[----:B------:R-:W-:Y:S02]  /*c450*/  IMAD.IADD R3, R3, 0x1, R9 ;  /* 0x0000000103037824 */ /* 0x000fe400078e0209 */
[----:B--2---:R-:W-:Y:S02]  /*c460*/  IMAD.SHL.U32 R11, R11, 0x10, RZ ;  /* 0x000000100b0b7824 */ /* 0x004fe400078e00ff */
[----:B------:R-:W-:-:S04]  /*c470*/  IMAD.WIDE.U32 R2, R8, UR39, R2 ;  /* 0x0000002708027c25 */ /* 0x000fc8000f8e0002 */
[----:B------:R-:W-:Y:S01]  /*c480*/  IMAD.SHL.U32 R31, R31, 0x40, RZ ;  /* 0x000000401f1f7824 */ /* 0x000fe200078e00ff */
[----:B------:R-:W-:Y:S01]  /*c490*/  IADD3 R0, P0, R2, UR6, RZ ;  /* 0x0000000602007c10 */ /* 0x000fe2000ff1e0ff */
[----:B------:R-:W-:-:S03]  /*c4a0*/  IMAD.SHL.U32 R2, R10, 0x80, RZ ;  /* 0x000000800a027824 */ /* 0x000fc600078e00ff */
[----:B------:R-:W-:Y:S01]  /*c4b0*/  IADD3.X R7, R7, UR4, R3, P0, !PT ;  /* 0x0000000407077c10 */ /* 0x000fe200087fe403 */
[----:B------:R-:W-:Y:S01]  /*c4c0*/  IMAD.SHL.U32 R3, R10, 0x10, RZ ;  /* 0x000000100a037824 */ /* 0x000fe200078e00ff */
[----:B------:R-:W-:Y:S01]  /*c4d0*/  LOP3.LUT R2, R2, 0x180, RZ, 0xc0, !PT ;  /* 0x0000018002027812 */ /* 0x000fe200078ec0ff */
[----:B------:R-:W-:Y:S01]  /*c4e0*/  UMOV UR4, 0xffffffff ;  /* 0xffffffff00047882 */ /* 0x000fe20000000000 */
[----:B------:R-:W-:Y:S02]  /*c4f0*/  LOP3.LUT R31, R31, 0x40, RZ, 0xc0, !PT ;  /* 0x000000401f1f7812 */ /* 0x000fe400078ec0ff */
[----:B------:R-:W-:-:S04]  /*c500*/  LOP3.LUT R2, R2, 0x30, R11, 0xf8, !PT ;  /* 0x0000003002027812 */ /* 0x000fc800078ef80b */
[----:B------:R-:W-:-:S04]  /*c510*/  LOP3.LUT R2, R2, 0x30, R3, 0x78, !PT ;  /* 0x0000003002027812 */ /* 0x000fc800078e7803 */
[----:B------:R-:W-:Y:S01]  /*c520*/  IADD3 R36, R2, R36, R31 ;  /* 0x0000002402247210 */ /* 0x000fe20007ffe01f */
[----:B------:R-:W-:Y:S06]  /*c530*/  BRA.DIV UR4, `(.L_x_53) ;  /* 0x0000003a04187947 */ /* 0x000fec000b800000 */
[----:B------:R-:W1:Y:S01]  /*c540*/  SHFL.IDX PT, R14, R5, RZ, 0x1c1f ;  /* 0x001c1fff050e7589 */ /* 0x000e6200000e0000 */
[----:B------:R-:W-:Y:S01]  /*c550*/  P2R R4, PR, RZ, 0x20 ;  /* 0x00000020ff047803 */ /* 0x000fe20000000000 */
[----:B------:R-:W-:Y:S01]  /*c560*/  @P4 VIADD R9, R36, UR41 ;  /* 0x0000002924094c36 */ /* 0x000fe20008000000 */
[C---:B------:R-:W-:Y:S01]  /*c570*/  LOP3.LUT P5, RZ, R16.reuse, 0x8, RZ, 0xc0, !PT ;  /* 0x0000000810ff7812 */ /* 0x040fe200078ac0ff */
[----:B------:R-:W2:Y:S01]  /*c580*/  SHFL.IDX PT, R2, R6, RZ, 0x1c1f ;  /* 0x001c1fff06027589 */ /* 0x000ea200000e0000 */
[----:B------:R-:W-:Y:S01]  /*c590*/  LOP3.LUT P6, RZ, R16, 0x4, RZ, 0xc0, !PT ;  /* 0x0000000410ff7812 */ /* 0x000fe200078cc0ff */
[----:B------:R-:W-:Y:S02]  /*c5a0*/  @P3 VIADD R21, R36, UR41 ;  /* 0x0000002924153c36 */ /* 0x000fe40008000000 */
[----:B------:R-:W-:Y:S04]  /*c5b0*/  SHFL.IDX PT, R8, R6, 0x1, 0x1c1f ;  /* 0x003c1f0006087f89 */ /* 0x000fe800000e0000 */
[----:B------:R-:W-:Y:S01]  /*c5c0*/  SHFL.IDX PT, R7, R7, RZ, 0x1c1f ;  /* 0x001c1fff07077589 */ /* 0x000fe200000e0000 */
[----:B-1----:R-:W-:-:S05]  /*c5d0*/  @P4 IADD3 R14, P0, R35, R14, RZ ;  /* 0x0000000e230e4210 */ /* 0x002fca0007f1e0ff */
[----:B--2---:R-:W-:Y:S01]  /*c5e0*/  @P4 IMAD.X R3, RZ, RZ, R2, P0 ;  /* 0x000000ffff034224 */ /* 0x004fe200000e0602 */
[C---:B------:R-:W-:Y:S01]  /*c5f0*/  LOP3.LUT P0, RZ, R16.reuse, 0x10, RZ, 0xc0, !PT ;  /* 0x0000001010ff7812 */ /* 0x040fe2000780c0ff */
[----:B------:R-:W-:Y:S02]  /*c600*/  @P4 IMAD.MOV.U32 R2, RZ, RZ, R14 ;  /* 0x000000ffff024224 */ /* 0x000fe400078e000e */
[----:B------:R-:W1:Y:S10]  /*c610*/  SHFL.IDX PT, R14, R5, 0x1, 0x1c1f ;  /* 0x003c1f00050e7f89 */ /* 0x000e7400000e0000 */
[----:B------:R-:W-:Y:S04]  /*c620*/  @P4 LDGSTS.E.BYPASS.LTC128B.128 [R9+0x1a400], desc[UR56][R2.64], !P0 ;  /* 0x1a40000002094fae */ /* 0x000fe8000c101d78 */
[----:B------:R-:W-:Y:S04]  /*c630*/  @P4 LDGSTS.E.BYPASS.LTC128B.128 [R9+0x1cc00], desc[UR56][R2.64+0x40], !P5 ;  /* 0x1cc0004002094fae */ /* 0x000fe8000e901d78 */
[----:B------:R2:W-:Y:S01]  /*c640*/  @P4 LDGSTS.E.BYPASS.LTC128B.128 [R9+0x1f400], desc[UR56][R2.64+0x80], !P6 ;  /* 0x1f40008002094fae */ /* 0x0005e2000f101d78 */
[----:B------:R-:W-:-:S02]  /*c650*/  LOP3.LUT P4, RZ, R16, 0x10, RZ, 0xc0, !PT ;  /* 0x0000001010ff7812 */ /* 0x000fc4000788c0ff */
[----:B-1----:R-:W-:-:S05]  /*c660*/  @P3 IADD3 R14, P0, R35, R14, RZ ;  /* 0x0000000e230e3210 */ /* 0x002fca0007f1e0ff */
[----:B------:R-:W-:Y:S01]  /*c670*/  @P3 IMAD.X R19, RZ, RZ, R8, P0 ;  /* 0x000000ffff133224 */ /* 0x000fe200000e0608 */
[----:B--2---:R-:W-:Y:S01]  /*c680*/  @P3 MOV R2, R14 ;  /* 0x0000000e00023202 */ /* 0x004fe20000000f00 */
[----:B------:R-:W-:Y:S02]  /*c690*/  SHFL.IDX PT, R8, R6, 0x2, 0x1c1f ;  /* 0x005c1f0006087f89 */ /* 0x000fe400000e0000 */
[----:B------:R-:W-:Y:S02]  /*c6a0*/  @P3 IMAD.MOV.U32 R3, RZ, RZ, R19 ;  /* 0x000000ffff033224 */ /* 0x000fe400078e0013 */
[----:B------:R-:W1:Y:S01]  /*c6b0*/  SHFL.IDX PT, R14, R5, 0x2, 0x1c1f ;  /* 0x005c1f00050e7f89 */ /* 0x000e6200000e0000 */
[----:B------:R-:W-:-:S03]  /*c6c0*/  @P2 VIADD R19, R36, UR41 ;  /* 0x0000002924132c36 */ /* 0x000fc60008000000 */
[----:B------:R-:W-:Y:S04]  /*c6d0*/  @P3 LDGSTS.E.BYPASS.LTC128B.128 [R21+0x1ac00], desc[UR56][R2.64], !P4 ;  /* 0x1ac0000002153fae */ /* 0x000fe8000e101d78 */
[----:B------:R-:W-:Y:S04]  /*c6e0*/  @P3 LDGSTS.E.BYPASS.LTC128B.128 [R21+0x1d400], desc[UR56][R2.64+0x40], !P5 ;  /* 0x1d40004002153fae */ /* 0x000fe8000e901d78 */
[----:B------:R2:W-:Y:S01]  /*c6f0*/  @P3 LDGSTS.E.BYPASS.LTC128B.128 [R21+0x1fc00], desc[UR56][R2.64+0x80], !P6 ;  /* 0x1fc0008002153fae */ /* 0x0005e2000f101d78 */
[----:B-1----:R-:W-:Y:S01]  /*c700*/  @P2 IADD3 R14, P0, R35, R14, RZ ;  /* 0x0000000e230e2210 */ /* 0x002fe20007f1e0ff */
[----:B--2---:R-:W-:-:S04]  /*c710*/  @P1 VIADD R21, R36, UR41 ;  /* 0x0000002924151c36 */ /* 0x004fc80008000000 */
[----:B------:R-:W-:Y:S02]  /*c720*/  @P2 IMAD.MOV.U32 R2, RZ, RZ, R14 ;  /* 0x000000ffff022224 */ /* 0x000fe400078e000e */
[----:B------:R-:W1:Y:S01]  /*c730*/  SHFL.IDX PT, R14, R5, 0x3, 0x1c1f ;  /* 0x007c1f00050e7f89 */ /* 0x000e6200000e0000 */
[----:B------:R-:W-:-:S03]  /*c740*/  @P2 IMAD.X R9, RZ, RZ, R8, P0 ;  /* 0x000000ffff092224 */ /* 0x000fc600000e0608 */
[----:B------:R-:W2:Y:S01]  /*c750*/  SHFL.IDX PT, R8, R6, 0x3, 0x1c1f ;  /* 0x007c1f0006087f89 */ /* 0x000ea200000e0000 */
[----:B------:R-:W-:-:S05]  /*c760*/  @P2 IMAD.MOV.U32 R3, RZ, RZ, R9 ;  /* 0x000000ffff032224 */ /* 0x000fca00078e0009 */
[----:B------:R-:W-:Y:S04]  /*c770*/  @P2 LDGSTS.E.BYPASS.LTC128B.128 [R19+0x1b400], desc[UR56][R2.64], !P4 ;  /* 0x1b40000002132fae */ /* 0x000fe8000e101d78 */
[----:B------:R-:W-:Y:S04]  /*c780*/  @P2 LDGSTS.E.BYPASS.LTC128B.128 [R19+0x1dc00], desc[UR56][R2.64+0x40], !P5 ;  /* 0x1dc0004002132fae */ /* 0x000fe8000e901d78 */
[----:B------:R3:W-:Y:S01]  /*c790*/  @P2 LDGSTS.E.BYPASS.LTC128B.128 [R19+0x20400], desc[UR56][R2.64+0x80], !P6 ;  /* 0x2040008002132fae */ /* 0x0007e2000f101d78 */
[----:B-1----:R-:W-:-:S05]  /*c7a0*/  @P1 IADD3 R14, P0, R35, R14, RZ ;  /* 0x0000000e230e1210 */ /* 0x002fca0007f1e0ff */
[----:B--2---:R-:W-:Y:S02]  /*c7b0*/  @P1 IMAD.X R9, RZ, RZ, R8, P0 ;  /* 0x000000ffff091224 */ /* 0x004fe400000e0608 */
[----:B---3--:R-:W-:Y:S02]  /*c7c0*/  @P1 IMAD.MOV.U32 R2, RZ, RZ, R14 ;  /* 0x000000ffff021224 */ /* 0x008fe400078e000e */
[----:B------:R-:W-:Y:S01]  /*c7d0*/  @P1 IMAD.MOV.U32 R3, RZ, RZ, R9 ;  /* 0x000000ffff031224 */ /* 0x000fe200078e0009 */
[----:B------:R1:W2:Y:S04]  /*c7e0*/  SHFL.IDX PT, R14, R0, RZ, 0x1c1f ;  /* 0x001c1fff000e7589 */ /* 0x0002a800000e0000 */
[----:B------:R1:W-:Y:S04]  /*c7f0*/  @P1 LDGSTS.E.BYPASS.LTC128B.128 [R21+0x1bc00], desc[UR56][R2.64], !P4 ;  /* 0x1bc0000002151fae */ /* 0x0003e8000e101d78 */
[----:B------:R1:W-:Y:S01]  /*c800*/  @P1 LDGSTS.E.BYPASS.LTC128B.128 [R21+0x1e400], desc[UR56][R2.64+0x40], !P5 ;  /* 0x1e40004002151fae */ /* 0x0003e2000e901d78 */
[----:B------:R-:W-:-:S03]  /*c810*/  ISETP.NE.AND P5, PT, R4, RZ, PT ;  /* 0x000000ff0400720c */ /* 0x000fc60003fa5270 */
[----:B------:R1:W-:Y:S10]  /*c820*/  @P1 LDGSTS.E.BYPASS.LTC128B.128 [R21+0x20c00], desc[UR56][R2.64+0x80], !P6 ;  /* 0x20c0008002151fae */ /* 0x0003f4000f101d78 */
.L_x_126:
[----:B------:R-:W-:Y:S04]  /*c830*/  BSSY B0, `(.L_x_54) ;  /* 0x000000e000007945 */ /* 0x000fe80003800000 */
[----:B------:R-:W-:Y:S05]  /*c840*/  @!P5 BRA `(.L_x_55) ;  /* 0x000000000030d947 */ /* 0x000fea0003800000 */
[----:B------:R-:W-:Y:S01]  /*c850*/  LOP3.LUT P3, RZ, R16, 0x10, RZ, 0xc0, !PT ;  /* 0x0000001010ff7812 */ /* 0x000fe2000786c0ff */
[----:B------:R-:W-:Y:S01]  /*c860*/  VIADD R5, R36, UR41 ;  /* 0x0000002924057c36 */ /* 0x000fe20008000000 */
[C---:B------:R-:W-:Y:S02]  /*c870*/  LOP3.LUT P2, RZ, R16.reuse, 0x8, RZ, 0xc0, !PT ;  /* 0x0000000810ff7812 */ /* 0x040fe4000784c0ff */
[----:B------:R-:W-:Y:S02]  /*c880*/  LOP3.LUT P1, RZ, R16, 0x4, RZ, 0xc0, !PT ;  /* 0x0000000410ff7812 */ /* 0x000fe4000782c0ff */
[----:B-12---:R-:W-:-:S05]  /*c890*/  IADD3 R2, P0, R35, R14, RZ ;  /* 0x0000000e23027210 */ /* 0x006fca0007f1e0ff */
[----:B------:R-:W-:-:S05]  /*c8a0*/  IMAD.X R3, RZ, RZ, R7, P0 ;  /* 0x000000ffff037224 */ /* 0x000fca00000e0607 */
[----:B------:R-:W-:Y:S01]  /*c8b0*/  @!PT LDS RZ, [RZ] ;  /* 0x00000000fffff984 */ /* 0x000fe20000000800 */
[----:B------:R-:W-:Y:S01]  /*c8c0*/  @!PT LDS RZ, [RZ] ;  /* 0x00000000fffff984 */ /* 0x000fe20000000800 */
[----:B------:R-:W-:Y:S01]  /*c8d0*/  @!PT LDS RZ, [RZ] ;  /* 0x00000000fffff984 */ /* 0x000fe20000000800 */
[----:B------:R3:W-:Y:S04]  /*c8e0*/  LDGSTS.E.BYPASS.LTC128B.128 [R5+0x1c400], desc[UR56][R2.64], !P3 ;  /* 0x1c40000002057fae */ /* 0x0007e8000d901d78 */
[----:B------:R3:W-:Y:S04]  /*c8f0*/  LDGSTS.E.BYPASS.LTC128B.128 [R5+0x1ec00], desc[UR56][R2.64+0x40], !P2 ;  /* 0x1ec0004002057fae */ /* 0x0007e8000d101d78 */
[----:B------:R3:W-:Y:S02]  /*c900*/  LDGSTS.E.BYPASS.LTC128B.128 [R5+0x21400], desc[UR56][R2.64+0x80], !P1 ;  /* 0x2140008002057fae */ /* 0x0007e4000c901d78 */
.L_x_55:
[----:B------:R-:W-:Y:S05]  /*c910*/  BSYNC B0 ;  /* 0x0000000000007941 */ /* 0x000fea0003800000 */
.L_x_54:
[----:B------:R-:W-:Y:S01]  /*c920*/  NOP ;  /* 0x0000000000007918 */ /* 0x000fe20000000000 */
[----:B------:R-:W-:Y:S01]  /*c930*/  SYNCS.ARRIVE.TRANS64.RED.A0T1 RZ, [UR41+0x29830], RZ ;  /* 0x029830ffffff79a7 */ /* 0x000fe20008200429 */
[----:B------:R-:W-:Y:S01]  /*c940*/  ARRIVES.LDGSTSBAR.64.TRANSCNT [UR41+0x29830] ;  /* 0x02983000ff0079b0 */ /* 0x000fe20008000aa9 */
[----:B------:R-:W-:Y:S01]  /*c950*/  NOP ;  /* 0x0000000000007918 */ /* 0x000fe20000000000 */
[----:B------:R-:W-:-:S06]  /*c960*/  ULOP3.LUT UR4, UR48, 0x2, URZ, 0xfc, !UPT ;  /* 0x0000000230047892 */ /* 0x000fcc000f8efc3f */
[----:B-1-3--:R-:W-:-:S05]  /*c970*/  IMAD.U32 R2, RZ, RZ, UR4 ;  /* 0x00000004ff027e24 */ /* 0x00afca000f8e00ff */
[----:B------:R-:W-:-:S13]  /*c980*/  ISETP.NE.AND P0, PT, R2, 0x3, PT ;  /* 0x000000030200780c */ /* 0x000fda0003f05270 */
[----:B------:R-:W-:Y:S05]  /*c990*/  @!P0 BRA `(.L_x_56) ;  /* 0x0000000000048947 */ /* 0x000fea0003800000 */
[----:B------:R-:W-:Y:S01]  /*c9a0*/  BPT.TRAP 0x1 ;  /* 0x000000040000795c */ /* 0x000fe20000300000 */
.L_x_56:
[----:B------:R-:W-:Y:S01]  /*c9b0*/  SYNCS.ARRIVE.TRANS64.A1T0 RZ, [UR41+0x29830], RZ ;  /* 0x029830ffffff79a7 */ /* 0x000fe20008100029 */
[----:B------:R-:W-:Y:S05]  /*c9c0*/  WARPSYNC.ALL ;  /* 0x0000000000007948 */ /* 0x000fea0003800000 */
[----:B------:R-:W1:Y:S01]  /*c9d0*/  S2R R19, SR_CTAID.Z ;  /* 0x0000000000137919 */ /* 0x000e620000002700 */
[----:B------:R-:W-:Y:S01]  /*c9e0*/  UIADD3 UR5, UR41, 0x14400, URZ ;  /* 0x0001440029057890 */ /* 0x000fe2000fffe03f */
[----:B------:R-:W-:Y:S01]  /*c9f0*/  R2UR UR4, R32 ;  /* 0x00000000200472ca */ /* 0x000fe200000e0000 */
[----:B------:R-:W-:Y:S02]  /*ca00*/  ULDC.64 UR6, c[0x0][0x2d8] ;  /* 0x0000b60000067ab9 */ /* 0x000fe40000000a00 */
[----:B------:R-:W-:-:S02]  /*ca10*/  ULOP3.LUT UP0, URZ, UR5, 0x1bf, URZ, 0xc0, !UPT ;  /* 0x000001bf053f7892 */ /* 0x000fc4000f80c03f */
[----:B------:R-:W-:Y:S01]  /*ca20*/  UIMAD.WIDE.U32 UR36, UR39, UR6, URZ ;  /* 0x00000006272472a5 */ /* 0x000fe2000f8e003f */
[----:B------:R-:W-:Y:S03]  /*ca30*/  BAR.SYNC.DEFER_BLOCKING 0x8, 0x180 ;  /* 0x0206000000007b1d */ /* 0x000fe60000010000 */
[----:B------:R-:W-:-:S04]  /*ca40*/  PLOP3.LUT P0, PT, PT, PT, UP0, 0x80, 0x0 ;  /* 0x000000000000781c */ /* 0x000fc80003f0f008 */
[----:B------:R-:W-:-:S04]  /*ca50*/  UIMAD UR4, UR4, UR6, URZ ;  /* 0x00000006040472a4 */ /* 0x000fc8000f8e023f */
[----:B------:R-:W-:-:S04]  /*ca60*/  UIMAD UR4, UR39, UR7, UR4 ;  /* 0x00000007270472a4 */ /* 0x000fc8000f8e0204 */
[----:B------:R-:W-:Y:S01]  /*ca70*/  UIADD3 UR42, UR37, UR4, URZ ;  /* 0x00000004252a7290 */ /* 0x000fe2000fffe03f */
[----:B-1----:R-:W-:Y:S01]  /*ca80*/  SHF.R.S32.HI R18, RZ, 0x1f, R19 ;  /* 0x0000001fff127819 */ /* 0x002fe20000011413 */
[----:B------:R-:W-:Y:S10]  /*ca90*/  @!P0 BRA `(.L_x_57) ;  /* 0x0000000000408947 */ /* 0x000ff40003800000 */
[----:B------:R-:W-:Y:S01]  /*caa0*/  MOV R2, 0x0 ;  /* 0x0000000000027802 */ /* 0x000fe20000000f00 */
[----:B------:R-:W-:Y:S01]  /*cab0*/  ULDC.64 UR6, c[0x4][0xc8] ;  /* 0x0100320000067ab9 */ /* 0x000fe20000000a00 */
[----:B------:R-:W-:Y:S01]  /*cac0*/  ULDC.64 UR8, c[0x4][0xd0] ;  /* 0x0100340000087ab9 */ /* 0x000fe20000000a00 */
[----:B------:R-:W-:Y:S01]  /*cad0*/  ULDC.64 UR4, c[0x4][0x28] ;  /* 0x01000a0000047ab9 */ /* 0x000fe20000000a00 */
[----:B------:R-:W-:Y:S01]  /*cae0*/  IMAD.U32 R4, RZ, RZ, UR6 ;  /* 0x00000006ff047e24 */ /* 0x000fe2000f8e00ff */
[----:B------:R-:W-:Y:S01]  /*caf0*/  MOV R8, 0x70 ;  /* 0x0000007000087802 */ /* 0x000fe20000000f00 */
[----:B------:R-:W1:Y:S01]  /*cb00*/  LDC.64 R2, c[0x4][R2] ;  /* 0x0100000002027b82 */ /* 0x000e620000000a00 */
[----:B------:R-:W-:Y:S02]  /*cb10*/  IMAD.U32 R5, RZ, RZ, UR7 ;  /* 0x00000007ff057e24 */ /* 0x000fe4000f8e00ff */
[----:B------:R-:W-:Y:S02]  /*cb20*/  IMAD.U32 R6, RZ, RZ, UR8 ;  /* 0x00000008ff067e24 */ /* 0x000fe4000f8e00ff */
[----:B------:R-:W-:-:S02]  /*cb30*/  IMAD.U32 R7, RZ, RZ, UR9 ;  /* 0x00000009ff077e24 */ /* 0x000fc4000f8e00ff */
[----:B------:R-:W-:Y:S02]  /*cb40*/  IMAD.U32 R10, RZ, RZ, UR4 ;  /* 0x00000004ff0a7e24 */ /* 0x000fe4000f8e00ff */
[----:B------:R-:W-:Y:S02]  /*cb50*/  IMAD.U32 R11, RZ, RZ, UR5 ;  /* 0x00000005ff0b7e24 */ /* 0x000fe4000f8e00ff */
[----:B------:R-:W-:Y:S02]  /*cb60*/  IMAD.MOV.U32 R12, RZ, RZ, 0x1 ;  /* 0x00000001ff0c7424 */ /* 0x000fe400078e00ff */
[----:B------:R-:W-:-:S07]  /*cb70*/  IMAD.MOV.U32 R13, RZ, RZ, RZ ;  /* 0x000000ffff0d7224 */ /* 0x000fce00078e00ff */
[----:B0-----:R-:W-:-:S07]  /*cb80*/  LEPC R20, `(.L_x_57) ;  /* 0x000000001014794e */ /* 0x001fce0000000000 */
[----:B-12---:R-:W-:Y:S05]  /*cb90*/  CALL.ABS.NOINC R2 ;  /* 0x0000000002007343 */ /* 0x006fea0003c00000 */
.L_x_57:
[----:B------:R-:W1:Y:S01]  /*cba0*/  LDC R0, c[0x0][0x448] ;  /* 0x00011200ff007b82 */ /* 0x000e620000000800 */
[----:B------:R-:W-:Y:S01]  /*cbb0*/  IMAD R7, R29, 0x80, R26 ;  /* 0x000000801d077824 */ /* 0x000fe200078e021a */
[----:B------:R-:W-:Y:S01]  /*cbc0*/  ULDC.64 UR4, c[0x0][0x2e0] ;  /* 0x0000b80000047ab9 */ /* 0x000fe20000000a00 */
[----:B------:R-:W-:Y:S02]  /*cbd0*/  IMAD.U32 R4, RZ, RZ, UR36 ;  /* 0x00000024ff047e24 */ /* 0x000fe4000f8e00ff */
[----:B------:R-:W-:Y:S02]  /*cbe0*/  IMAD.MOV.U32 R9, RZ, RZ, R7 ;  /* 0x000000ffff097224 */ /* 0x000fe400078e0007 */
[----:B------:R-:W-:Y:S02]  /*cbf0*/  IMAD R18, R18, UR4, RZ ;  /* 0x0000000412127c24 */ /* 0x000fe4000f8e02ff */
[----:B------:R-:W-:Y:S02]  /*cc00*/  IMAD.U32 R5, RZ, RZ, UR37 ;  /* 0x00000025ff057e24 */ /* 0x000fe4000f8e00ff */
[----:B------:R-:W-:Y:S01]  /*cc10*/  IMAD R5, R19, UR5, R18 ;  /* 0x0000000513057c24 */ /* 0x000fe2000f8e0212 */
[----:B-1----:R-:W-:-:S13]  /*cc20*/  ISETP.NE.AND P0, PT, R0, 0x1, PT ;  /* 0x000000010000780c */ /* 0x002fda0003f05270 */
[----:B------:R-:W1:Y:S08]  /*cc30*/  @P0 LDC R2, c[0x0][0x44c] ;  /* 0x00011300ff020b82 */ /* 0x000e700000000800 */
[----:B------:R-:W3:Y:S01]  /*cc40*/  @P0 LDC R3, c[0x0][0x450] ;  /* 0x00011400ff030b82 */ /* 0x000ee20000000800 */
[----:B-1----:R-:W-:-:S05]  /*cc50*/  @P0 IMAD.HI.U32 R2, R7, R2, RZ ;  /* 0x0000000207020227 */ /* 0x002fca00078e00ff */
[----:B---3--:R-:W-:Y:S01]  /*cc60*/  @P0 SHF.R.U32.HI R9, RZ, R3, R2 ;  /* 0x00000003ff090219 */ /* 0x008fe20000011602 */
[----:B------:R-:W-:Y:S02]  /*cc70*/  IMAD.U32 R3, RZ, RZ, UR42 ;  /* 0x0000002aff037e24 */ /* 0x000fe4000f8e00ff */
[----:B------:R-:W-:Y:S01]  /*cc80*/  IMAD.MOV.U32 R2, RZ, RZ, R4 ;  /* 0x000000ffff027224 */ /* 0x000fe200078e0004 */
[----:B------:R-:W-:-:S03]  /*cc90*/  SHF.R.S32.HI R4, RZ, 0x1f, R9 ;  /* 0x0000001fff047819 */ /* 0x000fc60000011409 */
[----:B------:R-:W-:Y:S01]  /*cca0*/  IMAD.WIDE.U32 R2, R19, UR4, R2 ;  /* 0x0000000413027c25 */ /* 0x000fe2000f8e0002 */
[----:B------:R-:W-:-:S03]  /*ccb0*/  ULDC.64 UR4, c[0x0][0x2d0] ;  /* 0x0000b40000047ab9 */ /* 0x000fc60000000a00 */
[----:B------:R-:W-:Y:S02]  /*ccc0*/  IMAD R4, R4, UR4, RZ ;  /* 0x0000000404047c24 */ /* 0x000fe4000f8e02ff */
[----:B------:R-:W-:Y:S02]  /*ccd0*/  IMAD.IADD R3, R3, 0x1, R5 ;  /* 0x0000000103037824 */ /* 0x000fe400078e0205 */
[C---:B------:R-:W-:Y:S02]  /*cce0*/  IMAD R5, R9.reuse, UR5, R4 ;  /* 0x0000000509057c24 */ /* 0x040fe4000f8e0204 */
[----:B------:R-:W-:Y:S02]  /*ccf0*/  IMAD.MOV R4, RZ, RZ, -R9 ;  /* 0x000000ffff047224 */ /* 0x000fe400078e0a09 */
[----:B------:R-:W-:Y:S01]  /*cd00*/  IMAD.WIDE.U32 R2, R9, UR4, R2 ;  /* 0x0000000409027c25 */ /* 0x000fe2000f8e0002 */
[----:B------:R-:W-:-:S03]  /*cd10*/  ULDC.64 UR4, c[0x0][0x2c8] ;  /* 0x0000b20000047ab9 */ /* 0x000fc60000000a00 */
[----:B------:R-:W-:Y:S02]  /*cd20*/  IMAD R7, R0, R4, R7 ;  /* 0x0000000400077224 */ /* 0x000fe400078e0207 */
[----:B------:R-:W-:-:S03]  /*cd30*/  IMAD.IADD R3, R3, 0x1, R5 ;  /* 0x0000000103037824 */ /* 0x000fc600078e0205 */
[----:B------:R-:W-:Y:S01]  /*cd40*/  SHF.R.S32.HI R4, RZ, 0x1f, R7 ;  /* 0x0000001fff047819 */ /* 0x000fe20000011407 */
[----:B------:R-:W-:-:S04]  /*cd50*/  IMAD.WIDE.U32 R2, R7, UR4, R2 ;  /* 0x0000000407027c25 */ /* 0x000fc8000f8e0002 */
[----:B------:R-:W-:-:S04]  /*cd60*/  IMAD R4, R4, UR4, RZ ;  /* 0x0000000404047c24 */ /* 0x000fc8000f8e02ff */
[----:B------:R-:W-:Y:S01]  /*cd70*/  IMAD R5, R7, UR5, R4 ;  /* 0x0000000507057c24 */ /* 0x000fe2000f8e0204 */
[----:B------:R-:W-:Y:S02]  /*cd80*/  ULDC.64 UR4, c[0x0][0x280] ;  /* 0x0000a00000047ab9 */ /* 0x000fe40000000a00 */
[----:B------:R-:W-:Y:S01]  /*cd90*/  IADD3 R4, P0, R2, UR4, RZ ;  /* 0x0000000402047c10 */ /* 0x000fe2000ff1e0ff */
[----:B------:R-:W-:Y:S02]  /*cda0*/  ULDC UR4, c[0x0][0x2b8] ;  /* 0x0000ae0000047ab9 */ /* 0x000fe40000000800 */
[----:B------:R-:W-:Y:S02]  /*cdb0*/  ISETP.GE.AND P2, PT, R25, UR4, PT ;  /* 0x0000000419007c0c */ /* 0x000fe4000bf46270 */
[----:B------:R-:W-:Y:S01]  /*cdc0*/  IADD3.X R5, R3, UR5, R5, P0, !PT ;  /* 0x0000000503057c10 */ /* 0x000fe200087fe405 */
[----:B------:R-:W-:Y:S01]  /*cdd0*/  UMOV UR5, 0xffffffff ;  /* 0xffffffff00057882 */ /* 0x000fe20000000000 */
[----:B------:R-:W-:-:S02]  /*cde0*/  ISETP.GE.AND P1, PT, R27, UR4, PT ;  /* 0x000000041b007c0c */ /* 0x000fc4000bf26270 */
[----:B------:R-:W-:Y:S01]  /*cdf0*/  ISETP.GE.AND P3, PT, R35, UR4, PT ;  /* 0x0000000423007c0c */ /* 0x000fe2000bf66270 */
[----:B------:R-:W-:-:S12]  /*ce00*/  BRA.DIV UR5, `(.L_x_58) ;  /* 0x0000003605b07947 */ /* 0x000fd8000b800000 */
[----:B--2---:R-:W1:Y:S01]  /*ce10*/  SHFL.IDX PT, R14, R4, RZ, 0x1c1f ;  /* 0x001c1fff040e7589 */ /* 0x004e6200000e0000 */
[----:B------:R-:W-:Y:S01]  /*ce20*/  ULDC UR4, c[0x0][0x288] ;  /* 0x0000a20000047ab9 */ /* 0x000fe20000000800 */
[----:B------:R-:W-:Y:S02]  /*ce30*/  IMAD R29, R29, 0x80, R28 ;  /* 0x000000801d1d7824 */ /* 0x000fe400078e021c */
[----:B------:R-:W2:Y:S01]  /*ce40*/  SHFL.IDX PT, R2, R5, RZ, 0x1c1f ;  /* 0x001c1fff05027589 */ /* 0x000ea200000e0000 */
[----:B------:R-:W-:Y:S02]  /*ce50*/  IMAD R0, R0, UR4, RZ ;  /* 0x0000000400007c24 */ /* 0x000fe4000f8e02ff */
[C---:B------:R-:W-:Y:S01]  /*ce60*/  VIADD R7, R29.reuse, 0x20 ;  /* 0x000000201d077836 */ /* 0x040fe20000000000 */
[----:B------:R-:W-:Y:S02]  /*ce70*/  SHFL.IDX PT, R6, R5, 0x1, 0x1c1f ;  /* 0x003c1f0005067f89 */ /* 0x000fe400000e0000 */
[----:B------:R-:W-:-:S13]  /*ce80*/  ISETP.GE.AND P0, PT, R29, R0, PT ;  /* 0x000000001d00720c */ /* 0x000fda0003f06270 */
[----:B------:R-:W-:Y:S01]  /*ce90*/  @!P0 VIADD R9, R36, UR41 ;  /* 0x0000002924098c36 */ /* 0x000fe20008000000 */
[----:B-1----:R-:W-:-:S05]  /*cea0*/  @!P0 IADD3 R14, P4, R35, R14, RZ ;  /* 0x0000000e230e8210 */ /* 0x002fca0007f9e0ff */
[----:B--2---:R-:W-:Y:S02]  /*ceb0*/  @!P0 IMAD.X R3, RZ, RZ, R2, P4 ;  /* 0x000000ffff038224 */ /* 0x004fe400020e0602 */
[----:B------:R-:W-:Y:S02]  /*cec0*/  @!P0 IMAD.MOV.U32 R2, RZ, RZ, R14 ;  /* 0x000000ffff028224 */ /* 0x000fe400078e000e */
[----:B------:R-:W1:Y:S04]  /*ced0*/  SHFL.IDX PT, R14, R4, 0x1, 0x1c1f ;  /* 0x003c1f00040e7f89 */ /* 0x000e6800000e0000 */
[----:B------:R-:W-:Y:S04]  /*cee0*/  @!P0 LDGSTS.E.BYPASS.LTC128B.128 [R9+0x14400], desc[UR56][R2.64], !P3 ;  /* 0x1440000002098fae */ /* 0x000fe8000d901d78 */
[----:B------:R-:W-:Y:S04]  /*cef0*/  @!P0 LDGSTS.E.BYPASS.LTC128B.128 [R9+0x16400], desc[UR56][R2.64+0x40], !P2 ;  /* 0x1640004002098fae */ /* 0x000fe8000d101d78 */
[----:B------:R2:W-:Y:S01]  /*cf00*/  @!P0 LDGSTS.E.BYPASS.LTC128B.128 [R9+0x18400], desc[UR56][R2.64+0x80], !P1 ;  /* 0x1840008002098fae */ /* 0x0005e2000c901d78 */
[----:B------:R-:W-:-:S13]  /*cf10*/  ISETP.GE.AND P0, PT, R7, R0, PT ;  /* 0x000000000700720c */ /* 0x000fda0003f06270 */
[----:B-1----:R-:W-:Y:S01]  /*cf20*/  @!P0 IADD3 R14, P4, R35, R14, RZ ;  /* 0x0000000e230e8210 */ /* 0x002fe20007f9e0ff */
[----:B------:R-:W-:-:S03]  /*cf30*/  @!P0 VIADD R19, R36, UR41 ;  /* 0x0000002924138c36 */ /* 0x000fc60008000000 */
[----:B--2---:R-:W-:Y:S01]  /*cf40*/  @!P0 MOV R2, R14 ;  /* 0x0000000e00028202 */ /* 0x004fe20000000f00 */
[----:B------:R-:W-:Y:S01]  /*cf50*/  @!P0 IMAD.X R7, RZ, RZ, R6, P4 ;  /* 0x000000ffff078224 */ /* 0x000fe200020e0606 */
[----:B------:R-:W1:Y:S03]  /*cf60*/  SHFL.IDX PT, R14, R4, 0x2, 0x1c1f ;  /* 0x005c1f00040e7f89 */ /* 0x000e6600000e0000 */
[----:B------:R-:W-:Y:S01]  /*cf70*/  @!P0 IMAD.MOV.U32 R3, RZ, RZ, R7 ;  /* 0x000000ffff038224 */ /* 0x000fe200078e0007 */
[----:B------:R-:W2:Y:S01]  /*cf80*/  SHFL.IDX PT, R6, R5, 0x2, 0x1c1f ;  /* 0x005c1f0005067f89 */ /* 0x000ea200000e0000 */
[----:B------:R-:W-:-:S03]  /*cf90*/  VIADD R7, R29, 0x40 ;  /* 0x000000401d077836 */ /* 0x000fc60000000000 */
[----:B------:R-:W-:Y:S04]  /*cfa0*/  @!P0 LDGSTS.E.BYPASS.LTC128B.128 [R19+0x14c00], desc[UR56][R2.64], !P3 ;  /* 0x14c0000002138fae */ /* 0x000fe8000d901d78 */
[----:B------:R-:W-:Y:S04]  /*cfb0*/  @!P0 LDGSTS.E.BYPASS.LTC128B.128 [R19+0x16c00], desc[UR56][R2.64+0x40], !P2 ;  /* 0x16c0004002138fae */ /* 0x000fe8000d101d78 */
[----:B------:R3:W-:Y:S01]  /*cfc0*/  @!P0 LDGSTS.E.BYPASS.LTC128B.128 [R19+0x18c00], desc[UR56][R2.64+0x80], !P1 ;  /* 0x18c0008002138fae */ /* 0x0007e2000c901d78 */
[----:B------:R-:W-:-:S13]  /*cfd0*/  ISETP.GE.AND P0, PT, R7, R0, PT ;  /* 0x000000000700720c */ /* 0x000fda0003f06270 */
[----:B-1----:R-:W-:Y:S01]  /*cfe0*/  @!P0 IADD3 R14, P4, R35, R14, RZ ;  /* 0x0000000e230e8210 */ /* 0x002fe20007f9e0ff */
[----:B------:R-:W-:-:S04]  /*cff0*/  @!P0 VIADD R9, R36, UR41 ;  /* 0x0000002924098c36 */ /* 0x000fc80008000000 */
[----:B--2---:R-:W-:Y:S02]  /*d000*/  @!P0 IMAD.X R7, RZ, RZ, R6, P4 ;  /* 0x000000ffff078224 */ /* 0x004fe400020e0606 */
[----:B---3--:R-:W-:Y:S01]  /*d010*/  @!P0 IMAD.MOV.U32 R2, RZ, RZ, R14 ;  /* 0x000000ffff028224 */ /* 0x008fe200078e000e */
[----:B------:R1:W2:Y:S01]  /*d020*/  SHFL.IDX PT, R6, R5, 0x3, 0x1c1f ;  /* 0x007c1f0005067f89 */ /* 0x0002a200000e0000 */
[----:B------:R-:W-:-:S03]  /*d030*/  @!P0 IMAD.MOV.U32 R3, RZ, RZ, R7 ;  /* 0x000000ffff038224 */ /* 0x000fc600078e0007 */
[----:B------:R1:W3:Y:S04]  /*d040*/  SHFL.IDX PT, R14, R4, 0x3, 0x1c1f ;  /* 0x007c1f00040e7f89 */ /* 0x0002e800000e0000 */
[----:B------:R1:W-:Y:S04]  /*d050*/  @!P0 LDGSTS.E.BYPASS.LTC128B.128 [R9+0x15400], desc[UR56][R2.64], !P3 ;  /* 0x1540000002098fae */ /* 0x0003e8000d901d78 */
[----:B------:R1:W-:Y:S04]  /*d060*/  @!P0 LDGSTS.E.BYPASS.LTC128B.128 [R9+0x17400], desc[UR56][R2.64+0x40], !P2 ;  /* 0x1740004002098fae */ /* 0x0003e8000d101d78 */
[----:B------:R1:W-:Y:S02]  /*d070*/  @!P0 LDGSTS.E.BYPASS.LTC128B.128 [R9+0x19400], desc[UR56][R2.64+0x80], !P1 ;  /* 0x1940008002098fae */ /* 0x0003e4000c901d78 */
.L_x_135:
[----:B------:R-:W-:Y:S01]  /*d080*/  VIADD R29, R29, 0x60 ;  /* 0x000000601d1d7836 */ /* 0x000fe20000000000 */
[----:B------:R-:W-:Y:S04]  /*d090*/  BSSY B0, `(.L_x_59) ;  /* 0x000000c000007945 */ /* 0x000fe80003800000 */
[----:B------:R-:W-:-:S13]  /*d0a0*/  ISETP.GE.AND P0, PT, R29, R0, PT ;  /* 0x000000001d00720c */ /* 0x000fda0003f06270 */
[----:B------:R-:W-:Y:S05]  /*d0b0*/  @P0 BRA `(.L_x_60) ;  /* 0x0000000000240947 */ /* 0x000fea0003800000 */
[----:B-1-3--:R-:W-:Y:S01]  /*d0c0*/  IADD3 R2, P0, R35, R14, RZ ;  /* 0x0000000e23027210 */ /* 0x00afe20007f1e0ff */
[----:B------:R-:W-:-:S04]  /*d0d0*/  VIADD R5, R36, UR41 ;  /* 0x0000002924057c36 */ /* 0x000fc80008000000 */
[----:B--2---:R-:W-:-:S05]  /*d0e0*/  IMAD.X R3, RZ, RZ, R6, P0 ;  /* 0x000000ffff037224 */ /* 0x004fca00000e0606 */
[----:B------:R-:W-:Y:S01]  /*d0f0*/  @!PT LDS RZ, [RZ] ;  /* 0x00000000fffff984 */ /* 0x000fe20000000800 */
[----:B------:R-:W-:Y:S01]  /*d100*/  @!PT LDS RZ, [RZ] ;  /* 0x00000000fffff984 */ /* 0x000fe20000000800 */
[----:B------:R-:W-:Y:S01]  /*d110*/  @!PT LDS RZ, [RZ] ;  /* 0x00000000fffff984 */ /* 0x000fe20000000800 */
[----:B------:R4:W-:Y:S04]  /*d120*/  LDGSTS.E.BYPASS.LTC128B.128 [R5+0x15c00], desc[UR56][R2.64], !P3 ;  /* 0x15c0000002057fae */ /* 0x0009e8000d901d78 */
[----:B------:R4:W-:Y:S04]  /*d130*/  LDGSTS.E.BYPASS.LTC128B.128 [R5+0x17c00], desc[UR56][R2.64+0x40], !P2 ;  /* 0x17c0004002057fae */ /* 0x0009e8000d101d78 */
[----:B------:R4:W-:Y:S02]  /*d140*/  LDGSTS.E.BYPASS.LTC128B.128 [R5+0x19c00], desc[UR56][R2.64+0x80], !P1 ;  /* 0x19c0008002057fae */ /* 0x0009e4000c901d78 */
.L_x_60:
[----:B------:R-:W-:Y:S05]  /*d150*/  BSYNC B0 ;  /* 0x0000000000007941 */ /* 0x000fea0003800000 */
.L_x_59:
[----:B------:R-:W-:Y:S01]  /*d160*/  NOP ;  /* 0x0000000000007918 */ /* 0x000fe20000000000 */
[----:B------:R-:W-:Y:S01]  /*d170*/  SYNCS.ARRIVE.TRANS64.RED.A0T1 RZ, [UR41+0x29800], RZ ;  /* 0x029800ffffff79a7 */ /* 0x000fe20008200429 */
[----:B------:R-:W-:Y:S01]  /*d180*/  IMAD.MOV.U32 R0, RZ, RZ, 0x1 ;  /* 0x00000001ff007424 */ /* 0x000fe200078e00ff */
[----:B------:R-:W-:Y:S04]  /*d190*/  ARRIVES.LDGSTSBAR.64.TRANSCNT [UR41+0x29800] ;  /* 0x02980000ff0079b0 */ /* 0x000fe80008000aa9 */
[----:B------:R-:W-:Y:S01]  /*d1a0*/  SHF.L.U32 R0, R0, 0x1f, RZ ;  /* 0x0000001f00007819 */ /* 0x000fe200000006ff */
[----:B------:R-:W-:Y:S01]  /*d1b0*/  NOP ;  /* 0x0000000000007918 */ /* 0x000fe20000000000 */
[----:B------:R-:W-:Y:S02]  /*d1c0*/  SYNCS.ARRIVE.TRANS64.A1T0 RZ, [UR41+0x29800], RZ ;  /* 0x029800ffffff79a7 */ /* 0x000fe40008100029 */
[----:B------:R-:W5:Y:S02]  /*d1d0*/  SYNCS.PHASECHK.TRANS64.TRYWAIT P0, [UR41+0x29820], R0 ;  /* 0x02982000ff0075a7 */ /* 0x000f640008000169 */
[----:B-----5:R-:W-:Y:S05]  /*d1e0*/  @!P0 BRA `(.L_x_61) ;  /* 0x0000003800048947 */ /* 0x020fea0003800000 */
.L_x_136:
[----:B------:R-:W-:Y:S01]  /*d1f0*/  UIADD3 UR4, UR45, -0x2, URZ ;  /* 0xfffffffe2d047890 */ /* 0x000fe2000fffe03f */
[----:B------:R-:W-:-:S03]  /*d200*/  IMAD.MOV.U32 R29, RZ, RZ, 0x1 ;  /* 0x00000001ff1d7424 */ /* 0x000fc600078e00ff */
[----:B------:R-:W-:-:S06]  /*d210*/  UISETP.GE.AND UP0, UPT, UR4, UR44, UPT ;  /* 0x0000002c0400728c */ /* 0x000fcc000bf06270 */
[----:B------:R-:W-:-:S13]  /*d220*/  PLOP3.LUT P0, PT, PT, PT, UP0, 0x40, 0x0 ;  /* 0x000000000000781c */ /* 0x000fda0003f0e808 */
[----:B------:R-:W-:Y:S05]  /*d230*/  @P0 BRA `(.L_x_62) ;  /* 0x0000001400900947 */ /* 0x000fea0003800000 */
[----:B-1--4-:R-:W1:Y:S01]  /*d240*/  S2R R2, SR_TID.X ;  /* 0x0000000000027919 */ /* 0x012e620000002100 */
[----:B------:R-:W-:Y:S01]  /*d250*/  UIADD3 UR4, UR43, 0x1, URZ ;  /* 0x000000012b047890 */ /* 0x000fe2000fffe03f */
[----:B------:R-:W-:Y:S01]  /*d260*/  LOP3.LUT R3, RZ, UR40, RZ, 0x33, !PT ;  /* 0x00000028ff037c12 */ /* 0x000fe2000f8e33ff */
[----:B0-----:R-:W-:Y:S02]  /*d270*/  IMAD.MOV.U32 R20, RZ, RZ, 0x1 ;  /* 0x00000001ff147424 */ /* 0x001fe400078e00ff */
[----:B------:R-:W-:-:S06]  /*d280*/  UIMAD UR4, UR4, UR38, URZ ;  /* 0x00000026040472a4 */ /* 0x000fcc000f8e023f */
[----:B------:R-:W-:-:S04]  /*d290*/  LOP3.LUT R0, RZ, UR4, RZ, 0x33, !PT ;  /* 0x00000004ff007c12 */ /* 0x000fc8000f8e33ff */
[----:B------:R-:W-:-:S04]  /*d2a0*/  VIMNMX R3, R0, R3, !PT ;  /* 0x0000000300037248 */ /* 0x000fc80007fe0100 */
[----:B------:R-:W-:Y:S01]  /*d2b0*/  IADD3 R31, -R3, -0x2, RZ ;  /* 0xfffffffe031f7810 */ /* 0x000fe20007ffe1ff */
[----:B-1----:R-:W-:-:S05]  /*d2c0*/  IMAD.SHL.U32 R2, R2, 0x20, RZ ;  /* 0x0000002002027824 */ /* 0x002fca00078e00ff */
[----:B------:R-:W-:-:S04]  /*d2d0*/  LOP3.LUT R2, R2, 0x60, RZ, 0xc0, !PT ;  /* 0x0000006002027812 */ /* 0x000fc800078ec0ff */
[----:B------:R-:W-:-:S05]  /*d2e0*/  IADD3 R17, R2, R17, R28 ;  /* 0x0000001102117210 */ /* 0x000fca0007ffe01c */
[----:B------:R-:W-:Y:S02]  /*d2f0*/  VIADD R2, R17, 0xfffffe20 ;  /* 0xfffffe2011027836 */ /* 0x000fe40000000000 */
[----:B------:R-:W-:Y:S02]  /*d300*/  IMAD.MOV.U32 R17, RZ, RZ, RZ ;  /* 0x000000ffff117224 */ /* 0x000fe400078e00ff */
[----:B------:R-:W-:-:S07]  /*d310*/  IMAD R0, R3, -0xa0, R2 ;  /* 0xffffff6003007824 */ /* 0x000fce00078e0202 */
.L_x_77:
[----:B0-----:R-:W0:Y:S01]  /*d320*/  LDC R2, c[0x0][0x430] ;  /* 0x00010c00ff027b82 */ /* 0x001e220000000800 */
[----:B------:R-:W4:Y:S01]  /*d330*/  LDL R4, [R1+0xc] ;  /* 0x00000c0001047983 */ /* 0x000f220000100800 */
[----:B------:R-:W-:Y:S01]  /*d340*/  IMAD.MOV.U32 R5, RZ, RZ, R0 ;  /* 0x000000ffff057224 */ /* 0x000fe200078e0000 */
[----:B------:R-:W-:Y:S01]  /*d350*/  ULDC.64 UR4, c[0x0][0x428] ;  /* 0x00010a0000047ab9 */ /* 0x000fe20000000a00 */
[----:B------:R-:W-:Y:S01]  /*d360*/  ULDC.64 UR6, c[0x0][0x418] ;  /* 0x0001060000067ab9 */ /* 0x000fe20000000a00 */
[----:B------:R-:W-:Y:S01]  /*d370*/  IMAD R9, R37, UR4, RZ ;  /* 0x0000000425097c24 */ /* 0x000fe2000f8e02ff */
[----:B------:R-:W-:Y:S01]  /*d380*/  IADD3 R11, R0, 0x80, RZ ;  /* 0x00000080000b7810 */ /* 0x000fe20007ffe0ff */
[----:B------:R-:W-:Y:S02]  /*d390*/  VIADD R18, R17, 0x1 ;  /* 0x0000000111127836 */ /* 0x000fe40000000000 */
[----:B------:R-:W-:Y:S01]  /*d3a0*/  IMAD R9, R30, UR5, R9 ;  /* 0x000000051e097c24 */ /* 0x000fe2000f8e0209 */
[----:B0-----:R-:W-:-:S13]  /*d3b0*/  ISETP.NE.AND P2, PT, R2, 0x1, PT ;  /* 0x000000010200780c */ /* 0x001fda0003f45270 */
[----:B------:R-:W0:Y:S08]  /*d3c0*/  @P2 LDC R3, c[0x0][0x434] ;  /* 0x00010d00ff032b82 */ /* 0x000e300000000800 */
[----:B------:R-:W1:Y:S01]  /*d3d0*/  @P2 LDC R7, c[0x0][0x438] ;  /* 0x00010e00ff072b82 */ /* 0x000e620000000800 */
[----:B0-----:R-:W-:-:S05]  /*d3e0*/  @P2 IMAD.HI.U32 R2, R0, R3, RZ ;  /* 0x0000000300022227 */ /* 0x001fca00078e00ff */
[----:B-1----:R-:W-:-:S04]  /*d3f0*/  @P2 SHF.R.U32.HI R5, RZ, R7, R2 ;  /* 0x00000007ff052219 */ /* 0x002fc80000011602 */
[--C-:B------:R-:W-:Y:S01]  /*d400*/  SHF.R.S32.HI R3, RZ, 0x1f, R5.reuse ;  /* 0x0000001fff037819 */ /* 0x100fe20000011405 */
[----:B------:R-:W-:-:S04]  /*d410*/  IMAD.MOV.U32 R2, RZ, RZ, R5 ;  /* 0x000000ffff027224 */ /* 0x000fc800078e0005 */
[----:B------:R-:W-:-:S04]  /*d420*/  IMAD.WIDE.U32 R2, R30, UR4, R2 ;  /* 0x000000041e027c25 */ /* 0x000fc8000f8e0002 */
[----:B------:R-:W-:Y:S01]  /*d430*/  IMAD.IADD R3, R9, 0x1, R3 ;  /* 0x0000000109037824 */ /* 0x000fe200078e0203 */
[----:B--2---:R-:W-:-:S04]  /*d440*/  LEA R6, P0, R2, UR6, 0x2 ;  /* 0x0000000602067c11 */ /* 0x004fc8000f8010ff */
[----:B------:R-:W-:Y:S02]  /*d450*/  LEA.HI.X R7, R2, UR7, R3, 0x2, P0 ;  /* 0x0000000702077c11 */ /* 0x000fe400080f1403 */
[----:B------:R-:W0:Y:S03]  /*d460*/  @P2 LDC R2, c[0x0][0x434] ;  /* 0x00010d00ff022b82 */ /* 0x000e260000000800 */
[----:B------:R-:W2:Y:S05]  /*d470*/  LDG.E R6, desc[UR56][R6.64] ;  /* 0x0000003806067981 */ /* 0x000eaa000c1e1900 */
[----:B------:R-:W1:Y:S01]  /*d480*/  @P2 LDC R3, c[0x0][0x438] ;  /* 0x00010e00ff032b82 */ /* 0x000e620000000800 */
[----:B0-----:R-:W-:-:S05]  /*d490*/  @P2 IMAD.HI.U32 R2, R11, R2, RZ ;  /* 0x000000020b022227 */ /* 0x001fca00078e00ff */
[----:B-1----:R-:W-:Y:S01]  /*d4a0*/  @P2 SHF.R.U32.HI R11, RZ, R3, R2 ;  /* 0x00000003ff0b2219 */ /* 0x002fe20000011602 */
[----:B------:R-:W-:-:S06]  /*d4b0*/  ULOP3.LUT UR8, UR48, 0x2, URZ, 0xfc, !UPT ;  /* 0x0000000230087892 */ /* 0x000fcc000f8efc3f */
[----:B------:R-:W-:Y:S02]  /*d4c0*/  IMAD.U32 R10, RZ, RZ, UR8 ;  /* 0x00000008ff0a7e24 */ /* 0x000fe4000f8e00ff */
[----:B------:R-:W-:-:S05]  /*d4d0*/  VIADD R31, R31, 0xffffffff ;  /* 0xffffffff1f1f7836 */ /* 0x000fca0000000000 */
[----:B------:R-:W-:Y:S02]  /*d4e0*/  ISETP.GT.AND P2, PT, R31, UR44, PT ;  /* 0x0000002c1f007c0c */ /* 0x000fe4000bf44270 */
[----:B----4-:R-:W-:-:S13]  /*d4f0*/  ISETP.GT.U32.AND P1, PT, R4, 0x9f, PT ;  /* 0x0000009f0400780c */ /* 0x010fda0003f24070 */
[--C-:B------:R-:W-:Y:S01]  /*d500*/  @!P1 SHF.R.S32.HI R3, RZ, 0x1f, R11.reuse ;  /* 0x0000001fff039819 */ /* 0x100fe2000001140b */
[----:B------:R-:W-:-:S04]  /*d510*/  @!P1 IMAD.MOV.U32 R2, RZ, RZ, R11 ;  /* 0x000000ffff029224 */ /* 0x000fc800078e000b */
[----:B------:R-:W-:-:S04]  /*d520*/  @!P1 IMAD.WIDE.U32 R2, R30, UR4, R2 ;  /* 0x000000041e029c25 */ /* 0x000fc8000f8e0002 */
[----:B------:R-:W-:Y:S01]  /*d530*/  @!P1 IMAD.IADD R9, R9, 0x1, R3 ;  /* 0x0000000109099824 */ /* 0x000fe200078e0203 */
[----:B------:R-:W-:Y:S01]  /*d540*/  @!P1 LEA R8, P0, R2, UR6, 0x2 ;  /* 0x0000000602089c11 */ /* 0x000fe2000f8010ff */
[----:B------:R-:W-:-:S03]  /*d550*/  IMAD.MOV.U32 R4, RZ, RZ, RZ ;  /* 0x000000ffff047224 */ /* 0x000fc600078e00ff */
[----:B------:R-:W-:Y:S02]  /*d560*/  @!P1 LEA.HI.X R9, R2, UR7, R9, 0x2, P0 ;  /* 0x0000000702099c11 */ /* 0x000fe400080f1409 */
[----:B------:R-:W-:-:S03]  /*d570*/  ISETP.NE.AND P0, PT, R18, 0x2, PT ;  /* 0x000000021200780c */ /* 0x000fc60003f05270 */
[----:B------:R0:W5:Y:S01]  /*d580*/  @!P1 LDG.E R4, desc[UR56][R8.64] ;  /* 0x0000003808049981 */ /* 0x000162000c1e1900 */
[----:B------:R-:W-:Y:S02]  /*d590*/  ISETP.NE.AND P1, PT, R10, 0x3, PT ;  /* 0x000000030a00780c */ /* 0x000fe40003f25270 */
[----:B------:R-:W-:Y:S02]  /*d5a0*/  SEL R29, RZ, 0x1, P0 ;  /* 0x00000001ff1d7807 */ /* 0x000fe40000000000 */
[----:B------:R-:W-:Y:S02]  /*d5b0*/  SEL R18, R18, RZ, P0 ;  /* 0x000000ff12127207 */ /* 0x000fe40000000000 */
[----:B------:R-:W-:Y:S02]  /*d5c0*/  LOP3.LUT R29, R20, R29, RZ, 0x3c, !PT ;  /* 0x0000001d141d7212 */ /* 0x000fe400078e3cff */
[----:B--2---:R-:W-:-:S05]  /*d5d0*/  SHF.R.S32.HI R24, RZ, 0x1f, R6 ;  /* 0x0000001fff187819 */ /* 0x004fca0000011406 */
[----:B0-----:R-:W-:Y:S05]  /*d5e0*/  @!P1 BRA `(.L_x_63) ;  /* 0x0000000000049947 */ /* 0x001fea0003800000 */
[----:B------:R-:W-:Y:S01]  /*d5f0*/  BPT.TRAP 0x1 ;  /* 0x000000040000795c */ /* 0x000fe20000300000 */
.L_x_63:
[----:B------:R-:W-:Y:S02]  /*d600*/  LEA R10, R18, UR41, 0x3 ;  /* 0x00000029120a7c11 */ /* 0x000fe4000f8e18ff */
[----:B------:R-:W-:-:S04]  /*d610*/  SHF.L.U32 R26, R29, 0x1f, RZ ;  /* 0x0000001f1d1a7819 */ /* 0x000fc800000006ff */
[----:B------:R-:W0:Y:S02]  /*d620*/  SYNCS.PHASECHK.TRANS64.TRYWAIT P0, [R10+URZ+0x29880], R26 ;  /* 0x0298801a0a0075a7 */ /* 0x000e24000800017f */
[----:B0-----:R-:W-:Y:S05]  /*d630*/  @!P0 BRA `(.L_x_64) ;  /* 0x0000003400088947 */ /* 0x001fea0003800000 */
.L_x_137:
[----:B------:R-:W-:Y:S01]  /*d640*/  ULDC UR4, c[0x0][0x430] ;  /* 0x00010c0000047ab9 */ /* 0x000fe20000000800 */
[----:B------:R-:W-:Y:S01]  /*d650*/  ULDC.64 UR6, c[0x0][0x328] ;  /* 0x0000ca0000067ab9 */ /* 0x000fe20000000a00 */
[----:B------:R-:W-:Y:S01]  /*d660*/  UIADD3 UR4, -UR4, URZ, URZ ;  /* 0x0000003f04047290 */ /* 0x000fe2000fffe13f */
[----:B-----5:R-:W-:Y:S02]  /*d670*/  SHF.R.S32.HI R27, RZ, 0x1f, R4 ;  /* 0x0000001fff1b7819 */ /* 0x020fe40000011404 */
[C---:B------:R-:W-:Y:S02]  /*d680*/  LOP3.LUT P3, RZ, R16.reuse, 0x2, RZ, 0xc0, !PT ;  /* 0x0000000210ff7812 */ /* 0x040fe4000786c0ff */
[----:B------:R-:W-:Y:S01]  /*d690*/  LOP3.LUT P1, RZ, R16, 0x1, RZ, 0xc0, !PT ;  /* 0x0000000110ff7812 */ /* 0x000fe2000782c0ff */
[--C-:B------:R-:W-:Y:S02]  /*d6a0*/  IMAD R7, R5, UR4, R0.reuse ;  /* 0x0000000405077c24 */ /* 0x100fe4000f8e0200 */
[----:B------:R-:W-:Y:S01]  /*d6b0*/  IMAD R5, R11, UR4, R0 ;  /* 0x000000040b057c24 */ /* 0x000fe2000f8e0200 */
[----:B------:R-:W-:-:S02]  /*d6c0*/  ULDC.64 UR4, c[0x0][0x338] ;  /* 0x0000ce0000047ab9 */ /* 0x000fc40000000a00 */
[----:B------:R-:W-:Y:S01]  /*d6d0*/  SHF.R.S32.HI R19, RZ, 0x1f, R7 ;  /* 0x0000001fff137819 */ /* 0x000fe20000011407 */
[----:B------:R-:W-:Y:S02]  /*d6e0*/  VIADD R5, R5, 0x80 ;  /* 0x0000008005057836 */ /* 0x000fe40000000000 */
[----:B------:R-:W-:Y:S02]  /*d6f0*/  IMAD R11, R24, UR4, RZ ;  /* 0x00000004180b7c24 */ /* 0x000fe4000f8e02ff */
[----:B------:R-:W-:Y:S01]  /*d700*/  IMAD R2, R19, UR6, RZ ;  /* 0x0000000613027c24 */ /* 0x000fe2000f8e02ff */
[----:B------:R-:W-:Y:S01]  /*d710*/  SHF.R.S32.HI R28, RZ, 0x1f, R5 ;  /* 0x0000001fff1c7819 */ /* 0x000fe20000011405 */
[----:B------:R-:W-:Y:S02]  /*d720*/  IMAD R11, R6, UR5, R11 ;  /* 0x00000005060b7c24 */ /* 0x000fe4000f8e020b */
[C---:B------:R-:W-:Y:S02]  /*d730*/  IMAD R9, R7.reuse, UR7, R2 ;  /* 0x0000000707097c24 */ /* 0x040fe4000f8e0202 */
[----:B------:R-:W-:-:S04]  /*d740*/  IMAD.WIDE.U32 R2, R7, UR6, RZ ;  /* 0x0000000607027c25 */ /* 0x000fc8000f8e00ff */
[----:B------:R-:W-:Y:S02]  /*d750*/  IMAD.IADD R3, R3, 0x1, R9 ;  /* 0x0000000103037824 */ /* 0x000fe400078e0209 */
[----:B------:R-:W-:Y:S02]  /*d760*/  IMAD R12, R28, UR6, RZ ;  /* 0x000000061c0c7c24 */ /* 0x000fe4000f8e02ff */
[----:B------:R-:W-:-:S04]  /*d770*/  IMAD.WIDE.U32 R8, R6, UR4, R2 ;  /* 0x0000000406087c25 */ /* 0x000fc8000f8e0002 */
[C---:B------:R-:W-:Y:S02]  /*d780*/  IMAD R12, R5.reuse, UR7, R12 ;  /* 0x00000007050c7c24 */ /* 0x040fe4000f8e020c */
[----:B------:R-:W-:Y:S01]  /*d790*/  IMAD.WIDE.U32 R2, R5, UR6, RZ ;  /* 0x0000000605027c25 */ /* 0x000fe2000f8e00ff */
[----:B------:R-:W-:-:S03]  /*d7a0*/  R2UR UR6, R32 ;  /* 0x00000000200672ca */ /* 0x000fc600000e0000 */
[----:B------:R-:W-:Y:S02]  /*d7b0*/  IMAD.IADD R9, R9, 0x1, R11 ;  /* 0x0000000109097824 */ /* 0x000fe400078e020b */
[----:B------:R-:W-:Y:S02]  /*d7c0*/  IMAD.IADD R3, R3, 0x1, R12 ;  /* 0x0000000103037824 */ /* 0x000fe400078e020c */
[----:B------:R-:W-:Y:S02]  /*d7d0*/  IMAD R11, R27, UR4, RZ ;  /* 0x000000041b0b7c24 */ /* 0x000fe4000f8e02ff */
[----:B------:R-:W-:-:S04]  /*d7e0*/  IMAD.WIDE.U32 R2, R4, UR4, R2 ;  /* 0x0000000404027c25 */ /* 0x000fc8000f8e0002 */
[----:B------:R-:W-:Y:S01]  /*d7f0*/  IMAD R11, R4, UR5, R11 ;  /* 0x00000005040b7c24 */ /* 0x000fe2000f8e020b */
[----:B------:R-:W-:-:S03]  /*d800*/  ULDC.64 UR4, c[0x0][0x330] ;  /* 0x0000cc0000047ab9 */ /* 0x000fc60000000a00 */
[----:B------:R-:W-:Y:S02]  /*d810*/  IMAD.IADD R3, R3, 0x1, R11 ;  /* 0x0000000103037824 */ /* 0x000fe400078e020b */
[----:B------:R-:W-:Y:S01]  /*d820*/  IMAD.U32 R11, RZ, RZ, UR4 ;  /* 0x00000004ff0b7e24 */ /* 0x000fe2000f8e00ff */
[----:B------:R-:W-:-:S03]  /*d830*/  UIMAD UR4, UR6, UR4, URZ ;  /* 0x00000004060472a4 */ /* 0x000fc6000f8e023f */
[C---:B------:R-:W-:Y:S01]  /*d840*/  IMAD.WIDE.U32 R8, R11.reuse, UR39, R8 ;  /* 0x000000270b087c25 */ /* 0x040fe2000f8e0008 */
[----:B------:R-:W-:Y:S01]  /*d850*/  ULDC.64 UR6, c[0x0][0x318] ;  /* 0x0000c60000067ab9 */ /* 0x000fe20000000a00 */
[----:B------:R-:W-:Y:S02]  /*d860*/  UIMAD UR4, UR39, UR5, UR4 ;  /* 0x00000005270472a4 */ /* 0x000fe4000f8e0204 */
[----:B------:R-:W-:Y:S01]  /*d870*/  IMAD.U32 R23, RZ, RZ, UR7 ;  /* 0x00000007ff177e24 */ /* 0x000fe2000f8e00ff */
[----:B------:R-:W-:Y:S01]  /*d880*/  IADD3 R22, P0, R8, UR6, RZ ;  /* 0x0000000608167c10 */ /* 0x000fe2000ff1e0ff */
[----:B------:R-:W-:-:S03]  /*d890*/  IMAD.WIDE.U32 R2, R11, UR39, R2 ;  /* 0x000000270b027c25 */ /* 0x000fc6000f8e0002 */
[----:B------:R-:W-:Y:S02]  /*d8a0*/  IADD3.X R25, R23, UR4, R9, P0, !PT ;  /* 0x0000000417197c10 */ /* 0x000fe400087fe409 */
[----:B------:R-:W-:-:S04]  /*d8b0*/  IADD3 R8, P0, R2, UR6, RZ ;  /* 0x0000000602087c10 */ /* 0x000fc8000ff1e0ff */
[----:B------:R-:W-:Y:S01]  /*d8c0*/  IADD3.X R23, R23, UR4, R3, P0, !PT ;  /* 0x0000000417177c10 */ /* 0x000fe200087fe403 */
[----:B------:R-:W-:-:S03]  /*d8d0*/  UMOV UR4, 0xffffffff ;  /* 0xffffffff00047882 */ /* 0x000fc60000000000 */
[----:B------:R-:W-:Y:S05]  /*d8e0*/  BRA.DIV UR4, `(.L_x_65) ;  /* 0x0000003204707947 */ /* 0x000fea000b800000 */
[----:B------:R-:W1:Y:S01]  /*d8f0*/  SHFL.IDX PT, R2, R22, RZ, 0x1c1f ;  /* 0x001c1fff16027589 */ /* 0x000e6200000e0000 */
[----:B------:R-:W-:-:S03]  /*d900*/  IMAD R9, R18, 0x5000, R34 ;  /* 0x0000500012097824 */ /* 0x000fc600078e0222 */
[----:B------:R-:W2:Y:S01]  /*d910*/  SHFL.IDX PT, R3, R25, RZ, 0x1c1f ;  /* 0x001c1fff19037589 */ /* 0x000ea200000e0000 */
[----:B------:R-:W-:-:S03]  /*d920*/  IMAD.IADD R21, R33, 0x1, R9 ;  /* 0x0000000121157824 */ /* 0x000fc600078e0209 */
[----:B------:R-:W-:Y:S04]  /*d930*/  SHFL.IDX PT, R23, R23, RZ, 0x1c1f ;  /* 0x001c1fff17177589 */ /* 0x000fe800000e0000 */
[----:B---3--:R-:W-:Y:S01]  /*d940*/  SHFL.IDX PT, R14, R8, RZ, 0x1c1f ;  /* 0x001c1fff080e7589 */ /* 0x008fe200000e0000 */
[----:B-1----:R-:W-:-:S05]  /*d950*/  IADD3 R2, P0, R35, R2, RZ ;  /* 0x0000000223027210 */ /* 0x002fca0007f1e0ff */
[----:B--2---:R-:W-:-:S05]  /*d960*/  IMAD.X R3, RZ, RZ, R3, P0 ;  /* 0x000000ffff037224 */ /* 0x004fca00000e0603 */
[----:B------:R-:W-:Y:S04]  /*d970*/  LDGSTS.E.BYPASS.LTC128B.128 [R9], desc[UR56][R2.64], !P3 ;  /* 0x0000000002097fae */ /* 0x000fe8000d901d78 */
[----:B------:R1:W-:Y:S04]  /*d980*/  LDGSTS.E.BYPASS.LTC128B.128 [R21], desc[UR56][R2.64+0x40], !P1 ;  /* 0x0000004002157fae */ /* 0x0003e8000c901d78 */
[----:B-1----:R-:W1:Y:S04]  /*d990*/  SHFL.IDX PT, R2, R22, 0x1, 0x1c1f ;  /* 0x003c1f0016027f89 */ /* 0x002e6800000e0000 */
[----:B------:R-:W2:Y:S01]  /*d9a0*/  SHFL.IDX PT, R3, R25, 0x1, 0x1c1f ;  /* 0x003c1f0019037f89 */ /* 0x000ea200000e0000 */
[----:B-1----:R-:W-:-:S05]  /*d9b0*/  IADD3 R2, P0, R35, R2, RZ ;  /* 0x0000000223027210 */ /* 0x002fca0007f1e0ff */
[----:B--2---:R-:W-:-:S05]  /*d9c0*/  IMAD.X R3, RZ, RZ, R3, P0 ;  /* 0x000000ffff037224 */ /* 0x004fca00000e0603 */
[----:B------:R-:W-:Y:S04]  /*d9d0*/  LDGSTS.E.BYPASS.LTC128B.128 [R9+0x1000], desc[UR56][R2.64], !P3 ;  /* 0x0100000002097fae */ /* 0x000fe8000d901d78 */
[----:B------:R1:W-:Y:S04]  /*d9e0*/  LDGSTS.E.BYPASS.LTC128B.128 [R21+0x1000], desc[UR56][R2.64+0x40], !P1 ;  /* 0x0100004002157fae */ /* 0x0003e8000c901d78 */
[----:B-1----:R-:W1:Y:S04]  /*d9f0*/  SHFL.IDX PT, R2, R22, 0x2, 0x1c1f ;  /* 0x005c1f0016027f89 */ /* 0x002e6800000e0000 */
[----:B------:R-:W2:Y:S04]  /*da00*/  SHFL.IDX PT, R3, R25, 0x2, 0x1c1f ;  /* 0x005c1f0019037f89 */ /* 0x000ea800000e0000 */
[----:B------:R-:W-:Y:S01]  /*da10*/  SHFL.IDX PT, R25, R25, 0x3, 0x1c1f ;  /* 0x007c1f0019197f89 */ /* 0x000fe200000e0000 */
[----:B-1----:R-:W-:-:S05]  /*da20*/  IADD3 R2, P0, R35, R2, RZ ;  /* 0x0000000223027210 */ /* 0x002fca0007f1e0ff */
[----:B--2---:R-:W-:-:S05]  /*da30*/  IMAD.X R3, RZ, RZ, R3, P0 ;  /* 0x000000ffff037224 */ /* 0x004fca00000e0603 */
[----:B------:R-:W-:Y:S04]  /*da40*/  LDGSTS.E.BYPASS.LTC128B.128 [R9+0x2000], desc[UR56][R2.64], !P3 ;  /* 0x0200000002097fae */ /* 0x000fe8000d901d78 */
[----:B------:R1:W-:Y:S04]  /*da50*/  LDGSTS.E.BYPASS.LTC128B.128 [R21+0x2000], desc[UR56][R2.64+0x40], !P1 ;  /* 0x0200004002157fae */ /* 0x0003e8000c901d78 */
[----:B-1----:R-:W1:Y:S02]  /*da60*/  SHFL.IDX PT, R2, R22, 0x3, 0x1c1f ;  /* 0x007c1f0016027f89 */ /* 0x002e6400000e0000 */
[----:B-1----:R-:W-:-:S05]  /*da70*/  IADD3 R2, P0, R35, R2, RZ ;  /* 0x0000000223027210 */ /* 0x002fca0007f1e0ff */
[----:B------:R-:W-:-:S05]  /*da80*/  IMAD.X R3, RZ, RZ, R25, P0 ;  /* 0x000000ffff037224 */ /* 0x000fca00000e0619 */
[----:B------:R1:W-:Y:S04]  /*da90*/  LDGSTS.E.BYPASS.LTC128B.128 [R9+0x3000], desc[UR56][R2.64], !P3 ;  /* 0x0300000002097fae */ /* 0x0003e8000d901d78 */
[----:B------:R1:W-:Y:S02]  /*daa0*/  LDGSTS.E.BYPASS.LTC128B.128 [R21+0x3000], desc[UR56][R2.64+0x40], !P1 ;  /* 0x0300004002157fae */ /* 0x0003e4000c901d78 */
.L_x_149:
[----:B------:R-:W-:Y:S02]  /*dab0*/  R2UR UR4, R10 ;  /* 0x000000000a0472ca */ /* 0x000fe400000e0000 */
[----:B-1----:R-:W-:-:S04]  /*dac0*/  IADD3 R2, P0, R35, R14, RZ ;  /* 0x0000000e23027210 */ /* 0x002fc80007f1e0ff */
[----:B------:R-:W-:-:S05]  /*dad0*/  IADD3.X R3, RZ, R23, RZ, P0, !PT ;  /* 0x00000017ff037210 */ /* 0x000fca00007fe4ff */
[----:B------:R-:W-:Y:S01]  /*dae0*/  @!PT LDS RZ, [RZ] ;  /* 0x00000000fffff984 */ /* 0x000fe20000000800 */
[----:B------:R-:W-:Y:S01]  /*daf0*/  @!PT LDS RZ, [RZ] ;  /* 0x00000000fffff984 */ /* 0x000fe20000000800 */
[----:B------:R-:W-:Y:S01]  /*db00*/  @!PT LDS RZ, [RZ] ;  /* 0x00000000fffff984 */ /* 0x000fe20000000800 */
[----:B------:R1:W-:Y:S04]  /*db10*/  LDGSTS.E.BYPASS.LTC128B.128 [R9+0x4000], desc[UR56][R2.64], !P3 ;  /* 0x0400000002097fae */ /* 0x0003e8000d901d78 */
        /* <DEDUP_REMOVED lines=10> */
.L_x_66:
[----:B------:R1:W-:Y:S01]  /*dbc0*/  SYNCS.ARRIVE.TRANS64.A1T0 RZ, [R10+URZ+0x29870], RZ ;  /* 0x029870ff0aff79a7 */ /* 0x0003e2000810003f */
[----:B------:R-:W-:Y:S05]  /*dbd0*/  @!P1 BRA `(.L_x_67) ;  /* 0x0000000000049947 */ /* 0x000fea0003800000 */
[----:B------:R-:W-:Y:S01]  /*dbe0*/  BPT.TRAP 0x1 ;  /* 0x000000040000795c */ /* 0x000fe20000300000 */
.L_x_67:
[----:B------:R-:W2:Y:S02]  /*dbf0*/  SYNCS.PHASECHK.TRANS64.TRYWAIT P0, [R10+URZ+0x29840], R26 ;  /* 0x0298401a0a0075a7 */ /* 0x000ea4000800017f */
[----:B--2---:R-:W-:Y:S05]  /*dc00*/  @!P0 BRA `(.L_x_68) ;  /* 0x0000003400188947 */ /* 0x004fea0003800000 */
.L_x_150:
[----:B------:R-:W-:Y:S01]  /*dc10*/  ULDC.64 UR8, c[0x0][0x300] ;  /* 0x0000c00000087ab9 */ /* 0x000fe20000000a00 */
[----:B------:R-:W-:Y:S01]  /*dc20*/  ULDC.64 UR10, c[0x0][0x310] ;  /* 0x0000c400000a7ab9 */ /* 0x000fe20000000a00 */
[----:B------:R-:W-:Y:S01]  /*dc30*/  IMAD R2, R19, UR8, RZ ;  /* 0x0000000813027c24 */ /* 0x000fe2000f8e02ff */
[----:B------:R-:W-:Y:S01]  /*dc40*/  R2UR UR6, R32 ;  /* 0x00000000200672ca */ /* 0x000fe200000e0000 */
[----:B------:R-:W-:Y:S01]  /*dc50*/  ULDC.64 UR4, c[0x0][0x308] ;  /* 0x0000c20000047ab9 */ /* 0x000fe20000000a00 */
[----:B------:R-:W-:Y:S01]  /*dc60*/  IMAD R28, R28, UR8, RZ ;  /* 0x000000081c1c7c24 */ /* 0x000fe2000f8e02ff */
[C---:B------:R-:W-:Y:S01]  /*dc70*/  LOP3.LUT P4, RZ, R16.reuse, 0x10, RZ, 0xc0, !PT ;  /* 0x0000001010ff7812 */ /* 0x040fe2000788c0ff */
[C---:B------:R-:W-:Y:S01]  /*dc80*/  IMAD R9, R7.reuse, UR9, R2 ;  /* 0x0000000907097c24 */ /* 0x040fe2000f8e0202 */
[C---:B------:R-:W-:Y:S01]  /*dc90*/  LOP3.LUT P3, RZ, R16.reuse, 0x8, RZ, 0xc0, !PT ;  /* 0x0000000810ff7812 */ /* 0x040fe2000786c0ff */
[----:B------:R-:W-:Y:S01]  /*dca0*/  IMAD.WIDE.U32 R2, R7, UR8, RZ ;  /* 0x0000000807027c25 */ /* 0x000fe2000f8e00ff */
[----:B------:R-:W-:-:S03]  /*dcb0*/  LOP3.LUT P1, RZ, R16, 0x4, RZ, 0xc0, !PT ;  /* 0x0000000410ff7812 */ /* 0x000fc6000782c0ff */
[----:B------:R-:W-:Y:S02]  /*dcc0*/  IMAD.IADD R3, R3, 0x1, R9 ;  /* 0x0000000103037824 */ /* 0x000fe400078e0209 */
[----:B------:R-:W-:Y:S02]  /*dcd0*/  IMAD R7, R24, UR10, RZ ;  /* 0x0000000a18077c24 */ /* 0x000fe4000f8e02ff */
[----:B------:R-:W-:-:S04]  /*dce0*/  IMAD.WIDE.U32 R2, R6, UR10, R2 ;  /* 0x0000000a06027c25 */ /* 0x000fc8000f8e0002 */
[----:B------:R-:W-:Y:S02]  /*dcf0*/  IMAD R7, R6, UR11, R7 ;  /* 0x0000000b06077c24 */ /* 0x000fe4000f8e0207 */
[----:B------:R-:W-:Y:S01]  /*dd00*/  IMAD.U32 R6, RZ, RZ, UR4 ;  /* 0x00000004ff067e24 */ /* 0x000fe2000f8e00ff */
[----:B------:R-:W-:Y:S01]  /*dd10*/  UIMAD UR4, UR6, UR4, URZ ;  /* 0x00000004060472a4 */ /* 0x000fe2000f8e023f */
[----:B------:R-:W-:Y:S02]  /*dd20*/  IMAD.IADD R3, R3, 0x1, R7 ;  /* 0x0000000103037824 */ /* 0x000fe400078e0207 */
[----:B------:R-:W-:Y:S01]  /*dd30*/  ULDC.64 UR6, c[0x0][0x2e8] ;  /* 0x0000ba0000067ab9 */ /* 0x000fe20000000a00 */
[----:B------:R-:W-:Y:S02]  /*dd40*/  UIMAD UR4, UR39, UR5, UR4 ;  /* 0x00000005270472a4 */ /* 0x000fe4000f8e0204 */
[----:B------:R-:W-:-:S04]  /*dd50*/  IMAD.WIDE.U32 R2, R6, UR39, R2 ;  /* 0x0000002706027c25 */ /* 0x000fc8000f8e0002 */
[----:B------:R-:W-:Y:S01]  /*dd60*/  IMAD.U32 R24, RZ, RZ, UR7 ;  /* 0x00000007ff187e24 */ /* 0x000fe2000f8e00ff */
[----:B------:R-:W-:Y:S01]  /*dd70*/  IADD3 R19, P0, R2, UR6, RZ ;  /* 0x0000000602137c10 */ /* 0x000fe2000ff1e0ff */
[----:B------:R-:W-:Y:S02]  /*dd80*/  IMAD R7, R5, UR9, R28 ;  /* 0x0000000905077c24 */ /* 0x000fe4000f8e021c */
[----:B------:R-:W-:Y:S01]  /*dd90*/  IMAD R27, R27, UR10, RZ ;  /* 0x0000000a1b1b7c24 */ /* 0x000fe2000f8e02ff */
[----:B------:R-:W-:Y:S01]  /*dda0*/  IADD3.X R21, R24, UR4, R3, P0, !PT ;  /* 0x0000000418157c10 */ /* 0x000fe200087fe403 */
[----:B------:R-:W-:-:S04]  /*ddb0*/  IMAD.WIDE.U32 R2, R5, UR8, RZ ;  /* 0x0000000805027c25 */ /* 0x000fc8000f8e00ff */
[----:B------:R-:W-:Y:S02]  /*ddc0*/  IMAD.IADD R3, R3, 0x1, R7 ;  /* 0x0000000103037824 */ /* 0x000fe400078e0207 */
[C---:B------:R-:W-:Y:S02]  /*ddd0*/  IMAD R27, R4.reuse, UR11, R27 ;  /* 0x0000000b041b7c24 */ /* 0x040fe4000f8e021b */
[----:B------:R-:W-:-:S04]  /*dde0*/  IMAD.WIDE.U32 R2, R4, UR10, R2 ;  /* 0x0000000a04027c25 */ /* 0x000fc8000f8e0002 */
[----:B------:R-:W-:Y:S02]  /*ddf0*/  IMAD.IADD R3, R3, 0x1, R27 ;  /* 0x0000000103037824 */ /* 0x000fe400078e021b */
[----:B------:R-:W-:Y:S02]  /*de00*/  IMAD R23, R18, 0x7800, R36 ;  /* 0x0000780012177824 */ /* 0x000fe400078e0224 */
[----:B------:R-:W-:-:S03]  /*de10*/  IMAD.WIDE.U32 R2, R6, UR39, R2 ;  /* 0x0000002706027c25 */ /* 0x000fc6000f8e0002 */
[----:B------:R-:W-:-:S04]  /*de20*/  IADD3 R22, P0, R2, UR6, RZ ;  /* 0x0000000602167c10 */ /* 0x000fc8000ff1e0ff */
[----:B------:R-:W-:Y:S01]  /*de30*/  IADD3.X R24, R24, UR4, R3, P0, !PT ;  /* 0x0000000418187c10 */ /* 0x000fe200087fe403 */
[----:B------:R-:W-:-:S03]  /*de40*/  UMOV UR4, 0xffffffff ;  /* 0xffffffff00047882 */ /* 0x000fc60000000000 */
[----:B------:R-:W-:Y:S05]  /*de50*/  BRA.DIV UR4, `(.L_x_69) ;  /* 0x0000003204987947 */ /* 0x000fea000b800000 */
[----:B------:R-:W3:Y:S01]  /*de60*/  SHFL.IDX PT, R14, R19, RZ, 0x1c1f ;  /* 0x001c1fff130e7589 */ /* 0x000ee200000e0000 */
[----:B------:R-:W-:-:S03]  /*de70*/  VIADD R23, R23, UR41 ;  /* 0x0000002917177c36 */ /* 0x000fc60008000000 */
[----:B------:R-:W4:Y:S04]  /*de80*/  SHFL.IDX PT, R3, R21, RZ, 0x1c1f ;  /* 0x001c1fff15037589 */ /* 0x000f2800000e0000 */
[----:B------:R-:W-:Y:S01]  /*de90*/  SHFL.IDX PT, R24, R24, RZ, 0x1c1f ;  /* 0x001c1fff18187589 */ /* 0x000fe200000e0000 */
[----:B---3--:R-:W-:-:S03]  /*dea0*/  IADD3 R8, P0, R35, R14, RZ ;  /* 0x0000000e23087210 */ /* 0x008fc60007f1e0ff */
[----:B------:R-:W3:Y:S02]  /*deb0*/  SHFL.IDX PT, R14, R19, 0x1, 0x1c1f ;  /* 0x003c1f00130e7f89 */ /* 0x000ee400000e0000 */
[----:B----4-:R-:W-:Y:S02]  /*dec0*/  IMAD.X R9, RZ, RZ, R3, P0 ;  /* 0x000000ffff097224 */ /* 0x010fe400000e0603 */
[----:B------:R-:W4:Y:S04]  /*ded0*/  SHFL.IDX PT, R3, R21, 0x1, 0x1c1f ;  /* 0x003c1f0015037f89 */ /* 0x000f2800000e0000 */
[----:B------:R0:W-:Y:S04]  /*dee0*/  LDGSTS.E.BYPASS.LTC128B.128 [R23+0x1a400], desc[UR56][R8.64], !P4 ;  /* 0x1a40000008177fae */ /* 0x0001e8000e101d78 */
[----:B------:R0:W-:Y:S04]  /*def0*/  LDGSTS.E.BYPASS.LTC128B.128 [R23+0x1cc00], desc[UR56][R8.64+0x40], !P3 ;  /* 0x1cc0004008177fae */ /* 0x0001e8000d901d78 */
[----:B------:R0:W-:Y:S01]  /*df00*/  LDGSTS.E.BYPASS.LTC128B.128 [R23+0x1f400], desc[UR56][R8.64+0x80], !P1 ;  /* 0x1f40008008177fae */ /* 0x0001e2000c901d78 */
[----:B---3--:R-:W-:-:S03]  /*df10*/  IADD3 R6, P0, R35, R14, RZ ;  /* 0x0000000e23067210 */ /* 0x008fc60007f1e0ff */
[----:B------:R-:W3:Y:S02]  /*df20*/  SHFL.IDX PT, R14, R19, 0x2, 0x1c1f ;  /* 0x005c1f00130e7f89 */ /* 0x000ee400000e0000 */
[----:B----4-:R-:W-:Y:S02]  /*df30*/  IMAD.X R7, RZ, RZ, R3, P0 ;  /* 0x000000ffff077224 */ /* 0x010fe400000e0603 */
[----:B------:R-:W4:Y:S04]  /*df40*/  SHFL.IDX PT, R3, R21, 0x2, 0x1c1f ;  /* 0x005c1f0015037f89 */ /* 0x000f2800000e0000 */
[----:B------:R-:W-:Y:S04]  /*df50*/  SHFL.IDX PT, R21, R21, 0x3, 0x1c1f ;  /* 0x007c1f0015157f89 */ /* 0x000fe800000e0000 */
[----:B------:R0:W-:Y:S04]  /*df60*/  LDGSTS.E.BYPASS.LTC128B.128 [R23+0x1ac00], desc[UR56][R6.64], !P4 ;  /* 0x1ac0000006177fae */ /* 0x0001e8000e101d78 */
[----:B------:R0:W-:Y:S04]  /*df70*/  LDGSTS.E.BYPASS.LTC128B.128 [R23+0x1d400], desc[UR56][R6.64+0x40], !P3 ;  /* 0x1d40004006177fae */ /* 0x0001e8000d901d78 */
[----:B------:R0:W-:Y:S01]  /*df80*/  LDGSTS.E.BYPASS.LTC128B.128 [R23+0x1fc00], desc[UR56][R6.64+0x80], !P1 ;  /* 0x1fc0008006177fae */ /* 0x0001e2000c901d78 */
[----:B---3--:R-:W-:-:S03]  /*df90*/  IADD3 R4, P0, R35, R14, RZ ;  /* 0x0000000e23047210 */ /* 0x008fc60007f1e0ff */
[----:B------:R-:W3:Y:S02]  /*dfa0*/  SHFL.IDX PT, R14, R19, 0x3, 0x1c1f ;  /* 0x007c1f00130e7f89 */ /* 0x000ee400000e0000 */
[----:B----4-:R-:W-:-:S05]  /*dfb0*/  IMAD.X R5, RZ, RZ, R3, P0 ;  /* 0x000000ffff057224 */ /* 0x010fca00000e0603 */
[----:B------:R0:W-:Y:S04]  /*dfc0*/  LDGSTS.E.BYPASS.LTC128B.128 [R23+0x1b400], desc[UR56][R4.64], !P4 ;  /* 0x1b40000004177fae */ /* 0x0001e8000e101d78 */
[----:B------:R0:W-:Y:S04]  /*dfd0*/  LDGSTS.E.BYPASS.LTC128B.128 [R23+0x1dc00], desc[UR56][R4.64+0x40], !P3 ;  /* 0x1dc0004004177fae */ /* 0x0001e8000d901d78 */
[----:B------:R0:W-:Y:S01]  /*dfe0*/  LDGSTS.E.BYPASS.LTC128B.128 [R23+0x20400], desc[UR56][R4.64+0x80], !P1 ;  /* 0x2040008004177fae */ /* 0x0001e2000c901d78 */
[----:B---3--:R-:W-:-:S03]  /*dff0*/  IADD3 R2, P0, R35, R14, RZ ;  /* 0x0000000e23027210 */ /* 0x008fc60007f1e0ff */
[----:B------:R0:W3:Y:S02]  /*e000*/  SHFL.IDX PT, R14, R22, RZ, 0x1c1f ;  /* 0x001c1fff160e7589 */ /* 0x0000e400000e0000 */
[----:B------:R-:W-:-:S05]  /*e010*/  IMAD.X R3, RZ, RZ, R21, P0 ;  /* 0x000000ffff037224 */ /* 0x000fca00000e0615 */
[----:B------:R0:W-:Y:S04]  /*e020*/  LDGSTS.E.BYPASS.LTC128B.128 [R23+0x1bc00], desc[UR56][R2.64], !P4 ;  /* 0x1bc0000002177fae */ /* 0x0001e8000e101d78 */
[----:B------:R0:W-:Y:S04]  /*e030*/  LDGSTS.E.BYPASS.LTC128B.128 [R23+0x1e400], desc[UR56][R2.64+0x40], !P3 ;  /* 0x1e40004002177fae */ /* 0x0001e8000d901d78 */
[----:B------:R0:W-:Y:S02]  /*e040*/  LDGSTS.E.BYPASS.LTC128B.128 [R23+0x20c00], desc[UR56][R2.64+0x80], !P1 ;  /* 0x20c0008002177fae */ /* 0x0001e4000c901d78 */
.L_x_162:
[----:B0--3--:R-:W-:Y:S02]  /*e050*/  IADD3 R2, P0, R35, R14, RZ ;  /* 0x0000000e23027210 */ /* 0x009fe40007f1e0ff */
[----:B------:R-:W-:-:S03]  /*e060*/  R2UR UR4, R10 ;  /* 0x000000000a0472ca */ /* 0x000fc600000e0000 */
[----:B------:R-:W-:-:S05]  /*e070*/  IMAD.X R3, RZ, RZ, R24, P0 ;  /* 0x000000ffff037224 */ /* 0x000fca00000e0618 */
[----:B------:R-:W-:Y:S01]  /*e080*/  @!PT LDS RZ, [RZ] ;  /* 0x00000000fffff984 */ /* 0x000fe20000000800 */
[----:B------:R-:W-:Y:S01]  /*e090*/  @!PT LDS RZ, [RZ] ;  /* 0x00000000fffff984 */ /* 0x000fe20000000800 */
[----:B------:R-:W-:Y:S01]  /*e0a0*/  @!PT LDS RZ, [RZ] ;  /* 0x00000000fffff984 */ /* 0x000fe20000000800 */
[----:B------:R0:W-:Y:S04]  /*e0b0*/  LDGSTS.E.BYPASS.LTC128B.128 [R23+0x1c400], desc[UR56][R2.64], !P4 ;  /* 0x1c40000002177fae */ /* 0x0001e8000e101d78 */
        /* <DEDUP_REMOVED lines=9> */
[----:B0-----:R-:W-:Y:S05]  /*e150*/  @!P1 BRA `(.L_x_70) ;  /* 0x0000000000049947 */ /* 0x001fea0003800000 */
[----:B------:R-:W-:Y:S01]  /*e160*/  BPT.TRAP 0x1 ;  /* 0x000000040000795c */ /* 0x000fe20000300000 */
.L_x_70:
[----:B------:R-:W-:Y:S01]  /*e170*/  IMAD.U32 R2, RZ, RZ, UR48 ;  /* 0x00000030ff027e24 */ /* 0x000fe2000f8e00ff */
[----:B------:R0:W-:Y:S04]  /*e180*/  SYNCS.ARRIVE.TRANS64.A1T0 RZ, [R10+URZ+0x29830], RZ ;  /* 0x029830ff0aff79a7 */ /* 0x0001e8000810003f */
[----:B------:R-:W-:-:S04]  /*e190*/  LOP3.LUT R2, R2, 0x1, RZ, 0xfc, !PT ;  /* 0x0000000102027812 */ /* 0x000fc800078efcff */
[----:B------:R-:W-:-:S13]  /*e1a0*/  ISETP.NE.AND P1, PT, R2, 0x3, PT ;  /* 0x000000030200780c */ /* 0x000fda0003f25270 */
[----:B0-----:R-:W-:Y:S05]  /*e1b0*/  @!P1 BRA `(.L_x_71) ;  /* 0x0000000000049947 */ /* 0x001fea0003800000 */
[----:B------:R-:W-:Y:S01]  /*e1c0*/  BPT.TRAP 0x1 ;  /* 0x000000040000795c */ /* 0x000fe20000300000 */
.L_x_71:
[----:B------:R-:W-:Y:S02]  /*e1d0*/  LOP3.LUT R2, R20, 0x1, RZ, 0x3c, !PT ;  /* 0x0000000114027812 */ /* 0x000fe400078e3cff */
[----:B------:R-:W-:Y:S02]  /*e1e0*/  LEA R19, R17, UR41, 0x3 ;  /* 0x0000002911137c11 */ /* 0x000fe4000f8e18ff */
[----:B------:R-:W-:-:S04]  /*e1f0*/  SHF.L.U32 R2, R2, 0x1f, RZ ;  /* 0x0000001f02027819 */ /* 0x000fc800000006ff */
[----:B------:R-:W0:Y:S02]  /*e200*/  SYNCS.PHASECHK.TRANS64.TRYWAIT P0, [R19+URZ+0x29870], R2 ;  /* 0x02987002130075a7 */ /* 0x000e24000800017f */
[----:B0-----:R-:W-:Y:S05]  /*e210*/  @!P0 BRA `(.L_x_72) ;  /* 0x0000003400148947 */ /* 0x001fea0003800000 */
.L_x_163:
[----:B------:R-:W-:-:S06]  /*e220*/  ULOP3.LUT UR4, UR48, 0x2, URZ, 0xfc, !UPT ;  /* 0x0000000230047892 */ /* 0x000fcc000f8efc3f */
[----:B------:R-:W-:-:S05]  /*e230*/  IMAD.U32 R3, RZ, RZ, UR4 ;  /* 0x00000004ff037e24 */ /* 0x000fca000f8e00ff */
[----:B------:R-:W-:-:S13]  /*e240*/  ISETP.NE.AND P0, PT, R3, 0x3, PT ;  /* 0x000000030300780c */ /* 0x000fda0003f05270 */
[----:B------:R-:W-:Y:S05]  /*e250*/  @!P0 BRA `(.L_x_73) ;  /* 0x0000000000048947 */ /* 0x000fea0003800000 */
[----:B------:R-:W-:Y:S01]  /*e260*/  BPT.TRAP 0x1 ;  /* 0x000000040000795c */ /* 0x000fe20000300000 */
.L_x_73:
[----:B0-----:R-:W-:Y:S01]  /*e270*/  SHF.L.U32 R2, R20, 0x1f, RZ ;  /* 0x0000001f14027819 */ /* 0x001fe200000006ff */
[----:B-12---:R-:W-:-:S03]  /*e280*/  IMAD R10, R17, 0x5000, RZ ;  /* 0x00005000110a7824 */ /* 0x006fc600078e02ff */
[----:B------:R-:W0:Y:S02]  /*e290*/  SYNCS.PHASECHK.TRANS64.TRYWAIT P0, [R19+URZ+0x29860], R2 ;  /* 0x02986002130075a7 */ /* 0x000e24000800017f */
[----:B0-----:R-:W-:Y:S05]  /*e2a0*/  @!P0 BRA `(.L_x_74) ;  /* 0x0000003400048947 */ /* 0x001fea0003800000 */
.L_x_164:
[----:B------:R-:W2:Y:S04]  /*e2b0*/  LDL R3, [R1+0x4] ;  /* 0x0000040001037983 */ /* 0x000ea80000100800 */
[----:B------:R-:W3:Y:S04]  /*e2c0*/  LDL R4, [R1+0x8] ;  /* 0x0000080001047983 */ /* 0x000ee80000100800 */
[----:B------:R-:W4:Y:S01]  /*e2d0*/  LDL R11, [R1] ;  /* 0x00000000010b7983 */ /* 0x000f220000100800 */
[----:B------:R-:W-:Y:S05]  /*e2e0*/  WARPSYNC.ALL ;  /* 0x0000000000007948 */ /* 0x000fea0003800000 */
[----:B------:R-:W-:-:S06]  /*e2f0*/  ULOP3.LUT UR4, UR48, 0x2, URZ, 0xfc, !UPT ;  /* 0x0000000230047892 */ /* 0x000fcc000f8efc3f */
[----:B------:R-:W-:-:S05]  /*e300*/  IMAD.U32 R28, RZ, RZ, UR4 ;  /* 0x00000004ff1c7e24 */ /* 0x000fca000f8e00ff */
[----:B------:R-:W-:Y:S02]  /*e310*/  ISETP.NE.AND P0, PT, R28, 0x3, PT ;  /* 0x000000031c00780c */ /* 0x000fe40003f05270 */
[----:B--2---:R-:W-:-:S05]  /*e320*/  LOP3.LUT R3, R10, R3, RZ, 0xfc, !PT ;  /* 0x000000030a037212 */ /* 0x004fca00078efcff */
[----:B0-----:R-:W-:Y:S01]  /*e330*/  VIADD R2, R3, UR41 ;  /* 0x0000002903027c36 */ /* 0x001fe20008000000 */
[----:B------:R-:W0:Y:S01]  /*e340*/  LDSM.16.MT88.4 R12, [R3+UR41+0xa400] ;  /* 0x00a40029030c783b */ /* 0x000e220008004200 */
[----:B----4-:R-:W-:Y:S02]  /*e350*/  LOP3.LUT R17, R10, R11, RZ, 0xfc, !PT ;  /* 0x0000000b0a117212 */ /* 0x010fe400078efcff */
[----:B---3--:R-:W-:Y:S02]  /*e360*/  IMAD.IADD R2, R4, 0x1, R2 ;  /* 0x0000000104027824 */ /* 0x008fe400078e0202 */
[----:B------:R-:W-:-:S03]  /*e370*/  IADD3 R17, R17, UR41, RZ ;  /* 0x0000002911117c10 */ /* 0x000fc6000fffe0ff */
[----:B------:R-:W1:Y:S01]  /*e380*/  LDSM.16.MT88.4 R4, [R2+0xa400] ;  /* 0x00a400000204783b */ /* 0x000e620000004200 */
[C-C-:B0-----:R-:W-:Y:S02]  /*e390*/  PRMT R8, R12.reuse, 0x6420, R13.reuse ;  /* 0x000064200c087816 */ /* 0x141fe4000000000d */
[----:B------:R-:W-:Y:S02]  /*e3a0*/  PRMT R9, R12, 0x7531, R13 ;  /* 0x000075310c097816 */ /* 0x000fe4000000000d */
[C-C-:B------:R-:W-:Y:S02]  /*e3b0*/  PRMT R10, R14.reuse, 0x6420, R15.reuse ;  /* 0x000064200e0a7816 */ /* 0x140fe4000000000f */
[----:B------:R-:W-:Y:S02]  /*e3c0*/  PRMT R11, R14, 0x7531, R15 ;  /* 0x000075310e0b7816 */ /* 0x000fe4000000000f */
[C-C-:B-1----:R-:W-:Y:S02]  /*e3d0*/  PRMT R20, R4.reuse, 0x6420, R5.reuse ;  /* 0x0000642004147816 */ /* 0x142fe40000000005 */
[----:B------:R-:W-:Y:S01]  /*e3e0*/  PRMT R21, R4, 0x7531, R5 ;  /* 0x0000753104157816 */ /* 0x000fe20000000005 */
[----:B------:R-:W-:Y:S01]  /*e3f0*/  STSM.16.M88.4 [R17+0x400], R8 ;  /* 0x0004000811007844 */ /* 0x000fe20000000200 */
[----:B------:R-:W-:-:S02]  /*e400*/  PRMT R22, R6, 0x6420, R7 ;  /* 0x0000642006167816 */ /* 0x000fc40000000007 */
[----:B------:R-:W-:-:S05]  /*e410*/  PRMT R23, R6, 0x7531, R7 ;  /* 0x0000753106177816 */ /* 0x000fca0000000007 */
[----:B------:R-:W-:Y:S04]  /*e420*/  STSM.16.M88.4 [R17+0xc00], R20 ;  /* 0x000c001411007844 */ /* 0x000fe80000000200 */
[----:B------:R-:W0:Y:S04]  /*e430*/  LDSM.16.MT88.4 R4, [R3+UR41+0xb400] ;  /* 0x00b400290304783b */ /* 0x000e280008004200 */
[----:B------:R-:W1:Y:S01]  /*e440*/  LDSM.16.MT88.4 R8, [R2+0xb400] ;  /* 0x00b400000208783b */ /* 0x000e620000004200 */
[C-C-:B0-----:R-:W-:Y:S02]  /*e450*/  PRMT R12, R4.reuse, 0x6420, R5.reuse ;  /* 0x00006420040c7816 */ /* 0x141fe40000000005 */
[----:B------:R-:W-:-:S02]  /*e460*/  PRMT R13, R4, 0x7531, R5 ;  /* 0x00007531040d7816 */ /* 0x000fc40000000005 */
[C-C-:B------:R-:W-:Y:S02]  /*e470*/  PRMT R14, R6.reuse, 0x6420, R7.reuse ;  /* 0x00006420060e7816 */ /* 0x140fe40000000007 */
[----:B------:R-:W-:Y:S02]  /*e480*/  PRMT R15, R6, 0x7531, R7 ;  /* 0x00007531060f7816 */ /* 0x000fe40000000007 */
[C-C-:B-1----:R-:W-:Y:S02]  /*e490*/  PRMT R24, R8.reuse, 0x6420, R9.reuse ;  /* 0x0000642008187816 */ /* 0x142fe40000000009 */
[----:B------:R-:W-:Y:S01]  /*e4a0*/  PRMT R25, R8, 0x7531, R9 ;  /* 0x0000753108197816 */ /* 0x000fe20000000009 */
[----:B------:R-:W-:Y:S01]  /*e4b0*/  STSM.16.M88.4 [R17+0x1400], R12 ;  /* 0x0014000c11007844 */ /* 0x000fe20000000200 */
[C-C-:B------:R-:W-:Y:S02]  /*e4c0*/  PRMT R26, R10.reuse, 0x6420, R11.reuse ;  /* 0x000064200a1a7816 */ /* 0x140fe4000000000b */
        /* <DEDUP_REMOVED lines=34> */
[----:B------:R0:W-:Y:S01]  /*e6f0*/  STSM.16.M88.4 [R17+0x4400], R12 ;  /* 0x0044000c11007844 */ /* 0x0001e20000000200 */
[C-C-:B------:R-:W-:Y:S02]  /*e700*/  PRMT R6, R10.reuse, 0x6420, R11.reuse ;  /* 0x000064200a067816 */ /* 0x140fe4000000000b */
[----:B------:R-:W-:-:S05]  /*e710*/  PRMT R7, R10, 0x7531, R11 ;  /* 0x000075310a077816 */ /* 0x000fca000000000b */
[----:B------:R0:W-:Y:S01]  /*e720*/  STSM.16.M88.4 [R17+0x4c00], R4 ;  /* 0x004c000411007844 */ /* 0x0001e20000000200 */
[----:B------:R-:W-:Y:S01]  /*e730*/  @!PT LDS RZ, [RZ] ;  /* 0x00000000fffff984 */ /* 0x000fe20000000800 */
[----:B------:R-:W-:Y:S01]  /*e740*/  @!PT LDS RZ, [RZ] ;  /* 0x00000000fffff984 */ /* 0x000fe20000000800 */
[----:B------:R-:W-:Y:S01]  /*e750*/  @!PT LDS RZ, [RZ] ;  /* 0x00000000fffff984 */ /* 0x000fe20000000800 */
[----:B------:R-:W-:Y:S01]  /*e760*/  @!PT LDS RZ, [RZ] ;  /* 0x00000000fffff984 */ /* 0x000fe20000000800 */
[----:B------:R1:W-:Y:S06]  /*e770*/  MEMBAR.ALL.CTA ;  /* 0x0000000000007992 */ /* 0x0003ec0000008000 */
[----:B-1----:R-:W1:Y:S01]  /*e780*/  FENCE.VIEW.ASYNC.S ;  /* 0x00000000000073c6 */ /* 0x002e620000000000 */
[----:B------:R-:W-:Y:S05]  /*e790*/  @!P0 BRA `(.L_x_75) ;  /* 0x0000000000048947 */ /* 0x000fea0003800000 */
[----:B------:R-:W-:Y:S01]  /*e7a0*/  BPT.TRAP 0x1 ;  /* 0x000000040000795c */ /* 0x000fe20000300000 */
.L_x_75:
[----:B-1----:R1:W-:Y:S01]  /*e7b0*/  SYNCS.ARRIVE.TRANS64.A1T0 RZ, [R19+URZ+0x29850], RZ ;  /* 0x029850ff13ff79a7 */ /* 0x0023e2000810003f */
[----:B------:R-:W-:Y:S06]  /*e7c0*/  BAR.SYNC.DEFER_BLOCKING 0x2, 0x80 ;  /* 0x0082000000007b1d */ /* 0x000fec0000010000 */
[----:B------:R-:W-:Y:S05]  /*e7d0*/  @!P1 BRA `(.L_x_76) ;  /* 0x0000000000049947 */ /* 0x000fea0003800000 */
[----:B------:R-:W-:Y:S01]  /*e7e0*/  BPT.TRAP 0x1 ;  /* 0x000000040000795c */ /* 0x000fe20000300000 */
.L_x_76:
[----:B------:R-:W2:Y:S01]  /*e7f0*/  S2R R2, SR_CgaCtaId ;  /* 0x0000000000027919 */ /* 0x000ea20000008800 */
[----:B-1----:R-:W-:Y:S02]  /*e800*/  VIADD R19, R19, 0x29880 ;  /* 0x0002988013137836 */ /* 0x002fe40000000000 */
[----:B------:R-:W-:Y:S02]  /*e810*/  VIADD R0, R0, 0xffffff60 ;  /* 0xffffff6000007836 */ /* 0x000fe40000000000 */
[----:B0-----:R-:W-:Y:S02]  /*e820*/  IMAD.MOV.U32 R17, RZ, RZ, R18 ;  /* 0x000000ffff117224 */ /* 0x001fe400078e0012 */
[----:B------:R-:W-:Y:S01]  /*e830*/  IMAD.MOV.U32 R20, RZ, RZ, R29 ;  /* 0x000000ffff147224 */ /* 0x000fe200078e001d */
[----:B--2---:R-:W-:-:S04]  /*e840*/  PRMT R19, R2, 0x654, R19 ;  /* 0x0000065402137816 */ /* 0x004fc80000000013 */
[----:B------:R0:W-:Y:S01]  /*e850*/  SYNCS.ARRIVE.TRANS64.RED.A1T0 RZ, [R19+URZ], RZ ;  /* 0x000000ff13ff79a7 */ /* 0x0001e2000810043f */
[----:B------:R-:W-:Y:S05]  /*e860*/  @P2 BRA `(.L_x_77) ;  /* 0xffffffe800ac2947 */ /* 0x000fea000383ffff */
[----:B------:R-:W-:Y:S05]  /*e870*/  BRA `(.L_x_78) ;  /* 0x0000000000047947 */ /* 0x000fea0003800000 */
.L_x_62:
[----:B------:R-:W-:-:S07]  /*e880*/  IMAD.MOV.U32 R18, RZ, RZ, RZ ;  /* 0x000000ffff127224 */ /* 0x000fce00078e00ff */
.L_x_78:
[----:B------:R-:W-:-:S06]  /*e890*/  ULOP3.LUT UR4, UR48, 0x1, URZ, 0xfc, !UPT ;  /* 0x0000000130047892 */ /* 0x000fcc000f8efc3f */
[----:B-1----:R-:W-:-:S05]  /*e8a0*/  IMAD.U32 R0, RZ, RZ, UR4 ;  /* 0x00000004ff007e24 */ /* 0x002fca000f8e00ff */
[----:B------:R-:W-:-:S13]  /*e8b0*/  ISETP.NE.AND P1, PT, R0, 0x3, PT ;  /* 0x000000030000780c */ /* 0x000fda0003f25270 */
[----:B------:R-:W-:Y:S05]  /*e8c0*/  @!P1 BRA `(.L_x_79) ;  /* 0x0000000000049947 */ /* 0x000fea0003800000 */
[----:B------:R-:W-:Y:S01]  /*e8d0*/  BPT.TRAP 0x1 ;  /* 0x000000040000795c */ /* 0x000fe20000300000 */
.L_x_79:
[----:B----4-:R-:W-:Y:S01]  /*e8e0*/  LOP3.LUT R3, R29, 0x1, RZ, 0x3c, !PT ;  /* 0x000000011d037812 */ /* 0x010fe200078e3cff */
[----:B------:R-:W-:Y:S01]  /*e8f0*/  BSSY B0, `(.L_x_80) ;  /* 0x0000005000007945 */ /* 0x000fe20003800000 */
[----:B------:R-:W-:Y:S02]  /*e900*/  LEA R16, R18, UR41, 0x3 ;  /* 0x0000002912107c11 */ /* 0x000fe4000f8e18ff */
[----:B------:R-:W-:-:S04]  /*e910*/  SHF.L.U32 R3, R3, 0x1f, RZ ;  /* 0x0000001f03037819 */ /* 0x000fc800000006ff */
[----:B------:R-:W1:Y:S02]  /*e920*/  SYNCS.PHASECHK.TRANS64.TRYWAIT P0, [R16+URZ+0x29870], R3 ;  /* 0x02987003100075a7 */ /* 0x000e64000800017f */
[----:B-1----:R-:W-:Y:S05]  /*e930*/  @!P0 BRA `(.L_x_81) ;  /* 0x0000002c00748947 */ /* 0x002fea0003800000 */
.L_x_165:
[----:B------:R-:W-:Y:S05]  /*e940*/  BSYNC B0 ;  /* 0x0000000000007941 */ /* 0x000fea0003800000 */
.L_x_80:
[----:B------:R-:W-:-:S06]  /*e950*/  ULOP3.LUT UR4, UR48, 0x2, URZ, 0xfc, !UPT ;  /* 0x0000000230047892 */ /* 0x000fcc000f8efc3f */
[----:B------:R-:W-:-:S05]  /*e960*/  IMAD.U32 R0, RZ, RZ, UR4 ;  /* 0x00000004ff007e24 */ /* 0x000fca000f8e00ff */
[----:B------:R-:W-:-:S13]  /*e970*/  ISETP.NE.AND P0, PT, R0, 0x3, PT ;  /* 0x000000030000780c */ /* 0x000fda0003f05270 */
[----:B------:R-:W-:Y:S05]  /*e980*/  @!P0 BRA `(.L_x_82) ;  /* 0x0000000000048947 */ /* 0x000fea0003800000 */
[----:B------:R-:W-:Y:S01]  /*e990*/  BPT.TRAP 0x1 ;  /* 0x000000040000795c */ /* 0x000fe20000300000 */
.L_x_82:
[----:B------:R-:W4:Y:S04]  /*e9a0*/  LDL.LU R0, [R1+0x4] ;  /* 0x0000040001007983 */ /* 0x000f280000300800 */
[----:B------:R-:W5:Y:S01]  /*e9b0*/  LDL.LU R4, [R1+0x8] ;  /* 0x0000080001047983 */ /* 0x000f620000300800 */
[----:B------:R-:W-:Y:S01]  /*e9c0*/  SHF.L.U32 R5, R29, 0x1f, RZ ;  /* 0x0000001f1d057819 */ /* 0x000fe200000006ff */
[----:B-1----:R-:W-:-:S03]  /*e9d0*/  IMAD R3, R18, 0x5000, RZ ;  /* 0x0000500012037824 */ /* 0x002fc600078e02ff */
[----:B------:R-:W1:Y:S02]  /*e9e0*/  SYNCS.PHASECHK.TRANS64.TRYWAIT P0, [R16+URZ+0x29860], R5 ;  /* 0x02986005100075a7 */ /* 0x000e64000800017f */
[----:B----4-:R-:W-:-:S05]  /*e9f0*/  LOP3.LUT R0, R3, R0, RZ, 0xfc, !PT ;  /* 0x0000000003007212 */ /* 0x010fca00078efcff */
[----:B------:R-:W-:-:S04]  /*ea00*/  VIADD R2, R0, UR41 ;  /* 0x0000002900027c36 */ /* 0x000fc80008000000 */
[----:B-----5:R-:W-:Y:S01]  /*ea10*/  IMAD.IADD R2, R4, 0x1, R2 ;  /* 0x0000000104027824 */ /* 0x020fe200078e0202 */
[----:B-1----:R-:W-:Y:S06]  /*ea20*/  @!P0 BRA `(.L_x_83) ;  /* 0x0000002c004c8947 */ /* 0x002fec0003800000 */
.L_x_166:
[----:B------:R-:W4:Y:S01]  /*ea30*/  LDL.LU R12, [R1] ;  /* 0x00000000010c7983 */ /* 0x000f220000300800 */
[----:B------:R-:W-:Y:S05]  /*ea40*/  WARPSYNC.ALL ;  /* 0x0000000000007948 */ /* 0x000fea0003800000 */
[----:B------:R-:W5:Y:S01]  /*ea50*/  LDSM.16.MT88.4 R8, [R0+UR41+0xa400] ;  /* 0x00a400290008783b */ /* 0x000f620008004200 */
[----:B------:R-:W-:-:S03]  /*ea60*/  ULOP3.LUT UR4, UR48, 0x2, URZ, 0xfc, !UPT ;  /* 0x0000000230047892 */ /* 0x000fc6000f8efc3f */
[----:B-12---:R-:W1:Y:S03]  /*ea70*/  LDSM.16.MT88.4 R4, [R2+0xa400] ;  /* 0x00a400000204783b */ /* 0x006e660000004200 */
[----:B------:R-:W-:-:S05]  /*ea80*/  IMAD.U32 R17, RZ, RZ, UR4 ;  /* 0x00000004ff117e24 */ /* 0x000fca000f8e00ff */
[----:B------:R-:W-:Y:S02]  /*ea90*/  ISETP.NE.AND P0, PT, R17, 0x3, PT ;  /* 0x000000031100780c */ /* 0x000fe40003f05270 */
[----:B-----5:R-:W-:Y:S02]  /*eaa0*/  PRMT R13, R8, 0x7531, R9 ;  /* 0x00007531080d7816 */ /* 0x020fe40000000009 */
[C-C-:B---3--:R-:W-:Y:S02]  /*eab0*/  PRMT R14, R10.reuse, 0x6420, R11.reuse ;  /* 0x000064200a0e7816 */ /* 0x148fe4000000000b */
[----:B------:R-:W-:Y:S02]  /*eac0*/  PRMT R15, R10, 0x7531, R11 ;  /* 0x000075310a0f7816 */ /* 0x000fe4000000000b */
[C-C-:B-1----:R-:W-:Y:S02]  /*ead0*/  PRMT R10, R6.reuse, 0x6420, R7.reuse ;  /* 0x00006420060a7816 */ /* 0x142fe40000000007 */
[----:B------:R-:W-:-:S02]  /*eae0*/  PRMT R11, R6, 0x7531, R7 ;  /* 0x00007531060b7816 */ /* 0x000fc40000000007 */
[----:B----4-:R-:W-:Y:S02]  /*eaf0*/  LOP3.LUT R3, R3, R12, RZ, 0xfc, !PT ;  /* 0x0000000c03037212 */ /* 0x010fe400078efcff */
[----:B------:R-:W-:Y:S02]  /*eb00*/  PRMT R12, R8, 0x6420, R9 ;  /* 0x00006420080c7816 */ /* 0x000fe40000000009 */
[C-C-:B------:R-:W-:Y:S01]  /*eb10*/  PRMT R8, R4.reuse, 0x6420, R5.reuse ;  /* 0x0000642004087816 */ /* 0x140fe20000000005 */
[----:B------:R-:W-:Y:S01]  /*eb20*/  VIADD R3, R3, UR41 ;  /* 0x0000002903037c36 */ /* 0x000fe20008000000 */
[----:B------:R-:W-:-:S04]  /*eb30*/  PRMT R9, R4, 0x7531, R5 ;  /* 0x0000753104097816 */ /* 0x000fc80000000005 */
[----:B------:R-:W-:Y:S04]  /*eb40*/  STSM.16.M88.4 [R3+0x400], R12 ;  /* 0x0004000c03007844 */ /* 0x000fe80000000200 */
[----:B------:R-:W-:Y:S04]  /*eb50*/  STSM.16.M88.4 [R3+0xc00], R8 ;  /* 0x000c000803007844 */ /* 0x000fe80000000200 */
[----:B------:R-:W1:Y:S04]  /*eb60*/  LDSM.16.MT88.4 R12, [R0+UR41+0xb400] ;  /* 0x00b40029000c783b */ /* 0x000e680008004200 */
[----:B------:R-:W2:Y:S01]  /*eb70*/  LDSM.16.MT88.4 R8, [R2+0xb400] ;  /* 0x00b400000208783b */ /* 0x000ea20000004200 */
[----:B-1----:R-:W-:-:S02]  /*eb80*/  PRMT R4, R12, 0x6420, R13 ;  /* 0x000064200c047816 */ /* 0x002fc4000000000d */
[----:B------:R-:W-:Y:S02]  /*eb90*/  PRMT R5, R12, 0x7531, R13 ;  /* 0x000075310c057816 */ /* 0x000fe4000000000d */
[C-C-:B------:R-:W-:Y:S02]  /*eba0*/  PRMT R6, R14.reuse, 0x6420, R15.reuse ;  /* 0x000064200e067816 */ /* 0x140fe4000000000f */
[----:B------:R-:W-:Y:S02]  /*ebb0*/  PRMT R7, R14, 0x7531, R15 ;  /* 0x000075310e077816 */ /* 0x000fe4000000000f */
[C-C-:B--2---:R-:W-:Y:S02]  /*ebc0*/  PRMT R12, R8.reuse, 0x6420, R9.reuse ;  /* 0x00006420080c7816 */ /* 0x144fe40000000009 */
[----:B------:R-:W-:Y:S01]  /*ebd0*/  PRMT R13, R8, 0x7531, R9 ;  /* 0x00007531080d7816 */ /* 0x000fe20000000009 */
[----:B------:R-:W-:Y:S01]  /*ebe0*/  STSM.16.M88.4 [R3+0x1400], R4 ;  /* 0x0014000403007844 */ /* 0x000fe20000000200 */
[----:B------:R-:W-:-:S02]  /*ebf0*/  PRMT R14, R10, 0x6420, R11 ;  /* 0x000064200a0e7816 */ /* 0x000fc4000000000b */
[----:B------:R-:W-:-:S05]  /*ec00*/  PRMT R15, R10, 0x7531, R11 ;  /* 0x000075310a0f7816 */ /* 0x000fca000000000b */
[----:B------:R-:W-:Y:S04]  /*ec10*/  STSM.16.M88.4 [R3+0x1c00], R12 ;  /* 0x001c000c03007844 */ /* 0x000fe80000000200 */
[----:B------:R-:W1:Y:S04]  /*ec20*/  LDSM.16.MT88.4 R12, [R0+UR41+0xc400] ;  /* 0x00c40029000c783b */ /* 0x000e680008004200 */
[----:B------:R-:W2:Y:S01]  /*ec30*/  LDSM.16.MT88.4 R8, [R2+0xc400] ;  /* 0x00c400000208783b */ /* 0x000ea20000004200 */
[C-C-:B-1----:R-:W-:Y:S02]  /*ec40*/  PRMT R4, R12.reuse, 0x6420, R13.reuse ;  /* 0x000064200c047816 */ /* 0x142fe4000000000d */
[----:B------:R-:W-:-:S02]  /*ec50*/  PRMT R5, R12, 0x7531, R13 ;  /* 0x000075310c057816 */ /* 0x000fc4000000000d */
[C-C-:B------:R-:W-:Y:S02]  /*ec60*/  PRMT R6, R14.reuse, 0x6420, R15.reuse ;  /* 0x000064200e067816 */ /* 0x140fe4000000000f */
[----:B------:R-:W-:Y:S02]  /*ec70*/  PRMT R7, R14, 0x7531, R15 ;  /* 0x000075310e077816 */ /* 0x000fe4000000000f */
[C-C-:B--2---:R-:W-:Y:S02]  /*ec80*/  PRMT R12, R8.reuse, 0x6420, R9.reuse ;  /* 0x00006420080c7816 */ /* 0x144fe40000000009 */
[----:B------:R-:W-:Y:S01]  /*ec90*/  PRMT R13, R8, 0x7531, R9 ;  /* 0x00007531080d7816 */ /* 0x000fe20000000009 */
[----:B------:R-:W-:Y:S01]  /*eca0*/  STSM.16.M88.4 [R3+0x2400], R4 ;  /* 0x0024000403007844 */ /* 0x000fe20000000200 */
[C-C-:B------:R-:W-:Y:S02]  /*ecb0*/  PRMT R14, R10.reuse, 0x6420, R11.reuse ;  /* 0x000064200a0e7816 */ /* 0x140fe4000000000b */
        /* <DEDUP_REMOVED lines=31> */
[----:B--2---:R-:W2:Y:S01]  /*eeb0*/  FENCE.VIEW.ASYNC.S ;  /* 0x00000000000073c6 */ /* 0x004ea20000000000 */
[----:B------:R-:W-:Y:S05]  /*eec0*/  @!P0 BRA `(.L_x_84) ;  /* 0x0000000000048947 */ /* 0x000fea0003800000 */
[----:B------:R-:W-:Y:S01]  /*eed0*/  BPT.TRAP 0x1 ;  /* 0x000000040000795c */ /* 0x000fe20000300000 */
.L_x_84:
[----:B--2---:R2:W-:Y:S01]  /*eee0*/  SYNCS.ARRIVE.TRANS64.A1T0 RZ, [R16+URZ+0x29850], RZ ;  /* 0x029850ff10ff79a7 */ /* 0x0045e2000810003f */
[----:B------:R-:W-:Y:S06]  /*eef0*/  BAR.SYNC.DEFER_BLOCKING 0x2, 0x80 ;  /* 0x0082000000007b1d */ /* 0x000fec0000010000 */
[----:B------:R-:W-:Y:S05]  /*ef00*/  @!P1 BRA `(.L_x_85) ;  /* 0x0000000000049947 */ /* 0x000fea0003800000 */
[----:B------:R-:W-:Y:S01]  /*ef10*/  BPT.TRAP 0x1 ;  /* 0x000000040000795c */ /* 0x000fe20000300000 */
.L_x_85:
[----:B------:R-:W3:Y:S01]  /*ef20*/  S2R R0, SR_CgaCtaId ;  /* 0x0000000000007919 */ /* 0x000ee20000008800 */
[----:B--2---:R-:W-:Y:S02]  /*ef30*/  VIADD R16, R16, 0x29880 ;  /* 0x0002988010107836 */ /* 0x004fe40000000000 */
[----:B------:R-:W-:Y:S02]  /*ef40*/  VIADD R2, R18, 0x1 ;  /* 0x0000000112027836 */ /* 0x000fe40000000000 */
[----:B-1----:R-:W-:-:S03]  /*ef50*/  IMAD.MOV.U32 R3, RZ, RZ, RZ ;  /* 0x000000ffff037224 */ /* 0x002fc600078e00ff */
[----:B------:R-:W-:-:S04]  /*ef60*/  ISETP.NE.AND P0, PT, R2, 0x2, PT ;  /* 0x000000020200780c */ /* 0x000fc80003f05270 */
[----:B------:R-:W-:Y:S02]  /*ef70*/  SEL R2, R2, RZ, P0 ;  /* 0x000000ff02027207 */ /* 0x000fe40000000000 */
[----:B---3--:R-:W-:Y:S02]  /*ef80*/  PRMT R16, R0, 0x654, R16 ;  /* 0x0000065400107816 */ /* 0x008fe40000000010 */
[----:B------:R-:W-:Y:S02]  /*ef90*/  SEL R0, RZ, 0x1, P0 ;  /* 0x00000001ff007807 */ /* 0x000fe40000000000 */
[----:B------:R1:W-:Y:S02]  /*efa0*/  SYNCS.ARRIVE.TRANS64.RED.A1T0 RZ, [R16+URZ], RZ ;  /* 0x000000ff10ff79a7 */ /* 0x0003e4000810043f */
[----:B------:R-:W-:-:S07]  /*efb0*/  LOP3.LUT R0, R29, R0, RZ, 0x3c, !PT ;  /* 0x000000001d007212 */ /* 0x000fce00078e3cff */
.L_x_40:
[----:B------:R-:W2:Y:S01]  /*efc0*/  S2R R5, SR_CgaCtaId ;  /* 0x0000000000057919 */ /* 0x000ea20000008800 */
[----:B------:R-:W-:Y:S02]  /*efd0*/  MOV R4, 0x400 ;  /* 0x0000040000047802 */ /* 0x000fe40000000f00 */
[----:B------:R-:W-:Y:S02]  /*efe0*/  SHF.L.U32 R3, R3, 0x1f, RZ ;  /* 0x0000001f03037819 */ /* 0x000fe400000006ff */
[----:B--2---:R-:W-:-:S04]  /*eff0*/  LEA R6, R5, R4, 0x18 ;  /* 0x0000000405067211 */ /* 0x004fc800078ec0ff */
[----:B------:R-:W2:Y:S02]  /*f000*/  SYNCS.PHASECHK.TRANS64.TRYWAIT P0, [R6+URZ+0x29820], R3 ;  /* 0x02982003060075a7 */ /* 0x000ea4000800017f */
[----:B--2---:R-:W-:Y:S05]  /*f010*/  @!P0 BRA `(.L_x_86) ;  /* 0x0000002400e48947 */ /* 0x004fea0003800000 */
.L_x_167:
[----:B------:R-:W3:Y:S02]  /*f020*/  S2R R4, SR_TID.X ;  /* 0x0000000000047919 */ /* 0x000ee40000002100 */
[----:B---3--:R-:W-:-:S04]  /*f030*/  SHF.R.U32.HI R4, RZ, 0x5, R4 ;  /* 0x00000005ff047819 */ /* 0x008fc80000011604 */
[----:B------:R-:W-:-:S05]  /*f040*/  LOP3.LUT R4, R4, 0x3, RZ, 0xc0, !PT ;  /* 0x0000000304047812 */ /* 0x000fca00078ec0ff */
[----:B--2---:R-:W2:Y:S02]  /*f050*/  SHFL.IDX PT, R3, R4, RZ, 0x1f ;  /* 0x00001fff04037589 */ /* 0x004ea400000e0000 */
[----:B--2---:R-:W-:-:S13]  /*f060*/  ISETP.NE.AND P0, PT, R3, RZ, PT ;  /* 0x000000ff0300720c */ /* 0x004fda0003f05270 */
[----:B------:R-:W-:Y:S05]  /*f070*/  @P0 BRA `(.L_x_8) ;  /* 0x0000000000a00947 */ /* 0x000fea0003800000 */
[----:B------:R-:W-:-:S13]  /*f080*/  ELECT P0, URZ, PT ;  /* 0x00000000003f782f */ /* 0x000fda0003800000 */
[----:B------:R-:W-:Y:S05]  /*f090*/  @!P0 BRA `(.L_x_8) ;  /* 0x0000000000988947 */ /* 0x000fea0003800000 */
[----:B------:R-:W-:-:S06]  /*f0a0*/  ULOP3.LUT UR4, UR48, 0x2, URZ, 0xfc, !UPT ;  /* 0x0000000230047892 */ /* 0x000fcc000f8efc3f */
[----:B------:R-:W-:-:S05]  /*f0b0*/  IMAD.U32 R3, RZ, RZ, UR4 ;  /* 0x00000004ff037e24 */ /* 0x000fca000f8e00ff */
[----:B------:R-:W-:-:S13]  /*f0c0*/  ISETP.NE.AND P0, PT, R3, 0x3, PT ;  /* 0x000000030300780c */ /* 0x000fda0003f05270 */
[----:B------:R-:W-:Y:S05]  /*f0d0*/  @!P0 BRA `(.L_x_87) ;  /* 0x0000000000048947 */ /* 0x000fea0003800000 */
[----:B------:R-:W-:Y:S01]  /*f0e0*/  BPT.TRAP 0x1 ;  /* 0x000000040000795c */ /* 0x000fe20000300000 */
.L_x_87:
[----:B------:R-:W-:Y:S01]  /*f0f0*/  IMAD R5, R2, 0x8, R6 ;  /* 0x0000000802057824 */ /* 0x000fe200078e0206 */
[----:B------:R-:W-:Y:S01]  /*f100*/  SHF.L.U32 R4, R0, 0x1f, RZ ;  /* 0x0000001f00047819 */ /* 0x000fe200000006ff */
[----:B------:R-:W-:-:S03]  /*f110*/  VIADD R2, R2, 0x1 ;  /* 0x0000000102027836 */ /* 0x000fc60000000000 */
[----:B------:R-:W2:Y:S02]  /*f120*/  SYNCS.PHASECHK.TRANS64.TRYWAIT P1, [R5+URZ+0x29840], R4 ;  /* 0x02984004050075a7 */ /* 0x000ea4000802017f */
[----:B------:R-:W-:-:S04]  /*f130*/  ISETP.NE.AND P2, PT, R2, 0x2, PT ;  /* 0x000000020200780c */ /* 0x000fc80003f45270 */
[----:B------:R-:W-:Y:S01]  /*f140*/  SEL R3, RZ, 0x1, P2 ;  /* 0x00000001ff037807 */ /* 0x000fe20001000000 */
[----:B--2---:R-:W-:Y:S08]  /*f150*/  @!P1 BRA `(.L_x_88) ;  /* 0x0000002400a89947 */ /* 0x004ff00003800000 */
.L_x_168:
[----:B------:R-:W-:Y:S02]  /*f160*/  SEL R2, R2, RZ, P2 ;  /* 0x000000ff02027207 */ /* 0x000fe40001000000 */
[----:B------:R-:W-:Y:S01]  /*f170*/  LOP3.LUT R0, R0, R3, RZ, 0x3c, !PT ;  /* 0x0000000300007212 */ /* 0x000fe200078e3cff */
[----:B------:R-:W-:Y:S06]  /*f180*/  @!P0 BRA `(.L_x_89) ;  /* 0x0000000000048947 */ /* 0x000fec0003800000 */
[----:B------:R-:W-:Y:S01]  /*f190*/  BPT.TRAP 0x1 ;  /* 0x000000040000795c */ /* 0x000fe20000300000 */
.L_x_89:
[----:B------:R-:W-:Y:S02]  /*f1a0*/  LEA R3, R2, R6, 0x3 ;  /* 0x0000000602037211 */ /* 0x000fe400078e18ff */
[----:B------:R-:W-:-:S04]  /*f1b0*/  SHF.L.U32 R0, R0, 0x1f, RZ ;  /* 0x0000001f00007819 */ /* 0x000fc800000006ff */
[----:B------:R-:W3:Y:S02]  /*f1c0*/  SYNCS.PHASECHK.TRANS64.TRYWAIT P1, [R3+URZ+0x29840], R0 ;  /* 0x02984000030075a7 */ /* 0x000ee4000802017f */
[----:B---3--:R-:W-:Y:S05]  /*f1d0*/  @!P1 BRA `(.L_x_90) ;  /* 0x00000024009c9947 */ /* 0x008fea0003800000 */
.L_x_169:
[----:B------:R-:W-:Y:S05]  /*f1e0*/  @!P0 BRA `(.L_x_91) ;  /* 0x0000000000048947 */ /* 0x000fea0003800000 */
[----:B------:R-:W-:Y:S01]  /*f1f0*/  BPT.TRAP 0x1 ;  /* 0x000000040000795c */ /* 0x000fe20000300000 */
.L_x_91:
[----:B------:R-:W4:Y:S02]  /*f200*/  SYNCS.PHASECHK.TRANS64.TRYWAIT P1, [R5+URZ+0x29860], R4 ;  /* 0x02986004050075a7 */ /* 0x000f24000802017f */
[----:B----4-:R-:W-:Y:S05]  /*f210*/  @!P1 BRA `(.L_x_92) ;  /* 0x0000002400a09947 */ /* 0x010fea0003800000 */
.L_x_170:
[----:B------:R-:W-:Y:S05]  /*f220*/  @!P0 BRA `(.L_x_93) ;  /* 0x0000000000048947 */ /* 0x000fea0003800000 */
[----:B------:R-:W-:Y:S01]  /*f230*/  BPT.TRAP 0x1 ;  /* 0x000000040000795c */ /* 0x000fe20000300000 */
.L_x_93:
[----:B------:R-:W0:Y:S02]  /*f240*/  SYNCS.PHASECHK.TRANS64.TRYWAIT P1, [R3+URZ+0x29860], R0 ;  /* 0x02986000030075a7 */ /* 0x000e24000802017f */
[----:B0-----:R-:W-:Y:S05]  /*f250*/  @!P1 BRA `(.L_x_94) ;  /* 0x0000002400a49947 */ /* 0x001fea0003800000 */
.L_x_171:
[----:B------:R-:W-:Y:S05]  /*f260*/  @!P0 BRA `(.L_x_95) ;  /* 0x0000000000048947 */ /* 0x000fea0003800000 */
[----:B------:R-:W-:Y:S01]  /*f270*/  BPT.TRAP 0x1 ;  /* 0x000000040000795c */ /* 0x000fe20000300000 */
.L_x_95:
[----:B------:R-:W0:Y:S02]  /*f280*/  SYNCS.PHASECHK.TRANS64.TRYWAIT P1, [R5+URZ+0x29880], R4 ;  /* 0x02988004050075a7 */ /* 0x000e24000802017f */
[----:B0-----:R-:W-:Y:S05]  /*f290*/  @!P1 BRA `(.L_x_96) ;  /* 0x0000002400a89947 */ /* 0x001fea0003800000 */
.L_x_172:
[----:B------:R-:W-:Y:S05]  /*f2a0*/  @!P0 BRA `(.L_x_97) ;  /* 0x0000000000048947 */ /* 0x000fea0003800000 */
[----:B------:R-:W-:Y:S01]  /*f2b0*/  BPT.TRAP 0x1 ;  /* 0x000000040000795c */ /* 0x000fe20000300000 */
.L_x_97:
[----:B------:R0:W0:Y:S02]  /*f2c0*/  SYNCS.PHASECHK.TRANS64.TRYWAIT P0, [R3+URZ+0x29880], R0 ;  /* 0x02988000030075a7 */ /* 0x000024000800017f */
[----:B0-----:R-:W-:Y:S05]  /*f2d0*/  @!P0 NANOSLEEP.SYNCS 0x989680 ;  /* 0x009896800000895d */ /* 0x001fea0003900000 */
[----:B------:R-:W0:Y:S02]  /*f2e0*/  @!P0 SYNCS.PHASECHK.TRANS64 P0, [R3+URZ+0x29880], R0 ;  /* 0x02988000030085a7 */ /* 0x000e24000800007f */
[----:B0-----:R-:W-:Y:S05]  /*f2f0*/  @!P0 BRA `(.L_x_97) ;  /* 0xfffffffc00f08947 */ /* 0x001fea000383ffff */
.L_x_8:
[----:B------:R-:W-:Y:S05]  /*f300*/  BSYNC B6 ;  /* 0x0000000000067941 */ /* 0x000fea0003800000 */
.L_x_5:
[----:B------:R-:W-:Y:S05]  /*f310*/  EXIT ;  /* 0x000000000000794d */ /* 0x000fea0003800000 */
.L_x_12:
[----:B0-----:R-:W-:-:S04]  /*f320*/  IMAD.U32 R3, RZ, RZ, UR36 ;  /* 0x00000024ff037e24 */ /* 0x001fc8000f8e00ff */
[----:B------:R0:W1:Y:S03]  /*f330*/  SYNCS.PHASECHK.TRANS64.TRYWAIT P0, [R3+URZ+0x29800], R0 ;  /* 0x02980000030075a7 */ /* 0x000066000800017f */
[----:B-1----:R-:W-:Y:S05]  /*f340*/  @!P0 NANOSLEEP.SYNCS 0x989680 ;  /* 0x009896800000895d */ /* 0x002fea0003900000 */
[----:B------:R-:W1:Y:S02]  /*f350*/  @!P0 SYNCS.PHASECHK.TRANS64 P0, [R3+URZ+0x29800], R0 ;  /* 0x02980000030085a7 */ /* 0x000e64000800007f */
[----:B-1----:R-:W-:Y:S05]  /*f360*/  @!P0 BRA `(.L_x_12) ;  /* 0xfffffffc00ec8947 */ /* 0x002fea000383ffff */
[----:B------:R-:W-:Y:S05]  /*f370*/  BRA `(.L_x_98) ;  /* 0xffffff2000907947 */ /* 0x000fea000383ffff */
.L_x_16:
[----:B-1----:R-:W-:-:S04]  /*f380*/  IMAD.U32 R5, RZ, RZ, UR36 ;  /* 0x00000024ff057e24 */ /* 0x002fc8000f8e00ff */
[----:B------:R1:W2:Y:S03]  /*f390*/  SYNCS.PHASECHK.TRANS64.TRYWAIT P1, [R5+URZ+0x29830], R0 ;  /* 0x02983000050075a7 */ /* 0x0002a6000802017f */
[----:B--2---:R-:W-:Y:S05]  /*f3a0*/  @!P1 NANOSLEEP.SYNCS 0x989680 ;  /* 0x009896800000995d */ /* 0x004fea0003900000 */
[----:B------:R-:W2:Y:S02]  /*f3b0*/  @!P1 SYNCS.PHASECHK.TRANS64 P1, [R5+URZ+0x29830], R0 ;  /* 0x02983000050095a7 */ /* 0x000ea4000802007f */
[----:B--2---:R-:W-:Y:S05]  /*f3c0*/  @!P1 BRA `(.L_x_16) ;  /* 0xfffffffc00ec9947 */ /* 0x004fea000383ffff */
[----:B------:R-:W-:Y:S05]  /*f3d0*/  BRA `(.L_x_15) ;  /* 0xffffff2000ac7947 */ /* 0x000fea000383ffff */
.L_x_22:
[----:B-1----:R-:W-:-:S04]  /*f3e0*/  IMAD.U32 R3, RZ, RZ, UR4 ;  /* 0x00000004ff037e24 */ /* 0x002fc8000f8e00ff */
[----:B------:R1:W2:Y:S03]  /*f3f0*/  SYNCS.PHASECHK.TRANS64.TRYWAIT P1, [R3+URZ+0x29830], R0 ;  /* 0x02983000030075a7 */ /* 0x0002a6000802017f */
[----:B--2---:R-:W-:Y:S05]  /*f400*/  @!P1 NANOSLEEP.SYNCS 0x989680 ;  /* 0x009896800000995d */ /* 0x004fea0003900000 */
[----:B------:R-:W2:Y:S02]  /*f410*/  @!P1 SYNCS.PHASECHK.TRANS64 P1, [R3+URZ+0x29830], R0 ;  /* 0x02983000030095a7 */ /* 0x000ea4000802007f */
[----:B--2---:R-:W-:Y:S05]  /*f420*/  @!P1 BRA `(.L_x_22) ;  /* 0xfffffffc00ec9947 */ /* 0x004fea000383ffff */
[----:B------:R-:W-:Y:S05]  /*f430*/  BRA `(.L_x_19) ;  /* 0xffffff5400d87947 */ /* 0x000fea000383ffff */
.L_x_26:
[----:B-1----:R-:W-:-:S04]  /*f440*/  IMAD.U32 R13, RZ, RZ, UR4 ;  /* 0x00000004ff0d7e24 */ /* 0x002fc8000f8e00ff */
[----:B------:R1:W2:Y:S03]  /*f450*/  SYNCS.PHASECHK.TRANS64.TRYWAIT P1, [R13+URZ+0x29850], R0 ;  /* 0x029850000d0075a7 */ /* 0x0002a6000802017f */
[----:B--2---:R-:W-:Y:S05]  /*f460*/  @!P1 NANOSLEEP.SYNCS 0x989680 ;  /* 0x009896800000995d */ /* 0x004fea0003900000 */
[----:B------:R-:W2:Y:S02]  /*f470*/  @!P1 SYNCS.PHASECHK.TRANS64 P1, [R13+URZ+0x29850], R0 ;  /* 0x029850000d0095a7 */ /* 0x000ea4000802007f */
[----:B--2---:R-:W-:Y:S05]  /*f480*/  @!P1 BRA `(.L_x_26) ;  /* 0xfffffffc00ec9947 */ /* 0x004fea000383ffff */
[----:B------:R-:W-:Y:S05]  /*f490*/  BRA `(.L_x_23) ;  /* 0xffffff6400047947 */ /* 0x000fea000383ffff */
.L_x_33:
[----:B-1----:R-:W-:-:S04]  /*f4a0*/  IMAD.U32 R5, RZ, RZ, UR9 ;  /* 0x00000009ff057e24 */ /* 0x002fc8000f8e00ff */
[----:B------:R1:W2:Y:S03]  /*f4b0*/  SYNCS.PHASECHK.TRANS64.TRYWAIT P1, [R5+URZ+0x29850], R2 ;  /* 0x02985002050075a7 */ /* 0x0002a6000802017f */
[----:B--2---:R-:W-:Y:S05]  /*f4c0*/  @!P1 NANOSLEEP.SYNCS 0x989680 ;  /* 0x009896800000995d */ /* 0x004fea0003900000 */
[----:B------:R-:W2:Y:S02]  /*f4d0*/  @!P1 SYNCS.PHASECHK.TRANS64 P1, [R5+URZ+0x29850], R2 ;  /* 0x02985002050095a7 */ /* 0x000ea4000802007f */
[----:B--2---:R-:W-:Y:S05]  /*f4e0*/  @!P1 BRA `(.L_x_33) ;  /* 0xfffffffc00ec9947 */ /* 0x004fea000383ffff */
[----:B------:R-:W-:Y:S05]  /*f4f0*/  BRA `(.L_x_32) ;  /* 0xffffff8000dc7947 */ /* 0x000fea000383ffff */
.L_x_46:
[----:B------:R-:W-:Y:S02]  /*f500*/  IMAD.MOV.U32 R13, RZ, RZ, R22 ;  /* 0x000000ffff0d7224 */ /* 0x000fe400078e0016 */
[----:B------:R-:W-:Y:S02]  /*f510*/  IMAD.MOV.U32 R12, RZ, RZ, RZ ;  /* 0x000000ffff0c7224 */ /* 0x000fe400078e00ff */
[----:B------:R-:W-:Y:S02]  /*f520*/  IMAD.MOV.U32 R11, RZ, RZ, 0x1f ;  /* 0x0000001fff0b7424 */ /* 0x000fe400078e00ff */
[----:B------:R-:W-:-:S07]  /*f530*/  IMAD.MOV.U32 R15, RZ, RZ, -0x1 ;  /* 0xffffffffff0f7424 */ /* 0x000fce00078e00ff */
[----:B-----5:R-:W-:Y:S05]  /*f540*/  WARPSYNC.COLLECTIVE R15, `(.L_x_99) ;  /* 0x000000000f087348 */ /* 0x020fea0003c00000 */
[----:B------:R0:W1:Y:S02]  /*f550*/  SHFL.IDX P6, R14, R13, R12, R11 ;  /* 0x0000000c0d0e7389 */ /* 0x00006400000c000b */
[----:B01---5:R-:W-:Y:S01]  /*f560*/  ENDCOLLECTIVE ;  /* 0x000000000000791b */ /* 0x023fe20003800000 */
.L_x_99:
[----:B------:R-:W-:Y:S05]  /*f570*/  BRA `(.L_x_100) ;  /* 0xffffffbc00f87947 */ /* 0x000fea000383ffff */
.L_x_48:
[----:B0-----:R-:W-:Y:S02]  /*f580*/  IMAD.MOV.U32 R3, RZ, RZ, 0x1 ;  /* 0x00000001ff037424 */ /* 0x001fe400078e00ff */
[----:B------:R-:W-:-:S03]  /*f590*/  IMAD.U32 R2, RZ, RZ, UR41 ;  /* 0x00000029ff027e24 */ /* 0x000fc6000f8e00ff */
[----:B------:R-:W-:-:S04]  /*f5a0*/  SHF.L.U32 R3, R3, 0x1f, RZ ;  /* 0x0000001f03037819 */ /* 0x000fc800000006ff */
[----:B------:R0:W1:Y:S03]  /*f5b0*/  SYNCS.PHASECHK.TRANS64.TRYWAIT P0, [R2+URZ+0x29880], R3 ;  /* 0x02988003020075a7 */ /* 0x000066000800017f */
[----:B-1----:R-:W-:Y:S05]  /*f5c0*/  @!P0 NANOSLEEP.SYNCS 0x989680 ;  /* 0x009896800000895d */ /* 0x002fea0003900000 */
[----:B------:R-:W1:Y:S02]  /*f5d0*/  @!P0 SYNCS.PHASECHK.TRANS64 P0, [R2+URZ+0x29880], R3 ;  /* 0x02988003020085a7 */ /* 0x000e64000800007f */
[----:B-1----:R-:W-:Y:S05]  /*f5e0*/  @!P0 BRA `(.L_x_48) ;  /* 0xfffffffc00e48947 */ /* 0x002fea000383ffff */
[----:B------:R-:W-:Y:S05]  /*f5f0*/  BRA `(.L_x_101) ;  /* 0xffffffc400407947 */ /* 0x000fea000383ffff */
.L_x_49:
[----:B------:R-:W-:Y:S01]  /*f600*/  BSSY B0, `(.L_x_102) ;  /* 0x0000008000007945 */ /* 0x000fe20003800000 */
[----:B------:R-:W-:Y:S02]  /*f610*/  IMAD.MOV.U32 R13, RZ, RZ, R10 ;  /* 0x000000ffff0d7224 */ /* 0x000fe400078e000a */
[----:B------:R-:W-:Y:S02]  /*f620*/  IMAD.MOV.U32 R12, RZ, RZ, RZ ;  /* 0x000000ffff0c7224 */ /* 0x000fe400078e00ff */
[----:B------:R-:W-:Y:S02]  /*f630*/  IMAD.MOV.U32 R11, RZ, RZ, 0x1c1f ;  /* 0x00001c1fff0b7424 */ /* 0x000fe400078e00ff */
[----:B------:R-:W-:-:S07]  /*f640*/  IMAD.MOV.U32 R15, RZ, RZ, -0x1 ;  /* 0xffffffffff0f7424 */ /* 0x000fce00078e00ff */
[----:B------:R-:W-:Y:S05]  /*f650*/  WARPSYNC.COLLECTIVE R15, `(.L_x_103) ;  /* 0x000000000f087348 */ /* 0x000fea0003c00000 */
[----:B------:R0:W1:Y:S02]  /*f660*/  SHFL.IDX P6, R14, R13, R12, R11 ;  /* 0x0000000c0d0e7389 */ /* 0x00006400000c000b */
[----:B01----:R-:W-:Y:S01]  /*f670*/  ENDCOLLECTIVE ;  /* 0x000000000000791b */ /* 0x003fe20003800000 */
.L_x_103:
[----:B------:R-:W-:Y:S05]  /*f680*/  BSYNC B0 ;  /* 0x0000000000007941 */ /* 0x000fea0003800000 */
.L_x_102:
[----:B------:R-:W-:Y:S01]  /*f690*/  IMAD.MOV.U32 R13, RZ, RZ, R18 ;  /* 0x000000ffff0d7224 */ /* 0x000fe200078e0012 */
[----:B------:R-:W-:Y:S01]  /*f6a0*/  MOV R11, 0x1c1f ;  /* 0x00001c1f000b7802 */ /* 0x000fe20000000f00 */
[----:B------:R-:W-:Y:S01]  /*f6b0*/  IMAD.MOV.U32 R12, RZ, RZ, RZ ;  /* 0x000000ffff0c7224 */ /* 0x000fe200078e00ff */
[C---:B------:R-:W-:Y:S01]  /*f6c0*/  LOP3.LUT P3, RZ, R16.reuse, 0x2, RZ, 0xc0, !PT ;  /* 0x0000000210ff7812 */ /* 0x040fe2000786c0ff */
[----:B------:R-:W-:Y:S01]  /*f6d0*/  IMAD.MOV.U32 R15, RZ, RZ, -0x1 ;  /* 0xffffffffff0f7424 */ /* 0x000fe200078e00ff */
[----:B------:R-:W-:Y:S01]  /*f6e0*/  LOP3.LUT P2, RZ, R16, 0x1, RZ, 0xc0, !PT ;  /* 0x0000000110ff7812 */ /* 0x000fe2000784c0ff */
[----:B------:R-:W-:Y:S01]  /*f6f0*/  IMAD.MOV.U32 R3, RZ, RZ, R14 ;  /* 0x000000ffff037224 */ /* 0x000fe200078e000e */
[----:B------:R-:W-:Y:S01]  /*f700*/  ISETP.GE.AND P1, PT, R9, 0x61, PT ;  /* 0x000000610900780c */ /* 0x000fe20003f26270 */
[----:B------:R-:W-:-:S12]  /*f710*/  VIADD R8, R7, UR41 ;  /* 0x0000002907087c36 */ /* 0x000fd80008000000 */
[----:B------:R-:W-:Y:S05]  /*f720*/  WARPSYNC.COLLECTIVE R15, `(.L_x_104) ;  /* 0x000000000f087348 */ /* 0x000fea0003c00000 */
[----:B------:R0:W1:Y:S02]  /*f730*/  SHFL.IDX P6, R14, R13, R12, R11 ;  /* 0x0000000c0d0e7389 */ /* 0x00006400000c000b */
[----:B01----:R-:W-:Y:S01]  /*f740*/  ENDCOLLECTIVE ;  /* 0x000000000000791b */ /* 0x003fe20003800000 */
.L_x_104:
[----:B------:R-:W-:Y:S01]  /*f750*/  ISETP.GE.AND P5, PT, R9, 0x81, PT ;  /* 0x000000810900780c */ /* 0x000fe20003fa6270 */
[----:B------:R-:W-:Y:S02]  /*f760*/  IMAD.IADD R7, R33, 0x1, R8 ;  /* 0x0000000121077824 */ /* 0x000fe400078e0208 */
[----:B------:R-:W-:Y:S02]  /*f770*/  VIADD R34, R8, 0xa400 ;  /* 0x0000a40008227836 */ /* 0x000fe40000000000 */
[----:B------:R-:W-:Y:S02]  /*f780*/  IMAD.MOV.U32 R13, RZ, RZ, R10 ;  /* 0x000000ffff0d7224 */ /* 0x000fe400078e000a */
[----:B------:R-:W-:Y:S02]  /*f790*/  IMAD.MOV.U32 R12, RZ, RZ, 0x1 ;  /* 0x00000001ff0c7424 */ /* 0x000fe400078e00ff */
[----:B------:R-:W-:-:S07]  /*f7a0*/  IMAD.MOV.U32 R2, RZ, RZ, R14 ;  /* 0x000000ffff027224 */ /* 0x000fce00078e000e */
[----:B------:R-:W-:Y:S05]  /*f7b0*/  WARPSYNC.COLLECTIVE R15, `(.L_x_105) ;  /* 0x000000000f087348 */ /* 0x000fea0003c00000 */
[----:B------:R0:W1:Y:S02]  /*f7c0*/  SHFL.IDX P6, R14, R13, R12, R11 ;  /* 0x0000000c0d0e7389 */ /* 0x00006400000c000b */
[----:B01----:R-:W-:Y:S01]  /*f7d0*/  ENDCOLLECTIVE ;  /* 0x000000000000791b */ /* 0x003fe20003800000 */
.L_x_105:
[----:B------:R-:W-:-:S05]  /*f7e0*/  IADD3 R2, P0, R35, R2, RZ ;  /* 0x0000000223027210 */ /* 0x000fca0007f1e0ff */
[----:B------:R-:W-:Y:S01]  /*f7f0*/  IMAD.X R3, RZ, RZ, R3, P0 ;  /* 0x000000ffff037224 */ /* 0x000fe200000e0603 */
[----:B------:R-:W-:Y:S01]  /*f800*/  ISETP.LT.OR P0, PT, R9, 0x1, P3 ;  /* 0x000000010900780c */ /* 0x000fe20001f01670 */
[----:B------:R-:W-:-:S12]  /*f810*/  IMAD.MOV.U32 R13, RZ, RZ, R18 ;  /* 0x000000ffff0d7224 */ /* 0x000fd800078e0012 */
[----:B------:R-:W-:Y:S01]  /*f820*/  @!PT LDS RZ, [RZ] ;  /* 0x00000000fffff984 */ /* 0x000fe20000000800 */
[----:B------:R-:W-:Y:S01]  /*f830*/  @!PT LDS RZ, [RZ] ;  /* 0x00000000fffff984 */ /* 0x000fe20000000800 */
[----:B------:R-:W-:Y:S01]  /*f840*/  @!PT LDS RZ, [RZ] ;  /* 0x00000000fffff984 */ /* 0x000fe20000000800 */
[----:B------:R-:W-:Y:S01]  /*f850*/  LDGSTS.E.BYPASS.LTC128B.128 [R8+0xa400], desc[UR56][R2.64], !P0 ;  /* 0x0a40000002087fae */ /* 0x000fe2000c101d78 */
[----:B------:R-:W-:-:S13]  /*f860*/  ISETP.LT.OR P0, PT, R9, 0x1, P2 ;  /* 0x000000010900780c */ /* 0x000fda0001701670 */
[----:B------:R0:W-:Y:S02]  /*f870*/  LDGSTS.E.BYPASS.LTC128B.128 [R7+0xa400], desc[UR56][R2.64+0x40], !P0 ;  /* 0x0a40004002077fae */ /* 0x0001e4000c101d78 */
[----:B0-----:R-:W-:-:S07]  /*f880*/  IMAD.MOV.U32 R3, RZ, RZ, R14 ;  /* 0x000000ffff037224 */ /* 0x001fce00078e000e */
[----:B------:R-:W-:Y:S05]  /*f890*/  WARPSYNC.COLLECTIVE R15, `(.L_x_106) ;  /* 0x000000000f087348 */ /* 0x000fea0003c00000 */
[----:B------:R0:W1:Y:S02]  /*f8a0*/  SHFL.IDX P6, R14, R13, R12, R11 ;  /* 0x0000000c0d0e7389 */ /* 0x00006400000c000b */
[----:B01----:R-:W-:Y:S01]  /*f8b0*/  ENDCOLLECTIVE ;  /* 0x000000000000791b */ /* 0x003fe20003800000 */
.L_x_106:
[----:B------:R-:W-:Y:S02]  /*f8c0*/  IMAD.MOV.U32 R13, RZ, RZ, R10 ;  /* 0x000000ffff0d7224 */ /* 0x000fe400078e000a */
[----:B------:R-:W-:Y:S02]  /*f8d0*/  IMAD.MOV.U32 R12, RZ, RZ, 0x2 ;  /* 0x00000002ff0c7424 */ /* 0x000fe400078e00ff */
[----:B------:R-:W-:-:S07]  /*f8e0*/  IMAD.MOV.U32 R2, RZ, RZ, R14 ;  /* 0x000000ffff027224 */ /* 0x000fce00078e000e */
[----:B------:R-:W-:Y:S05]  /*f8f0*/  WARPSYNC.COLLECTIVE R15, `(.L_x_107) ;  /* 0x000000000f087348 */ /* 0x000fea0003c00000 */
[----:B------:R0:W1:Y:S02]  /*f900*/  SHFL.IDX P6, R14, R13, R12, R11 ;  /* 0x0000000c0d0e7389 */ /* 0x00006400000c000b */
[----:B01----:R-:W-:Y:S01]  /*f910*/  ENDCOLLECTIVE ;  /* 0x000000000000791b */ /* 0x003fe20003800000 */
.L_x_107:
        /* <DEDUP_REMOVED lines=14> */
.L_x_108:
[----:B------:R-:W-:Y:S01]  /*fa00*/  IMAD.MOV.U32 R13, RZ, RZ, R10 ;  /* 0x000000ffff0d7224 */ /* 0x000fe200078e000a */
[----:B------:R-:W-:Y:S01]  /*fa10*/  MOV R12, 0x3 ;  /* 0x00000003000c7802 */ /* 0x000fe20000000f00 */
[----:B------:R-:W-:-:S07]  /*fa20*/  IMAD.MOV.U32 R2, RZ, RZ, R14 ;  /* 0x000000ffff027224 */ /* 0x000fce00078e000e */
[----:B------:R-:W-:Y:S05]  /*fa30*/  WARPSYNC.COLLECTIVE R15, `(.L_x_109) ;  /* 0x000000000f087348 */ /* 0x000fea0003c00000 */
[----:B------:R0:W1:Y:S02]  /*fa40*/  SHFL.IDX P6, R14, R13, R12, R11 ;  /* 0x0000000c0d0e7389 */ /* 0x00006400000c000b */
[----:B01----:R-:W-:Y:S01]  /*fa50*/  ENDCOLLECTIVE ;  /* 0x000000000000791b */ /* 0x003fe20003800000 */
.L_x_109:
[----:B------:R-:W-:-:S05]  /*fa60*/  IADD3 R2, P0, R35, R2, RZ ;  /* 0x0000000223027210 */ /* 0x000fca0007f1e0ff */
[----:B------:R-:W-:Y:S01]  /*fa70*/  IMAD.X R3, RZ, RZ, R3, P0 ;  /* 0x000000ffff037224 */ /* 0x000fe200000e0603 */
[----:B------:R-:W-:Y:S01]  /*fa80*/  ISETP.LT.OR P0, PT, R9, 0x41, P3 ;  /* 0x000000410900780c */ /* 0x000fe20001f01670 */
[----:B------:R-:W-:-:S12]  /*fa90*/  IMAD.MOV.U32 R13, RZ, RZ, R18 ;  /* 0x000000ffff0d7224 */ /* 0x000fd800078e0012 */
[----:B------:R-:W-:Y:S01]  /*faa0*/  @!PT LDS RZ, [RZ] ;  /* 0x00000000fffff984 */ /* 0x000fe20000000800 */
[----:B------:R-:W-:Y:S01]  /*fab0*/  @!PT LDS RZ, [RZ] ;  /* 0x00000000fffff984 */ /* 0x000fe20000000800 */
[----:B------:R-:W-:Y:S01]  /*fac0*/  @!PT LDS RZ, [RZ] ;  /* 0x00000000fffff984 */ /* 0x000fe20000000800 */
[----:B------:R0:W-:Y:S01]  /*fad0*/  LDGSTS.E.BYPASS.LTC128B.128 [R8+0xc400], desc[UR56][R2.64], !P0 ;  /* 0x0c40000002087fae */ /* 0x0001e2000c101d78 */
[----:B------:R-:W-:Y:S01]  /*fae0*/  ISETP.LT.OR P0, PT, R9, 0x41, P2 ;  /* 0x000000410900780c */ /* 0x000fe20001701670 */
[----:B------:R-:W-:-:S12]  /*faf0*/  IMAD.MOV.U32 R10, RZ, RZ, R14 ;  /* 0x000000ffff0a7224 */ /* 0x000fd800078e000e */
[----:B0-----:R-:W-:Y:S05]  /*fb00*/  WARPSYNC.COLLECTIVE R15, `(.L_x_110) ;  /* 0x000000000f087348 */ /* 0x001fea0003c00000 */
[----:B------:R1:W2:Y:S02]  /*fb10*/  SHFL.IDX P6, R14, R13, R12, R11 ;  /* 0x0000000c0d0e7389 */ /* 0x0002a400000c000b */
[----:B012---:R-:W-:Y:S01]  /*fb20*/  ENDCOLLECTIVE ;  /* 0x000000000000791b */ /* 0x007fe20003800000 */
.L_x_110:
[----:B------:R-:W-:Y:S01]  /*fb30*/  @!PT LDS RZ, [RZ] ;  /* 0x00000000fffff984 */ /* 0x000fe20000000800 */
[----:B------:R-:W-:Y:S01]  /*fb40*/  @!PT LDS RZ, [RZ] ;  /* 0x00000000fffff984 */ /* 0x000fe20000000800 */
[----:B------:R-:W-:Y:S01]  /*fb50*/  @!PT LDS RZ, [RZ] ;  /* 0x00000000fffff984 */ /* 0x000fe20000000800 */
[----:B------:R0:W-:Y:S01]  /*fb60*/  LDGSTS.E.BYPASS.LTC128B.128 [R7+0xc400], desc[UR56][R2.64+0x40], !P0 ;  /* 0x0c40004002077fae */ /* 0x0001e2000c101d78 */
[----:B------:R-:W-:Y:S02]  /*fb70*/  IMAD.MOV.U32 R13, RZ, RZ, R19 ;  /* 0x000000ffff0d7224 */ /* 0x000fe400078e0013 */
[----:B------:R-:W-:Y:S02]  /*fb80*/  IMAD.MOV.U32 R12, RZ, RZ, RZ ;  /* 0x000000ffff0c7224 */ /* 0x000fe400078e00ff */
[----:B0-----:R-:W-:-:S07]  /*fb90*/  IMAD.MOV.U32 R2, RZ, RZ, R14 ;  /* 0x000000ffff027224 */ /* 0x001fce00078e000e */
[----:B------:R-:W-:Y:S05]  /*fba0*/  WARPSYNC.COLLECTIVE R15, `(.L_x_111) ;  /* 0x000000000f087348 */ /* 0x000fea0003c00000 */
[----:B------:R0:W1:Y:S02]  /*fbb0*/  SHFL.IDX P6, R14, R13, R12, R11 ;  /* 0x0000000c0d0e7389 */ /* 0x00006400000c000b */
[----:B01----:R-:W-:Y:S01]  /*fbc0*/  ENDCOLLECTIVE ;  /* 0x000000000000791b */ /* 0x003fe20003800000 */
.L_x_111:
[----:B------:R-:W-:-:S05]  /*fbd0*/  IADD3 R2, P0, R35, R2, RZ ;  /* 0x0000000223027210 */ /* 0x000fca0007f1e0ff */
[----:B------:R-:W-:Y:S01]  /*fbe0*/  IMAD.X R3, RZ, RZ, R10, P0 ;  /* 0x000000ffff037224 */ /* 0x000fe200000e060a */
[C---:B------:R-:W-:Y:S02]  /*fbf0*/  ISETP.LT.OR P0, PT, R9.reuse, 0x61, P3 ;  /* 0x000000610900780c */ /* 0x040fe40001f01670 */
[----:B------:R-:W-:Y:S01]  /*fc00*/  ISETP.GE.AND P3, PT, R9, 0x21, PT ;  /* 0x000000210900780c */ /* 0x000fe20003f66270 */
[----:B------:R-:W-:-:S10]  /*fc10*/  IMAD.MOV.U32 R13, RZ, RZ, R20 ;  /* 0x000000ffff0d7224 */ /* 0x000fd400078e0014 */
[----:B------:R-:W-:Y:S01]  /*fc20*/  @!PT LDS RZ, [RZ] ;  /* 0x00000000fffff984 */ /* 0x000fe20000000800 */
[----:B------:R-:W-:Y:S01]  /*fc30*/  @!PT LDS RZ, [RZ] ;  /* 0x00000000fffff984 */ /* 0x000fe20000000800 */
[----:B------:R-:W-:Y:S01]  /*fc40*/  @!PT LDS RZ, [RZ] ;  /* 0x00000000fffff984 */ /* 0x000fe20000000800 */
[----:B------:R0:W-:Y:S01]  /*fc50*/  LDGSTS.E.BYPASS.LTC128B.128 [R8+0xd400], desc[UR56][R2.64], !P0 ;  /* 0x0d40000002087fae */ /* 0x0001e2000c101d78 */
[C---:B------:R-:W-:Y:S01]  /*fc60*/  ISETP.LT.OR P0, PT, R9.reuse, 0x61, P2 ;  /* 0x000000610900780c */ /* 0x040fe20001701670 */
[----:B------:R-:W-:Y:S01]  /*fc70*/  IMAD.MOV.U32 R19, RZ, RZ, R14 ;  /* 0x000000ffff137224 */ /* 0x000fe200078e000e */
[----:B------:R-:W-:-:S13]  /*fc80*/  ISETP.GE.AND P2, PT, R9, 0x41, PT ;  /* 0x000000410900780c */ /* 0x000fda0003f46270 */
[----:B0-----:R-:W-:Y:S05]  /*fc90*/  WARPSYNC.COLLECTIVE R15, `(.L_x_112) ;  /* 0x000000000f087348 */ /* 0x001fea0003c00000 */
[----:B------:R1:W2:Y:S02]  /*fca0*/  SHFL.IDX P6, R14, R13, R12, R11 ;  /* 0x0000000c0d0e7389 */ /* 0x0002a400000c000b */
[----:B012---:R-:W-:Y:S01]  /*fcb0*/  ENDCOLLECTIVE ;  /* 0x000000000000791b */ /* 0x007fe20003800000 */
.L_x_112:
[----:B------:R-:W-:Y:S01]  /*fcc0*/  @!PT LDS RZ, [RZ] ;  /* 0x00000000fffff984 */ /* 0x000fe20000000800 */
[----:B------:R-:W-:Y:S01]  /*fcd0*/  @!PT LDS RZ, [RZ] ;  /* 0x00000000fffff984 */ /* 0x000fe20000000800 */
[----:B------:R-:W-:Y:S01]  /*fce0*/  @!PT LDS RZ, [RZ] ;  /* 0x00000000fffff984 */ /* 0x000fe20000000800 */
[----:B------:R0:W-:Y:S02]  /*fcf0*/  LDGSTS.E.BYPASS.LTC128B.128 [R7+0xd400], desc[UR56][R2.64+0x40], !P0 ;  /* 0x0d40004002077fae */ /* 0x0001e4000c101d78 */
[----:B0-----:R-:W-:Y:S01]  /*fd00*/  IMAD.MOV.U32 R2, RZ, RZ, R14 ;  /* 0x000000ffff027224 */ /* 0x001fe200078e000e */
[----:B------:R-:W-:Y:S06]  /*fd10*/  BRA `(.L_x_113) ;  /* 0xffffffc000e87947 */ /* 0x000fec000383ffff */
.L_x_52:
[----:B-1----:R-:W-:Y:S02]  /*fd20*/  IMAD.MOV.U32 R3, RZ, RZ, 0x1 ;  /* 0x00000001ff037424 */ /* 0x002fe400078e00ff */
[----:B------:R-:W-:-:S03]  /*fd30*/  IMAD.U32 R2, RZ, RZ, UR41 ;  /* 0x00000029ff027e24 */ /* 0x000fc6000f8e00ff */
[----:B------:R-:W-:-:S04]  /*fd40*/  SHF.L.U32 R3, R3, 0x1f, RZ ;  /* 0x0000001f03037819 */ /* 0x000fc800000006ff */
[----:B------:R1:W2:Y:S03]  /*fd50*/  SYNCS.PHASECHK.TRANS64.TRYWAIT P0, [R2+URZ+0x29840], R3 ;  /* 0x02984003020075a7 */ /* 0x0002a6000800017f */
[----:B--2---:R-:W-:Y:S05]  /*fd60*/  @!P0 NANOSLEEP.SYNCS 0x989680 ;  /* 0x009896800000895d */ /* 0x004fea0003900000 */
[----:B------:R-:W2:Y:S02]  /*fd70*/  @!P0 SYNCS.PHASECHK.TRANS64 P0, [R2+URZ+0x29840], R3 ;  /* 0x02984003020085a7 */ /* 0x000ea4000800007f */
[----:B--2---:R-:W-:Y:S05]  /*fd80*/  @!P0 BRA `(.L_x_52) ;  /* 0xfffffffc00e48947 */ /* 0x004fea000383ffff */
[----:B------:R-:W-:Y:S05]  /*fd90*/  BRA `(.L_x_114) ;  /* 0xffffffc400347947 */ /* 0x000fea000383ffff */
.L_x_53:
[----:B------:R-:W-:Y:S01]  /*fda0*/  BSSY B0, `(.L_x_115) ;  /* 0x0000008000007945 */ /* 0x000fe20003800000 */
[----:B------:R-:W-:Y:S02]  /*fdb0*/  IMAD.MOV.U32 R13, RZ, RZ, R6 ;  /* 0x000000ffff0d7224 */ /* 0x000fe400078e0006 */
[----:B------:R-:W-:Y:S02]  /*fdc0*/  IMAD.MOV.U32 R12, RZ, RZ, RZ ;  /* 0x000000ffff0c7224 */ /* 0x000fe400078e00ff */
[----:B------:R-:W-:Y:S02]  /*fdd0*/  IMAD.MOV.U32 R11, RZ, RZ, 0x1c1f ;  /* 0x00001c1fff0b7424 */ /* 0x000fe400078e00ff */
[----:B------:R-:W-:-:S07]  /*fde0*/  IMAD.MOV.U32 R15, RZ, RZ, -0x1 ;  /* 0xffffffffff0f7424 */ /* 0x000fce00078e00ff */
[----:B0-----:R-:W-:Y:S05]  /*fdf0*/  WARPSYNC.COLLECTIVE R15, `(.L_x_116) ;  /* 0x000000000f087348 */ /* 0x001fea0003c00000 */
[----:B------:R1:W2:Y:S02]  /*fe00*/  SHFL.IDX P6, R14, R13, R12, R11 ;  /* 0x0000000c0d0e7389 */ /* 0x0002a400000c000b */
[----:B012---:R-:W-:Y:S01]  /*fe10*/  ENDCOLLECTIVE ;  /* 0x000000000000791b */ /* 0x007fe20003800000 */
.L_x_116:
[----:B------:R-:W-:Y:S05]  /*fe20*/  BSYNC B0 ;  /* 0x0000000000007941 */ /* 0x000fea0003800000 */
.L_x_115:
[----:B------:R-:W-:Y:S01]  /*fe30*/  IMAD.MOV.U32 R13, RZ, RZ, R5 ;  /* 0x000000ffff0d7224 */ /* 0x000fe200078e0005 */
[----:B------:R-:W-:Y:S01]  /*fe40*/  MOV R12, RZ ;  /* 0x000000ff000c7202 */ /* 0x000fe20000000f00 */
[----:B------:R-:W-:Y:S01]  /*fe50*/  IMAD.MOV.U32 R11, RZ, RZ, 0x1c1f ;  /* 0x00001c1fff0b7424 */ /* 0x000fe200078e00ff */
[----:B------:R-:W-:Y:S01]  /*fe60*/  P2R R4, PR, RZ, 0x20 ;  /* 0x00000020ff047803 */ /* 0x000fe20000000000 */
[----:B------:R-:W-:Y:S01]  /*fe70*/  IMAD.MOV.U32 R15, RZ, RZ, -0x1 ;  /* 0xffffffffff0f7424 */ /* 0x000fe200078e00ff */
[----:B------:R-:W-:Y:S01]  /*fe80*/  LOP3.LUT P5, RZ, R16, 0x4, RZ, 0xc0, !PT ;  /* 0x0000000410ff7812 */ /* 0x000fe200078ac0ff */
[----:B------:R-:W-:Y:S02]  /*fe90*/  IMAD.MOV.U32 R2, RZ, RZ, R14 ;  /* 0x000000ffff027224 */ /* 0x000fe400078e000e */
[----:B------:R-:W-:-:S10]  /*fea0*/  @P4 VIADD R9, R36, UR41 ;  /* 0x0000002924094c36 */ /* 0x000fd40008000000 */
[----:B------:R-:W-:Y:S05]  /*feb0*/  WARPSYNC.COLLECTIVE R15, `(.L_x_117) ;  /* 0x000000000f087348 */ /* 0x000fea0003c00000 */
[----:B------:R0:W1:Y:S02]  /*fec0*/  SHFL.IDX P6, R14, R13, R12, R11 ;  /* 0x0000000c0d0e7389 */ /* 0x00006400000c000b */
[----:B01----:R-:W-:Y:S01]  /*fed0*/  ENDCOLLECTIVE ;  /* 0x000000000000791b */ /* 0x003fe20003800000 */
.L_x_117:
[----:B------:R-:W-:Y:S02]  /*fee0*/  @P3 VIADD R21, R36, UR41 ;  /* 0x0000002924153c36 */ /* 0x000fe40008000000 */
[----:B------:R-:W-:Y:S02]  /*fef0*/  IMAD.MOV.U32 R13, RZ, RZ, R6 ;  /* 0x000000ffff0d7224 */ /* 0x000fe400078e0006 */
[----:B------:R-:W-:Y:S01]  /*ff00*/  IMAD.MOV.U32 R12, RZ, RZ, 0x1 ;  /* 0x00000001ff0c7424 */ /* 0x000fe200078e00ff */
[----:B------:R-:W-:Y:S02]  /*ff10*/  @P4 IADD3 R14, P0, R35, R14, RZ ;  /* 0x0000000e230e4210 */ /* 0x000fe40007f1e0ff */
[----:B------:R-:W-:-:S03]  /*ff20*/  LOP3.LUT P6, RZ, R16, 0x8, RZ, 0xc0, !PT ;  /* 0x0000000810ff7812 */ /* 0x000fc600078cc0ff */
[----:B------:R-:W-:Y:S01]  /*ff30*/  @P4 IMAD.X R3, RZ, RZ, R2, P0 ;  /* 0x000000ffff034224 */ /* 0x000fe200000e0602 */
[----:B------:R-:W-:Y:S01]  /*ff40*/  LOP3.LUT P0, RZ, R16, 0x10, RZ, 0xc0, !PT ;  /* 0x0000001010ff7812 */ /* 0x000fe2000780c0ff */
[----:B------:R-:W-:-:S12]  /*ff50*/  @P4 IMAD.MOV.U32 R2, RZ, RZ, R14 ;  /* 0x000000ffff024224 */ /* 0x000fd800078e000e */
[----:B------:R-:W-:Y:S01]  /*ff60*/  @!PT LDS RZ, [RZ] ;  /* 0x00000000fffff984 */ /* 0x000fe20000000800 */
[----:B------:R-:W-:Y:S01]  /*ff70*/  @!PT LDS RZ, [RZ] ;  /* 0x00000000fffff984 */ /* 0x000fe20000000800 */
[----:B------:R-:W-:Y:S01]  /*ff80*/  @!PT LDS RZ, [RZ] ;  /* 0x00000000fffff984 */ /* 0x000fe20000000800 */
[----:B------:R0:W-:Y:S04]  /*ff90*/  @P4 LDGSTS.E.BYPASS.LTC128B.128 [R9+0x1a400], desc[UR56][R2.64], !P0 ;  /* 0x1a40000002094fae */ /* 0x0001e8000c101d78 */
[----:B------:R0:W-:Y:S02]  /*ffa0*/  @P4 LDGSTS.E.BYPASS.LTC128B.128 [R9+0x1cc00], desc[UR56][R2.64+0x40], !P6 ;  /* 0x1cc0004002094fae */ /* 0x0001e4000f101d78 */
[----:B0-----:R-:W-:Y:S05]  /*ffb0*/  WARPSYNC.COLLECTIVE R15, `(.L_x_118) ;  /* 0x000000000f087348 */ /* 0x001fea0003c00000 */
[----:B------:R1:W2:Y:S02]  /*ffc0*/  SHFL.IDX P6, R14, R13, R12, R11 ;  /* 0x0000000c0d0e7389 */ /* 0x0002a400000c000b */
[----:B012---:R-:W-:Y:S01]  /*ffd0*/  ENDCOLLECTIVE ;  /* 0x000000000000791b */ /* 0x007fe20003800000 */
.L_x_118:
[----:B------:R-:W-:Y:S01]  /*ffe0*/  @!PT LDS RZ, [RZ] ;  /* 0x00000000fffff984 */ /* 0x000fe20000000800 */
[----:B------:R-:W-:Y:S01]  /*fff0*/  @!PT LDS RZ, [RZ] ;  /* 0x00000000fffff984 */ /* 0x000fe20000000800 */
[----:B------:R-:W-:Y:S01]  /*10000*/  @!PT LDS RZ, [RZ] ;  /* 0x00000000fffff984 */ /* 0x000fe20000000800 */
[----:B------:R0:W-:Y:S01]  /*10010*/  @P4 LDGSTS.E.BYPASS.LTC128B.128 [R9+0x1f400], desc[UR56][R2.64+0x80], !P5 ;  /* 0x1f40008002094fae */ /* 0x0001e2000e901d78 */
[----:B------:R-:W-:Y:S01]  /*10020*/  LOP3.LUT P4, RZ, R16, 0x8, RZ, 0xc0, !PT ;  /* 0x0000000810ff7812 */ /* 0x000fe2000788c0ff */
[----:B------:R-:W-:Y:S02]  /*10030*/  IMAD.MOV.U32 R13, RZ, RZ, R5 ;  /* 0x000000ffff0d7224 */ /* 0x000fe400078e0005 */
[----:B------:R-:W-:-:S10]  /*10040*/  IMAD.MOV.U32 R8, RZ, RZ, R14 ;  /* 0x000000ffff087224 */ /* 0x000fd400078e000e */
[----:B0-----:R-:W-:Y:S05]  /*10050*/  WARPSYNC.COLLECTIVE R15, `(.L_x_119) ;  /* 0x000000000f087348 */ /* 0x001fea0003c00000 */
[----:B------:R1:W2:Y:S02]  /*10060*/  SHFL.IDX P6, R14, R13, R12, R11 ;  /* 0x0000000c0d0e7389 */ /* 0x0002a400000c000b */
[----:B012---:R-:W-:Y:S01]  /*10070*/  ENDCOLLECTIVE ;  /* 0x000000000000791b */ /* 0x007fe20003800000 */
.L_x_119:
[----:B------:R-:W-:Y:S02]  /*10080*/  IMAD.MOV.U32 R13, RZ, RZ, R6 ;  /* 0x000000ffff0d7224 */ /* 0x000fe400078e0006 */
[----:B------:R-:W-:Y:S01]  /*10090*/  IMAD.MOV.U32 R12, RZ, RZ, 0x2 ;  /* 0x00000002ff0c7424 */ /* 0x000fe200078e00ff */
[----:B------:R-:W-:Y:S02]  /*100a0*/  @P3 IADD3 R14, P0, R35, R14, RZ ;  /* 0x0000000e230e3210 */ /* 0x000fe40007f1e0ff */
[----:B------:R-:W-:-:S03]  /*100b0*/  LOP3.LUT P6, RZ, R16, 0x10, RZ, 0xc0, !PT ;  /* 0x0000001010ff7812 */ /* 0x000fc600078cc0ff */
[----:B------:R-:W-:Y:S02]  /*100c0*/  @P3 IMAD.X R19, RZ, RZ, R8, P0 ;  /* 0x000000ffff133224 */ /* 0x000fe400000e0608 */
[----:B------:R-:W-:Y:S02]  /*100d0*/  @P3 IMAD.MOV.U32 R2, RZ, RZ, R14 ;  /* 0x000000ffff023224 */ /* 0x000fe400078e000e */
[----:B------:R-:W-:Y:S01]  /*100e0*/  @P3 IMAD.MOV.U32 R3, RZ, RZ, R19 ;  /* 0x000000ffff033224 */ /* 0x000fe200078e0013 */
[----:B------:R-:W-:-:S05]  /*100f0*/  @P2 IADD3 R19, R36, UR41, RZ ;  /* 0x0000002924132c10 */ /* 0x000fca000fffe0ff */
[----:B------:R-:W-:Y:S01]  /*10100*/  @!PT LDS RZ, [RZ] ;  /* 0x00000000fffff984 */ /* 0x000fe20000000800 */
[----:B------:R-:W-:Y:S01]  /*10110*/  @!PT LDS RZ, [RZ] ;  /* 0x00000000fffff984 */ /* 0x000fe20000000800 */
[----:B------:R-:W-:Y:S01]  /*10120*/  @!PT LDS RZ, [RZ] ;  /* 0x00000000fffff984 */ /* 0x000fe20000000800 */
[----:B------:R0:W-:Y:S02]  /*10130*/  @P3 LDGSTS.E.BYPASS.LTC128B.128 [R21+0x1ac00], desc[UR56][R2.64], !P6 ;  /* 0x1ac0000002153fae */ /* 0x0001e4000f101d78 */
[----:B0-----:R-:W-:Y:S05]  /*10140*/  WARPSYNC.COLLECTIVE R15, `(.L_x_120) ;  /* 0x000000000f087348 */ /* 0x001fea0003c00000 */
[----:B------:R1:W2:Y:S02]  /*10150*/  SHFL.IDX P6, R14, R13, R12, R11 ;  /* 0x0000000c0d0e7389 */ /* 0x0002a400000c000b */
[----:B012---:R-:W-:Y:S01]  /*10160*/  ENDCOLLECTIVE ;  /* 0x000000000000791b */ /* 0x007fe20003800000 */
.L_x_120:
[----:B------:R-:W-:Y:S01]  /*10170*/  @!PT LDS RZ, [RZ] ;  /* 0x00000000fffff984 */ /* 0x000fe20000000800 */
[----:B------:R-:W-:Y:S01]  /*10180*/  @!PT LDS RZ, [RZ] ;  /* 0x00000000fffff984 */ /* 0x000fe20000000800 */
[----:B------:R-:W-:Y:S01]  /*10190*/  @!PT LDS RZ, [RZ] ;  /* 0x00000000fffff984 */ /* 0x000fe20000000800 */
[----:B------:R-:W-:Y:S04]  /*101a0*/  @P3 LDGSTS.E.BYPASS.LTC128B.128 [R21+0x1d400], desc[UR56][R2.64+0x40], !P4 ;  /* 0x1d40004002153fae */ /* 0x000fe8000e101d78 */
[----:B------:R0:W-:Y:S01]  /*101b0*/  @P3 LDGSTS.E.BYPASS.LTC128B.128 [R21+0x1fc00], desc[UR56][R2.64+0x80], !P5 ;  /* 0x1fc0008002153fae */ /* 0x0001e2000e901d78 */
[----:B------:R-:W-:Y:S01]  /*101c0*/  LOP3.LUT P3, RZ, R16, 0x10, RZ, 0xc0, !PT ;  /* 0x0000001010ff7812 */ /* 0x000fe2000786c0ff */
[----:B------:R-:W-:Y:S02]  /*101d0*/  IMAD.MOV.U32 R13, RZ, RZ, R5 ;  /* 0x000000ffff0d7224 */ /* 0x000fe400078e0005 */
[----:B0-----:R-:W-:Y:S02]  /*101e0*/  @P1 VIADD R21, R36, UR41 ;  /* 0x0000002924151c36 */ /* 0x001fe40008000000 */
[----:B------:R-:W-:-:S08]  /*101f0*/  IMAD.MOV.U32 R8, RZ, RZ, R14 ;  /* 0x000000ffff087224 */ /* 0x000fd000078e000e */
[----:B------:R-:W-:Y:S05]  /*10200*/  WARPSYNC.COLLECTIVE R15, `(.L_x_121) ;  /* 0x000000000f087348 */ /* 0x000fea0003c00000 */
[----:B------:R0:W1:Y:S02]  /*10210*/  SHFL.IDX P6, R14, R13, R12, R11 ;  /* 0x0000000c0d0e7389 */ /* 0x00006400000c000b */
[----:B01----:R-:W-:Y:S01]  /*10220*/  ENDCOLLECTIVE ;  /* 0x000000000000791b */ /* 0x003fe20003800000 */
.L_x_121:
[----:B------:R-:W-:Y:S02]  /*10230*/  IMAD.MOV.U32 R13, RZ, RZ, R6 ;  /* 0x000000ffff0d7224 */ /* 0x000fe400078e0006 */
[----:B------:R-:W-:Y:S01]  /*10240*/  IMAD.MOV.U32 R12, RZ, RZ, 0x3 ;  /* 0x00000003ff0c7424 */ /* 0x000fe200078e00ff */
[----:B------:R-:W-:-:S05]  /*10250*/  @P2 IADD3 R14, P0, R35, R14, RZ ;  /* 0x0000000e230e2210 */ /* 0x000fca0007f1e0ff */
[----:B------:R-:W-:-:S08]  /*10260*/  @P2 IMAD.MOV.U32 R2, RZ, RZ, R14 ;  /* 0x000000ffff022224 */ /* 0x000fd000078e000e */
[----:B------:R-:W-:Y:S05]  /*10270*/  WARPSYNC.COLLECTIVE R15, `(.L_x_122) ;  /* 0x000000000f087348 */ /* 0x000fea0003c00000 */
[----:B------:R0:W1:Y:S02]  /*10280*/  SHFL.IDX P6, R14, R13, R12, R11 ;  /* 0x0000000c0d0e7389 */ /* 0x00006400000c000b */
[----:B01----:R-:W-:Y:S01]  /*10290*/  ENDCOLLECTIVE ;  /* 0x000000000000791b */ /* 0x003fe20003800000 */
.L_x_122:
[----:B------:R-:W-:-:S04]  /*102a0*/  @P2 IMAD.X R9, RZ, RZ, R8, P0 ;  /* 0x000000ffff092224 */ /* 0x000fc800000e0608 */
[----:B------:R-:W-:-:S05]  /*102b0*/  @P2 IMAD.MOV.U32 R3, RZ, RZ, R9 ;  /* 0x000000ffff032224 */ /* 0x000fca00078e0009 */
[----:B------:R-:W-:Y:S01]  /*102c0*/  @!PT LDS RZ, [RZ] ;  /* 0x00000000fffff984 */ /* 0x000fe20000000800 */
[----:B------:R-:W-:Y:S01]  /*102d0*/  @!PT LDS RZ, [RZ] ;  /* 0x00000000fffff984 */ /* 0x000fe20000000800 */
[----:B------:R-:W-:Y:S01]  /*102e0*/  @!PT LDS RZ, [RZ] ;  /* 0x00000000fffff984 */ /* 0x000fe20000000800 */
[----:B------:R0:W-:Y:S01]  /*102f0*/  @P2 LDGSTS.E.BYPASS.LTC128B.128 [R19+0x1b400], desc[UR56][R2.64], !P3 ;  /* 0x1b40000002132fae */ /* 0x0001e2000d901d78 */
[----:B------:R-:W-:-:S03]  /*10300*/  IMAD.MOV.U32 R13, RZ, RZ, R5 ;  /* 0x000000ffff0d7224 */ /* 0x000fc600078e0005 */
[----:B------:R0:W-:Y:S04]  /*10310*/  @P2 LDGSTS.E.BYPASS.LTC128B.128 [R19+0x1dc00], desc[UR56][R2.64+0x40], !P4 ;  /* 0x1dc0004002132fae */ /* 0x0001e8000e101d78 */
[----:B------:R0:W-:Y:S01]  /*10320*/  @P2 LDGSTS.E.BYPASS.LTC128B.128 [R19+0x20400], desc[UR56][R2.64+0x80], !P5 ;  /* 0x2040008002132fae */ /* 0x0001e2000e901d78 */
[----:B------:R-:W-:-:S07]  /*10330*/  IMAD.MOV.U32 R8, RZ, RZ, R14 ;  /* 0x000000ffff087224 */ /* 0x000fce00078e000e */
[----:B0-----:R-:W-:Y:S05]  /*10340*/  WARPSYNC.COLLECTIVE R15, `(.L_x_123) ;  /* 0x000000000f087348 */ /* 0x001fea0003c00000 */
[----:B------:R1:W2:Y:S02]  /*10350*/  SHFL.IDX P6, R14, R13, R12, R11 ;  /* 0x0000000c0d0e7389 */ /* 0x0002a400000c000b */
[----:B012---:R-:W-:Y:S01]  /*10360*/  ENDCOLLECTIVE ;  /* 0x000000000000791b */ /* 0x007fe20003800000 */
.L_x_123:
[----:B------:R-:W-:Y:S02]  /*10370*/  IMAD.MOV.U32 R13, RZ, RZ, R7 ;  /* 0x000000ffff0d7224 */ /* 0x000fe400078e0007 */
[----:B------:R-:W-:Y:S01]  /*10380*/  IMAD.MOV.U32 R12, RZ, RZ, RZ ;  /* 0x000000ffff0c7224 */ /* 0x000fe200078e00ff */
[----:B------:R-:W-:-:S05]  /*10390*/  @P1 IADD3 R14, P0, R35, R14, RZ ;  /* 0x0000000e230e1210 */ /* 0x000fca0007f1e0ff */
[----:B------:R-:W-:-:S08]  /*103a0*/  @P1 IMAD.MOV.U32 R2, RZ, RZ, R14 ;  /* 0x000000ffff021224 */ /* 0x000fd000078e000e */
[----:B------:R-:W-:Y:S05]  /*103b0*/  WARPSYNC.COLLECTIVE R15, `(.L_x_124) ;  /* 0x000000000f087348 */ /* 0x000fea0003c00000 */
[----:B------:R0:W1:Y:S02]  /*103c0*/  SHFL.IDX P6, R14, R13, R12, R11 ;  /* 0x0000000c0d0e7389 */ /* 0x00006400000c000b */
[----:B01----:R-:W-:Y:S01]  /*103d0*/  ENDCOLLECTIVE ;  /* 0x000000000000791b */ /* 0x003fe20003800000 */
.L_x_124:
        /* <DEDUP_REMOVED lines=9> */
[----:B------:R-:W-:Y:S01]  /*10470*/  ISETP.NE.AND P5, PT, R4, RZ, PT ;  /* 0x000000ff0400720c */ /* 0x000fe20003fa5270 */
[----:B------:R-:W-:-:S12]  /*10480*/  IMAD.MOV.U32 R7, RZ, RZ, R14 ;  /* 0x000000ffff077224 */ /* 0x000fd800078e000e */
[----:B0-----:R-:W-:Y:S05]  /*10490*/  WARPSYNC.COLLECTIVE R15, `(.L_x_125) ;  /* 0x000000000f087348 */ /* 0x001fea0003c00000 */
[----:B------:R1:W2:Y:S02]  /*104a0*/  SHFL.IDX P6, R14, R13, R12, R11 ;  /* 0x0000000c0d0e7389 */ /* 0x0002a400000c000b */
[----:B012---:R-:W-:Y:S01]  /*104b0*/  ENDCOLLECTIVE ;  /* 0x000000000000791b */ /* 0x007fe20003800000 */
.L_x_125:
[----:B------:R-:W-:Y:S05]  /*104c0*/  BRA `(.L_x_126) ;  /* 0xffffffc000d87947 */ /* 0x000fea000383ffff */
.L_x_58:
[----:B------:R-:W-:Y:S02]  /*104d0*/  IMAD.MOV.U32 R13, RZ, RZ, R5 ;  /* 0x000000ffff0d7224 */ /* 0x000fe400078e0005 */
[----:B------:R-:W-:Y:S02]  /*104e0*/  IMAD.MOV.U32 R12, RZ, RZ, RZ ;  /* 0x000000ffff0c7224 */ /* 0x000fe400078e00ff */
[----:B------:R-:W-:Y:S02]  /*104f0*/  IMAD.MOV.U32 R11, RZ, RZ, 0x1c1f ;  /* 0x00001c1fff0b7424 */ /* 0x000fe400078e00ff */
[----:B------:R-:W-:Y:S02]  /*10500*/  IMAD.MOV.U32 R15, RZ, RZ, -0x1 ;  /* 0xffffffffff0f7424 */ /* 0x000fe400078e00ff */
[----:B------:R-:W-:-:S07]  /*10510*/  IMAD R29, R29, 0x80, R28 ;  /* 0x000000801d1d7824 */ /* 0x000fce00078e021c */
[----:B0-2---:R-:W-:Y:S05]  /*10520*/  WARPSYNC.COLLECTIVE R15, `(.L_x_127) ;  /* 0x000000000f087348 */ /* 0x005fea0003c00000 */
[----:B--2---:R1:W2:Y:S02]  /*10530*/  SHFL.IDX P6, R14, R13, R12, R11 ;  /* 0x0000000c0d0e7389 */ /* 0x0042a400000c000b */
[----:B012---:R-:W-:Y:S01]  /*10540*/  ENDCOLLECTIVE ;  /* 0x000000000000791b */ /* 0x007fe20003800000 */
.L_x_127:
[----:B------:R-:W-:Y:S02]  /*10550*/  VIADD R7, R29, 0x20 ;  /* 0x000000201d077836 */ /* 0x000fe40000000000 */
[----:B------:R-:W-:Y:S01]  /*10560*/  IMAD.MOV.U32 R13, RZ, RZ, R4 ;  /* 0x000000ffff0d7224 */ /* 0x000fe200078e0004 */
[----:B------:R-:W-:-:S07]  /*10570*/  MOV R2, R14 ;  /* 0x0000000e00027202 */ /* 0x000fce0000000f00 */
[----:B------:R-:W-:Y:S05]  /*10580*/  WARPSYNC.COLLECTIVE R15, `(.L_x_128) ;  /* 0x000000000f087348 */ /* 0x000fea0003c00000 */
[----:B------:R0:W1:Y:S02]  /*10590*/  SHFL.IDX P6, R14, R13, R12, R11 ;  /* 0x0000000c0d0e7389 */ /* 0x00006400000c000b */
[----:B01----:R-:W-:Y:S01]  /*105a0*/  ENDCOLLECTIVE ;  /* 0x000000000000791b */ /* 0x003fe20003800000 */
.L_x_128:
[----:B------:R-:W-:Y:S02]  /*105b0*/  ULDC UR4, c[0x0][0x288] ;  /* 0x0000a20000047ab9 */ /* 0x000fe40000000800 */
[----:B------:R-:W-:-:S05]  /*105c0*/  IMAD R0, R0, UR4, RZ ;  /* 0x0000000400007c24 */ /* 0x000fca000f8e02ff */
[----:B------:R-:W-:Y:S01]  /*105d0*/  ISETP.GE.AND P0, PT, R29, R0, PT ;  /* 0x000000001d00720c */ /* 0x000fe20003f06270 */
[----:B------:R-:W-:Y:S02]  /*105e0*/  IMAD.MOV.U32 R13, RZ, RZ, R5 ;  /* 0x000000ffff0d7224 */ /* 0x000fe400078e0005 */
[----:B------:R-:W-:-:S10]  /*105f0*/  IMAD.MOV.U32 R12, RZ, RZ, 0x1 ;  /* 0x00000001ff0c7424 */ /* 0x000fd400078e00ff */
[----:B------:R-:W-:Y:S01]  /*10600*/  @!P0 VIADD R9, R36, UR41 ;  /* 0x0000002924098c36 */ /* 0x000fe20008000000 */
[----:B------:R-:W-:-:S05]  /*10610*/  @!P0 IADD3 R14, P4, R35, R14, RZ ;  /* 0x0000000e230e8210 */ /* 0x000fca0007f9e0ff */
[----:B------:R-:W-:Y:S02]  /*10620*/  @!P0 IMAD.X R3, RZ, RZ, R2, P4 ;  /* 0x000000ffff038224 */ /* 0x000fe400020e0602 */
[----:B------:R-:W-:-:S07]  /*10630*/  @!P0 IMAD.MOV.U32 R2, RZ, RZ, R14 ;  /* 0x000000ffff028224 */ /* 0x000fce00078e000e */
[----:B------:R-:W-:Y:S05]  /*10640*/  WARPSYNC.COLLECTIVE R15, `(.L_x_129) ;  /* 0x000000000f087348 */ /* 0x000fea0003c00000 */
[----:B------:R0:W1:Y:S02]  /*10650*/  SHFL.IDX P6, R14, R13, R12, R11 ;  /* 0x0000000c0d0e7389 */ /* 0x00006400000c000b */
[----:B01----:R-:W-:Y:S01]  /*10660*/  ENDCOLLECTIVE ;  /* 0x000000000000791b */ /* 0x003fe20003800000 */
.L_x_129:
[----:B------:R-:W-:Y:S01]  /*10670*/  @!PT LDS RZ, [RZ] ;  /* 0x00000000fffff984 */ /* 0x000fe20000000800 */
[----:B------:R-:W-:Y:S01]  /*10680*/  @!PT LDS RZ, [RZ] ;  /* 0x00000000fffff984 */ /* 0x000fe20000000800 */
[----:B------:R-:W-:Y:S01]  /*10690*/  @!PT LDS RZ, [RZ] ;  /* 0x00000000fffff984 */ /* 0x000fe20000000800 */
[----:B------:R0:W-:Y:S04]  /*106a0*/  @!P0 LDGSTS.E.BYPASS.LTC128B.128 [R9+0x14400], desc[UR56][R2.64], !P3 ;  /* 0x1440000002098fae */ /* 0x0001e8000d901d78 */
[----:B------:R0:W-:Y:S04]  /*106b0*/  @!P0 LDGSTS.E.BYPASS.LTC128B.128 [R9+0x16400], desc[UR56][R2.64+0x40], !P2 ;  /* 0x1640004002098fae */ /* 0x0001e8000d101d78 */
[----:B------:R0:W-:Y:S01]  /*106c0*/  @!P0 LDGSTS.E.BYPASS.LTC128B.128 [R9+0x18400], desc[UR56][R2.64+0x80], !P1 ;  /* 0x1840008002098fae */ /* 0x0001e2000c901d78 */
[----:B------:R-:W-:Y:S01]  /*106d0*/  ISETP.GE.AND P0, PT, R7, R0, PT ;  /* 0x000000000700720c */ /* 0x000fe20003f06270 */
[----:B------:R-:W-:-:S02]  /*106e0*/  IMAD.MOV.U32 R13, RZ, RZ, R4 ;  /* 0x000000ffff0d7224 */ /* 0x000fc400078e0004 */
[----:B------:R-:W-:-:S10]  /*106f0*/  IMAD.MOV.U32 R6, RZ, RZ, R14 ;  /* 0x000000ffff067224 */ /* 0x000fd400078e000e */
[----:B0-----:R-:W-:Y:S05]  /*10700*/  WARPSYNC.COLLECTIVE R15, `(.L_x_130) ;  /* 0x000000000f087348 */ /* 0x001fea0003c00000 */
[----:B------:R1:W2:Y:S02]  /*10710*/  SHFL.IDX P6, R14, R13, R12, R11 ;  /* 0x0000000c0d0e7389 */ /* 0x0002a400000c000b */
[----:B012---:R-:W-:Y:S01]  /*10720*/  ENDCOLLECTIVE ;  /* 0x000000000000791b */ /* 0x007fe20003800000 */
.L_x_130:
[----:B------:R-:W-:Y:S02]  /*10730*/  @!P0 VIADD R19, R36, UR41 ;  /* 0x0000002924138c36 */ /* 0x000fe40008000000 */
[----:B------:R-:W-:Y:S02]  /*10740*/  IMAD.MOV.U32 R13, RZ, RZ, R5 ;  /* 0x000000ffff0d7224 */ /* 0x000fe400078e0005 */
[----:B------:R-:W-:Y:S01]  /*10750*/  IMAD.MOV.U32 R12, RZ, RZ, 0x2 ;  /* 0x00000002ff0c7424 */ /* 0x000fe200078e00ff */
[----:B------:R-:W-:-:S05]  /*10760*/  @!P0 IADD3 R14, P4, R35, R14, RZ ;  /* 0x0000000e230e8210 */ /* 0x000fca0007f9e0ff */
[----:B------:R-:W-:-:S08]  /*10770*/  @!P0 IMAD.MOV.U32 R2, RZ, RZ, R14 ;  /* 0x000000ffff028224 */ /* 0x000fd000078e000e */
[----:B------:R-:W-:Y:S05]  /*10780*/  WARPSYNC.COLLECTIVE R15, `(.L_x_131) ;  /* 0x000000000f087348 */ /* 0x000fea0003c00000 */
[----:B------:R0:W1:Y:S02]  /*10790*/  SHFL.IDX P6, R14, R13, R12, R11 ;  /* 0x0000000c0d0e7389 */ /* 0x00006400000c000b */
[----:B01----:R-:W-:Y:S01]  /*107a0*/  ENDCOLLECTIVE ;  /* 0x000000000000791b */ /* 0x003fe20003800000 */
.L_x_131:
[----:B------:R-:W-:-:S04]  /*107b0*/  @!P0 IMAD.X R7, RZ, RZ, R6, P4 ;  /* 0x000000ffff078224 */ /* 0x000fc800020e0606 */
[----:B------:R-:W-:Y:S02]  /*107c0*/  @!P0 IMAD.MOV.U32 R3, RZ, RZ, R7 ;  /* 0x000000ffff038224 */ /* 0x000fe400078e0007 */
[----:B------:R-:W-:-:S03]  /*107d0*/  VIADD R7, R29, 0x40 ;  /* 0x000000401d077836 */ /* 0x000fc60000000000 */
[----:B------:R-:W-:Y:S01]  /*107e0*/  @!PT LDS RZ, [RZ] ;  /* 0x00000000fffff984 */ /* 0x000fe20000000800 */
[----:B------:R-:W-:Y:S01]  /*107f0*/  @!PT LDS RZ, [RZ] ;  /* 0x00000000fffff984 */ /* 0x000fe20000000800 */
[----:B------:R-:W-:Y:S01]  /*10800*/  @!PT LDS RZ, [RZ] ;  /* 0x00000000fffff984 */ /* 0x000fe20000000800 */
[----:B------:R0:W-:Y:S01]  /*10810*/  @!P0 LDGSTS.E.BYPASS.LTC128B.128 [R19+0x14c00], desc[UR56][R2.64], !P3 ;  /* 0x14c0000002138fae */ /* 0x0001e2000d901d78 */
[----:B------:R-:W-:-:S03]  /*10820*/  MOV R13, R4 ;  /* 0x00000004000d7202 */ /* 0x000fc60000000f00 */
[----:B------:R0:W-:Y:S04]  /*10830*/  @!P0 LDGSTS.E.BYPASS.LTC128B.128 [R19+0x16c00], desc[UR56][R2.64+0x40], !P2 ;  /* 0x16c0004002138fae */ /* 0x0001e8000d101d78 */
[----:B------:R0:W-:Y:S01]  /*10840*/  @!P0 LDGSTS.E.BYPASS.LTC128B.128 [R19+0x18c00], desc[UR56][R2.64+0x80], !P1 ;  /* 0x18c0008002138fae */ /* 0x0001e2000c901d78 */
[----:B------:R-:W-:Y:S01]  /*10850*/  ISETP.GE.AND P0, PT, R7, R0, PT ;  /* 0x000000000700720c */ /* 0x000fe20003f06270 */
[----:B------:R-:W-:-:S12]  /*10860*/  IMAD.MOV.U32 R6, RZ, RZ, R14 ;  /* 0x000000ffff067224 */ /* 0x000fd800078e000e */
[----:B0-----:R-:W-:Y:S05]  /*10870*/  WARPSYNC.COLLECTIVE R15, `(.L_x_132) ;  /* 0x000000000f087348 */ /* 0x001fea0003c00000 */
[----:B------:R1:W2:Y:S02]  /*10880*/  SHFL.IDX P6, R14, R13, R12, R11 ;  /* 0x0000000c0d0e7389 */ /* 0x0002a400000c000b */
[----:B012---:R-:W-:Y:S01]  /*10890*/  ENDCOLLECTIVE ;  /* 0x000000000000791b */ /* 0x007fe20003800000 */
.L_x_132:
        /* <DEDUP_REMOVED lines=8> */
.L_x_133:
[----:B------:R-:W-:-:S04]  /*10920*/  @!P0 IMAD.X R7, RZ, RZ, R6, P4 ;  /* 0x000000ffff078224 */ /* 0x000fc800020e0606 */
[----:B------:R-:W-:-:S05]  /*10930*/  @!P0 IMAD.MOV.U32 R3, RZ, RZ, R7 ;  /* 0x000000ffff038224 */ /* 0x000fca00078e0007 */
[----:B------:R-:W-:Y:S01]  /*10940*/  @!PT LDS RZ, [RZ] ;  /* 0x00000000fffff984 */ /* 0x000fe20000000800 */
[----:B------:R-:W-:Y:S01]  /*10950*/  @!PT LDS RZ, [RZ] ;  /* 0x00000000fffff984 */ /* 0x000fe20000000800 */
[----:B------:R-:W-:Y:S01]  /*10960*/  @!PT LDS RZ, [RZ] ;  /* 0x00000000fffff984 */ /* 0x000fe20000000800 */
[----:B------:R0:W-:Y:S01]  /*10970*/  @!P0 LDGSTS.E.BYPASS.LTC128B.128 [R9+0x15400], desc[UR56][R2.64], !P3 ;  /* 0x1540000002098fae */ /* 0x0001e2000d901d78 */
[----:B------:R-:W-:-:S03]  /*10980*/  IMAD.MOV.U32 R13, RZ, RZ, R4 ;  /* 0x000000ffff0d7224 */ /* 0x000fc600078e0004 */
[----:B------:R0:W-:Y:S04]  /*10990*/  @!P0 LDGSTS.E.BYPASS.LTC128B.128 [R9+0x17400], desc[UR56][R2.64+0x40], !P2 ;  /* 0x1740004002098fae */ /* 0x0001e8000d101d78 */
[----:B------:R0:W-:Y:S01]  /*109a0*/  @!P0 LDGSTS.E.BYPASS.LTC128B.128 [R9+0x19400], desc[UR56][R2.64+0x80], !P1 ;  /* 0x1940008002098fae */ /* 0x0001e2000c901d78 */
[----:B------:R-:W-:-:S07]  /*109b0*/  IMAD.MOV.U32 R6, RZ, RZ, R14 ;  /* 0x000000ffff067224 */ /* 0x000fce00078e000e */
[----:B0-----:R-:W-:Y:S05]  /*109c0*/  WARPSYNC.COLLECTIVE R15, `(.L_x_134) ;  /* 0x000000000f087348 */ /* 0x001fea0003c00000 */
[----:B------:R1:W2:Y:S02]  /*109d0*/  SHFL.IDX P6, R14, R13, R12, R11 ;  /* 0x0000000c0d0e7389 */ /* 0x0002a400000c000b */
[----:B012---:R-:W-:Y:S01]  /*109e0*/  ENDCOLLECTIVE ;  /* 0x000000000000791b */ /* 0x007fe20003800000 */
.L_x_134:
[----:B------:R-:W-:Y:S05]  /*109f0*/  BRA `(.L_x_135) ;  /* 0xffffffc400a07947 */ /* 0x000fea000383ffff */
.L_x_61:
[----:B-1--4-:R-:W-:-:S04]  /*10a00*/  IMAD.U32 R3, RZ, RZ, UR41 ;  /* 0x00000029ff037e24 */ /* 0x012fc8000f8e00ff */
[----:B------:R1:W4:Y:S03]  /*10a10*/  SYNCS.PHASECHK.TRANS64.TRYWAIT P0, [R3+URZ+0x29820], R0 ;  /* 0x02982000030075a7 */ /* 0x000326000800017f */
[----:B----4-:R-:W-:Y:S05]  /*10a20*/  @!P0 NANOSLEEP.SYNCS 0x989680 ;  /* 0x009896800000895d */ /* 0x010fea0003900000 */
[----:B------:R-:W4:Y:S02]  /*10a30*/  @!P0 SYNCS.PHASECHK.TRANS64 P0, [R3+URZ+0x29820], R0 ;  /* 0x02982000030085a7 */ /* 0x000f24000800007f */
[----:B----4-:R-:W-:Y:S05]  /*10a40*/  @!P0 BRA `(.L_x_61) ;  /* 0xfffffffc00ec8947 */ /* 0x010fea000383ffff */
[----:B------:R-:W-:Y:S05]  /*10a50*/  BRA `(.L_x_136) ;  /* 0xffffffc400e47947 */ /* 0x000fea000383ffff */
.L_x_64:
[----:B0-----:R0:W1:Y:S02]  /*10a60*/  SYNCS.PHASECHK.TRANS64.TRYWAIT P0, [R10+URZ+0x29880], R26 ;  /* 0x0298801a0a0075a7 */ /* 0x001064000800017f */
[----:B-1----:R-:W-:Y:S05]  /*10a70*/  @!P0 NANOSLEEP.SYNCS 0x989680 ;  /* 0x009896800000895d */ /* 0x002fea0003900000 */
[----:B------:R-:W1:Y:S02]  /*10a80*/  @!P0 SYNCS.PHASECHK.TRANS64 P0, [R10+URZ+0x29880], R26 ;  /* 0x0298801a0a0085a7 */ /* 0x000e64000800007f */
[----:B-1----:R-:W-:Y:S05]  /*10a90*/  @!P0 BRA `(.L_x_64) ;  /* 0xfffffffc00f08947 */ /* 0x002fea000383ffff */
[----:B------:R-:W-:Y:S05]  /*10aa0*/  BRA `(.L_x_137) ;  /* 0xffffffc800e47947 */ /* 0x000fea000383ffff */
.L_x_65:
[----:B------:R-:W-:Y:S01]  /*10ab0*/  BSSY B0, `(.L_x_138) ;  /* 0x0000008000007945 */ /* 0x000fe20003800000 */
[----:B------:R-:W-:Y:S02]  /*10ac0*/  IMAD.MOV.U32 R13, RZ, RZ, R25 ;  /* 0x000000ffff0d7224 */ /* 0x000fe400078e0019 */
[----:B------:R-:W-:Y:S02]  /*10ad0*/  IMAD.MOV.U32 R12, RZ, RZ, RZ ;  /* 0x000000ffff0c7224 */ /* 0x000fe400078e00ff */
[----:B------:R-:W-:Y:S02]  /*10ae0*/  IMAD.MOV.U32 R11, RZ, RZ, 0x1c1f ;  /* 0x00001c1fff0b7424 */ /* 0x000fe400078e00ff */
[----:B------:R-:W-:-:S07]  /*10af0*/  IMAD.MOV.U32 R15, RZ, RZ, -0x1 ;  /* 0xffffffffff0f7424 */ /* 0x000fce00078e00ff */
[----:B0--3--:R-:W-:Y:S05]  /*10b00*/  WARPSYNC.COLLECTIVE R15, `(.L_x_139) ;  /* 0x000000000f087348 */ /* 0x009fea0003c00000 */
[----:B---3--:R1:W2:Y:S02]  /*10b10*/  SHFL.IDX P6, R14, R13, R12, R11 ;  /* 0x0000000c0d0e7389 */ /* 0x0082a400000c000b */
[----:B012---:R-:W-:Y:S01]  /*10b20*/  ENDCOLLECTIVE ;  /* 0x000000000000791b */ /* 0x007fe20003800000 */
.L_x_139:
[----:B------:R-:W-:Y:S05]  /*10b30*/  BSYNC B0 ;  /* 0x0000000000007941 */ /* 0x000fea0003800000 */
.L_x_138:
[----:B------:R-:W-:Y:S02]  /*10b40*/  IMAD.MOV.U32 R13, RZ, RZ, R22 ;  /* 0x000000ffff0d7224 */ /* 0x000fe400078e0016 */
[----:B------:R-:W-:Y:S02]  /*10b50*/  IMAD.MOV.U32 R12, RZ, RZ, RZ ;  /* 0x000000ffff0c7224 */ /* 0x000fe400078e00ff */
[----:B------:R-:W-:Y:S02]  /*10b60*/  IMAD.MOV.U32 R11, RZ, RZ, 0x1c1f ;  /* 0x00001c1fff0b7424 */ /* 0x000fe400078e00ff */
[----:B------:R-:W-:Y:S02]  /*10b70*/  IMAD.MOV.U32 R15, RZ, RZ, -0x1 ;  /* 0xffffffffff0f7424 */ /* 0x000fe400078e00ff */
[----:B------:R-:W-:Y:S02]  /*10b80*/  IMAD.MOV.U32 R3, RZ, RZ, R14 ;  /* 0x000000ffff037224 */ /* 0x000fe400078e000e */
[----:B------:R-:W-:-:S07]  /*10b90*/  IMAD R9, R18, 0x5000, R34 ;  /* 0x0000500012097824 */ /* 0x000fce00078e0222 */
[----:B------:R-:W-:Y:S05]  /*10ba0*/  WARPSYNC.COLLECTIVE R15, `(.L_x_140) ;  /* 0x000000000f087348 */ /* 0x000fea0003c00000 */
[----:B------:R0:W1:Y:S02]  /*10bb0*/  SHFL.IDX P6, R14, R13, R12, R11 ;  /* 0x0000000c0d0e7389 */ /* 0x00006400000c000b */
[----:B01----:R-:W-:Y:S01]  /*10bc0*/  ENDCOLLECTIVE ;  /* 0x000000000000791b */ /* 0x003fe20003800000 */
.L_x_140:
[----:B------:R-:W-:Y:S02]  /*10bd0*/  IMAD.IADD R21, R33, 0x1, R9 ;  /* 0x0000000121157824 */ /* 0x000fe400078e0209 */
[----:B------:R-:W-:Y:S02]  /*10be0*/  IMAD.MOV.U32 R13, RZ, RZ, R25 ;  /* 0x000000ffff0d7224 */ /* 0x000fe400078e0019 */
[----:B------:R-:W-:Y:S01]  /*10bf0*/  IMAD.MOV.U32 R12, RZ, RZ, 0x1 ;  /* 0x00000001ff0c7424 */ /* 0x000fe200078e00ff */
[----:B------:R-:W-:-:S07]  /*10c00*/  MOV R2, R14 ;  /* 0x0000000e00027202 */ /* 0x000fce0000000f00 */
[----:B------:R-:W-:Y:S05]  /*10c10*/  WARPSYNC.COLLECTIVE R15, `(.L_x_141) ;  /* 0x000000000f087348 */ /* 0x000fea0003c00000 */
[----:B------:R0:W1:Y:S02]  /*10c20*/  SHFL.IDX P6, R14, R13, R12, R11 ;  /* 0x0000000c0d0e7389 */ /* 0x00006400000c000b */
[----:B01----:R-:W-:Y:S01]  /*10c30*/  ENDCOLLECTIVE ;  /* 0x000000000000791b */ /* 0x003fe20003800000 */
.L_x_141:
[----:B------:R-:W-:-:S05]  /*10c40*/  IADD3 R2, P0, R35, R2, RZ ;  /* 0x0000000223027210 */ /* 0x000fca0007f1e0ff */
[----:B------:R-:W-:-:S05]  /*10c50*/  IMAD.X R3, RZ, RZ, R3, P0 ;  /* 0x000000ffff037224 */ /* 0x000fca00000e0603 */
[----:B------:R-:W-:Y:S01]  /*10c60*/  @!PT LDS RZ, [RZ] ;  /* 0x00000000fffff984 */ /* 0x000fe20000000800 */
[----:B------:R-:W-:Y:S01]  /*10c70*/  @!PT LDS RZ, [RZ] ;  /* 0x00000000fffff984 */ /* 0x000fe20000000800 */
[----:B------:R-:W-:Y:S01]  /*10c80*/  @!PT LDS RZ, [RZ] ;  /* 0x00000000fffff984 */ /* 0x000fe20000000800 */
[----:B------:R-:W-:Y:S01]  /*10c90*/  LDGSTS.E.BYPASS.LTC128B.128 [R9], desc[UR56][R2.64], !P3 ;  /* 0x0000000002097fae */ /* 0x000fe2000d901d78 */
[----:B------:R-:W-:-:S03]  /*10ca0*/  IMAD.MOV.U32 R13, RZ, RZ, R22 ;  /* 0x000000ffff0d7224 */ /* 0x000fc600078e0016 */
[----:B------:R0:W-:Y:S02]  /*10cb0*/  LDGSTS.E.BYPASS.LTC128B.128 [R21], desc[UR56][R2.64+0x40], !P1 ;  /* 0x0000004002157fae */ /* 0x0001e4000c901d78 */
[----:B0-----:R-:W-:-:S07]  /*10cc0*/  IMAD.MOV.U32 R3, RZ, RZ, R14 ;  /* 0x000000ffff037224 */ /* 0x001fce00078e000e */
[----:B------:R-:W-:Y:S05]  /*10cd0*/  WARPSYNC.COLLECTIVE R15, `(.L_x_142) ;  /* 0x000000000f087348 */ /* 0x000fea0003c00000 */
[----:B------:R0:W1:Y:S02]  /*10ce0*/  SHFL.IDX P6, R14, R13, R12, R11 ;  /* 0x0000000c0d0e7389 */ /* 0x00006400000c000b */
[----:B01----:R-:W-:Y:S01]  /*10cf0*/  ENDCOLLECTIVE ;  /* 0x000000000000791b */ /* 0x003fe20003800000 */
.L_x_142:
[----:B------:R-:W-:Y:S02]  /*10d00*/  IMAD.MOV.U32 R13, RZ, RZ, R25 ;  /* 0x000000ffff0d7224 */ /* 0x000fe400078e0019 */
[----:B------:R-:W-:Y:S02]  /*10d10*/  IMAD.MOV.U32 R12, RZ, RZ, 0x2 ;  /* 0x00000002ff0c7424 */ /* 0x000fe400078e00ff */
[----:B------:R-:W-:-:S07]  /*10d20*/  IMAD.MOV.U32 R2, RZ, RZ, R14 ;  /* 0x000000ffff027224 */ /* 0x000fce00078e000e */
[----:B------:R-:W-:Y:S05]  /*10d30*/  WARPSYNC.COLLECTIVE R15, `(.L_x_143) ;  /* 0x000000000f087348 */ /* 0x000fea0003c00000 */
[----:B------:R0:W1:Y:S02]  /*10d40*/  SHFL.IDX P6, R14, R13, R12, R11 ;  /* 0x0000000c0d0e7389 */ /* 0x00006400000c000b */
[----:B01----:R-:W-:Y:S01]  /*10d50*/  ENDCOLLECTIVE ;  /* 0x000000000000791b */ /* 0x003fe20003800000 */
.L_x_143:
[----:B------:R-:W-:-:S05]  /*10d60*/  IADD3 R2, P0, R35, R2, RZ ;  /* 0x0000000223027210 */ /* 0x000fca0007f1e0ff */
[----:B------:R-:W-:-:S05]  /*10d70*/  IMAD.X R3, RZ, RZ, R3, P0 ;  /* 0x000000ffff037224 */ /* 0x000fca00000e0603 */
[----:B------:R-:W-:Y:S01]  /*10d80*/  @!PT LDS RZ, [RZ] ;  /* 0x00000000fffff984 */ /* 0x000fe20000000800 */
[----:B------:R-:W-:Y:S01]  /*10d90*/  @!PT LDS RZ, [RZ] ;  /* 0x00000000fffff984 */ /* 0x000fe20000000800 */
[----:B------:R-:W-:Y:S01]  /*10da0*/  @!PT LDS RZ, [RZ] ;  /* 0x00000000fffff984 */ /* 0x000fe20000000800 */
[----:B------:R-:W-:Y:S01]  /*10db0*/  LDGSTS.E.BYPASS.LTC128B.128 [R9+0x1000], desc[UR56][R2.64], !P3 ;  /* 0x0100000002097fae */ /* 0x000fe2000d901d78 */
[----:B------:R-:W-:-:S03]  /*10dc0*/  IMAD.MOV.U32 R13, RZ, RZ, R22 ;  /* 0x000000ffff0d7224 */ /* 0x000fc600078e0016 */
[----:B------:R0:W-:Y:S02]  /*10dd0*/  LDGSTS.E.BYPASS.LTC128B.128 [R21+0x1000], desc[UR56][R2.64+0x40], !P1 ;  /* 0x0100004002157fae */ /* 0x0001e4000c901d78 */
[----:B0-----:R-:W-:-:S07]  /*10de0*/  IMAD.MOV.U32 R3, RZ, RZ, R14 ;  /* 0x000000ffff037224 */ /* 0x001fce00078e000e */
[----:B------:R-:W-:Y:S05]  /*10df0*/  WARPSYNC.COLLECTIVE R15, `(.L_x_144) ;  /* 0x000000000f087348 */ /* 0x000fea0003c00000 */
[----:B------:R0:W1:Y:S02]  /*10e00*/  SHFL.IDX P6, R14, R13, R12, R11 ;  /* 0x0000000c0d0e7389 */ /* 0x00006400000c000b */
[----:B01----:R-:W-:Y:S01]  /*10e10*/  ENDCOLLECTIVE ;  /* 0x000000000000791b */ /* 0x003fe20003800000 */
.L_x_144:
[----:B------:R-:W-:Y:S02]  /*10e20*/  IMAD.MOV.U32 R13, RZ, RZ, R25 ;  /* 0x000000ffff0d7224 */ /* 0x000fe400078e0019 */
[----:B------:R-:W-:Y:S02]  /*10e30*/  IMAD.MOV.U32 R12, RZ, RZ, 0x3 ;  /* 0x00000003ff0c7424 */ /* 0x000fe400078e00ff */
[----:B------:R-:W-:-:S07]  /*10e40*/  IMAD.MOV.U32 R2, RZ, RZ, R14 ;  /* 0x000000ffff027224 */ /* 0x000fce00078e000e */
[----:B------:R-:W-:Y:S05]  /*10e50*/  WARPSYNC.COLLECTIVE R15, `(.L_x_145) ;  /* 0x000000000f087348 */ /* 0x000fea0003c00000 */
[----:B------:R0:W1:Y:S02]  /*10e60*/  SHFL.IDX P6, R14, R13, R12, R11 ;  /* 0x0000000c0d0e7389 */ /* 0x00006400000c000b */
[----:B01----:R-:W-:Y:S01]  /*10e70*/  ENDCOLLECTIVE ;  /* 0x000000000000791b */ /* 0x003fe20003800000 */
.L_x_145:
[----:B------:R-:W-:-:S05]  /*10e80*/  IADD3 R2, P0, R35, R2, RZ ;  /* 0x0000000223027210 */ /* 0x000fca0007f1e0ff */
[----:B------:R-:W-:-:S05]  /*10e90*/  IMAD.X R3, RZ, RZ, R3, P0 ;  /* 0x000000ffff037224 */ /* 0x000fca00000e0603 */
[----:B------:R-:W-:Y:S01]  /*10ea0*/  @!PT LDS RZ, [RZ] ;  /* 0x00000000fffff984 */ /* 0x000fe20000000800 */
[----:B------:R-:W-:Y:S01]  /*10eb0*/  @!PT LDS RZ, [RZ] ;  /* 0x00000000fffff984 */ /* 0x000fe20000000800 */
[----:B------:R-:W-:Y:S01]  /*10ec0*/  @!PT LDS RZ, [RZ] ;  /* 0x00000000fffff984 */ /* 0x000fe20000000800 */
[----:B------:R0:W-:Y:S01]  /*10ed0*/  LDGSTS.E.BYPASS.LTC128B.128 [R9+0x2000], desc[UR56][R2.64], !P3 ;  /* 0x0200000002097fae */ /* 0x0001e2000d901d78 */
[----:B------:R-:W-:-:S03]  /*10ee0*/  IMAD.MOV.U32 R13, RZ, RZ, R22 ;  /* 0x000000ffff0d7224 */ /* 0x000fc600078e0016 */
[----:B------:R0:W-:Y:S01]  /*10ef0*/  LDGSTS.E.BYPASS.LTC128B.128 [R21+0x2000], desc[UR56][R2.64+0x40], !P1 ;  /* 0x0200004002157fae */ /* 0x0001e2000c901d78 */
[----:B------:R-:W-:-:S07]  /*10f00*/  IMAD.MOV.U32 R25, RZ, RZ, R14 ;  /* 0x000000ffff197224 */ /* 0x000fce00078e000e */
[----:B0-----:R-:W-:Y:S05]  /*10f10*/  WARPSYNC.COLLECTIVE R15, `(.L_x_146) ;  /* 0x000000000f087348 */ /* 0x001fea0003c00000 */
[----:B------:R1:W2:Y:S02]  /*10f20*/  SHFL.IDX P6, R14, R13, R12, R11 ;  /* 0x0000000c0d0e7389 */ /* 0x0002a400000c000b */
[----:B012---:R-:W-:Y:S01]  /*10f30*/  ENDCOLLECTIVE ;  /* 0x000000000000791b */ /* 0x007fe20003800000 */
.L_x_146:
[----:B------:R-:W-:Y:S02]  /*10f40*/  IMAD.MOV.U32 R13, RZ, RZ, R23 ;  /* 0x000000ffff0d7224 */ /* 0x000fe400078e0017 */
[----:B------:R-:W-:Y:S01]  /*10f50*/  IMAD.MOV.U32 R12, RZ, RZ, RZ ;  /* 0x000000ffff0c7224 */ /* 0x000fe200078e00ff */
[----:B------:R-:W-:-:S07]  /*10f60*/  MOV R2, R14 ;  /* 0x0000000e00027202 */ /* 0x000fce0000000f00 */
[----:B------:R-:W-:Y:S05]  /*10f70*/  WARPSYNC.COLLECTIVE R15, `(.L_x_147) ;  /* 0x000000000f087348 */ /* 0x000fea0003c00000 */
[----:B------:R0:W1:Y:S02]  /*10f80*/  SHFL.IDX P6, R14, R13, R12, R11 ;  /* 0x0000000c0d0e7389 */ /* 0x00006400000c000b */
[----:B01----:R-:W-:Y:S01]  /*10f90*/  ENDCOLLECTIVE ;  /* 0x000000000000791b */ /* 0x003fe20003800000 */
.L_x_147:
        /* <DEDUP_REMOVED lines=12> */
.L_x_148:
[----:B------:R-:W-:Y:S05]  /*11060*/  BRA `(.L_x_149) ;  /* 0xffffffc800907947 */ /* 0x000fea000383ffff */
.L_x_68:
[----:B--2---:R2:W3:Y:S02]  /*11070*/  SYNCS.PHASECHK.TRANS64.TRYWAIT P0, [R10+URZ+0x29840], R26 ;  /* 0x0298401a0a0075a7 */ /* 0x0044e4000800017f */
[----:B---3--:R-:W-:Y:S05]  /*11080*/  @!P0 NANOSLEEP.SYNCS 0x989680 ;  /* 0x009896800000895d */ /* 0x008fea0003900000 */
[----:B------:R-:W3:Y:S02]  /*11090*/  @!P0 SYNCS.PHASECHK.TRANS64 P0, [R10+URZ+0x29840], R26 ;  /* 0x0298401a0a0085a7 */ /* 0x000ee4000800007f */
[----:B---3--:R-:W-:Y:S05]  /*110a0*/  @!P0 BRA `(.L_x_68) ;  /* 0xfffffffc00f08947 */ /* 0x008fea000383ffff */
[----:B------:R-:W-:Y:S05]  /*110b0*/  BRA `(.L_x_150) ;  /* 0xffffffc800d47947 */ /* 0x000fea000383ffff */
.L_x_69:
[----:B------:R-:W-:Y:S01]  /*110c0*/  BSSY B0, `(.L_x_151) ;  /* 0x0000008000007945 */ /* 0x000fe20003800000 */
[----:B------:R-:W-:Y:S02]  /*110d0*/  IMAD.MOV.U32 R13, RZ, RZ, R21 ;  /* 0x000000ffff0d7224 */ /* 0x000fe400078e0015 */
[----:B------:R-:W-:Y:S02]  /*110e0*/  IMAD.MOV.U32 R12, RZ, RZ, RZ ;  /* 0x000000ffff0c7224 */ /* 0x000fe400078e00ff */
[----:B------:R-:W-:Y:S02]  /*110f0*/  IMAD.MOV.U32 R11, RZ, RZ, 0x1c1f ;  /* 0x00001c1fff0b7424 */ /* 0x000fe400078e00ff */
[----:B------:R-:W-:-:S07]  /*11100*/  IMAD.MOV.U32 R15, RZ, RZ, -0x1 ;  /* 0xffffffffff0f7424 */ /* 0x000fce00078e00ff */
[----:B012---:R-:W-:Y:S05]  /*11110*/  WARPSYNC.COLLECTIVE R15, `(.L_x_152) ;  /* 0x000000000f087348 */ /* 0x007fea0003c00000 */
[----:B------:R3:W4:Y:S02]  /*11120*/  SHFL.IDX P6, R14, R13, R12, R11 ;  /* 0x0000000c0d0e7389 */ /* 0x00072400000c000b */
[----:B01234-:R-:W-:Y:S01]  /*11130*/  ENDCOLLECTIVE ;  /* 0x000000000000791b */ /* 0x01ffe20003800000 */
.L_x_152:
[----:B------:R-:W-:Y:S05]  /*11140*/  BSYNC B0 ;  /* 0x0000000000007941 */ /* 0x000fea0003800000 */
.L_x_151:
[----:B------:R-:W-:Y:S02]  /*11150*/  IMAD.MOV.U32 R13, RZ, RZ, R19 ;  /* 0x000000ffff0d7224 */ /* 0x000fe400078e0013 */
[----:B------:R-:W-:Y:S02]  /*11160*/  IMAD.MOV.U32 R12, RZ, RZ, RZ ;  /* 0x000000ffff0c7224 */ /* 0x000fe400078e00ff */
[----:B------:R-:W-:Y:S02]  /*11170*/  IMAD.MOV.U32 R11, RZ, RZ, 0x1c1f ;  /* 0x00001c1fff0b7424 */ /* 0x000fe400078e00ff */
[----:B------:R-:W-:Y:S02]  /*11180*/  IMAD.MOV.U32 R15, RZ, RZ, -0x1 ;  /* 0xffffffffff0f7424 */ /* 0x000fe400078e00ff */
[----:B------:R-:W-:Y:S02]  /*11190*/  IMAD.MOV.U32 R3, RZ, RZ, R14 ;  /* 0x000000ffff037224 */ /* 0x000fe400078e000e */
[----:B------:R-:W-:-:S07]  /*111a0*/  VIADD R23, R23, UR41 ;  /* 0x0000002917177c36 */ /* 0x000fce0008000000 */
[----:B------:R-:W-:Y:S05]  /*111b0*/  WARPSYNC.COLLECTIVE R15, `(.L_x_153) ;  /* 0x000000000f087348 */ /* 0x000fea0003c00000 */
[----:B------:R0:W1:Y:S02]  /*111c0*/  SHFL.IDX P6, R14, R13, R12, R11 ;  /* 0x0000000c0d0e7389 */ /* 0x00006400000c000b */
[----:B01----:R-:W-:Y:S01]  /*111d0*/  ENDCOLLECTIVE ;  /* 0x000000000000791b */ /* 0x003fe20003800000 */
.L_x_153:
[----:B------:R-:W-:Y:S02]  /*111e0*/  IMAD.MOV.U32 R13, RZ, RZ, R21 ;  /* 0x000000ffff0d7224 */ /* 0x000fe400078e0015 */
[----:B------:R-:W-:Y:S01]  /*111f0*/  IMAD.MOV.U32 R12, RZ, RZ, 0x1 ;  /* 0x00000001ff0c7424 */ /* 0x000fe200078e00ff */
[----:B------:R-:W-:-:S13]  /*11200*/  IADD3 R2, P0, R35, R14, RZ ;  /* 0x0000000e23027210 */ /* 0x000fda0007f1e0ff */
[----:B------:R-:W-:Y:S05]  /*11210*/  WARPSYNC.COLLECTIVE R15, `(.L_x_154) ;  /* 0x000000000f087348 */ /* 0x000fea0003c00000 */
[----:B------:R0:W1:Y:S02]  /*11220*/  SHFL.IDX P6, R14, R13, R12, R11 ;  /* 0x0000000c0d0e7389 */ /* 0x00006400000c000b */
[----:B01----:R-:W-:Y:S01]  /*11230*/  ENDCOLLECTIVE ;  /* 0x000000000000791b */ /* 0x003fe20003800000 */
.L_x_154:
[----:B------:R-:W-:-:S05]  /*11240*/  IMAD.X R3, RZ, RZ, R3, P0 ;  /* 0x000000ffff037224 */ /* 0x000fca00000e0603 */
[----:B------:R-:W-:Y:S01]  /*11250*/  @!PT LDS RZ, [RZ] ;  /* 0x00000000fffff984 */ /* 0x000fe20000000800 */
[----:B------:R-:W-:Y:S01]  /*11260*/  @!PT LDS RZ, [RZ] ;  /* 0x00000000fffff984 */ /* 0x000fe20000000800 */
[----:B------:R-:W-:Y:S01]  /*11270*/  @!PT LDS RZ, [RZ] ;  /* 0x00000000fffff984 */ /* 0x000fe20000000800 */
[----:B------:R-:W-:Y:S04]  /*11280*/  LDGSTS.E.BYPASS.LTC128B.128 [R23+0x1a400], desc[UR56][R2.64], !P4 ;  /* 0x1a40000002177fae */ /* 0x000fe8000e101d78 */
[----:B------:R-:W-:Y:S01]  /*11290*/  LDGSTS.E.BYPASS.LTC128B.128 [R23+0x1cc00], desc[UR56][R2.64+0x40], !P3 ;  /* 0x1cc0004002177fae */ /* 0x000fe2000d901d78 */
[----:B------:R-:W-:-:S03]  /*112a0*/  IMAD.MOV.U32 R13, RZ, RZ, R19 ;  /* 0x000000ffff0d7224 */ /* 0x000fc600078e0013 */
[----:B------:R0:W-:Y:S02]  /*112b0*/  LDGSTS.E.BYPASS.LTC128B.128 [R23+0x1f400], desc[UR56][R2.64+0x80], !P1 ;  /* 0x1f40008002177fae */ /* 0x0001e4000c901d78 */
[----:B0-----:R-:W-:-:S07]  /*112c0*/  MOV R3, R14 ;  /* 0x0000000e00037202 */ /* 0x001fce0000000f00 */
[----:B------:R-:W-:Y:S05]  /*112d0*/  WARPSYNC.COLLECTIVE R15, `(.L_x_155) ;  /* 0x000000000f087348 */ /* 0x000fea0003c00000 */
[----:B------:R0:W1:Y:S02]  /*112e0*/  SHFL.IDX P6, R14, R13, R12, R11 ;  /* 0x0000000c0d0e7389 */ /* 0x00006400000c000b */
[----:B01----:R-:W-:Y:S01]  /*112f0*/  ENDCOLLECTIVE ;  /* 0x000000000000791b */ /* 0x003fe20003800000 */
.L_x_155:
[----:B------:R-:W-:Y:S02]  /*11300*/  IMAD.MOV.U32 R13, RZ, RZ, R21 ;  /* 0x000000ffff0d7224 */ /* 0x000fe400078e0015 */
[----:B------:R-:W-:Y:S01]  /*11310*/  IMAD.MOV.U32 R12, RZ, RZ, 0x2 ;  /* 0x00000002ff0c7424 */ /* 0x000fe200078e00ff */
[----:B------:R-:W-:-:S13]  /*11320*/  IADD3 R2, P0, R35, R14, RZ ;  /* 0x0000000e23027210 */ /* 0x000fda0007f1e0ff */
[----:B------:R-:W-:Y:S05]  /*11330*/  WARPSYNC.COLLECTIVE R15, `(.L_x_156) ;  /* 0x000000000f087348 */ /* 0x000fea0003c00000 */
[----:B------:R0:W1:Y:S02]  /*11340*/  SHFL.IDX P6, R14, R13, R12, R11 ;  /* 0x0000000c0d0e7389 */ /* 0x00006400000c000b */
[----:B01----:R-:W-:Y:S01]  /*11350*/  ENDCOLLECTIVE ;  /* 0x000000000000791b */ /* 0x003fe20003800000 */
.L_x_156:
        /* <DEDUP_REMOVED lines=8> */
[----:B0-----:R-:W-:-:S07]  /*113e0*/  IMAD.MOV.U32 R3, RZ, RZ, R14 ;  /* 0x000000ffff037224 */ /* 0x001fce00078e000e */
[----:B------:R-:W-:Y:S05]  /*113f0*/  WARPSYNC.COLLECTIVE R15, `(.L_x_157) ;  /* 0x000000000f087348 */ /* 0x000fea0003c00000 */
[----:B------:R0:W1:Y:S02]  /*11400*/  SHFL.IDX P6, R14, R13, R12, R11 ;  /* 0x0000000c0d0e7389 */ /* 0x00006400000c000b */
[----:B01----:R-:W-:Y:S01]  /*11410*/  ENDCOLLECTIVE ;  /* 0x000000000000791b */ /* 0x003fe20003800000 */
.L_x_157:
[----:B------:R-:W-:Y:S02]  /*11420*/  IMAD.MOV.U32 R13, RZ, RZ, R21 ;  /* 0x000000ffff0d7224 */ /* 0x000fe400078e0015 */
[----:B------:R-:W-:Y:S01]  /*11430*/  IMAD.MOV.U32 R12, RZ, RZ, 0x3 ;  /* 0x00000003ff0c7424 */ /* 0x000fe200078e00ff */
[----:B------:R-:W-:-:S13]  /*11440*/  IADD3 R2, P0, R35, R14, RZ ;  /* 0x0000000e23027210 */ /* 0x000fda0007f1e0ff */
[----:B------:R-:W-:Y:S05]  /*11450*/  WARPSYNC.COLLECTIVE R15, `(.L_x_158) ;  /* 0x000000000f087348 */ /* 0x000fea0003c00000 */
[----:B------:R0:W1:Y:S02]  /*11460*/  SHFL.IDX P6, R14, R13, R12, R11 ;  /* 0x0000000c0d0e7389 */ /* 0x00006400000c000b */
[----:B01----:R-:W-:Y:S01]  /*11470*/  ENDCOLLECTIVE ;  /* 0x000000000000791b */ /* 0x003fe20003800000 */
.L_x_158:
[----:B------:R-:W-:-:S05]  /*11480*/  IMAD.X R3, RZ, RZ, R3, P0 ;  /* 0x000000ffff037224 */ /* 0x000fca00000e0603 */
[----:B------:R-:W-:Y:S01]  /*11490*/  @!PT LDS RZ, [RZ] ;  /* 0x00000000fffff984 */ /* 0x000fe20000000800 */
[----:B------:R-:W-:Y:S01]  /*114a0*/  @!PT LDS RZ, [RZ] ;  /* 0x00000000fffff984 */ /* 0x000fe20000000800 */
[----:B------:R-:W-:Y:S01]  /*114b0*/  @!PT LDS RZ, [RZ] ;  /* 0x00000000fffff984 */ /* 0x000fe20000000800 */
[----:B------:R0:W-:Y:S04]  /*114c0*/  LDGSTS.E.BYPASS.LTC128B.128 [R23+0x1b400], desc[UR56][R2.64], !P4 ;  /* 0x1b40000002177fae */ /* 0x0001e8000e101d78 */
[----:B------:R0:W-:Y:S01]  /*114d0*/  LDGSTS.E.BYPASS.LTC128B.128 [R23+0x1dc00], desc[UR56][R2.64+0x40], !P3 ;  /* 0x1dc0004002177fae */ /* 0x0001e2000d901d78 */
[----:B------:R-:W-:-:S03]  /*114e0*/  IMAD.MOV.U32 R13, RZ, RZ, R19 ;  /* 0x000000ffff0d7224 */ /* 0x000fc600078e0013 */
[----:B------:R0:W-:Y:S01]  /*114f0*/  LDGSTS.E.BYPASS.LTC128B.128 [R23+0x20400], desc[UR56][R2.64+0x80], !P1 ;  /* 0x2040008002177fae */ /* 0x0001e2000c901d78 */
[----:B------:R-:W-:-:S07]  /*11500*/  IMAD.MOV.U32 R21, RZ, RZ, R14 ;  /* 0x000000ffff157224 */ /* 0x000fce00078e000e */
[----:B0-----:R-:W-:Y:S05]  /*11510*/  WARPSYNC.COLLECTIVE R15, `(.L_x_159) ;  /* 0x000000000f087348 */ /* 0x001fea0003c00000 */
[----:B------:R1:W2:Y:S02]  /*11520*/  SHFL.IDX P6, R14, R13, R12, R11 ;  /* 0x0000000c0d0e7389 */ /* 0x0002a400000c000b */
[----:B012---:R-:W-:Y:S01]  /*11530*/  ENDCOLLECTIVE ;  /* 0x000000000000791b */ /* 0x007fe20003800000 */
.L_x_159:
[----:B------:R-:W-:Y:S02]  /*11540*/  IMAD.MOV.U32 R13, RZ, RZ, R24 ;  /* 0x000000ffff0d7224 */ /* 0x000fe400078e0018 */
[----:B------:R-:W-:Y:S01]  /*11550*/  IMAD.MOV.U32 R12, RZ, RZ, RZ ;  /* 0x000000ffff0c7224 */ /* 0x000fe200078e00ff */
[----:B------:R-:W-:-:S13]  /*11560*/  IADD3 R2, P0, R35, R14, RZ ;  /* 0x0000000e23027210 */ /* 0x000fda0007f1e0ff */
[----:B------:R-:W-:Y:S05]  /*11570*/  WARPSYNC.COLLECTIVE R15, `(.L_x_160) ;  /* 0x000000000f087348 */ /* 0x000fea0003c00000 */
[----:B------:R0:W1:Y:S02]  /*11580*/  SHFL.IDX P6, R14, R13, R12, R11 ;  /* 0x0000000c0d0e7389 */ /* 0x00006400000c000b */
[----:B01----:R-:W-:Y:S01]  /*11590*/  ENDCOLLECTIVE ;  /* 0x000000000000791b */ /* 0x003fe20003800000 */
.L_x_160:
        /* <DEDUP_REMOVED lines=12> */
.L_x_161:
[----:B------:R-:W-:Y:S05]  /*11660*/  BRA `(.L_x_162) ;  /* 0xffffffc800787947 */ /* 0x000fea000383ffff */
.L_x_72:
[----:B0-----:R0:W3:Y:S02]  /*11670*/  SYNCS.PHASECHK.TRANS64.TRYWAIT P0, [R19+URZ+0x29870], R2 ;  /* 0x02987002130075a7 */ /* 0x0010e4000800017f */
[----:B---3--:R-:W-:Y:S05]  /*11680*/  @!P0 NANOSLEEP.SYNCS 0x989680 ;  /* 0x009896800000895d */ /* 0x008fea0003900000 */
[----:B------:R-:W3:Y:S02]  /*11690*/  @!P0 SYNCS.PHASECHK.TRANS64 P0, [R19+URZ+0x29870], R2 ;  /* 0x02987002130085a7 */ /* 0x000ee4000800007f */
[----:B---3--:R-:W-:Y:S05]  /*116a0*/  @!P0 BRA `(.L_x_72) ;  /* 0xfffffffc00f08947 */ /* 0x008fea000383ffff */
[----:B------:R-:W-:Y:S05]  /*116b0*/  BRA `(.L_x_163) ;  /* 0xffffffc800d87947 */ /* 0x000fea000383ffff */
.L_x_74:
[----:B0-----:R0:W1:Y:S02]  /*116c0*/  SYNCS.PHASECHK.TRANS64.TRYWAIT P0, [R19+URZ+0x29860], R2 ;  /* 0x02986002130075a7 */ /* 0x001064000800017f */
[----:B-1----:R-:W-:Y:S05]  /*116d0*/  @!P0 NANOSLEEP.SYNCS 0x989680 ;  /* 0x009896800000895d */ /* 0x002fea0003900000 */
[----:B------:R-:W1:Y:S02]  /*116e0*/  @!P0 SYNCS.PHASECHK.TRANS64 P0, [R19+URZ+0x29860], R2 ;  /* 0x02986002130085a7 */ /* 0x000e64000800007f */
[----:B-1----:R-:W-:Y:S05]  /*116f0*/  @!P0 BRA `(.L_x_74) ;  /* 0xfffffffc00f08947 */ /* 0x002fea000383ffff */
[----:B------:R-:W-:Y:S05]  /*11700*/  BRA `(.L_x_164) ;  /* 0xffffffc800e87947 */ /* 0x000fea000383ffff */
.L_x_81:
[----:B-1----:R1:W4:Y:S02]  /*11710*/  SYNCS.PHASECHK.TRANS64.TRYWAIT P0, [R16+URZ+0x29870], R3 ;  /* 0x02987003100075a7 */ /* 0x002324000800017f */
[----:B----4-:R-:W-:Y:S05]  /*11720*/  @!P0 NANOSLEEP.SYNCS 0x989680 ;  /* 0x009896800000895d */ /* 0x010fea0003900000 */
[----:B------:R-:W4:Y:S02]  /*11730*/  @!P0 SYNCS.PHASECHK.TRANS64 P0, [R16+URZ+0x29870], R3 ;  /* 0x02987003100085a7 */ /* 0x000f24000800007f */
[----:B----4-:R-:W-:Y:S05]  /*11740*/  @!P0 BRA `(.L_x_81) ;  /* 0xfffffffc00f08947 */ /* 0x010fea000383ffff */
[----:B------:R-:W-:Y:S05]  /*11750*/  BRA `(.L_x_165) ;  /* 0xffffffd000787947 */ /* 0x000fea000383ffff */
.L_x_83:
[----:B-1----:R1:W4:Y:S02]  /*11760*/  SYNCS.PHASECHK.TRANS64.TRYWAIT P0, [R16+URZ+0x29860], R5 ;  /* 0x02986005100075a7 */ /* 0x002324000800017f */
[----:B----4-:R-:W-:Y:S05]  /*11770*/  @!P0 NANOSLEEP.SYNCS 0x989680 ;  /* 0x009896800000895d */ /* 0x010fea0003900000 */
[----:B------:R-:W4:Y:S02]  /*11780*/  @!P0 SYNCS.PHASECHK.TRANS64 P0, [R16+URZ+0x29860], R5 ;  /* 0x02986005100085a7 */ /* 0x000f24000800007f */
[----:B----4-:R-:W-:Y:S05]  /*11790*/  @!P0 BRA `(.L_x_83) ;  /* 0xfffffffc00f08947 */ /* 0x010fea000383ffff */
[----:B------:R-:W-:Y:S05]  /*117a0*/  BRA `(.L_x_166) ;  /* 0xffffffd000a07947 */ /* 0x000fea000383ffff */
.L_x_86:
[----:B--2---:R2:W3:Y:S02]  /*117b0*/  SYNCS.PHASECHK.TRANS64.TRYWAIT P0, [R6+URZ+0x29820], R3 ;  /* 0x02982003060075a7 */ /* 0x0044e4000800017f */
[----:B---3--:R-:W-:Y:S05]  /*117c0*/  @!P0 NANOSLEEP.SYNCS 0x989680 ;  /* 0x009896800000895d */ /* 0x008fea0003900000 */
[----:B------:R-:W3:Y:S02]  /*117d0*/  @!P0 SYNCS.PHASECHK.TRANS64 P0, [R6+URZ+0x29820], R3 ;  /* 0x02982003060085a7 */ /* 0x000ee4000800007f */
[----:B---3--:R-:W-:Y:S05]  /*117e0*/  @!P0 BRA `(.L_x_86) ;  /* 0xfffffffc00f08947 */ /* 0x008fea000383ffff */
[----:B------:R-:W-:Y:S05]  /*117f0*/  BRA `(.L_x_167) ;  /* 0xffffffd800087947 */ /* 0x000fea000383ffff */
.L_x_88:
[----:B--2---:R2:W3:Y:S02]  /*11800*/  SYNCS.PHASECHK.TRANS64.TRYWAIT P1, [R5+URZ+0x29840], R4 ;  /* 0x02984004050075a7 */ /* 0x0044e4000802017f */
[----:B---3--:R-:W-:Y:S05]  /*11810*/  @!P1 NANOSLEEP.SYNCS 0x989680 ;  /* 0x009896800000995d */ /* 0x008fea0003900000 */
[----:B------:R-:W3:Y:S02]  /*11820*/  @!P1 SYNCS.PHASECHK.TRANS64 P1, [R5+URZ+0x29840], R4 ;  /* 0x02984004050095a7 */ /* 0x000ee4000802007f */
[----:B---3--:R-:W-:Y:S05]  /*11830*/  @!P1 BRA `(.L_x_88) ;  /* 0xfffffffc00f09947 */ /* 0x008fea000383ffff */
[----:B------:R-:W-:Y:S05]  /*11840*/  BRA `(.L_x_168) ;  /* 0xffffffd800447947 */ /* 0x000fea000383ffff */
.L_x_90:
[----:B---3--:R3:W4:Y:S02]  /*11850*/  SYNCS.PHASECHK.TRANS64.TRYWAIT P1, [R3+URZ+0x29840], R0 ;  /* 0x02984000030075a7 */ /* 0x008724000802017f */
[----:B----4-:R-:W-:Y:S05]  /*11860*/  @!P1 NANOSLEEP.SYNCS 0x989680 ;  /* 0x009896800000995d */ /* 0x010fea0003900000 */
[----:B------:R-:W4:Y:S02]  /*11870*/  @!P1 SYNCS.PHASECHK.TRANS64 P1, [R3+URZ+0x29840], R0 ;  /* 0x02984000030095a7 */ /* 0x000f24000802007f */
[----:B----4-:R-:W-:Y:S05]  /*11880*/  @!P1 BRA `(.L_x_90) ;  /* 0xfffffffc00f09947 */ /* 0x010fea000383ffff */
[----:B------:R-:W-:Y:S05]  /*11890*/  BRA `(.L_x_169) ;  /* 0xffffffd800507947 */ /* 0x000fea000383ffff */
.L_x_92:
[----:B----4-:R4:W0:Y:S02]  /*118a0*/  SYNCS.PHASECHK.TRANS64.TRYWAIT P1, [R5+URZ+0x29860], R4 ;  /* 0x02986004050075a7 */ /* 0x010824000802017f */
[----:B0-----:R-:W-:Y:S05]  /*118b0*/  @!P1 NANOSLEEP.SYNCS 0x989680 ;  /* 0x009896800000995d */ /* 0x001fea0003900000 */
[----:B------:R-:W0:Y:S02]  /*118c0*/  @!P1 SYNCS.PHASECHK.TRANS64 P1, [R5+URZ+0x29860], R4 ;  /* 0x02986004050095a7 */ /* 0x000e24000802007f */
[----:B0-----:R-:W-:Y:S05]  /*118d0*/  @!P1 BRA `(.L_x_92) ;  /* 0xfffffffc00f09947 */ /* 0x001fea000383ffff */
[----:B------:R-:W-:Y:S05]  /*118e0*/  BRA `(.L_x_170) ;  /* 0xffffffd8004c7947 */ /* 0x000fea000383ffff */
.L_x_94:
[----:B------:R0:W0:Y:S02]  /*118f0*/  SYNCS.PHASECHK.TRANS64.TRYWAIT P1, [R3+URZ+0x29860], R0 ;  /* 0x02986000030075a7 */ /* 0x000024000802017f */
[----:B0-----:R-:W-:Y:S05]  /*11900*/  @!P1 NANOSLEEP.SYNCS 0x989680 ;  /* 0x009896800000995d */ /* 0x001fea0003900000 */
[----:B------:R-:W0:Y:S02]  /*11910*/  @!P1 SYNCS.PHASECHK.TRANS64 P1, [R3+URZ+0x29860], R0 ;  /* 0x02986000030095a7 */ /* 0x000e24000802007f */
[----:B0-----:R-:W-:Y:S05]  /*11920*/  @!P1 BRA `(.L_x_94) ;  /* 0xfffffffc00f09947 */ /* 0x001fea000383ffff */
[----:B------:R-:W-:Y:S05]  /*11930*/  BRA `(.L_x_171) ;  /* 0xffffffd800487947 */ /* 0x000fea000383ffff */
.L_x_96:
[----:B------:R0:W0:Y:S02]  /*11940*/  SYNCS.PHASECHK.TRANS64.TRYWAIT P1, [R5+URZ+0x29880], R4 ;  /* 0x02988004050075a7 */ /* 0x000024000802017f */
[----:B0-----:R-:W-:Y:S05]  /*11950*/  @!P1 NANOSLEEP.SYNCS 0x989680 ;  /* 0x009896800000995d */ /* 0x001fea0003900000 */
[----:B------:R-:W0:Y:S02]  /*11960*/  @!P1 SYNCS.PHASECHK.TRANS64 P1, [R5+URZ+0x29880], R4 ;  /* 0x02988004050095a7 */ /* 0x000e24000802007f */
[----:B0-----:R-:W-:Y:S05]  /*11970*/  @!P1 BRA `(.L_x_96) ;  /* 0xfffffffc00f09947 */ /* 0x001fea000383ffff */
[----:B------:R-:W-:Y:S05]  /*11980*/  BRA `(.L_x_172) ;  /* 0xffffffd800447947 */ /* 0x000fea000383ffff */
.L_x_173:
[----:B------:R-:W-:-:S00]  /*11990*/  BRA `(.L_x_173) ;  /* 0xfffffffc00fc7947 */ /* 0x000fc0000383ffff */
[----:B------:R-:W-:-:S00]  /*119a0*/  NOP ;  /* 0x0000000000007918 */ /* 0x000fc00000000000 */
        /* <DEDUP_REMOVED lines=13> */
.L_x_3314:


//--------------------- .text._ZN7cutlass13device_kernelIN5flash11enable_sm90INS1_16FlashAttnFwdSm90INS1_25CollectiveMainloopFwdSm90ILi2EN4cute5tupleIJNS5_1CILi1EEES8_S8_EEENS6_IJNS7_ILi128EEENS7_ILi160EEENS7_ILi192EEEEEELi128ENS_12float_e4m3_tEfNS_4arch4Sm90ELb0ELb0ELb0ELb1ELb1ELb0ELb0ELb1ELb1ELb1ELb1ELb0EEENS1_21CollectiveEpilogueFwdINS6_IJSA_SA_SB_EEES9_NS_10bfloat16_tESG_Li256ELb1ELb1ELb1ELb1EEENS1_36VarlenDynamicPersistentTileSchedulerILi128ELi160ELi256ELi128ELb1ELb1ELb1ELb0ELb1ELb1EEEEEEEEEvNT_6ParamsE --------------------------
	.section	.text._ZN7cutlass13device_kernelIN5flash11enable_sm90INS1_16FlashAttnFwdSm90INS1_25CollectiveMainloopFwdSm90ILi2EN4cute5tupleIJNS5_1CILi1EEES8_S8_EEENS6_IJNS7_ILi128EEENS7_ILi160EEENS7_ILi192EEEEEELi128ENS_12float_e4m3_tEfNS_4arch4Sm90ELb0ELb0ELb0ELb1ELb1ELb0ELb0ELb1ELb1ELb1ELb1ELb0EEENS1_21CollectiveEpilogueFwdINS6_IJSA_SA_SB_EEES9_NS_10bfloat16_tESG_Li256ELb1ELb1ELb1ELb1EEENS1_36VarlenDynamicPersistentTileSchedulerILi128ELi160ELi256ELi128ELb1ELb1ELb1ELb0ELb1ELb1EEEEEEEEEvNT_6ParamsE,"ax",@progbits
	.align	128
.text._ZN7cutlass13device_kernelIN5flash11enable_sm90INS1_16FlashAttnFwdSm90INS1_25CollectiveMainloopFwdSm90ILi2EN4cute5tupleIJNS5_1CILi1EEES8_S8_EEENS6_IJNS7_ILi128EEENS7_ILi160EEENS7_ILi192EEEEEELi128ENS_12float_e4m3_tEfNS_4arch4Sm90ELb0ELb0ELb0ELb1ELb1ELb0ELb0ELb1ELb1ELb1ELb1ELb0EEENS1_21CollectiveEpilogueFwdINS6_IJSA_SA_SB_EEES9_NS_10bfloat16_tESG_Li256ELb1ELb1ELb1ELb1EEENS1_36VarlenDynamicPersistentTileSchedulerILi128ELi160ELi256ELi128ELb1ELb1ELb1ELb0ELb1ELb1EEEEEEEEEvNT_6ParamsE:
        .type           _ZN7cutlass13device_kernelIN5flash11enable_sm90INS1_16FlashAttnFwdSm90INS1_25CollectiveMainloopFwdSm90ILi2EN4cute5tupleIJNS5_1CILi1EEES8_S8_EEENS6_IJNS7_ILi128EEENS7_ILi160EEENS7_ILi192EEEEEELi128ENS_12float_e4m3_tEfNS_4arch4Sm90ELb0ELb0ELb0ELb1ELb1ELb0ELb0ELb1ELb1ELb1ELb1ELb0EEENS1_21CollectiveEpilogueFwdINS6_IJSA_SA_SB_EEES9_NS_10bfloat16_tESG_Li256ELb1ELb1ELb1ELb1EEENS1_36VarlenDynamicPersistentTileSchedulerILi128ELi160ELi256ELi128ELb1ELb1ELb1ELb0ELb1ELb1EEEEEEEEEvNT_6ParamsE,@function
        .size           _ZN7cutlass13device_kernelIN5flash11enable_sm90INS1_16FlashAttnFwdSm90INS1_25CollectiveMainloopFwdSm90ILi2EN4cute5tupleIJNS5_1CILi1EEES8_S8_EEENS6_IJNS7_ILi128EEENS7_ILi160EEENS7_ILi192EEEEEELi128ENS_12float_e4m3_tEfNS_4arch4Sm90ELb0ELb0ELb0ELb1ELb1ELb0ELb0ELb1ELb1ELb1ELb1ELb0EEENS1_21CollectiveEpilogueFwdINS6_IJSA_SA_SB_EEES9_NS_10bfloat16_tESG_Li256ELb1ELb1ELb1ELb1EEENS1_36VarlenDynamicPersistentTileSchedulerILi128ELi160ELi256ELi128ELb1ELb1ELb1ELb0ELb1ELb1EEEEEEEEEvNT_6ParamsE,(.L_x_3315 - _ZN7cutlass13device_kernelIN5flash11enable_sm90INS1_16FlashAttnFwdSm90INS1_25CollectiveMainloopFwdSm90ILi2EN4cute5tupleIJNS5_1CILi1EEES8_S8_EEENS6_IJNS7_ILi128EEENS7_ILi160EEENS7_ILi192EEEEEELi128ENS_12float_e4m3_tEfNS_4arch4Sm90ELb0ELb0ELb0ELb1ELb1ELb0ELb0ELb1ELb1ELb1ELb1ELb0EEENS1_21CollectiveEpilogueFwdINS6_IJSA_SA_SB_EEES9_NS_10bfloat16_tESG_Li256ELb1ELb1ELb1ELb1EEENS1_36VarlenDynamicPersistentTileSchedulerILi128ELi160ELi256ELi128ELb1ELb1ELb1ELb0ELb1ELb1EEEEEEEEEvNT_6ParamsE)
        .other          _ZN7cutlass13device_kernelIN5flash11enable_sm90INS1_16FlashAttnFwdSm90INS1_25CollectiveMainloopFwdSm90ILi2EN4cute5tupleIJNS5_1CILi1EEES8_S8_EEENS6_IJNS7_ILi128EEENS7_ILi160EEENS7_ILi192EEEEEELi128ENS_12float_e4m3_tEfNS_4arch4Sm90ELb0ELb0ELb0ELb1ELb1ELb0ELb0ELb1ELb1ELb1ELb1ELb0EEENS1_21CollectiveEpilogueFwdINS6_IJSA_SA_SB_EEES9_NS_10bfloat16_tESG_Li256ELb1ELb1ELb1ELb1EEENS1_36VarlenDynamicPersistentTileSchedulerILi128ELi160ELi256ELi128ELb1ELb1ELb1ELb0ELb1ELb1EEEEEEEEEvNT_6ParamsE,@"STO_CUDA_ENTRY STV_DEFAULT"
_ZN7cutlass13device_kernelIN5flash11enable_sm90INS1_16FlashAttnFwdSm90INS1_25CollectiveMainloopFwdSm90ILi2EN4cute5tupleIJNS5_1CILi1EEES8_S8_EEENS6_IJNS7_ILi128EEENS7_ILi160EEENS7_ILi192EEEEEELi128ENS_12float_e4m3_tEfNS_4arch4Sm90ELb0ELb0ELb0ELb1ELb1ELb0ELb0ELb1ELb1ELb1ELb1ELb0EEENS1_21CollectiveEpilogueFwdINS6_IJSA_SA_SB_EEES9_NS_10bfloat16_tESG_Li256ELb1ELb1ELb1ELb1EEENS1_36VarlenDynamicPersistentTileSchedulerILi128ELi160ELi256ELi128ELb1ELb1ELb1ELb0ELb1ELb1EEEEEEEEEvNT_6ParamsE:
[----:B------:R-:W0:Y:S02]  /*0000*/  LDC R1, c[0x0][0x28] ;  /* 0x00000a00ff017b82 */ /* 0x000e240000000800 */
[----:B0-----:R-:W-:Y:S01]  /*0010*/  VIADD R1, R1, 0xffffffd0 ;  /* 0xffffffd001017836 */ /* 0x001fe20000000000 */
[----:B------:R-:W0:Y:S01]  /*0020*/  S2R R3, SR_TID.X ;  /* 0x0000000000037919 */ /* 0x000e220000002100 */
[----:B------:R-:W-:Y:S01]  /*0030*/  ELECT P0, URZ, PT ;  /* 0x00000000003f782f */ /* 0x000fe20003800000 */
[----:B------:R-:W-:Y:S01]  /*0040*/  UMOV UR4, 0x80 ;  /* 0x0000008000047882 */ /* 0x000fe20000000000 */
[----:B------:R-:W-:Y:S01]  /*0050*/  UMOV UR7, 0x100 ;  /* 0x0000010000077882 */ /* 0x000fe20000000000 */
[--C-:B0-----:R-:W-:Y:S02]  /*0060*/  SHF.R.U32.HI R0, RZ, 0x5, R3.reuse ;  /* 0x00000005ff007819 */ /* 0x101fe40000011603 */
[----:B------:R-:W-:-:S03]  /*0070*/  SHF.R.U32.HI R3, RZ, 0x7, R3 ;  /* 0x00000007ff037819 */ /* 0x000fc60000011603 */
[----:B------:R-:W0:Y:S04]  /*0080*/  SHFL.IDX PT, R2, R0, RZ, 0x1f ;  /* 0x00001fff00027589 */ /* 0x000e2800000e0000 */
[----:B------:R1:W2:Y:S01]  /*0090*/  SHFL.IDX PT, R4, R3, RZ, 0x1f ;  /* 0x00001fff03047589 */ /* 0x0002a200000e0000 */
[C---:B0-----:R-:W-:Y:S02]  /*00a0*/  ISETP.NE.OR P0, PT, R2.reuse, RZ, !P0 ;  /* 0x000000ff0200720c */ /* 0x041fe40004705670 */
[----:B------:R-:W-:-:S11]  /*00b0*/  ISETP.NE.AND P1, PT, R2, RZ, PT ;  /* 0x000000ff0200720c */ /* 0x000fd60003f25270 */
[----:B------:R-:W-:Y:S01]  /*00c0*/  VOTEU.ALL UP0, P0 ;  /* 0x00000000003f7886 */ /* 0x000fe20000000000 */
[----:B------:R-:W-:-:S04]  /*00d0*/  VOTEU.ALL UP1, P0 ;  /* 0x00000000003f7886 */ /* 0x000fc80000020000 */
[----:B------:R-:W0:Y:S01]  /*00e0*/  @!UP0 S2UR UR8, SR_CgaCtaId ;  /* 0x00000000000889c3 */ /* 0x000e220000008800 */
[----:B------:R-:W-:Y:S01]  /*00f0*/  @!UP0 UMOV UR6, 0x400 ;  /* 0x0000040000068882 */ /* 0x000fe20000000000 */
[----:B------:R-:W-:-:S04]  /*0100*/  @!UP0 UIADD3 UR4, -UR4, 0x100000, URZ ;  /* 0x0010000004048890 */ /* 0x000fc8000fffe13f */
[----:B------:R-:W-:Y:S02]  /*0110*/  @!UP0 USHF.L.U32 UR5, UR4, 0xb, URZ ;  /* 0x0000000b04058899 */ /* 0x000fe4000800063f */
[----:B------:R-:W-:Y:S02]  /*0120*/  @!UP0 USHF.L.U32 UR4, UR4, 0x1, URZ ;  /* 0x0000000104048899 */ /* 0x000fe4000800063f */
[----:B0-----:R-:W-:Y:S02]  /*0130*/  @!UP0 ULEA UR8, UR8, UR6, 0x18 ;  /* 0x0000000608088291 */ /* 0x001fe4000f8ec03f */
[----:B------:R-:W-:-:S04]  /*0140*/  @!UP0 UIADD3 UR6, -UR7, 0x100000, URZ ;  /* 0x0010000007068890 */ /* 0x000fc8000fffe13f */
[----:B------:R-:W-:Y:S02]  /*0150*/  @!UP0 USHF.L.U32 UR7, UR6, 0xb, URZ ;  /* 0x0000000b06078899 */ /* 0x000fe4000800063f */
[----:B------:R-:W-:Y:S01]  /*0160*/  @!UP0 USHF.L.U32 UR6, UR6, 0x1, URZ ;  /* 0x0000000106068899 */ /* 0x000fe2000800063f */
[----:B------:R-:W-:-:S05]  /*0170*/  VOTEU.ALL UP0, P0 ;  /* 0x00000000003f7886 */ /* 0x000fca0000000000 */
[----:B------:R1:W0:Y:S06]  /*0180*/  @!UP0 SYNCS.EXCH.64 URZ, [UR8+0x29800], UR4 ;  /* 0x02980004083f85b2 */ /* 0x00022c0008000100 */
[----:B------:R1:W3:Y:S02]  /*0190*/  @!UP1 SYNCS.EXCH.64 URZ, [UR8+0x29820], UR6 ;  /* 0x02982006083f95b2 */ /* 0x0002e40008000100 */
[----:B-12---:R-:W-:Y:S05]  /*01a0*/  @P1 BRA `(.L_x_174) ;  /* 0x0000000000481947 */ /* 0x006fea0003800000 */
[----:B------:R-:W1:Y:S01]  /*01b0*/  S2UR UR5, SR_CgaCtaId ;  /* 0x00000000000579c3 */ /* 0x000e620000008800 */
[----:B------:R-:W-:Y:S01]  /*01c0*/  UMOV UR4, 0x400 ;  /* 0x0000040000047882 */ /* 0x000fe20000000000 */
[----:B------:R-:W-:Y:S01]  /*01d0*/  UMOV UR6, 0x80 ;  /* 0x0000008000067882 */ /* 0x000fe20000000000 */
[----:B------:R-:W-:Y:S01]  /*01e0*/  UMOV UR7, 0x100 ;  /* 0x0000010000077882 */ /* 0x000fe20000000000 */
[----:B------:R-:W-:Y:S01]  /*01f0*/  ELECT P0, URZ, PT ;  /* 0x00000000003f782f */ /* 0x000fe20003800000 */
[----:B-1----:R-:W-:Y:S02]  /*0200*/  ULEA UR8, UR5, UR4, 0x18 ;  /* 0x0000000405087291 */ /* 0x002fe4000f8ec03f */
[----:B------:R-:W-:-:S04]  /*0210*/  UIADD3 UR4, -UR6, 0x100000, URZ ;  /* 0x0010000006047890 */ /* 0x000fc8000fffe13f */
[----:B------:R-:W-:Y:S02]  /*0220*/  USHF.L.U32 UR5, UR4, 0xb, URZ ;  /* 0x0000000b04057899 */ /* 0x000fe4000800063f */
[----:B------:R-:W-:Y:S02]  /*0230*/  USHF.L.U32 UR4, UR4, 0x1, URZ ;  /* 0x0000000104047899 */ /* 0x000fe4000800063f */
[----:B------:R-:W-:-:S04]  /*0240*/  UIADD3 UR6, -UR7, 0x100000, URZ ;  /* 0x0010000007067890 */ /* 0x000fc8000fffe13f */
[----:B------:R-:W-:Y:S02]  /*0250*/  USHF.L.U32 UR7, UR6, 0xb, URZ ;  /* 0x0000000b06077899 */ /* 0x000fe4000800063f */
[----:B------:R-:W-:Y:S01]  /*0260*/  USHF.L.U32 UR6, UR6, 0x1, URZ ;  /* 0x0000000106067899 */ /* 0x000fe2000800063f */
[----:B------:R-:W1:Y:S03]  /*0270*/  FENCE.VIEW.ASYNC.S ;  /* 0x00000000000073c6 */ /* 0x000e660000000000 */
[----:B-1----:R1:W2:Y:S08]  /*0280*/  SYNCS.EXCH.64 URZ, [UR8+0x29830], UR4 ;  /* 0x02983004083f75b2 */ /* 0x0022b00008000100 */
[----:B------:R1:W4:Y:S01]  /*0290*/  SYNCS.EXCH.64 URZ, [UR8+0x29840], UR6 ;  /* 0x02984006083f75b2 */ /* 0x0003220008000100 */
[----:B------:R1:W0:Y:S01]  /*02a0*/  SYNCS.EXCH.64 URZ, [UR8+0x29838], UR4 ;  /* 0x02983804083f75b2 */ /* 0x0002220008000100 */
[----:B------:R1:W0:Y:S01]  /*02b0*/  SYNCS.EXCH.64 URZ, [UR8+0x29848], UR6 ;  /* 0x02984806083f75b2 */ /* 0x0002220008000100 */
[----:B------:R-:W-:Y:S01]  /*02c0*/  NOP ;  /* 0x0000000000007918 */ /* 0x000fe20000000000 */
.L_x_174:
[----:B------:R-:W5:Y:S01]  /*02d0*/  SHFL.IDX PT, R2, R0, RZ, 0x1f ;  /* 0x00001fff00027589 */ /* 0x000f6200000e0000 */
[----:B------:R-:W-:Y:S01]  /*02e0*/  NOP ;  /* 0x0000000000007918 */ /* 0x000fe20000000000 */
[----:B-----5:R-:W-:-:S13]  /*02f0*/  ISETP.NE.AND P0, PT, R2, RZ, PT ;  /* 0x000000ff0200720c */ /* 0x020fda0003f05270 */
[----:B------:R-:W-:Y:S05]  /*0300*/  @P0 BRA `(.L_x_175) ;  /* 0x0000000000480947 */ /* 0x000fea0003800000 */
[----:B-1----:R-:W1:Y:S01]  /*0310*/  S2UR UR5, SR_CgaCtaId ;  /* 0x00000000000579c3 */ /* 0x002e620000008800 */
        /* <DEDUP_REMOVED lines=12> */
[----:B-1----:R1:W0:Y:S08]  /*03e0*/  SYNCS.EXCH.64 URZ, [UR8+0x29850], UR4 ;  /* 0x02985004083f75b2 */ /* 0x0022300008000100 */
[----:B------:R1:W0:Y:S01]  /*03f0*/  SYNCS.EXCH.64 URZ, [UR8+0x29860], UR6 ;  /* 0x02986006083f75b2 */ /* 0x0002220008000100 */
[----:B------:R1:W0:Y:S01]  /*0400*/  SYNCS.EXCH.64 URZ, [UR8+0x29858], UR4 ;  /* 0x02985804083f75b2 */ /* 0x0002220008000100 */
[----:B------:R1:W0:Y:S01]  /*0410*/  SYNCS.EXCH.64 URZ, [UR8+0x29868], UR6 ;  /* 0x02986806083f75b2 */ /* 0x0002220008000100 */
[----:B------:R-:W-:Y:S01]  /*0420*/  NOP ;  /* 0x0000000000007918 */ /* 0x000fe20000000000 */
.L_x_175:
[----:B------:R-:W5:Y:S01]  /*0430*/  SHFL.IDX PT, R2, R0, RZ, 0x1f ;  /* 0x00001fff00027589 */ /* 0x000f6200000e0000 */
[----:B------:R-:W-:Y:S01]  /*0440*/  NOP ;  /* 0x0000000000007918 */ /* 0x000fe20000000000 */
[----:B-----5:R-:W-:-:S13]  /*0450*/  ISETP.NE.AND P0, PT, R2, RZ, PT ;  /* 0x000000ff0200720c */ /* 0x020fda0003f05270 */
[----:B------:R-:W-:Y:S05]  /*0460*/  @P0 BRA `(.L_x_176) ;  /* 0x0000000000380947 */ /* 0x000fea0003800000 */
[----:B-1----:R-:W1:Y:S01]  /*0470*/  S2UR UR5, SR_CgaCtaId ;  /* 0x00000000000579c3 */ /* 0x002e620000008800 */
[----:B------:R-:W-:Y:S01]  /*0480*/  UMOV UR4, 0x400 ;  /* 0x0000040000047882 */ /* 0x000fe20000000000 */
[----:B------:R-:W-:Y:S01]  /*0490*/  UMOV UR7, 0x80 ;  /* 0x0000008000077882 */ /* 0x000fe20000000000 */
[----:B------:R-:W-:Y:S01]  /*04a0*/  ELECT P0, URZ, PT ;  /* 0x00000000003f782f */ /* 0x000fe20003800000 */
[----:B-1----:R-:W-:Y:S02]  /*04b0*/  ULEA UR6, UR5, UR4, 0x18 ;  /* 0x0000000405067291 */ /* 0x002fe4000f8ec03f */
[----:B------:R-:W-:-:S04]  /*04c0*/  UIADD3 UR4, -UR7, 0x100000, URZ ;  /* 0x0010000007047890 */ /* 0x000fc8000fffe13f */
[----:B------:R-:W-:Y:S02]  /*04d0*/  USHF.L.U32 UR5, UR4, 0xb, URZ ;  /* 0x0000000b04057899 */ /* 0x000fe4000800063f */
[----:B------:R-:W-:Y:S01]  /*04e0*/  USHF.L.U32 UR4, UR4, 0x1, URZ ;  /* 0x0000000104047899 */ /* 0x000fe2000800063f */
[----:B------:R-:W1:Y:S11]  /*04f0*/  FENCE.VIEW.ASYNC.S ;  /* 0x00000000000073c6 */ /* 0x000e760000000000 */
[----:B-1----:R1:W0:Y:S01]  /*0500*/  SYNCS.EXCH.64 URZ, [UR6+0x29870], UR4 ;  /* 0x02987004063f75b2 */ /* 0x0022220008000100 */
[----:B------:R1:W0:Y:S01]  /*0510*/  SYNCS.EXCH.64 URZ, [UR6+0x29880], UR4 ;  /* 0x02988004063f75b2 */ /* 0x0002220008000100 */
[----:B------:R1:W0:Y:S01]  /*0520*/  SYNCS.EXCH.64 URZ, [UR6+0x29878], UR4 ;  /* 0x02987804063f75b2 */ /* 0x0002220008000100 */
[----:B------:R1:W0:Y:S01]  /*0530*/  SYNCS.EXCH.64 URZ, [UR6+0x29888], UR4 ;  /* 0x02988804063f75b2 */ /* 0x0002220008000100 */
[----:B------:R-:W-:Y:S01]  /*0540*/  NOP ;  /* 0x0000000000007918 */ /* 0x000fe20000000000 */
.L_x_176:
        /* <DEDUP_REMOVED lines=22> */
.L_x_177:
[----:B------:R-:W5:Y:S01]  /*06b0*/  SHFL.IDX PT, R3, R0, RZ, 0x1f ;  /* 0x00001fff00037589 */ /* 0x000f6200000e0000 */
[----:B------:R-:W-:Y:S01]  /*06c0*/  R2UR UR9, R4 ;  /* 0x00000000040972ca */ /* 0x000fe200000e0000 */
[----:B------:R-:W-:Y:S01]  /*06d0*/  NOP ;  /* 0x0000000000007918 */ /* 0x000fe20000000000 */
[----:B------:R-:W0:Y:S01]  /*06e0*/  S2R R2, SR_CgaCtaId ;  /* 0x0000000000027919 */ /* 0x000e220000008800 */
[----:B-----5:R-:W-:-:S13]  /*06f0*/  ISETP.NE.AND P0, PT, R3, RZ, PT ;  /* 0x000000ff0300720c */ /* 0x020fda0003f05270 */
[----:B0-----:R-:W-:Y:S05]  /*0700*/  @P0 BRA `(.L_x_178) ;  /* 0x0000000000480947 */ /* 0x001fea0003800000 */
[----:B-1----:R-:W0:Y:S01]  /*0710*/  S2UR UR5, SR_CgaCtaId ;  /* 0x00000000000579c3 */ /* 0x002e220000008800 */
        /* <DEDUP_REMOVED lines=13> */
[----:B------:R0:W0:Y:S01]  /*07f0*/  SYNCS.EXCH.64 URZ, [UR8+0x298c0], UR6 ;  /* 0x0298c006083f75b2 */ /* 0x0000220008000100 */
[----:B------:R0:W0:Y:S01]  /*0800*/  SYNCS.EXCH.64 URZ, [UR8+0x298b8], UR4 ;  /* 0x0298b804083f75b2 */ /* 0x0000220008000100 */
[----:B------:R0:W0:Y:S01]  /*0810*/  SYNCS.EXCH.64 URZ, [UR8+0x298c8], UR6 ;  /* 0x0298c806083f75b2 */ /* 0x0000220008000100 */
[----:B------:R-:W-:Y:S01]  /*0820*/  NOP ;  /* 0x0000000000007918 */ /* 0x000fe20000000000 */
.L_x_178:
[----:B------:R-:W-:Y:S01]  /*0830*/  UISETP.NE.AND UP0, UPT, UR9, URZ, UPT ;  /* 0x0000003f0900728c */ /* 0x000fe2000bf05270 */
[----:B------:R-:W-:Y:S01]  /*0840*/  NOP ;  /* 0x0000000000007918 */ /* 0x000fe20000000000 */
[----:B------:R-:W-:Y:S01]  /*0850*/  UMOV UR43, 0x1 ;  /* 0x00000001002b7882 */ /* 0x000fe20000000000 */
[----:B------:R-:W-:Y:S01]  /*0860*/  ULDC.64 UR52, c[0x0][0x208] ;  /* 0x0000820000347ab9 */ /* 0x000fe20000000a00 */
[----:B------:R-:W-:Y:S01]  /*0870*/  USEL UR43, UR43, 0x2, !UP0 ;  /* 0x000000022b2b7887 */ /* 0x000fe2000c000000 */
[----:B01234-:R-:W-:Y:S01]  /*0880*/  BAR.SYNC.DEFER_BLOCKING 0x0 ;  /* 0x0000000000007b1d */ /* 0x01ffe20000010000 */
[----:B------:R-:W-:-:S13]  /*0890*/  PLOP3.LUT P0, PT, PT, PT, UP0, 0x80, 0x0 ;  /* 0x000000000000781c */ /* 0x000fda0003f0f008 */
[----:B------:R-:W-:Y:S05]  /*08a0*/  @!P0 BRA `(.L_x_179) ;  /* 0x000000b800e48947 */ /* 0x000fea0003800000 */
.L_x_180:
[----:B------:R-:W-:-:S08]  /*08b0*/  NOP ;  /* 0x0000000000007918 */ /* 0x000fd00000000000 */
[----:B------:R-:W0:Y:S02]  /*08c0*/  USETMAXREG.TRY_ALLOC.CTAPOOL UP0, 0xe8 ;  /* 0x000000e8000079c8 */ /* 0x000e240008000600 */
[----:B0-----:R-:W-:-:S13]  /*08d0*/  PLOP3.LUT P0, PT, PT, PT, UP0, 0x80, 0x0 ;  /* 0x000000000000781c */ /* 0x001fda0003f0f008 */
[----:B------:R-:W-:Y:S05]  /*08e0*/  @!P0 BRA `(.L_x_180) ;  /* 0xfffffffc00f08947 */ /* 0x000fea000383ffff */
[----:B------:R-:W0:Y:S01]  /*08f0*/  S2R R2, SR_TID.X ;  /* 0x0000000000027919 */ /* 0x000e220000002100 */
[----:B------:R-:W1:Y:S01]  /*0900*/  S2UR UR5, SR_CgaCtaId ;  /* 0x00000000000579c3 */ /* 0x000e620000008800 */
[----:B------:R-:W-:-:S07]  /*0910*/  UMOV UR4, 0x400 ;  /* 0x0000040000047882 */ /* 0x000fce0000000000 */
[----:B------:R-:W-:Y:S06]  /*0920*/  BAR.ARV 0x8, 0x180 ;  /* 0x0206000000007b1d */ /* 0x000fec0000002000 */
[----:B-1----:R-:W-:Y:S01]  /*0930*/  ULEA UR4, UR5, UR4, 0x18 ;  /* 0x0000000405047291 */ /* 0x002fe2000f8ec03f */
[----:B0-----:R-:W-:-:S04]  /*0940*/  LOP3.LUT R0, R2, 0xffffff80, RZ, 0xc0, !PT ;  /* 0xffffff8002007812 */ /* 0x001fc800078ec0ff */
[----:B------:R-:W-:-:S13]  /*0950*/  ISETP.NE.AND P0, PT, R0, 0x80, PT ;  /* 0x000000800000780c */ /* 0x000fda0003f05270 */
[----:B------:R-:W-:Y:S08]  /*0960*/  @!P0 BAR.ARV 0x9, 0x100 ;  /* 0x0244000000008b1d */ /* 0x000ff00000002000 */
[----:B------:R-:W-:Y:S06]  /*0970*/  BAR.SYNC.DEFER_BLOCKING 0x5, 0x180 ;  /* 0x0146000000007b1d */ /* 0x000fec0000010000 */
[----:B------:R-:W0:Y:S01]  /*0980*/  LDS.128 R32, [UR4+0x298d0] ;  /* 0x0298d004ff207984 */ /* 0x000e220008000c00 */
[----:B------:R-:W-:Y:S01]  /*0990*/  ULDC UR4, c[0x0][0xc3c] ;  /* 0x00030f0000047ab9 */ /* 0x000fe20000000800 */
[----:B------:R-:W-:Y:S06]  /*09a0*/  BAR.ARV 0x4, 0x180 ;  /* 0x0106000000007b1d */ /* 0x000fec0000002000 */
[----:B0-----:R-:W-:-:S13]  /*09b0*/  ISETP.GE.AND P0, PT, R35, UR4, PT ;  /* 0x0000000423007c0c */ /* 0x001fda000bf06270 */
[----:B------:R-:W-:Y:S05]  /*09c0*/  @P0 EXIT ;  /* 0x000000000000094d */ /* 0x000fea0003800000 */
[----:B------:R-:W-:Y:S01]  /*09d0*/  VIADD R223, R2, 0xffffff80 ;  /* 0xffffff8002df7836 */ /* 0x000fe20000000000 */
[----:B------:R-:W-:Y:S01]  /*09e0*/  R2UR UR6, R33 ;  /* 0x00000000210672ca */ /* 0x000fe200000e0000 */
[----:B------:R-:W-:Y:S01]  /*09f0*/  ULOP3.LUT UR49, UR43, 0x1, URZ, 0xfc, !UPT ;  /* 0x000000012b317892 */ /* 0x000fe2000f8efc3f */
[----:B------:R-:W-:Y:S01]  /*0a00*/  R2UR UR5, R34 ;  /* 0x00000000220572ca */ /* 0x000fe200000e0000 */
[----:B------:R-:W-:Y:S01]  /*0a10*/  UMOV UR48, URZ ;  /* 0x0000003f00307c82 */ /* 0x000fe20008000000 */
[----:B------:R-:W-:Y:S01]  /*0a20*/  SHF.R.S32.HI R0, RZ, 0x1f, R223 ;  /* 0x0000001fff007819 */ /* 0x000fe200000114df */
[----:B------:R-:W-:Y:S01]  /*0a30*/  UMOV UR47, URZ ;  /* 0x0000003f002f7c82 */ /* 0x000fe20008000000 */
[----:B------:R-:W-:Y:S02]  /*0a40*/  UMOV UR46, URZ ;  /* 0x0000003f002e7c82 */ /* 0x000fe40008000000 */
[CC--:B------:R-:W-:Y:S02]  /*0a50*/  LEA.HI R2, R0.reuse, R223.reuse, RZ, 0x7 ;  /* 0x000000df00027211 */ /* 0x0c0fe400078f38ff */
[----:B------:R-:W-:-:S02]  /*0a60*/  LEA.HI R3, R0, R223, RZ, 0x4 ;  /* 0x000000df00037211 */ /* 0x000fc400078f20ff */
[----:B------:R-:W-:Y:S02]  /*0a70*/  LOP3.LUT R4, R2, 0xffffff80, RZ, 0xc0, !PT ;  /* 0xffffff8002047812 */ /* 0x000fe400078ec0ff */
[----:B------:R-:W-:Y:S02]  /*0a80*/  SHF.R.S32.HI R6, RZ, 0x4, R3 ;  /* 0x00000004ff067819 */ /* 0x000fe40000011403 */
[----:B------:R-:W-:Y:S01]  /*0a90*/  SHF.R.S32.HI R217, RZ, 0x7, R2 ;  /* 0x00000007ffd97819 */ /* 0x000fe20000011402 */
[----:B------:R-:W-:Y:S01]  /*0aa0*/  IMAD.IADD R201, R223, 0x1, -R4 ;  /* 0x00000001dfc97824 */ /* 0x000fe200078e0a04 */
[----:B------:R-:W-:Y:S02]  /*0ab0*/  LEA.HI R4, R0, R223, RZ, 0x5 ;  /* 0x000000df00047211 */ /* 0x000fe400078f28ff */
[----:B------:R-:W-:Y:S02]  /*0ac0*/  LEA.HI R2, R2, R217, RZ, 0x1 ;  /* 0x000000d902027211 */ /* 0x000fe400078f08ff */
[----:B------:R-:W-:Y:S01]  /*0ad0*/  SHF.R.S32.HI R8, RZ, 0x1f, R201 ;  /* 0x0000001fff087819 */ /* 0x000fe200000114c9 */
[----:B------:R-:W-:Y:S01]  /*0ae0*/  IMAD.SHL.U32 R5, R4, 0x20, RZ ;  /* 0x0000002004057824 */ /* 0x000fe200078e00ff */
[----:B------:R-:W-:-:S02]  /*0af0*/  LOP3.LUT R4, R3, 0x3fffff0, RZ, 0xc0, !PT ;  /* 0x03fffff003047812 */ /* 0x000fc400078ec0ff */
[----:B------:R-:W-:Y:S02]  /*0b00*/  LEA.HI R3, R3, R6, RZ, 0x1 ;  /* 0x0000000603037211 */ /* 0x000fe400078f08ff */
[----:B------:R-:W-:Y:S01]  /*0b10*/  LOP3.LUT R5, R5, 0xfffffc00, RZ, 0xc0, !PT ;  /* 0xfffffc0005057812 */ /* 0x000fe200078ec0ff */
[----:B------:R-:W-:Y:S01]  /*0b20*/  IMAD.IADD R4, R223, 0x1, -R4 ;  /* 0x00000001df047824 */ /* 0x000fe200078e0a04 */
[----:B------:R-:W-:Y:S02]  /*0b30*/  LOP3.LUT R3, R3, 0x1ffffffe, RZ, 0xc0, !PT ;  /* 0x1ffffffe03037812 */ /* 0x000fe400078ec0ff */
[----:B------:R-:W-:Y:S01]  /*0b40*/  LEA.HI R7, R8, R201, RZ, 0x2 ;  /* 0x000000c908077211 */ /* 0x000fe200078f10ff */
[----:B------:R-:W-:Y:S01]  /*0b50*/  IMAD R4, R4, 0x40, R5 ;  /* 0x0000004004047824 */ /* 0x000fe200078e0205 */
[----:B------:R-:W-:Y:S01]  /*0b60*/  LEA.HI R5, R0, R223, RZ, 0x2 ;  /* 0x000000df00057211 */ /* 0x000fe200078f10ff */
[----:B------:R-:W-:Y:S01]  /*0b70*/  IMAD.IADD R3, R6, 0x1, -R3 ;  /* 0x0000000106037824 */ /* 0x000fe200078e0a03 */
[----:B------:R-:W-:-:S02]  /*0b80*/  SHF.R.S32.HI R9, RZ, 0x2, R7 ;  /* 0x00000002ff097819 */ /* 0x000fc40000011407 */
[----:B------:R-:W-:Y:S01]  /*0b90*/  LOP3.LUT R6, R5, 0xfffffffc, RZ, 0xc0, !PT ;  /* 0xfffffffc05067812 */ /* 0x000fe200078ec0ff */
[----:B------:R-:W-:Y:S01]  /*0ba0*/  IMAD R220, R3, 0x8, R4 ;  /* 0x0000000803dc7824 */ /* 0x000fe200078e0204 */
[----:B------:R-:W-:Y:S02]  /*0bb0*/  SHF.R.S32.HI R10, RZ, 0x1f, R7 ;  /* 0x0000001fff0a7819 */ /* 0x000fe40000011407 */
[----:B------:R-:W-:Y:S01]  /*0bc0*/  LEA.HI R0, R0, R223, RZ, 0x3 ;  /* 0x000000df00007211 */ /* 0x000fe200078f18ff */
[----:B------:R-:W-:Y:S01]  /*0bd0*/  IMAD.IADD R6, R223, 0x1, -R6 ;  /* 0x00000001df067824 */ /* 0x000fe200078e0a06 */
[----:B------:R-:W-:Y:S02]  /*0be0*/  LEA.HI R10, R10, R9, RZ, 0x3 ;  /* 0x000000090a0a7211 */ /* 0x000fe400078f18ff */
[----:B------:R-:W-:Y:S02]  /*0bf0*/  LOP3.LUT R4, R2, 0x3fffffe, RZ, 0xc0, !PT ;  /* 0x03fffffe02047812 */ /* 0x000fe400078ec0ff */
[----:B------:R-:W-:-:S02]  /*0c00*/  LEA.HI R3, R6, R6, RZ, 0x1 ;  /* 0x0000000606037211 */ /* 0x000fc400078f08ff */
[----:B------:R-:W-:Y:S01]  /*0c10*/  LOP3.LUT R2, R0, 0xfffffff8, RZ, 0xc0, !PT ;  /* 0xfffffff800027812 */ /* 0x000fe200078ec0ff */
[----:B------:R-:W-:Y:S01]  /*0c20*/  IMAD.IADD R4, R217, 0x1, -R4 ;  /* 0x00000001d9047824 */ /* 0x000fe200078e0a04 */
[----:B------:R-:W-:Y:S02]  /*0c30*/  LOP3.LUT R3, R3, 0x1ffffffe, RZ, 0xc0, !PT ;  /* 0x1ffffffe03037812 */ /* 0x000fe400078ec0ff */
[----:B------:R-:W-:Y:S01]  /*0c40*/  LOP3.LUT R10, R10, 0xfffffff8, RZ, 0xc0, !PT ;  /* 0xfffffff80a0a7812 */ /* 0x000fe200078ec0ff */
[----:B------:R-:W-:Y:S01]  /*0c50*/  IMAD.IADD R17, R223, 0x1, -R2 ;  /* 0x00000001df117824 */ /* 0x000fe200078e0a02 */
[----:B------:R-:W-:Y:S01]  /*0c60*/  LEA.HI R8, R8, R201, RZ, 0x5 ;  /* 0x000000c908087211 */ /* 0x000fe200078f28ff */
[----:B------:R-:W-:Y:S01]  /*0c70*/  IMAD.IADD R3, R6, 0x1, -R3 ;  /* 0x0000000106037824 */ /* 0x000fe200078e0a03 */
[----:B------:R-:W-:Y:S01]  /*0c80*/  LOP3.LUT R6, R7, 0x7ffffffc, RZ, 0xc0, !PT ;  /* 0x7ffffffc07067812 */ /* 0x000fe200078ec0ff */
[----:B------:R-:W-:Y:S01]  /*0c90*/  IMAD.IADD R9, R9, 0x1, -R10 ;  /* 0x0000000109097824 */ /* 0x000fe200078e0a0a */
[----:B------:R-:W-:Y:S01]  /*0ca0*/  SHF.R.S32.HI R8, RZ, 0x5, R8 ;  /* 0x00000005ff087819 */ /* 0x000fe20000011408 */
[----:B------:R-:W-:Y:S01]  /*0cb0*/  IMAD.SHL.U32 R2, R17, 0x8, RZ ;  /* 0x0000000811027824 */ /* 0x000fe200078e00ff */
[----:B------:R-:W-:Y:S01]  /*0cc0*/  SHF.R.S32.HI R200, RZ, 0x3, R0 ;  /* 0x00000003ffc87819 */ /* 0x000fe20000011400 */
[----:B------:R-:W-:-:S02]  /*0cd0*/  IMAD.IADD R6, R201, 0x1, -R6 ;  /* 0x00000001c9067824 */ /* 0x000fc400078e0a06 */
[----:B------:R-:W-:Y:S01]  /*0ce0*/  IMAD R9, R8, 0x10, R9 ;  /* 0x0000001008097824 */ /* 0x000fe200078e0209 */
[----:B------:R-:W-:Y:S01]  /*0cf0*/  SHF.R.S32.HI R222, RZ, 0x1f, R2 ;  /* 0x0000001fffde7819 */ /* 0x000fe20000011402 */
[----:B------:R-:W-:Y:S02]  /*0d00*/  IMAD.SHL.U32 R199, R6, 0x2, RZ ;  /* 0x0000000206c77824 */ /* 0x000fe400078e00ff */
[----:B------:R-:W-:Y:S02]  /*0d10*/  VIADD R16, R2, 0x40 ;  /* 0x0000004002107836 */ /* 0x000fe40000000000 */
[C---:B------:R-:W-:Y:S02]  /*0d20*/  VIADD R198, R199.reuse, 0x8 ;  /* 0x00000008c7c67836 */ /* 0x040fe40000000000 */
[C---:B------:R-:W-:Y:S01]  /*0d30*/  VIADD R197, R199.reuse, 0x10 ;  /* 0x00000010c7c57836 */ /* 0x040fe20000000000 */
[----:B------:R-:W-:Y:S01]  /*0d40*/  SHF.R.S32.HI R221, RZ, 0x1f, R16 ;  /* 0x0000001fffdd7819 */ /* 0x000fe20000011410 */
        /* <DEDUP_REMOVED lines=24> */
[----:B------:R-:W-:Y:S01]  /*0ed0*/  VIADD R18, R199, 0x78 ;  /* 0x00000078c7127836 */ /* 0x000fe20000000000 */
[----:B------:R-:W-:Y:S01]  /*0ee0*/  SHF.R.S32.HI R204, RZ, 0x1f, R22 ;  /* 0x0000001fffcc7819 */ /* 0x000fe20000011416 */
[----:B------:R-:W-:Y:S01]  /*0ef0*/  IMAD R218, R4, 0x40, R9 ;  /* 0x0000004004da7824 */ /* 0x000fe200078e0209 */
[----:B------:R-:W-:-:S02]  /*0f00*/  SHF.R.S32.HI R203, RZ, 0x1f, R19 ;  /* 0x0000001fffcb7819 */ /* 0x000fc40000011413 */
[----:B------:R-:W-:Y:S01]  /*0f10*/  SHF.R.S32.HI R202, RZ, 0x1f, R18 ;  /* 0x0000001fffca7819 */ /* 0x000fe20000011412 */
[----:B------:R-:W-:-:S07]  /*0f20*/  IMAD R219, R3, 0x8, R218 ;  /* 0x0000000803db7824 */ /* 0x000fce00078e02da */
.L_x_230:
[----:B0-2-4-:R-:W0:Y:S01]  /*0f30*/  LDC.64 R4, c[0x0][0xc88] ;  /* 0x00032200ff047b82 */ /* 0x015e220000000a00 */
[----:B------:R-:W-:Y:S01]  /*0f40*/  ULDC.64 UR14, c[0x0][0x998] ;  /* 0x00026600000e7ab9 */ /* 0x000fe20000000a00 */
[----:B------:R-:W-:Y:S01]  /*0f50*/  ULDC.64 UR12, c[0x0][0x990] ;  /* 0x00026400000c7ab9 */ /* 0x000fe20000000a00 */
[----:B------:R-:W-:Y:S01]  /*0f60*/  ULDC.64 UR8, c[0x0][0xa28] ;  /* 0x00028a0000087ab9 */ /* 0x000fe20000000a00 */
[----:B------:R-:W-:Y:S01]  /*0f70*/  ULDC.64 UR10, c[0x0][0xa20] ;  /* 0x00028800000a7ab9 */ /* 0x000fe20000000a00 */
[----:B------:R-:W-:Y:S01]  /*0f80*/  ULOP3.LUT UR38, UR5, 0xffff, URZ, 0xc0, !UPT ;  /* 0x0000ffff05267892 */ /* 0x000fe2000f8ec03f */
[----:B------:R-:W-:Y:S01]  /*0f90*/  ULDC UR4, c[0x0][0x424] ;  /* 0x0001090000047ab9 */ /* 0x000fe20000000800 */
[----:B------:R-:W-:Y:S01]  /*0fa0*/  ULDC UR7, c[0x0][0x2f0] ;  /* 0x0000bc0000077ab9 */ /* 0x000fe20000000800 */
[----:B0-----:R-:W-:-:S06]  /*0fb0*/  IMAD.WIDE R4, R35, 0x4, R4 ;  /* 0x0000000423047825 */ /* 0x001fcc00078e0204 */
[----:B------:R-:W2:Y:S01]  /*0fc0*/  LDG.E R4, desc[UR52][R4.64] ;  /* 0x0000003404047981 */ /* 0x000ea2000c1e1900 */
[----:B------:R-:W-:Y:S01]  /*0fd0*/  ISETP.NE.U32.AND P1, PT, RZ, UR14, PT ;  /* 0x0000000eff007c0c */ /* 0x000fe2000bf25070 */
[----:B------:R-:W-:Y:S01]  /*0fe0*/  UISETP.NE.U32.AND UP0, UPT, UR8, URZ, UPT ;  /* 0x0000003f0800728c */ /* 0x000fe2000bf05070 */
[----:B------:R-:W-:Y:S01]  /*0ff0*/  ISETP.NE.U32.AND P0, PT, RZ, UR12, PT ;  /* 0x0000000cff007c0c */ /* 0x000fe2000bf05070 */
[----:B------:R-:W-:Y:S01]  /*1000*/  UISETP.NE.U32.AND UP1, UPT, UR10, URZ, UPT ;  /* 0x0000003f0a00728c */ /* 0x000fe2000bf25070 */
[----:B------:R-:W-:Y:S01]  /*1010*/  ISETP.NE.AND.EX P1, PT, RZ, UR15, PT, P1 ;  /* 0x0000000fff007c0c */ /* 0x000fe2000bf25310 */
[----:B------:R-:W-:Y:S01]  /*1020*/  UISETP.NE.AND.EX UP0, UPT, UR9, URZ, UPT, UP0 ;  /* 0x0000003f0900728c */ /* 0x000fe2000bf05300 */
[----:B------:R-:W-:Y:S01]  /*1030*/  ISETP.NE.AND.EX P0, PT, RZ, UR13, PT, P0 ;  /* 0x0000000dff007c0c */ /* 0x000fe2000bf05300 */
[----:B------:R-:W-:-:S04]  /*1040*/  UISETP.NE.AND.EX UP1, UPT, UR11, URZ, UPT, UP1 ;  /* 0x0000003f0b00728c */ /* 0x000fc8000bf25310 */
[----:B------:R-:W-:Y:S02]  /*1050*/  PLOP3.LUT P4, PT, PT, PT, UP0, 0x80, 0x0 ;  /* 0x000000000000781c */ /* 0x000fe40003f8f008 */
[----:B------:R-:W-:-:S04]  /*1060*/  PLOP3.LUT P5, PT, PT, PT, UP1, 0x80, 0x0 ;  /* 0x000000000000781c */ /* 0x000fc80003faf018 */
[----:B------:R-:W0:Y:S08]  /*1070*/  @P1 LDC.64 R8, c[0x0][0x9b8] ;  /* 0x00026e00ff081b82 */ /* 0x000e300000000a00 */
[----:B-1-3--:R-:W1:Y:S08]  /*1080*/  @P0 LDC.64 R6, c[0x0][0x9a8] ;  /* 0x00026a00ff060b82 */ /* 0x00ae700000000a00 */
[----:B------:R-:W3:Y:S08]  /*1090*/  @P0 LDC.64 R10, c[0x0][0x9b0] ;  /* 0x00026c00ff0a0b82 */ /* 0x000ef00000000a00 */
[----:B------:R-:W4:Y:S01]  /*10a0*/  @P1 LDC.64 R20, c[0x0][0x9c0] ;  /* 0x00027000ff141b82 */ /* 0x000f220000000a00 */
[----:B--2---:R-:W-:-:S13]  /*10b0*/  R2UR UR36, R4 ;  /* 0x00000000042472ca */ /* 0x004fda00000e0000 */
[----:B------:R-:W-:Y:S02]  /*10c0*/  USHF.R.S32.HI UR37, URZ, 0x1f, UR36 ;  /* 0x0000001f3f257899 */ /* 0x000fe40008011424 */
[----:B------:R-:W-:-:S04]  /*10d0*/  @UP0 ULEA UR8, UP2, UR36, UR8, 0x2 ;  /* 0x0000000824080291 */ /* 0x000fc8000f84103f */
[----:B0-----:R-:W-:Y:S01]  /*10e0*/  @P1 IMAD R4, R8, UR37, RZ ;  /* 0x0000002508041c24 */ /* 0x001fe2000f8e02ff */
[----:B------:R-:W-:Y:S02]  /*10f0*/  @UP0 ULEA.HI.X UR9, UR36, UR9, UR37, 0x2, UP2 ;  /* 0x0000000924090291 */ /* 0x000fe400090f1425 */
[C---:B-1---5:R-:W-:Y:S01]  /*1100*/  @P0 IMAD R0, R6.reuse, UR37, RZ ;  /* 0x0000002506000c24 */ /* 0x062fe2000f8e02ff */
[----:B------:R-:W-:Y:S02]  /*1110*/  @UP1 ULEA UR10, UP0, UR36, UR10, 0x2 ;  /* 0x0000000a240a1291 */ /* 0x000fe4000f80103f */
[----:B------:R-:W-:Y:S02]  /*1120*/  @P1 IMAD R9, R9, UR36, R4 ;  /* 0x0000002409091c24 */ /* 0x000fe4000f8e0204 */
[----:B------:R-:W-:Y:S01]  /*1130*/  @P0 IMAD R3, R7, UR36, R0 ;  /* 0x0000002407030c24 */ /* 0x000fe2000f8e0200 */
[----:B------:R-:W-:Y:S02]  /*1140*/  @UP1 ULEA.HI.X UR11, UR36, UR11, UR37, 0x2, UP0 ;  /* 0x0000000b240b1291 */ /* 0x000fe400080f1425 */
[----:B------:R-:W-:-:S04]  /*1150*/  @P0 IMAD.WIDE.U32 R4, R6, UR36, RZ ;  /* 0x0000002406040c25 */ /* 0x000fc8000f8e00ff */
[----:B------:R-:W-:-:S04]  /*1160*/  @P1 IMAD.WIDE.U32 R6, R8, UR36, RZ ;  /* 0x0000002408061c25 */ /* 0x000fc8000f8e00ff */
[----:B------:R-:W-:Y:S02]  /*1170*/  @P0 IMAD.IADD R5, R5, 0x1, R3 ;  /* 0x0000000105050824 */ /* 0x000fe400078e0203 */
[----:B------:R-:W-:Y:S02]  /*1180*/  @P1 IMAD.IADD R7, R7, 0x1, R9 ;  /* 0x0000000107071824 */ /* 0x000fe400078e0209 */
[----:B---3--:R-:W-:-:S04]  /*1190*/  @P0 IMAD.WIDE.U32 R4, R10, UR38, R4 ;  /* 0x000000260a040c25 */ /* 0x008fc8000f8e0004 */
[----:B----4-:R-:W-:Y:S01]  /*11a0*/  @P1 IMAD.WIDE.U32 R8, R20, UR38, R6 ;  /* 0x0000002614081c25 */ /* 0x010fe2000f8e0006 */
[----:B------:R-:W-:-:S03]  /*11b0*/  @P0 LEA R6, P2, R4, UR12, 0x2 ;  /* 0x0000000c04060c11 */ /* 0x000fc6000f8410ff */
[----:B------:R-:W-:Y:S02]  /*11c0*/  IMAD.U32 R12, RZ, RZ, UR8 ;  /* 0x00000008ff0c7e24 */ /* 0x000fe4000f8e00ff */
[----:B------:R-:W-:Y:S02]  /*11d0*/  IMAD.U32 R14, RZ, RZ, UR10 ;  /* 0x0000000aff0e7e24 */ /* 0x000fe4000f8e00ff */
[----:B------:R-:W-:Y:S02]  /*11e0*/  IMAD.U32 R13, RZ, RZ, UR9 ;  /* 0x00000009ff0d7e24 */ /* 0x000fe4000f8e00ff */
[----:B------:R-:W-:Y:S02]  /*11f0*/  IMAD.U32 R15, RZ, RZ, UR11 ;  /* 0x0000000bff0f7e24 */ /* 0x000fe4000f8e00ff */
[----:B------:R-:W-:Y:S01]  /*1200*/  @P0 IMAD R3, R11, UR38, R5 ;  /* 0x000000260b030c24 */ /* 0x000fe2000f8e0205 */
[----:B------:R-:W-:Y:S01]  /*1210*/  @P1 LEA R10, P3, R8, UR14, 0x2 ;  /* 0x0000000e080a1c11 */ /* 0x000fe2000f8610ff */
[----:B------:R-:W-:Y:S01]  /*1220*/  @P1 IMAD R5, R21, UR38, R9 ;  /* 0x0000002615051c24 */ /* 0x000fe2000f8e0209 */
[----:B------:R-:W2:Y:S01]  /*1230*/  @P4 LDG.E R12, desc[UR52][R12.64] ;  /* 0x000000340c0c4981 */ /* 0x000ea2000c1e1900 */
[----:B------:R-:W-:Y:S01]  /*1240*/  IMAD.MOV.U32 R0, RZ, RZ, 0x3f800000 ;  /* 0x3f800000ff007424 */ /* 0x000fe200078e00ff */
[----:B------:R-:W-:Y:S01]  /*1250*/  @P0 LEA.HI.X R7, R4, UR13, R3, 0x2, P2 ;  /* 0x0000000d04070c11 */ /* 0x000fe200090f1403 */
[----:B------:R-:W-:Y:S01]  /*1260*/  IMAD.MOV.U32 R3, RZ, RZ, 0x3f800000 ;  /* 0x3f800000ff037424 */ /* 0x000fe200078e00ff */
[----:B------:R-:W3:Y:S01]  /*1270*/  @P5 LDG.E R14, desc[UR52][R14.64] ;  /* 0x000000340e0e5981 */ /* 0x000ee2000c1e1900 */
[----:B------:R-:W-:Y:S01]  /*1280*/  @P1 LEA.HI.X R11, R8, UR15, R5, 0x2, P3 ;  /* 0x0000000f080b1c11 */ /* 0x000fe200098f1405 */
[----:B------:R-:W-:-:S03]  /*1290*/  ULDC.64 UR8, c[0x0][0x418] ;  /* 0x0001060000087ab9 */ /* 0x000fc60000000a00 */
[----:B------:R0:W5:Y:S04]  /*12a0*/  @P0 LDG.E R3, desc[UR52][R6.64] ;  /* 0x0000003406030981 */ /* 0x000168000c1e1900 */
[----:B------:R0:W5:Y:S01]  /*12b0*/  @P1 LDG.E R0, desc[UR52][R10.64] ;  /* 0x000000340a001981 */ /* 0x000162000c1e1900 */
[----:B------:R-:W-:Y:S01]  /*12c0*/  UISETP.NE.U32.AND UP0, UPT, UR8, URZ, UPT ;  /* 0x0000003f0800728c */ /* 0x000fe2000bf05070 */
[----:B------:R-:W-:Y:S01]  /*12d0*/  UMOV UR55, URZ ;  /* 0x0000003f00377c82 */ /* 0x000fe20008000000 */
[----:B------:R-:W-:Y:S02]  /*12e0*/  ULOP3.LUT UR8, UR5, 0xff000000, URZ, 0xc0, !UPT ;  /* 0xff00000005087892 */ /* 0x000fe4000f8ec03f */
[----:B------:R-:W-:Y:S01]  /*12f0*/  UISETP.NE.AND.EX UP0, UPT, UR9, URZ, UPT, UP0 ;  /* 0x0000003f0900728c */ /* 0x000fe2000bf05300 */
[----:B------:R-:W-:-:S03]  /*1300*/  UMOV UR42, UR6 ;  /* 0x00000006002a7c82 */ /* 0x000fc60008000000 */
[----:B------:R-:W-:-:S04]  /*1310*/  USEL UR4, UR4, 0x1, UP0 ;  /* 0x0000000104047887 */ /* 0x000fc80008000000 */
[----:B------:R-:W-:Y:S01]  /*1320*/  UIMAD UR4, UR4, UR7, URZ ;  /* 0x00000007040472a4 */ /* 0x000fe2000f8e023f */
[----:B--2---:R-:W-:-:S06]  /*1330*/  @P4 R2UR UR55, R12 ;  /* 0x000000000c3742ca */ /* 0x004fcc00000e0000 */
[----:B---3--:R-:W-:Y:S01]  /*1340*/  @P5 R2UR UR4, R14 ;  /* 0x000000000e0452ca */ /* 0x008fe200000e0000 */
[----:B0-----:R-:W-:-:S14]  /*1350*/  @P5 BRA `(.L_x_181) ;  /* 0x0000000000345947 */ /* 0x001fdc0003800000 */
[----:B------:R-:W-:Y:S02]  /*1360*/  ULDC.64 UR6, c[0x0][0xa08] ;  /* 0x0002820000067ab9 */ /* 0x000fe40000000a00 */
[----:B------:R-:W-:-:S04]  /*1370*/  ISETP.NE.U32.AND P0, PT, RZ, UR6, PT ;  /* 0x00000006ff007c0c */ /* 0x000fc8000bf05070 */
[----:B------:R-:W-:-:S13]  /*1380*/  ISETP.NE.AND.EX P0, PT, RZ, UR7, PT, P0 ;  /* 0x00000007ff007c0c */ /* 0x000fda000bf05300 */
[----:B------:R-:W-:Y:S05]  /*1390*/  @!P0 BRA `(.L_x_181) ;  /* 0x0000000000248947 */ /* 0x000fea0003800000 */
[----:B------:R-:W-:Y:S02]  /*13a0*/  ULDC.64 UR6, c[0x0][0xa08] ;  /* 0x0002820000067ab9 */ /* 0x000fe40000000a00 */
[----:B------:R-:W-:-:S06]  /*13b0*/  UIMAD.WIDE UR6, UR36, 0x4, UR6 ;  /* 0x00000004240678a5 */ /* 0x000fcc000f8e0206 */
[----:B------:R-:W-:Y:S02]  /*13c0*/  IMAD.U32 R4, RZ, RZ, UR6 ;  /* 0x00000006ff047e24 */ /* 0x000fe4000f8e00ff */
[----:B------:R-:W-:-:S05]  /*13d0*/  IMAD.U32 R5, RZ, RZ, UR7 ;  /* 0x00000007ff057e24 */ /* 0x000fca000f8e00ff */
[----:B------:R-:W2:Y:S04]  /*13e0*/  LDG.E R7, desc[UR52][R4.64] ;  /* 0x0000003404077981 */ /* 0x000ea8000c1e1900 */
[----:B------:R-:W3:Y:S01]  /*13f0*/  LDG.E R6, desc[UR52][R4.64+0x4] ;  /* 0x0000043404067981 */ /* 0x000ee2000c1e1900 */
[----:B--2---:R-:W-:Y:S02]  /*1400*/  R2UR UR4, R7 ;  /* 0x00000000070472ca */ /* 0x004fe400000e0000 */
[----:B---3--:R-:W-:-:S13]  /*1410*/  R2UR UR6, R6 ;  /* 0x00000000060672ca */ /* 0x008fda00000e0000 */
[----:B------:R-:W-:-:S12]  /*1420*/  UIADD3 UR4, -UR4, UR6, URZ ;  /* 0x0000000604047290 */ /* 0x000fd8000fffe13f */
.L_x_181:
[----:B------:R-:W-:Y:S01]  /*1430*/  UIADD3 UR55, -UR55, UR4, URZ ;  /* 0x0000000437377290 */ /* 0x000fe2000fffe13f */
[----:B-----5:R-:W-:Y:S01]  /*1440*/  FMUL.FTZ R0, R3, R0 ;  /* 0x0000000003007220 */ /* 0x020fe20000410000 */
[----:B------:R-:W-:Y:S02]  /*1450*/  ULOP3.LUT UR5, UR5, 0xff0000, URZ, 0xc0, !UPT ;  /* 0x00ff000005057892 */ /* 0x000fe4000f8ec03f */
[----:B------:R-:W-:Y:S02]  /*1460*/  UISETP.GE.AND UP0, UPT, UR55, 0x1, UPT ;  /* 0x000000013700788c */ /* 0x000fe4000bf06270 */
[----:B------:R-:W-:Y:S02]  /*1470*/  UIADD3 UR6, UR55, 0x9f, URZ ;  /* 0x0000009f37067890 */ /* 0x000fe4000fffe03f */
[----:B------:R-:W-:Y:S02]  /*1480*/  USHF.R.U32.HI UR8, URZ, 0x8, UR8 ;  /* 0x000000083f087899 */ /* 0x000fe40008011608 */
[----:B------:R-:W-:Y:S01]  /*1490*/  PLOP3.LUT P0, PT, PT, PT, UP0, 0x80, 0x0 ;  /* 0x000000000000781c */ /* 0x000fe20003f0f008 */
[----:B------:R-:W-:-:S02]  /*14a0*/  UIMAD.WIDE UR6, UR6, 0x66666667, URZ ;  /* 0x66666667060678a5 */ /* 0x000fc4000f8e023f */
[----:B------:R-:W-:Y:S02]  /*14b0*/  ULEA.HI UR5, UR5, UR8, URZ, 0x10 ;  /* 0x0000000805057291 */ /* 0x000fe4000f8f803f */
[----:B------:R-:W-:Y:S01]  /*14c0*/  USHF.R.U32.HI UR6, URZ, 0x1f, UR7 ;  /* 0x0000001f3f067899 */ /* 0x000fe20008011607 */
[----:B------:R-:W-:Y:S01]  /*14d0*/  ULDC UR11, c[0x0][0x988] ;  /* 0x00026200000b7ab9 */ /* 0x000fe20000000800 */
[----:B------:R-:W-:Y:S01]  /*14e0*/  UMOV UR4, URZ ;  /* 0x0000003f00047c82 */ /* 0x000fe20008000000 */
[----:B------:R-:W-:Y:S02]  /*14f0*/  ULOP3.LUT UR39, UR5, 0xff, URZ, 0xc0, !UPT ;  /* 0x000000ff05277892 */ /* 0x000fe4000f8ec03f */
[----:B------:R-:W-:Y:S02]  /*1500*/  USHF.R.U32.HI UR45, URZ, 0x10, UR5 ;  /* 0x000000103f2d7899 */ /* 0x000fe40008011605 */
[----:B------:R-:W-:Y:S01]  /*1510*/  ULEA.HI.SX32 UR9, UR7, UR6, 0x1a ;  /* 0x0000000607097291 */ /* 0x000fe2000f8fd23f */
[----:B------:R-:W-:Y:S11]  /*1520*/  @!P0 BRA `(.L_x_182) ;  /* 0x0000000000908947 */ /* 0x000ff60003800000 */
[----:B------:R-:W-:Y:S01]  /*1530*/  UISETP.NE.AND UP0, UPT, UR45, URZ, UPT ;  /* 0x0000003f2d00728c */ /* 0x000fe2000bf05270 */
[----:B------:R-:W-:-:S03]  /*1540*/  ULDC UR4, c[0x0][0x9f0] ;  /* 0x00027c0000047ab9 */ /* 0x000fc60000000800 */
[----:B------:R-:W-:-:S03]  /*1550*/  USEL UR10, UR45, UR4, UP0 ;  /* 0x000000042d0a7287 */ /* 0x000fc60008000000 */
[----:B------:R-:W-:Y:S01]  /*1560*/  UMOV UR4, URZ ;  /* 0x0000003f00047c82 */ /* 0x000fe20008000000 */
[----:B------:R-:W-:Y:S02]  /*1570*/  UIADD3 UR6, UR9, -0x1, UR10 ;  /* 0xffffffff09067890 */ /* 0x000fe4000fffe00a */
[----:B------:R-:W-:-:S04]  /*1580*/  IMAD.U32 R5, RZ, RZ, UR10 ;  /* 0x0000000aff057e24 */ /* 0x000fc8000f8e00ff */
[----:B------:R-:W-:Y:S01]  /*1590*/  IMAD.U32 R6, RZ, RZ, UR6 ;  /* 0x00000006ff067e24 */ /* 0x000fe2000f8e00ff */
[-C--:B------:R-:W-:Y:S01]  /*15a0*/  IABS R3, R5.reuse ;  /* 0x0000000500037213 */ /* 0x080fe20000000000 */
[----:B------:R-:W-:Y:S01]  /*15b0*/  ULOP3.LUT UR6, UR6, UR10, URZ, 0x3c, !UPT ;  /* 0x0000000a06067292 */ /* 0x000fe2000f8e3c3f */
[----:B------:R-:W-:Y:S02]  /*15c0*/  IABS R7, R5 ;  /* 0x0000000500077213 */ /* 0x000fe40000000000 */
        /* <DEDUP_REMOVED lines=26> */
.L_x_182:
[----:B------:R-:W-:Y:S01]  /*1770*/  UIMAD UR40, UR39, UR4, URZ ;  /* 0x00000004272872a4 */ /* 0x000fe2000f8e023f */
[----:B------:R-:W-:Y:S02]  /*1780*/  IMAD.U32 R3, RZ, RZ, UR9 ;  /* 0x00000009ff037e24 */ /* 0x000fe4000f8e00ff */
[----:B------:R-:W-:Y:S01]  /*1790*/  FMUL.FTZ R0, R0, UR11 ;  /* 0x0000000b00007c20 */ /* 0x000fe20008410000 */
[----:B------:R-:W-:Y:S01]  /*17a0*/  IMAD.U32 R4, RZ, RZ, UR4 ;  /* 0x00000004ff047e24 */ /* 0x000fe2000f8e00ff */
[----:B------:R-:W-:Y:S02]  /*17b0*/  PLOP3.LUT P0, PT, PT, PT, PT, 0x80, 0x0 ;  /* 0x000000000000781c */ /* 0x000fe40003f0f070 */
[----:B------:R-:W-:Y:S02]  /*17c0*/  CS2R R28, SRZ ;  /* 0x00000000001c7805 */ /* 0x000fe4000001ff00 */
[----:B------:R-:W-:Y:S02]  /*17d0*/  CS2R R20, SRZ ;  /* 0x0000000000147805 */ /* 0x000fe4000001ff00 */
[----:B------:R-:W-:-:S02]  /*17e0*/  R2UR UR41, R0 ;  /* 0x00000000002972ca */ /* 0x000fc400000e0000 */
[----:B------:R-:W-:Y:S02]  /*17f0*/  CS2R R48, SRZ ;  /* 0x0000000000307805 */ /* 0x000fe4000001ff00 */
[----:B------:R-:W-:Y:S02]  /*1800*/  VIADDMNMX R3, R4, UR40, R3, PT ;  /* 0x0000002804037c46 */ /* 0x000fe4000b800103 */
[----:B------:R-:W-:Y:S02]  /*1810*/  CS2R R26, SRZ ;  /* 0x00000000001a7805 */ /* 0x000fe4000001ff00 */
[----:B------:R-:W-:Y:S02]  /*1820*/  CS2R R6, SRZ ;  /* 0x0000000000067805 */ /* 0x000fe4000001ff00 */
[----:B------:R-:W-:Y:S02]  /*1830*/  CS2R R8, SRZ ;  /* 0x0000000000087805 */ /* 0x000fe4000001ff00 */
[----:B------:R-:W-:Y:S01]  /*1840*/  R2UR UR54, R3 ;  /* 0x00000000033672ca */ /* 0x000fe200000e0000 */
[----:B------:R-:W-:Y:S01]  /*1850*/  IMAD.MOV.U32 R3, RZ, RZ, RZ ;  /* 0x000000ffff037224 */ /* 0x000fe200078e00ff */
        /* <DEDUP_REMOVED lines=10> */
[----:B------:R-:W-:Y:S01]  /*1900*/  CS2R R58, SRZ ;  /* 0x00000000003a7805 */ /* 0x000fe2000001ff00 */
[----:B------:R-:W-:Y:S01]  /*1910*/  UISETP.GT.AND UP0, UPT, UR54, UR40, UPT ;  /* 0x000000283600728c */ /* 0x000fe2000bf04270 */
[----:B------:R-:W-:Y:S01]  /*1920*/  IMAD.MOV.U32 R60, RZ, RZ, RZ ;  /* 0x000000ffff3c7224 */ /* 0x000fe200078e00ff */
[----:B------:R-:W-:Y:S02]  /*1930*/  CS2R R88, SRZ ;  /* 0x0000000000587805 */ /* 0x000fe4000001ff00 */
[----:B------:R-:W-:-:S02]  /*1940*/  CS2R R62, SRZ ;  /* 0x00000000003e7805 */ /* 0x000fc4000001ff00 */
[----:B------:R-:W-:Y:S02]  /*1950*/  CS2R R68, SRZ ;  /* 0x0000000000447805 */ /* 0x000fe4000001ff00 */
[----:B------:R-:W-:Y:S02]  /*1960*/  CS2R R72, SRZ ;  /* 0x0000000000487805 */ /* 0x000fe4000001ff00 */
[----:B------:R-:W-:Y:S02]  /*1970*/  PLOP3.LUT P1, PT, PT, PT, UP0, 0x80, 0x0 ;  /* 0x000000000000781c */ /* 0x000fe40003f2f008 */
        /* <DEDUP_REMOVED lines=11> */
[----:B------:R-:W-:Y:S06]  /*1a30*/  @!P1 BRA `(.L_x_183) ;  /* 0x0000006c00989947 */ /* 0x000fec0003800000 */
[----:B------:R-:W0:Y:S01]  /*1a40*/  SHFL.IDX PT, R0, R217, RZ, 0x1f ;  /* 0x00001fffd9007589 */ /* 0x000e2200000e0000 */
[----:B------:R-:W1:Y:S01]  /*1a50*/  S2UR UR51, SR_CgaCtaId ;  /* 0x00000000003379c3 */ /* 0x000e620000008800 */
[----:B------:R-:W-:Y:S01]  /*1a60*/  UMOV UR50, 0x400 ;  /* 0x0000040000327882 */ /* 0x000fe20000000000 */
[----:B0-----:R-:W-:Y:S01]  /*1a70*/  R2UR UR44, R0 ;  /* 0x00000000002c72ca */ /* 0x001fe200000e0000 */
[----:B-1----:R-:W-:-:S04]  /*1a80*/  ULEA UR50, UR51, UR50, 0x18 ;  /* 0x0000003233327291 */ /* 0x002fc8000f8ec03f */
[----:B------:R-:W-:-:S04]  /*1a90*/  UIADD3 UR5, UR50, 0x14400, URZ ;  /* 0x0001440032057890 */ /* 0x000fc8000fffe03f */
[----:B------:R-:W-:-:S04]  /*1aa0*/  ULOP3.LUT UP0, URZ, UR5, 0x9f, URZ, 0xc0, !UPT ;  /* 0x0000009f053f7892 */ /* 0x000fc8000f80c03f */
[----:B------:R-:W-:Y:S02]  /*1ab0*/  ULEA.HI UR4, UR44, UR44, URZ, 0x1 ;  /* 0x0000002c2c047291 */ /* 0x000fe4000f8f083f */
[----:B------:R-:W-:Y:S02]  /*1ac0*/  PLOP3.LUT P0, PT, PT, PT, UP0, 0x80, 0x0 ;  /* 0x000000000000781c */ /* 0x000fe40003f0f008 */
        /* <DEDUP_REMOVED lines=13> */
[----:B------:R-:W-:Y:S02]  /*1ba0*/  IMAD.U32 R10, RZ, RZ, UR6 ;  /* 0x00000006ff0a7e24 */ /* 0x000fe4000f8e00ff */
[----:B------:R-:W-:Y:S02]  /*1bb0*/  IMAD.U32 R6, RZ, RZ, UR4 ;  /* 0x00000004ff067e24 */ /* 0x000fe4000f8e00ff */
[----:B------:R-:W-:-:S02]  /*1bc0*/  IMAD.U32 R7, RZ, RZ, UR5 ;  /* 0x00000005ff077e24 */ /* 0x000fc4000f8e00ff */
[----:B------:R-:W-:Y:S02]  /*1bd0*/  IMAD.U32 R11, RZ, RZ, UR7 ;  /* 0x00000007ff0b7e24 */ /* 0x000fe4000f8e00ff */
[----:B------:R-:W-:Y:S02]  /*1be0*/  IMAD.MOV.U32 R8, RZ, RZ, 0x70 ;  /* 0x00000070ff087424 */ /* 0x000fe400078e00ff */
[----:B------:R-:W-:Y:S02]  /*1bf0*/  IMAD.MOV.U32 R12, RZ, RZ, 0x1 ;  /* 0x00000001ff0c7424 */ /* 0x000fe400078e00ff */
[----:B0-----:R-:W-:-:S07]  /*1c00*/  IMAD.MOV.U32 R13, RZ, RZ, RZ ;  /* 0x000000ffff0d7224 */ /* 0x001fce00078e00ff */
[----:B------:R-:W-:-:S07]  /*1c10*/  LEPC R20, `(.L_x_184) ;  /* 0x000000001014794e */ /* 0x000fce0000000000 */
[----:B-1----:R-:W-:Y:S05]  /*1c20*/  CALL.ABS.NOINC R14 ;  /* 0x000000000e007343 */ /* 0x002fea0003c00000 */
.L_x_184:
[----:B------:R-:W-:Y:S01]  /*1c30*/  ULEA.HI UR4, UR48, UR48, URZ, 0x1 ;  /* 0x0000003030047291 */ /* 0x000fe2000f8f083f */
[----:B------:R-:W-:-:S03]  /*1c40*/  IMAD.U32 R3, RZ, RZ, UR49 ;  /* 0x00000031ff037e24 */ /* 0x000fc6000f8e00ff */
[----:B------:R-:W-:Y:S02]  /*1c50*/  ULOP3.LUT UR4, UR4, 0xfffffffe, URZ, 0xc0, !UPT ;  /* 0xfffffffe04047892 */ /* 0x000fe4000f8ec03f */
[----:B------:R-:W-:Y:S02]  /*1c60*/  ISETP.NE.AND P0, PT, R3, 0x3, PT ;  /* 0x000000030300780c */ /* 0x000fe40003f05270 */
[----:B------:R-:W-:-:S06]  /*1c70*/  UIADD3 UR4, UR48, -UR4, URZ ;  /* 0x8000000430047290 */ /* 0x000fcc000fffe03f */
[----:B------:R-:W-:-:S05]  /*1c80*/  IMAD.U32 R0, RZ, RZ, UR4 ;  /* 0x00000004ff007e24 */ /* 0x000fca000f8e00ff */
[----:B------:R-:W-:-:S04]  /*1c90*/  SHF.L.U32 R0, R0, 0x1f, RZ ;  /* 0x0000001f00007819 */ /* 0x000fc800000006ff */
[----:B------:R-:W0:Y:S02]  /*1ca0*/  SYNCS.PHASECHK.TRANS64.TRYWAIT P1, [UR50+0x29800], R0 ;  /* 0x02980000ff0075a7 */ /* 0x000e240008020172 */
[----:B0-----:R-:W-:Y:S05]  /*1cb0*/  @!P1 BRA `(.L_x_185) ;  /* 0x0000011400489947 */ /* 0x001fea0003800000 */
.L_x_331:
[----:B------:R-:W-:Y:S05]  /*1cc0*/  @!P0 BRA `(.L_x_186) ;  /* 0x0000000000048947 */ /* 0x000fea0003800000 */
[----:B------:R-:W-:Y:S01]  /*1cd0*/  BPT.TRAP 0x1 ;  /* 0x000000040000795c */ /* 0x000fe20000300000 */
.L_x_186:
[----:B------:R-:W-:Y:S02]  /*1ce0*/  IMAD.U32 R4, RZ, RZ, UR46 ;  /* 0x0000002eff047e24 */ /* 0x000fe4000f8e00ff */
[----:B0-----:R-:W-:-:S03]  /*1cf0*/  IMAD.U32 R3, RZ, RZ, UR47 ;  /* 0x0000002fff037e24 */ /* 0x001fc6000f8e00ff */
[----:B------:R-:W-:Y:S02]  /*1d00*/  LEA R4, R4, UR50, 0x3 ;  /* 0x0000003204047c11 */ /* 0x000fe4000f8e18ff */
[----:B------:R-:W-:-:S04]  /*1d10*/  SHF.L.U32 R3, R3, 0x1f, RZ ;  /* 0x0000001f03037819 */ /* 0x000fc800000006ff */
[----:B------:R0:W1:Y:S01]  /*1d20*/  SYNCS.PHASECHK.TRANS64.TRYWAIT P1, [R4+URZ+0x29830], R3 ;  /* 0x02983003040075a7 */ /* 0x000062000802017f */
[----:B------:R-:W-:Y:S05]  /*1d30*/  @!P0 BRA `(.L_x_187) ;  /* 0x0000000000048947 */ /* 0x000fea0003800000 */
[----:B------:R-:W-:Y:S01]  /*1d40*/  BPT.TRAP 0x1 ;  /* 0x000000040000795c */ /* 0x000fe20000300000 */
.L_x_187:
[----:B------:R-:W-:Y:S01]  /*1d50*/  IMAD.MOV.U32 R25, RZ, RZ, RZ ;  /* 0x000000ffff197224 */ /* 0x000fe200078e00ff */
[----:B-1----:R-:W-:Y:S06]  /*1d60*/  @P1 BRA `(.L_x_188) ;  /* 0x0000000000081947 */ /* 0x002fec0003800000 */
[----:B------:R-:W1:Y:S02]  /*1d70*/  SYNCS.PHASECHK.TRANS64.TRYWAIT P1, [R4+URZ+0x29830], R3 ;  /* 0x02983003040075a7 */ /* 0x000e64000802017f */
[----:B-1----:R-:W-:Y:S05]  /*1d80*/  @!P1 BRA `(.L_x_189) ;  /* 0x00000114002c9947 */ /* 0x002fea0003800000 */
.L_x_188:
[----:B------:R-:W-:Y:S05]  /*1d90*/  WARPSYNC.ALL ;  /* 0x0000000000007948 */ /* 0x000fea0003800000 */
[----:B------:R-:W-:Y:S01]  /*1da0*/  UIADD3 UR50, UR50, 0x1a400, URZ ;  /* 0x0001a40032327890 */ /* 0x000fe2000fffe03f */
[----:B------:R-:W-:Y:S01]  /*1db0*/  WARPGROUP.ARRIVE ;  /* 0x00000000000079c5 */ /* 0x000fe20000000000 */
[----:B------:R-:W-:Y:S02]  /*1dc0*/  ULOP3.LUT UR28, UR56, 0x10000, URZ, 0xfc, !UPT ;  /* 0x00010000381c7892 */ /* 0x000fe4000f8efc3f */
[----:B------:R-:W-:Y:S01]  /*1dd0*/  USHF.R.U32.HI UR50, URZ, 0x4, UR50 ;  /* 0x000000043f327899 */ /* 0x000fe20008011632 */
[----:B------:R-:W-:Y:S01]  /*1de0*/  UMOV UR25, 0x80000020 ;  /* 0x8000002000197882 */ /* 0x000fe20000000000 */
[----:B------:R-:W-:-:S02]  /*1df0*/  UMOV UR27, 0x80000020 ;  /* 0x80000020001b7882 */ /* 0x000fc40000000000 */
[----:B------:R-:W-:Y:S01]  /*1e00*/  ULOP3.LUT UR50, UR50, 0x3fff, URZ, 0xc0, !UPT ;  /* 0x00003fff32327892 */ /* 0x000fe2000f8ec03f */
[----:B------:R-:W-:Y:S01]  /*1e10*/  UMOV UR24, UR28 ;  /* 0x0000001c00187c82 */ /* 0x000fe20008000000 */
[----:B------:R-:W-:Y:S02]  /*1e20*/  UMOV UR5, UR25 ;  /* 0x0000001900057c82 */ /* 0x000fe40008000000 */
[----:B------:R-:W-:Y:S01]  /*1e30*/  ULOP3.LUT UR50, UR50, 0x10000, URZ, 0xfc, !UPT ;  /* 0x0001000032327892 */ /* 0x000fe2000f8efc3f */
[----:B------:R-:W-:Y:S01]  /*1e40*/  UMOV UR4, UR24 ;  /* 0x0000001800047c82 */ /* 0x000fe20008000000 */
[----:B------:R-:W-:Y:S02]  /*1e50*/  UMOV UR7, 0x80000020 ;  /* 0x8000002000077882 */ /* 0x000fe40000000000 */
[----:B------:R-:W-:Y:S01]  /*1e60*/  UIMAD UR30, UR46, 0x780, UR50 ;  /* 0x000007802e1e78a4 */ /* 0x000fe2000f8e0232 */
[----:B------:R-:W-:Y:S01]  /*1e70*/  UMOV UR11, 0x80000020 ;  /* 0x80000020000b7882 */ /* 0x000fe20000000000 */
[----:B------:R-:W-:-:S02]  /*1e80*/  UMOV UR15, 0x80000020 ;  /* 0x80000020000f7882 */ /* 0x000fc40000000000 */
[----:B------:R-:W-:Y:S02]  /*1e90*/  UIADD3 UR6, UR30, 0x80, URZ ;  /* 0x000000801e067890 */ /* 0x000fe4000fffe03f */
[----:B------:R-:W-:Y:S02]  /*1ea0*/  UIADD3 UR8, UR30, 0x100, URZ ;  /* 0x000001001e087890 */ /* 0x000fe4000fffe03f */
[----:B------:R-:W-:Y:S01]  /*1eb0*/  UMOV UR26, UR30 ;  /* 0x0000001e001a7c82 */ /* 0x000fe20008000000 */
[----:B------:R-:W-:Y:S01]  /*1ec0*/  UIADD3 UR9, UR30, 0x180, URZ ;  /* 0x000001801e097890 */ /* 0x000fe2000fffe03f */
[----:B------:R-:W-:Y:S01]  /*1ed0*/  QGMMA.64x32x32.F32.E4M3.E4M3 R92, gdesc[UR24], RZ, !UPT, gsb0 ;  /* 0x00600000185c79f3 */ /* 0x000fe2000c0008ff */
[----:B------:R-:W-:Y:S01]  /*1ee0*/  UMOV UR26, UR6 ;  /* 0x00000006001a7c82 */ /* 0x000fe20008000000 */
[----:B------:R-:W-:Y:S01]  /*1ef0*/  UMOV UR27, 0x80000020 ;  /* 0x80000020001b7882 */ /* 0x000fe20000000000 */
[----:B------:R-:W-:Y:S01]  /*1f00*/  UMOV UR6, UR8 ;  /* 0x0000000800067c82 */ /* 0x000fe20008000000 */
[----:B------:R-:W-:-:S02]  /*1f10*/  UIADD3 UR10, UR30, 0x200, URZ ;  /* 0x000002001e0a7890 */ /* 0x000fc4000fffe03f */
[----:B------:R-:W-:Y:S02]  /*1f20*/  UIADD3 UR12, UR30, 0x102, URZ ;  /* 0x000001021e0c7890 */ /* 0x000fe4000fffe03f */
[----:B------:R-:W-:Y:S02]  /*1f30*/  UIADD3 UR13, UR30, 0x182, URZ ;  /* 0x000001821e0d7890 */ /* 0x000fe4000fffe03f */
[----:B------:R-:W-:Y:S02]  /*1f40*/  UIADD3 UR14, UR30, 0x202, URZ ;  /* 0x000002021e0e7890 */ /* 0x000fe4000fffe03f */
[----:B------:R-:W-:Y:S01]  /*1f50*/  UIADD3 UR18, UR30, 0x382, URZ ;  /* 0x000003821e127890 */ /* 0x000fe2000fffe03f */
[----:B------:R-:W-:Y:S01]  /*1f60*/  UMOV UR19, 0x80000020 ;  /* 0x8000002000137882 */ /* 0x000fe20000000000 */
[----:B------:R-:W-:Y:S01]  /*1f70*/  UIADD3 UR22, UR30, 0x600, URZ ;  /* 0x000006001e167890 */ /* 0x000fe2000fffe03f */
[----:B------:R-:W-:Y:S01]  /*1f80*/  UMOV UR23, 0x80000020 ;  /* 0x8000002000177882 */ /* 0x000fe20000000000 */
[----:B------:R-:W-:Y:S01]  /*1f90*/  UMOV UR31, 0x80000020 ;  /* 0x80000020001f7882 */ /* 0x000fe20000000000 */
[----:B------:R-:W-:-:S02]  /*1fa0*/  WARPGROUP.DEPBAR.LE gsb0, 0x0 ;  /* 0x00008000000079c5 */ /* 0x000fc40000010000 */
[----:B------:R-:W-:-:S06]  /*1fb0*/  WARPGROUP.ARRIVE ;  /* 0x00000000000079c5 */ /* 0x000fcc0000000000 */
[----:B------:R-:W-:Y:S01]  /*1fc0*/  QGMMA.64x32x32.F32.E4M3.E4M3 R76, gdesc[UR24], RZ, !UPT, gsb0 ;  /* 0x00600000184c79f3 */ /* 0x000fe2000c0008ff */
[----:B------:R-:W-:Y:S01]  /*1fd0*/  UMOV UR26, UR9 ;  /* 0x00000009001a7c82 */ /* 0x000fe20008000000 */
[----:B------:R-:W-:Y:S01]  /*1fe0*/  UMOV UR27, 0x80000020 ;  /* 0x80000020001b7882 */ /* 0x000fe20000000000 */
[----:B------:R-:W-:Y:S02]  /*1ff0*/  WARPGROUP.DEPBAR.LE gsb0, 0x0 ;  /* 0x00008000000079c5 */ /* 0x000fe40000010000 */
[----:B------:R-:W-:-:S06]  /*2000*/  WARPGROUP.ARRIVE ;  /* 0x00000000000079c5 */ /* 0x000fcc0000000000 */
[----:B------:R-:W-:Y:S01]  /*2010*/  QGMMA.64x32x32.F32.E4M3.E4M3 R60, gdesc[UR4], RZ, !UPT, gsb0 ;  /* 0x00600000043c79f3 */ /* 0x000fe2000c0008ff */
[----:B------:R-:W-:Y:S02]  /*2020*/  UIADD3 UR4, UR28, 0x2, URZ ;  /* 0x000000021c047890 */ /* 0x000fe4000fffe03f */
[----:B------:R-:W-:Y:S01]  /*2030*/  UIADD3 UR6, UR30, 0x2, URZ ;  /* 0x000000021e067890 */ /* 0x000fe2000fffe03f */
[----:B------:R-:W-:Y:S01]  /*2040*/  UMOV UR5, 0x80000020 ;  /* 0x8000002000057882 */ /* 0x000fe20000000000 */
[----:B------:R-:W-:Y:S01]  /*2050*/  UMOV UR7, 0x80000020 ;  /* 0x8000002000077882 */ /* 0x000fe20000000000 */
[----:B------:R-:W-:Y:S02]  /*2060*/  UMOV UR9, UR5 ;  /* 0x0000000500097c82 */ /* 0x000fe40008000000 */
[----:B------:R-:W-:Y:S01]  /*2070*/  UMOV UR8, UR4 ;  /* 0x0000000400087c82 */ /* 0x000fe20008000000 */
[----:B------:R-:W-:Y:S02]  /*2080*/  WARPGROUP.DEPBAR.LE gsb0, 0x0 ;  /* 0x00008000000079c5 */ /* 0x000fe40000010000 */
[----:B------:R-:W-:-:S06]  /*2090*/  WARPGROUP.ARRIVE ;  /* 0x00000000000079c5 */ /* 0x000fcc0000000000 */
[----:B------:R-:W-:Y:S01]  /*20a0*/  QGMMA.64x32x32.F32.E4M3.E4M3 R44, gdesc[UR24], RZ, !UPT, gsb0 ;  /* 0x00600000182c79f3 */ /* 0x000fe2000c0008ff */
[----:B------:R-:W-:Y:S01]  /*20b0*/  UMOV UR26, UR10 ;  /* 0x0000000a001a7c82 */ /* 0x000fe20008000000 */
[----:B------:R-:W-:Y:S01]  /*20c0*/  UMOV UR27, 0x80000020 ;  /* 0x80000020001b7882 */ /* 0x000fe20000000000 */
[----:B------:R-:W-:Y:S01]  /*20d0*/  UIADD3 UR10, UR30, 0x82, URZ ;  /* 0x000000821e0a7890 */ /* 0x000fe2000fffe03f */
        /* <DEDUP_REMOVED lines=16> */
[----:B------:R-:W-:Y:S01]  /*21e0*/  QGMMA.64x32x32.F32.E4M3.E4M3 R60, gdesc[UR8], R60, gsb0 ;  /* 0x00600000083c79f3 */ /* 0x000fe2000800083c */
        /* <DEDUP_REMOVED lines=15> */
[----:B------:R-:W-:Y:S02]  /*22e0*/  UIADD3 UR6, UR30, 0x300, URZ ;  /* 0x000003001e067890 */ /* 0x000fe4000fffe03f */
        /* <DEDUP_REMOVED lines=97> */
[----:B------:R-:W-:-:S03]  /*2900*/  UIADD3 UR6, UR30, 0x702, URZ ;  /* 0x000007021e067890 */ /* 0x000fc6000fffe03f */
        /* <DEDUP_REMOVED lines=20> */
.L_x_190:
[----:B------:R-:W-:Y:S01]  /*2a50*/  IMAD.U32 R0, RZ, RZ, UR55 ;  /* 0x00000037ff007e24 */ /* 0x000fe2000f8e00ff */
[----:B------:R-:W-:Y:S01]  /*2a60*/  P2R R7, PR, RZ, 0x1 ;  /* 0x00000001ff077803 */ /* 0x000fe20000000000 */
[----:B------:R-:W-:Y:S01]  /*2a70*/  IMAD.U32 R6, RZ, RZ, UR54 ;  /* 0x00000036ff067e24 */ /* 0x000fe2000f8e00ff */
[----:B------:R-:W-:Y:S01]  /*2a80*/  R2UR UR6, R4 ;  /* 0x00000000040672ca */ /* 0x000fe200000e0000 */
[----:B------:R-:W-:Y:S01]  /*2a90*/  UIADD3 UR54, UR54, -0x2, URZ ;  /* 0xfffffffe36367890 */ /* 0x000fe2000fffe03f */
[----:B01----:R-:W-:-:S03]  /*2aa0*/  IADD3 R3, R0, 0xa0, -R199 ;  /* 0x000000a000037810 */ /* 0x003fc60007ffe8c7 */
[----:B------:R-:W-:Y:S02]  /*2ab0*/  UISETP.GE.AND UP0, UPT, UR54, UR40, UPT ;  /* 0x000000283600728c */ /* 0x000fe4000bf06270 */
[----:B------:R-:W-:-:S05]  /*2ac0*/  IMAD R3, R6, -0xa0, R3 ;  /* 0xffffff6006037824 */ /* 0x000fca00078e0203 */
[C---:B------:R-:W-:Y:S01]  /*2ad0*/  ISETP.GT.AND P6, PT, R3.reuse, RZ, PT ;  /* 0x000000ff0300720c */ /* 0x040fe20003fc4270 */
[----:B------:R-:W-:Y:S01]  /*2ae0*/  UIADD3 UR6, UR6, 0x29840, URZ ;  /* 0x0002984006067890 */ /* 0x000fe2000fffe03f */
[C---:B------:R-:W-:Y:S02]  /*2af0*/  ISETP.GT.AND P5, PT, R3.reuse, 0x1, PT ;  /* 0x000000010300780c */ /* 0x040fe40003fa4270 */
[----:B------:R-:W-:Y:S01]  /*2b00*/  ISETP.GT.AND P4, PT, R3, 0x8, PT ;  /* 0x000000080300780c */ /* 0x000fe20003f84270 */
[----:B------:R-:W-:Y:S01]  /*2b10*/  UPRMT UR6, UR51, 0x654, UR6 ;  /* 0x0000065433067896 */ /* 0x000fe20008000006 */
[----:B------:R-:W-:Y:S02]  /*2b20*/  FSEL R94, R94, -INF , P6 ;  /* 0xff8000005e5e7808 */ /* 0x000fe40003000000 */
[----:B------:R-:W-:Y:S02]  /*2b30*/  FSEL R95, R95, -INF , P5 ;  /* 0xff8000005f5f7808 */ /* 0x000fe40002800000 */
[----:B------:R-:W-:-:S02]  /*2b40*/  ISETP.GT.AND P3, PT, R3, 0x9, PT ;  /* 0x000000090300780c */ /* 0x000fc40003f64270 */
[----:B------:R-:W-:Y:S02]  /*2b50*/  FSEL R98, R98, -INF , P4 ;  /* 0xff80000062627808 */ /* 0x000fe40002000000 */
[----:B------:R-:W-:Y:S01]  /*2b60*/  FMNMX.FTZ R5, R94, R95, !PT ;  /* 0x0000005f5e057209 */ /* 0x000fe20007810000 */
[----:B------:R-:W-:Y:S01]  /*2b70*/  SYNCS.ARRIVE.TRANS64.RED.A1T0 RZ, [UR6], RZ ;  /* 0x000000ffffff79a7 */ /* 0x000fe20008100406 */
        /* <DEDUP_REMOVED lines=106> */
[----:B------:R-:W-:Y:S02]  /*3220*/  ISETP.GT.AND P0, PT, R3, 0x79, PT ;  /* 0x000000790300780c */ /* 0x000fe40003f04270 */
[----:B------:R-:W-:Y:S02]  /*3230*/  FSEL R58, R58, -INF , P6 ;  /* 0xff8000003a3a7808 */ /* 0x000fe40003000000 */
[----:B------:R-:W-:Y:S02]  /*3240*/  FMNMX.FTZ R5, R10, R5, !PT ;  /* 0x000000050a057209 */ /* 0x000fe40007810000 */
[----:B------:R-:W-:Y:S02]  /*3250*/  FSEL R45, R45, -INF , P5 ;  /* 0xff8000002d2d7808 */ /* 0x000fe40002800000 */
[----:B------:R-:W-:Y:S02]  /*3260*/  ISETP.GT.AND P5, PT, R3, 0x80, PT ;  /* 0x000000800300780c */ /* 0x000fe40003fa4270 */
[----:B------:R-:W-:-:S02]  /*3270*/  FSEL R14, R59, -INF , P0 ;  /* 0xff8000003b0e7808 */ /* 0x000fc40000000000 */
[----:B------:R-:W-:Y:S02]  /*3280*/  FMNMX.FTZ R5, R58, R5, !PT ;  /* 0x000000053a057209 */ /* 0x000fe40007810000 */
[C---:B------:R-:W-:Y:S02]  /*3290*/  ISETP.GT.AND P0, PT, R3.reuse, 0x81, PT ;  /* 0x000000810300780c */ /* 0x040fe40003f04270 */
        /* <DEDUP_REMOVED lines=11> */
[----:B------:R-:W-:Y:S02]  /*3350*/  FSEL R108, R35, -INF , P2 ;  /* 0xff800000236c7808 */ /* 0x000fe40001000000 */
[----:B------:R-:W-:Y:S02]  /*3360*/  FMNMX.FTZ R5, R34, R5, !PT ;  /* 0x0000000522057209 */ /* 0x000fe40007810000 */
[----:B------:R-:W-:Y:S02]  /*3370*/  ISETP.GT.AND P3, PT, R3, 0x90, PT ;  /* 0x000000900300780c */ /* 0x000fe40003f64270 */
[----:B------:R-:W-:Y:S02]  /*3380*/  FSEL R48, R48, -INF , P4 ;  /* 0xff80000030307808 */ /* 0x000fe40002000000 */
[----:B------:R-:W-:-:S02]  /*3390*/  FSEL R38, R38, -INF , P3 ;  /* 0xff80000026267808 */ /* 0x000fc40001800000 */
[----:B------:R-:W-:Y:S02]  /*33a0*/  FMNMX.FTZ R5, R108, R5, !PT ;  /* 0x000000056c057209 */ /* 0x000fe40007810000 */
[----:B------:R-:W-:Y:S02]  /*33b0*/  ISETP.GT.AND P4, PT, R3, 0x91, PT ;  /* 0x000000910300780c */ /* 0x000fe40003f84270 */
[----:B------:R-:W-:Y:S02]  /*33c0*/  FMNMX.FTZ R5, R38, R5, !PT ;  /* 0x0000000526057209 */ /* 0x000fe40007810000 */
[----:B------:R-:W-:Y:S02]  /*33d0*/  FSEL R110, R39, -INF , P4 ;  /* 0xff800000276e7808 */ /* 0x000fe40002000000 */
[----:B------:R-:W-:Y:S02]  /*33e0*/  ISETP.GT.AND P5, PT, R3, 0x98, PT ;  /* 0x000000980300780c */ /* 0x000fe40003fa4270 */
[----:B------:R-:W-:-:S02]  /*33f0*/  FMNMX.FTZ R5, R110, R5, !PT ;  /* 0x000000056e057209 */ /* 0x000fc40007810000 */
[----:B------:R-:W-:Y:S02]  /*3400*/  FSEL R42, R42, -INF , P5 ;  /* 0xff8000002a2a7808 */ /* 0x000fe40002800000 */
[----:B------:R-:W-:Y:S02]  /*3410*/  ISETP.GT.AND P6, PT, R3, 0x99, PT ;  /* 0x000000990300780c */ /* 0x000fe40003fc4270 */
[----:B------:R-:W-:Y:S01]  /*3420*/  FMNMX.FTZ R0, R42, R5, !PT ;  /* 0x000000052a007209 */ /* 0x000fe20007810000 */
[----:B------:R-:W-:Y:S01]  /*3430*/  IMAD.U32 R5, RZ, RZ, UR41 ;  /* 0x00000029ff057e24 */ /* 0x000fe2000f8e00ff */
[----:B------:R-:W-:Y:S02]  /*3440*/  FSEL R43, R43, -INF , P6 ;  /* 0xff8000002b2b7808 */ /* 0x000fe40003000000 */
[----:B------:R-:W-:Y:S02]  /*3450*/  P2R R20, PR, RZ, 0x1 ;  /* 0x00000001ff147803 */ /* 0x000fe40000000000 */
[----:B------:R-:W-:-:S02]  /*3460*/  FMNMX.FTZ R9, R43, R0, !PT ;  /* 0x000000002b097209 */ /* 0x000fc40007810000 */
[----:B------:R-:W-:Y:S02]  /*3470*/  ISETP.GT.AND P0, PT, R3, 0x80, PT ;  /* 0x000000800300780c */ /* 0x000fe40003f04270 */
[----:B------:R-:W-:Y:S01]  /*3480*/  P2R R12, PR, RZ, 0x8 ;  /* 0x00000008ff0c7803 */ /* 0x000fe20000000000 */
[----:B------:R-:W0:Y:S01]  /*3490*/  SHFL.BFLY PT, R0, R9, 0x2, 0x1f ;  /* 0x0c401f0009007f89 */ /* 0x000e2200000e0000 */
[----:B------:R-:W-:Y:S02]  /*34a0*/  FSEL R28, R28, -INF , P0 ;  /* 0xff8000001c1c7808 */ /* 0x000fe40000000000 */
[----:B------:R-:W-:Y:S02]  /*34b0*/  ISETP.NE.AND P0, PT, R20, RZ, PT ;  /* 0x000000ff1400720c */ /* 0x000fe40003f05270 */
[----:B------:R-:W-:Y:S02]  /*34c0*/  P2R R15, PR, RZ, 0x2 ;  /* 0x00000002ff0f7803 */ /* 0x000fe40000000000 */
[----:B------:R-:W-:-:S02]  /*34d0*/  P2R R13, PR, RZ, 0x4 ;  /* 0x00000004ff0d7803 */ /* 0x000fc40000000000 */
[C---:B------:R-:W-:Y:S02]  /*34e0*/  ISETP.GT.AND P2, PT, R3.reuse, 0x78, PT ;  /* 0x000000780300780c */ /* 0x040fe40003f44270 */
[----:B------:R-:W-:Y:S02]  /*34f0*/  ISETP.GT.AND P1, PT, R3, 0x79, PT ;  /* 0x000000790300780c */ /* 0x000fe40003f24270 */
[----:B------:R-:W-:Y:S02]  /*3500*/  FMNMX.FTZ R3, R92, R93, !PT ;  /* 0x0000005d5c037209 */ /* 0x000fe40007810000 */
[----:B------:R-:W-:Y:S02]  /*3510*/  FSEL R29, R29, -INF , P0 ;  /* 0xff8000001d1d7808 */ /* 0x000fe40000000000 */
[----:B------:R-:W-:Y:S02]  /*3520*/  ISETP.NE.AND P0, PT, R7, RZ, PT ;  /* 0x000000ff0700720c */ /* 0x000fe40003f05270 */
[----:B------:R-:W-:-:S02]  /*3530*/  FSEL R57, R57, -INF , P1 ;  /* 0xff80000039397808 */ /* 0x000fc40000800000 */
[----:B------:R-:W-:Y:S02]  /*3540*/  ISETP.NE.AND P1, PT, R15, RZ, PT ;  /* 0x000000ff0f00720c */ /* 0x000fe40003f25270 */
[----:B------:R-:W-:Y:S02]  /*3550*/  FSEL R56, R56, -INF , P2 ;  /* 0xff80000038387808 */ /* 0x000fe40001000000 */
[----:B0-----:R-:W-:Y:S02]  /*3560*/  FMNMX.FTZ R11, R9, R0, !PT ;  /* 0x00000000090b7209 */ /* 0x001fe40007810000 */
[----:B------:R-:W-:Y:S02]  /*3570*/  ISETP.NE.AND P2, PT, R13, RZ, PT ;  /* 0x000000ff0d00720c */ /* 0x000fe40003f45270 */
[----:B------:R-:W-:Y:S01]  /*3580*/  FSEL R55, R32, -INF , P1 ;  /* 0xff80000020377808 */ /* 0x000fe20000800000 */
[----:B------:R-:W0:Y:S01]  /*3590*/  SHFL.BFLY PT, R0, R11, 0x1, 0x1f ;  /* 0x0c201f000b007f89 */ /* 0x000e2200000e0000 */
[----:B------:R-:W-:-:S02]  /*35a0*/  FSEL R59, R33, -INF , P2 ;  /* 0xff800000213b7808 */ /* 0x000fc40001000000 */
[----:B0-----:R-:W-:-:S04]  /*35b0*/  FMNMX.FTZ R0, R11, R0, !PT ;  /* 0x000000000b007209 */ /* 0x001fc80007810000 */
[C---:B------:R-:W-:Y:S01]  /*35c0*/  FSETP.NEU.FTZ.AND P3, PT, R0.reuse, -INF , PT ;  /* 0xff8000000000780b */ /* 0x040fe20003f7d000 */
[----:B------:R-:W-:-:S05]  /*35d0*/  FFMA.FTZ R5, R0, R5, -8 ;  /* 0xc100000000057423 */ /* 0x000fca0000010005 */
[----:B------:R-:W-:Y:S02]  /*35e0*/  FSEL R5, R5, RZ, P3 ;  /* 0x000000ff05057208 */ /* 0x000fe40001800000 */
[----:B------:R-:W-:-:S03]  /*35f0*/  ISETP.NE.AND P3, PT, R12, RZ, PT ;  /* 0x000000ff0c00720c */ /* 0x000fc60003f65270 */
[--C-:B------:R-:W-:Y:S01]  /*3600*/  FFMA.FTZ R7, R94, UR41, -R5.reuse ;  /* 0x000000295e077c23 */ /* 0x100fe20008010805 */
[----:B------:R-:W-:Y:S01]  /*3610*/  FMNMX.FTZ R94, R96, R3, !PT ;  /* 0x00000003605e7209 */ /* 0x000fe20007810000 */
[--C-:B------:R-:W-:Y:S01]  /*3620*/  FFMA.FTZ R9, R98, UR41, -R5.reuse ;  /* 0x0000002962097c23 */ /* 0x100fe20008010805 */
[----:B------:R-:W-:-:S01]  /*3630*/  FFMA.FTZ R15, R78, UR41, -R5 ;  /* 0x000000294e0f7c23 */ /* 0x000fc20008010805 */
        /* <DEDUP_REMOVED lines=12> */
[----:B------:R0:W-:Y:S01]  /*3700*/  MUFU.EX2 R32, R71 ;  /* 0x0000004700207308 */ /* 0x0001e20000000800 */
[----:B------:R-:W-:Y:S01]  /*3710*/  FMNMX.FTZ R78, R104, R3, !PT ;  /* 0x00000003684e7209 */ /* 0x000fe20007810000 */
[--C-:B------:R-:W-:Y:S01]  /*3720*/  FFMA.FTZ R20, R99, UR41, -R5.reuse ;  /* 0x0000002963147c23 */ /* 0x100fe20008010805 */
[----:B------:R-:W-:-:S01]  /*3730*/  FFMA.FTZ R11, R102, UR41, -R5 ;  /* 0x00000029660b7c23 */ /* 0x000fc20008010805 */
[--C-:B------:R-:W-:Y:S01]  /*3740*/  FFMA.FTZ R26, R103, UR41, -R5.reuse ;  /* 0x00000029671a7c23 */ /* 0x100fe20008010805 */
[----:B------:R-:W-:Y:S01]  /*3750*/  FMNMX.FTZ R3, R105, R78, !PT ;  /* 0x0000004e69037209 */ /* 0x000fe20007810000 */
[--C-:B------:R-:W-:Y:S01]  /*3760*/  FFMA.FTZ R78, R79, UR41, -R5.reuse ;  /* 0x000000294f4e7c23 */ /* 0x100fe20008010805 */
[----:B------:R-:W-:-:S01]  /*3770*/  FFMA.FTZ R79, R24, UR41, -R5 ;  /* 0x00000029184f7c23 */ /* 0x000fc20008010805 */
[----:B------:R-:W-:Y:S01]  /*3780*/  MUFU.EX2 R7, R7 ;  /* 0x0000000700077308 */ /* 0x000fe20000000800 */
[----:B------:R-:W-:Y:S01]  /*3790*/  FMNMX.FTZ R98, R76, R3, !PT ;  /* 0x000000034c627209 */ /* 0x000fe20007810000 */
[--C-:B------:R-:W-:Y:S01]  /*37a0*/  FFMA.FTZ R24, R34, UR41, -R5.reuse ;  /* 0x0000002922187c23 */ /* 0x100fe20008010805 */
[----:B0-----:R-:W-:Y:S01]  /*37b0*/  FSEL R71, R41, -INF , P6 ;  /* 0xff80000029477808 */ /* 0x001fe20003000000 */
[--C-:B------:R-:W-:Y:S01]  /*37c0*/  FFMA.FTZ R41, R8, UR41, -R5.reuse ;  /* 0x0000002908297c23 */ /* 0x100fe20008010805 */
[----:B------:R-:W-:Y:S01]  /*37d0*/  FMNMX.FTZ R3, R77, R98, !PT ;  /* 0x000000624d037209 */ /* 0x000fe20007810000 */
[--C-:B------:R-:W-:Y:S01]  /*37e0*/  FFMA.FTZ R8, R54, UR41, -R5.reuse ;  /* 0x0000002936087c23 */ /* 0x100fe20008010805 */
[----:B------:R-:W-:-:S01]  /*37f0*/  FFMA.FTZ R34, R42, UR41, -R5 ;  /* 0x000000292a227c23 */ /* 0x000fc20008010805 */
[----:B------:R-:W-:Y:S01]  /*3800*/  MUFU.EX2 R12, R12 ;  /* 0x0000000c000c7308 */ /* 0x000fe20000000800 */
        /* <DEDUP_REMOVED lines=10> */
[----:B------:R-:W-:-:S02]  /*38b0*/  FFMA.FTZ R83, R108, UR41, -R5 ;  /* 0x000000296c537c23 */ /* 0x000fc40008010805 */
[----:B------:R-:W-:-:S03]  /*38c0*/  FMNMX.FTZ R3, R85, R98, !PT ;  /* 0x0000006255037209 */ /* 0x000fc60007810000 */
[----:B------:R-:W0:Y:S01]  /*38d0*/  MUFU.EX2 R20, R20 ;  /* 0x0000001400147308 */ /* 0x000e220000000800 */
[----:B------:R-:W-:-:S04]  /*38e0*/  FMNMX.FTZ R86, R88, R3, !PT ;  /* 0x0000000358567209 */ /* 0x000fc80007810000 */
[----:B------:R-:W-:Y:S01]  /*38f0*/  FMNMX.FTZ R3, R89, R86, !PT ;  /* 0x0000005659037209 */ /* 0x000fe20007810000 */
[----:B------:R-:W-:-:S01]  /*3900*/  FFMA.FTZ R86, R87, UR41, -R5 ;  /* 0x0000002957567c23 */ /* 0x000fc20008010805 */
[----:B------:R-:W-:Y:S01]  /*3910*/  FFMA.FTZ R87, R110, UR41, -R5 ;  /* 0x000000296e577c23 */ /* 0x000fe20008010805 */
[----:B------:R-:W-:Y:S01]  /*3920*/  MUFU.EX2 R11, R11 ;  /* 0x0000000b000b7308 */ /* 0x000fe20000000800 */
[----:B------:R-:W-:-:S04]  /*3930*/  FMNMX.FTZ R98, R60, R3, !PT ;  /* 0x000000033c627209 */ /* 0x000fc80007810000 */
[----:B------:R-:W-:-:S03]  /*3940*/  FMNMX.FTZ R3, R61, R98, !PT ;  /* 0x000000623d037209 */ /* 0x000fc60007810000 */
[----:B------:R-:W-:Y:S01]  /*3950*/  MUFU.EX2 R26, R26 ;  /* 0x0000001a001a7308 */ /* 0x000fe20000000800 */
[----:B------:R-:W-:Y:S02]  /*3960*/  FMNMX.FTZ R90, R64, R3, !PT ;  /* 0x00000003405a7209 */ /* 0x000fe40007810000 */
[----:B0-----:R-:W-:Y:S02]  /*3970*/  F2FP.SATFINITE.E4M3.F32.PACK_AB_MERGE_C R173, R20, R9, RZ ;  /* 0x0000000914ad723e */ /* 0x001fe400048070ff */
[----:B------:R-:W-:Y:S01]  /*3980*/  FMNMX.FTZ R3, R65, R90, !PT ;  /* 0x0000005a41037209 */ /* 0x000fe20007810000 */
[----:B------:R-:W-:Y:S01]  /*3990*/  FFMA.FTZ R90, R91, UR41, -R5 ;  /* 0x000000295b5a7c23 */ /* 0x000fe20008010805 */
[----:B------:R-:W-:Y:S01]  /*39a0*/  F2FP.SATFINITE.E4M3.F32.PACK_AB_MERGE_C R173, R12, R7, R173 ;  /* 0x000000070cad723e */ /* 0x000fe200048070ad */
[----:B------:R-:W-:Y:S01]  /*39b0*/  MUFU.EX2 R13, R13 ;  /* 0x0000000d000d7308 */ /* 0x000fe20000000800 */
[----:B------:R-:W-:-:S04]  /*39c0*/  FMNMX.FTZ R98, R68, R3, !PT ;  /* 0x0000000344627209 */ /* 0x000fc80007810000 */
[----:B------:R-:W-:-:S03]  /*39d0*/  FMNMX.FTZ R3, R69, R98, !PT ;  /* 0x0000006245037209 */ /* 0x000fc60007810000 */
[----:B------:R-:W0:Y:S01]  /*39e0*/  MUFU.EX2 R94, R94 ;  /* 0x0000005e005e7308 */ /* 0x000e220000000800 */
[----:B------:R-:W-:-:S04]  /*39f0*/  FMNMX.FTZ R62, R72, R3, !PT ;  /* 0x00000003483e7209 */ /* 0x000fc80007810000 */
[----:B------:R-:W-:Y:S01]  /*3a00*/  FMNMX.FTZ R3, R73, R62, !PT ;  /* 0x0000003e49037209 */ /* 0x000fe20007810000 */
[----:B------:R-:W-:-:S01]  /*3a10*/  FFMA.FTZ R62, R63, UR41, -R5 ;  /* 0x000000293f3e7c23 */ /* 0x000fc20008010805 */
[----:B------:R-:W-:Y:S01]  /*3a20*/  FSEL R63, R36, -INF , P3 ;  /* 0xff800000243f7808 */ /* 0x000fe20001800000 */
[----:B------:R-:W-:Y:S01]  /*3a30*/  MUFU.EX2 R15, R15 ;  /* 0x0000000f000f7308 */ /* 0x000fe20000000800 */
[----:B------:R-:W-:-:S04]  /*3a40*/  FMNMX.FTZ R98, R44, R3, !PT ;  /* 0x000000032c627209 */ /* 0x000fc80007810000 */
[----:B------:R-:W-:-:S03]  /*3a50*/  FMNMX.FTZ R3, R45, R98, !PT ;  /* 0x000000622d037209 */ /* 0x000fc60007810000 */
[----:B------:R-:W-:Y:S01]  /*3a60*/  MUFU.EX2 R78, R78 ;  /* 0x0000004e004e7308 */ /* 0x000fe20000000800 */
[----:B------:R-:W-:Y:S02]  /*3a70*/  FMNMX.FTZ R66, R48, R3, !PT ;  /* 0x0000000330427209 */ /* 0x000fe40007810000 */
[----:B0-----:R-:W-:Y:S02]  /*3a80*/  F2FP.SATFINITE.E4M3.F32.PACK_AB_MERGE_C R175, R94, R13, RZ ;  /* 0x0000000d5eaf723e */ /* 0x001fe400048070ff */
[----:B------:R-:W-:Y:S01]  /*3a90*/  FMNMX.FTZ R3, R49, R66, !PT ;  /* 0x0000004231037209 */ /* 0x000fe20007810000 */
[--C-:B------:R-:W-:Y:S01]  /*3aa0*/  FFMA.FTZ R66, R67, UR41, -R5.reuse ;  /* 0x0000002943427c23 */ /* 0x100fe20008010805 */
[----:B------:R-:W-:Y:S01]  /*3ab0*/  FSEL R67, R37, -INF , P4 ;  /* 0xff80000025437808 */ /* 0x000fe20002000000 */
[--C-:B------:R-:W-:Y:S01]  /*3ac0*/  FFMA.FTZ R37, R6, UR41, -R5.reuse ;  /* 0x0000002906257c23 */ /* 0x100fe20008010805 */
[----:B------:R-:W-:Y:S01]  /*3ad0*/  FMNMX.FTZ R98, R52, R3, !PT ;  /* 0x0000000334627209 */ /* 0x000fe20007810000 */
[----:B------:R-:W-:Y:S01]  /*3ae0*/  FFMA.FTZ R6, R50, UR41, -R5 ;  /* 0x0000002932067c23 */ /* 0x000fe20008010805 */
[----:B------:R-:W-:Y:S01]  /*3af0*/  MUFU.EX2 R21, R21 ;  /* 0x0000001500157308 */ /* 0x000fe20000000800 */
[----:B------:R-:W-:-:S02]  /*3b00*/  F2FP.SATFINITE.E4M3.F32.PACK_AB_MERGE_C R175, R26, R11, R175 ;  /* 0x0000000b1aaf723e */ /* 0x000fc400048070af */
[----:B------:R-:W-:-:S04]  /*3b10*/  FMNMX.FTZ R3, R53, R98, !PT ;  /* 0x0000006235037209 */ /* 0x000fc80007810000 */
[----:B------:R-:W-:Y:S01]  /*3b20*/  FMNMX.FTZ R70, R56, R3, !PT ;  /* 0x0000000338467209 */ /* 0x000fe20007810000 */
[----:B------:R-:W0:Y:S03]  /*3b30*/  MUFU.EX2 R82, R82 ;  /* 0x0000005200527308 */ /* 0x000e260000000800 */
[----:B------:R-:W-:-:S04]  /*3b40*/  FMNMX.FTZ R3, R57, R70, !PT ;  /* 0x0000004639037209 */ /* 0x000fc80007810000 */
[----:B------:R-:W-:Y:S01]  /*3b50*/  FMNMX.FTZ R70, R28, R3, !PT ;  /* 0x000000031c467209 */ /* 0x000fe20007810000 */
[----:B------:R-:W-:Y:S03]  /*3b60*/  MUFU.EX2 R27, R27 ;  /* 0x0000001b001b7308 */ /* 0x000fe60000000800 */
[----:B------:R-:W-:-:S04]  /*3b70*/  FMNMX.FTZ R70, R29, R70, !PT ;  /* 0x000000461d467209 */ /* 0x000fc80007810000 */
[----:B------:R-:W-:Y:S01]  /*3b80*/  FMNMX.FTZ R70, R55, R70, !PT ;  /* 0x0000004637467209 */ /* 0x000fe20007810000 */
[----:B------:R-:W-:Y:S01]  /*3b90*/  MUFU.EX2 R86, R86 ;  /* 0x0000005600567308 */ /* 0x000fe20000000800 */
[----:B0-----:R-:W-:Y:S02]  /*3ba0*/  F2FP.SATFINITE.E4M3.F32.PACK_AB_MERGE_C R177, R82, R21, RZ ;  /* 0x0000001552b1723e */ /* 0x001fe400048070ff */
[----:B------:R-:W-:Y:S02]  /*3bb0*/  FMNMX.FTZ R70, R59, R70, !PT ;  /* 0x000000463b467209 */ /* 0x000fe40007810000 */
[----:B------:R-:W-:Y:S02]  /*3bc0*/  F2FP.SATFINITE.E4M3.F32.PACK_AB_MERGE_C R177, R78, R15, R177 ;  /* 0x0000000f4eb1723e */ /* 0x000fe400048070b1 */
[----:B------:R-:W-:Y:S01]  /*3bd0*/  FMNMX.FTZ R36, R63, R70, !PT ;  /* 0x000000463f247209 */ /* 0x000fe20007810000 */
[----:B------:R-:W-:Y:S01]  /*3be0*/  MUFU.EX2 R31, R31 ;  /* 0x0000001f001f7308 */ /* 0x000fe20000000800 */
[----:B------:R-:W-:-:S02]  /*3bf0*/  FSEL R70, R40, -INF , P5 ;  /* 0xff80000028467808 */ /* 0x000fc40002800000 */
[----:B------:R-:W-:Y:S01]  /*3c00*/  FMNMX.FTZ R3, R67, R36, !PT ;  /* 0x0000002443037209 */ /* 0x000fe20007810000 */
[----:B------:R-:W-:-:S03]  /*3c10*/  FFMA.FTZ R36, R46, UR41, -R5 ;  /* 0x000000292e247c23 */ /* 0x000fc60008010805 */
[----:B------:R-:W-:Y:S01]  /*3c20*/  FMNMX.FTZ R46, R70, R3, !PT ;  /* 0x00000003462e7209 */ /* 0x000fe20007810000 */
[----:B------:R0:W-:Y:S03]  /*3c30*/  MUFU.EX2 R40, R75 ;  /* 0x0000004b00287308 */ /* 0x0001e60000000800 */
[----:B------:R-:W-:-:S05]  /*3c40*/  FMNMX.FTZ R46, R71, R46, !PT ;  /* 0x0000002e472e7209 */ /* 0x000fca0007810000 */
[----:B------:R-:W1:Y:S01]  /*3c50*/  SHFL.BFLY PT, R3, R46, 0x2, 0x1f ;  /* 0x0c401f002e037f89 */ /* 0x000e6200000e0000 */
[----:B0-----:R-:W-:-:S01]  /*3c60*/  FFMA.FTZ R75, R14, UR41, -R5 ;  /* 0x000000290e4b7c23 */ /* 0x001fc20008010805 */
[--C-:B------:R-:W-:Y:S01]  /*3c70*/  FFMA.FTZ R14, R30, UR41, -R5.reuse ;  /* 0x000000291e0e7c23 */ /* 0x100fe20008010805 */
[----:B------:R-:W-:-:S01]  /*3c80*/  FFMA.FTZ R30, R38, UR41, -R5 ;  /* 0x00000029261e7c23 */ /* 0x000fc20008010805 */
[----:B------:R-:W-:Y:S01]  /*3c90*/  FFMA.FTZ R5, R43, UR41, -R5 ;  /* 0x000000292b057c23 */ /* 0x000fe20008010805 */
[----:B------:R-:W0:Y:S08]  /*3ca0*/  MUFU.EX2 R90, R90 ;  /* 0x0000005a005a7308 */ /* 0x000e300000000800 */
[----:B------:R-:W-:Y:S08]  /*3cb0*/  MUFU.EX2 R35, R35 ;  /* 0x0000002300237308 */ /* 0x000ff00000000800 */
[----:B------:R-:W-:Y:S01]  /*3cc0*/  MUFU.EX2 R62, R62 ;  /* 0x0000003e003e7308 */ /* 0x000fe20000000800 */
[----:B0-----:R-:W-:-:S02]  /*3cd0*/  F2FP.SATFINITE.E4M3.F32.PACK_AB_MERGE_C R179, R90, R31, RZ ;  /* 0x0000001f5ab3723e */ /* 0x001fc400048070ff */
[----:B-1----:R-:W-:Y:S01]  /*3ce0*/  FMNMX.FTZ R50, R46, R3, !PT ;  /* 0x000000032e327209 */ /* 0x002fe20007810000 */
[----:B------:R-:W-:Y:S01]  /*3cf0*/  IMAD.U32 R46, RZ, RZ, UR41 ;  /* 0x00000029ff2e7e24 */ /* 0x000fe2000f8e00ff */
[----:B------:R-:W-:-:S03]  /*3d00*/  F2FP.SATFINITE.E4M3.F32.PACK_AB_MERGE_C R179, R86, R27, R179 ;  /* 0x0000001b56b3723e */ /* 0x000fc600048070b3 */
[----:B------:R-:W0:Y:S01]  /*3d10*/  SHFL.BFLY PT, R3, R50, 0x1, 0x1f ;  /* 0x0c201f0032037f89 */ /* 0x000e2200000e0000 */
[----:B------:R-:W-:Y:S08]  /*3d20*/  MUFU.EX2 R39, R39 ;  /* 0x0000002700277308 */ /* 0x000ff00000000800 */
[----:B------:R-:W1:Y:S08]  /*3d30*/  MUFU.EX2 R66, R66 ;  /* 0x0000004200427308 */ /* 0x000e700000000800 */
[----:B------:R-:W-:Y:S01]  /*3d40*/  MUFU.EX2 R47, R47 ;  /* 0x0000002f002f7308 */ /* 0x000fe20000000800 */
[----:B0-----:R-:W-:-:S07]  /*3d50*/  FMNMX.FTZ R3, R50, R3, !PT ;  /* 0x0000000332037209 */ /* 0x001fce0007810000 */
[----:B------:R-:W-:Y:S01]  /*3d60*/  MUFU.EX2 R33, R33 ;  /* 0x0000002100217308 */ /* 0x000fe20000000800 */
[----:B-1----:R-:W-:Y:S02]  /*3d70*/  F2FP.SATFINITE.E4M3.F32.PACK_AB_MERGE_C R181, R66, R39, RZ ;  /* 0x0000002742b5723e */ /* 0x002fe400048070ff */
[C---:B------:R-:W-:Y:S01]  /*3d80*/  FSETP.NEU.FTZ.AND P1, PT, R3.reuse, -INF , PT ;  /* 0xff8000000300780b */ /* 0x040fe20003f3d000 */
[----:B------:R-:W-:-:S01]  /*3d90*/  FFMA.FTZ R46, R3, R46, -8 ;  /* 0xc1000000032e7423 */ /* 0x000fc2000001002e */
[----:B------:R-:W-:-:S03]  /*3da0*/  F2FP.SATFINITE.E4M3.F32.PACK_AB_MERGE_C R181, R62, R35, R181 ;  /* 0x000000233eb5723e */ /* 0x000fc600048070b5 */
[----:B------:R-:W-:Y:S01]  /*3db0*/  MUFU.EX2 R36, R36 ;  /* 0x0000002400247308 */ /* 0x000fe20000000800 */
[----:B------:R-:W-:Y:S02]  /*3dc0*/  FSEL R46, R46, RZ, P1 ;  /* 0x000000ff2e2e7208 */ /* 0x000fe40000800000 */
[----:B------:R-:W-:-:S03]  /*3dd0*/  PLOP3.LUT P1, PT, PT, PT, UP0, 0x80, 0x0 ;  /* 0x000000000000781c */ /* 0x000fc60003f2f008 */
[--C-:B------:R-:W-:Y:S01]  /*3de0*/  FFMA.FTZ R38, R92, UR41, -R46.reuse ;  /* 0x000000295c267c23 */ /* 0x100fe2000801082e */
[----:B------:R-:W-:-:S01]  /*3df0*/  FFMA.FTZ R91, R93, UR41, -R46 ;  /* 0x000000295d5b7c23 */ /* 0x000fc2000801082e */
[--C-:B------:R-:W-:Y:S01]  /*3e00*/  FFMA.FTZ R54, R96, UR41, -R46.reuse ;  /* 0x0000002960367c23 */ /* 0x100fe2000801082e */
[----:B------:R-:W-:-:S01]  /*3e10*/  FFMA.FTZ R95, R97, UR41, -R46 ;  /* 0x00000029615f7c23 */ /* 0x000fc2000801082e */
[--C-:B------:R-:W-:Y:S01]  /*3e20*/  FFMA.FTZ R42, R100, UR41, -R46.reuse ;  /* 0x00000029642a7c23 */ /* 0x100fe2000801082e */
        /* <DEDUP_REMOVED lines=9> */
[----:B------:R-:W0:Y:S01]  /*3ec0*/  MUFU.EX2 R91, R91 ;  /* 0x0000005b005b7308 */ /* 0x000e220000000800 */
        /* <DEDUP_REMOVED lines=8> */
[----:B------:R-:W-:-:S01]  /*3f50*/  FFMA.FTZ R72, R72, UR41, -R46 ;  /* 0x0000002948487c23 */ /* 0x000fc2000801082e */
[--C-:B------:R-:W-:Y:S01]  /*3f60*/  FFMA.FTZ R73, R73, UR41, -R46.reuse ;  /* 0x0000002949497c23 */ /* 0x100fe2000801082e */
[----:B------:R-:W-:-:S01]  /*3f70*/  FFMA.FTZ R44, R44, UR41, -R46 ;  /* 0x000000292c2c7c23 */ /* 0x000fc2000801082e */
[--C-:B------:R-:W-:Y:S01]  /*3f80*/  FFMA.FTZ R45, R45, UR41, -R46.reuse ;  /* 0x000000292d2d7c23 */ /* 0x100fe2000801082e */
[----:B------:R-:W-:-:S01]  /*3f90*/  FFMA.FTZ R48, R48, UR41, -R46 ;  /* 0x0000002930307c23 */ /* 0x000fc2000801082e */
[--C-:B------:R-:W-:Y:S01]  /*3fa0*/  FFMA.FTZ R49, R49, UR41, -R46.reuse ;  /* 0x0000002931317c23 */ /* 0x100fe2000801082e */
[----:B------:R-:W-:-:S01]  /*3fb0*/  FFMA.FTZ R53, R53, UR41, -R46 ;  /* 0x0000002935357c23 */ /* 0x000fc2000801082e */
[----:B------:R-:W2:Y:S01]  /*3fc0*/  MUFU.EX2 R95, R95 ;  /* 0x0000005f005f7308 */ /* 0x000ea20000000800 */
[----:B0-----:R-:W-:-:S01]  /*3fd0*/  FADD.FTZ R69, R38, R91 ;  /* 0x0000005b26457221 */ /* 0x001fc20000010000 */
        /* <DEDUP_REMOVED lines=10> */
[----:B------:R-:W-:-:S04]  /*4080*/  F2FP.SATFINITE.E4M3.F32.PACK_AB_MERGE_C R183, R40, R33, RZ ;  /* 0x0000002128b7723e */ /* 0x000fc800048070ff */
[----:B------:R3:W-:Y:S01]  /*4090*/  MUFU.EX2 R97, R76 ;  /* 0x0000004c00617308 */ /* 0x0007e20000000800 */
[----:B------:R-:W-:-:S07]  /*40a0*/  F2FP.SATFINITE.E4M3.F32.PACK_AB_MERGE_C R183, R32, R47, R183 ;  /* 0x0000002f20b7723e */ /* 0x000fce00048070b7 */
[----:B------:R-:W4:Y:S01]  /*40b0*/  MUFU.EX2 R93, R93 ;  /* 0x0000005d005d7308 */ /* 0x000f220000000800 */
[----:B---3--:R-:W-:-:S01]  /*40c0*/  FFMA.FTZ R76, R64, UR41, -R46 ;  /* 0x00000029404c7c23 */ /* 0x008fc2000801082e */
[----:B------:R-:W-:Y:S01]  /*40d0*/  FFMA.FTZ R64, R68, UR41, -R46 ;  /* 0x0000002944407c23 */ /* 0x000fe2000801082e */
[----:B------:R-:W-:-:S04]  /*40e0*/  FADD.FTZ R68, R7, R12 ;  /* 0x0000000c07447221 */ /* 0x000fc80000010000 */
[----:B------:R-:W-:Y:S01]  /*40f0*/  FADD.FTZ R99, R9, R68 ;  /* 0x0000004409637221 */ /* 0x000fe20000010000 */
[----:B------:R-:W3:Y:S01]  /*4100*/  MUFU.EX2 R74, R74 ;  /* 0x0000004a004a7308 */ /* 0x000ee20000000800 */
[----:B-1----:R-:W-:-:S01]  /*4110*/  FADD.FTZ R68, R54, R69 ;  /* 0x0000004536447221 */ /* 0x002fc20000010000 */
[----:B--2---:R-:W-:-:S03]  /*4120*/  F2FP.SATFINITE.E4M3.F32.PACK_AB_MERGE_C R54, R95, R54, RZ ;  /* 0x000000365f36723e */ /* 0x004fc600048070ff */
[----:B------:R-:W-:Y:S01]  /*4130*/  FADD.FTZ R69, R95, R68 ;  /* 0x000000445f457221 */ /* 0x000fe20000010000 */
[----:B------:R-:W-:Y:S01]  /*4140*/  F2FP.SATFINITE.E4M3.F32.PACK_AB_MERGE_C R172, R91, R38, R54 ;  /* 0x000000265bac723e */ /* 0x000fe20004807036 */
[----:B------:R-:W-:Y:S01]  /*4150*/  IMAD.MOV.U32 R38, RZ, RZ, R25 ;  /* 0x000000ffff267224 */ /* 0x000fe200078e0019 */
[----:B------:R1:W-:Y:S01]  /*4160*/  MUFU.EX2 R85, R84 ;  /* 0x0000005400557308 */ /* 0x0003e20000000800 */
[----:B0-----:R-:W-:-:S01]  /*4170*/  FADD.FTZ R4, R42, R69 ;  /* 0x000000452a047221 */ /* 0x001fc20000010000 */
[----:B------:R-:W-:-:S03]  /*4180*/  IMAD.MOV.U32 R54, RZ, RZ, R25 ;  /* 0x000000ffff367224 */ /* 0x000fc600078e0019 */
[----:B----4-:R-:W-:Y:S01]  /*4190*/  FADD.FTZ R43, R93, R4 ;  /* 0x000000045d2b7221 */ /* 0x010fe20000010000 */
[----:B------:R-:W-:-:S01]  /*41a0*/  FFMA.FTZ R4, R52, UR41, -R46 ;  /* 0x0000002934047c23 */ /* 0x000fc2000801082e */
[----:B------:R-:W-:Y:S01]  /*41b0*/  FFMA.FTZ R46, R71, UR41, -R46 ;  /* 0x00000029472e7c23 */ /* 0x000fe2000801082e */
[----:B------:R-:W0:Y:S01]  /*41c0*/  MUFU.EX2 R105, R105 ;  /* 0x0000006900697308 */ /* 0x000e220000000800 */
[----:B-1----:R-:W-:-:S01]  /*41d0*/  FADD.FTZ R84, R20, R99 ;  /* 0x0000006314547221 */ /* 0x002fc20000010000 */
[----:B------:R-:W-:-:S03]  /*41e0*/  IMAD.MOV.U32 R71, RZ, RZ, R25 ;  /* 0x000000ffff477224 */ /* 0x000fc600078e0019 */
[----:B------:R-:W-:Y:S01]  /*41f0*/  FADD.FTZ R99, R11, R84 ;  /* 0x000000540b637221 */ /* 0x000fe20000010000 */
[----:B------:R-:W-:Y:S02]  /*4200*/  IMAD.MOV.U32 R84, RZ, RZ, R25 ;  /* 0x000000ffff547224 */ /* 0x000fe400078e0019 */
[----:B------:R-:W1:Y:S01]  /*4210*/  MUFU.EX2 R50, R50 ;  /* 0x0000003200327308 */ /* 0x000e620000000800 */
[----:B------:R-:W-:-:S04]  /*4220*/  FADD.FTZ R68, R26, R99 ;  /* 0x000000631a447221 */ /* 0x000fc80000010000 */
[----:B------:R-:W-:Y:S01]  /*4230*/  FADD.FTZ R69, R13, R68 ;  /* 0x000000440d457221 */ /* 0x000fe20000010000 */
[----:B---3--:R-:W-:-:S02]  /*4240*/  FADD.FTZ R68, R74, R43 ;  /* 0x0000002b4a447221 */ /* 0x008fc40000010000 */
[----:B------:R-:W2:Y:S01]  /*4250*/  MUFU.EX2 R77, R77 ;  /* 0x0000004d004d7308 */ /* 0x000ea20000000800 */
[----:B------:R-:W-:-:S01]  /*4260*/  FADD.FTZ R52, R94, R69 ;  /* 0x000000455e347221 */ /* 0x000fc20000010000 */
[C---:B0-----:R-:W-:Y:S01]  /*4270*/  FADD.FTZ R43, R105.reuse, R68 ;  /* 0x00000044692b7221 */ /* 0x041fe20000010000 */
[----:B------:R-:W-:Y:S02]  /*4280*/  F2FP.SATFINITE.E4M3.F32.PACK_AB_MERGE_C R74, R105, R74, RZ ;  /* 0x0000004a694a723e */ /* 0x000fe400048070ff */
[----:B------:R-:W-:Y:S02]  /*4290*/  FADD.FTZ R69, R15, R52 ;  /* 0x000000340f457221 */ /* 0x000fe40000010000 */
[----:B------:R-:W-:Y:S01]  /*42a0*/  F2FP.SATFINITE.E4M3.F32.PACK_AB_MERGE_C R174, R93, R42, R74 ;  /* 0x0000002a5dae723e */ /* 0x000fe2000480704a */
[----:B------:R-:W0:Y:S01]  /*42b0*/  MUFU.EX2 R80, R80 ;  /* 0x0000005000507308 */ /* 0x000e220000000800 */
[----:B-1----:R-:W-:-:S01]  /*42c0*/  FADD.FTZ R52, R50, R43 ;  /* 0x0000002b32347221 */ /* 0x002fc20000010000 */
[----:B------:R-:W-:Y:S01]  /*42d0*/  FADD.FTZ R68, R78, R69 ;  /* 0x000000454e447221 */ /* 0x000fe20000010000 */
[----:B------:R-:W-:-:S02]  /*42e0*/  IMAD.MOV.U32 R42, RZ, RZ, R25 ;  /* 0x000000ffff2a7224 */ /* 0x000fc400078e0019 */
[----:B------:R-:W-:Y:S02]  /*42f0*/  IMAD.MOV.U32 R74, RZ, RZ, R25 ;  /* 0x000000ffff4a7224 */ /* 0x000fe400078e0019 */
[----:B------:R-:W-:-:S01]  /*4300*/  FADD.FTZ R69, R21, R68 ;  /* 0x0000004415457221 */ /* 0x000fc20000010000 */
[----:B------:R-:W-:Y:S01]  /*4310*/  IMAD.MOV.U32 R78, RZ, RZ, R25 ;  /* 0x000000ffff4e7224 */ /* 0x000fe200078e0019 */
[----:B------:R-:W1:Y:S01]  /*4320*/  MUFU.EX2 R58, R58 ;  /* 0x0000003a003a7308 */ /* 0x000e620000000800 */
[----:B--2---:R-:W-:-:S01]  /*4330*/  FADD.FTZ R43, R77, R52 ;  /* 0x000000344d2b7221 */ /* 0x004fc20000010000 */
[----:B------:R-:W-:Y:S01]  /*4340*/  FADD.FTZ R68, R82, R69 ;  /* 0x0000004552447221 */ /* 0x000fe20000010000 */
[----:B------:R-:W-:-:S03]  /*4350*/  IMAD.MOV.U32 R82, RZ, RZ, R25 ;  /* 0x000000ffff527224 */ /* 0x000fc600078e0019 */
[----:B------:R-:W-:Y:S01]  /*4360*/  FADD.FTZ R69, R27, R68 ;  /* 0x000000441b457221 */ /* 0x000fe20000010000 */
[----:B------:R-:W-:Y:S01]  /*4370*/  IMAD.MOV.U32 R27, RZ, RZ, R25 ;  /* 0x000000ffff1b7224 */ /* 0x000fe200078e0019 */
[----:B------:R-:W2:Y:S01]  /*4380*/  MUFU.EX2 R81, R81 ;  /* 0x0000005100517308 */ /* 0x000ea20000000800 */
[----:B0-----:R-:W-:-:S01]  /*4390*/  FADD.FTZ R52, R80, R43 ;  /* 0x0000002b50347221 */ /* 0x001fc20000010000 */
[----:B------:R-:W-:Y:S01]  /*43a0*/  FADD.FTZ R68, R86, R69 ;  /* 0x0000004556447221 */ /* 0x000fe20000010000 */
[C---:B------:R-:W-:Y:S01]  /*43b0*/  F2FP.SATFINITE.E4M3.F32.PACK_AB_MERGE_C R80, R97.reuse, R80, RZ ;  /* 0x000000506150723e */ /* 0x040fe200048070ff */
[----:B------:R-:W-:Y:S02]  /*43c0*/  IMAD.MOV.U32 R86, RZ, RZ, R25 ;  /* 0x000000ffff567224 */ /* 0x000fe400078e0019 */
[----:B------:R-:W-:-:S01]  /*43d0*/  FADD.FTZ R43, R97, R52 ;  /* 0x00000034612b7221 */ /* 0x000fc20000010000 */
[----:B------:R-:W-:Y:S01]  /*43e0*/  FADD.FTZ R69, R31, R68 ;  /* 0x000000441f457221 */ /* 0x000fe20000010000 */
        /* <DEDUP_REMOVED lines=10> */
[--C-:B------:R-:W-:Y:S02]  /*4490*/  IMAD.MOV.U32 R69, RZ, RZ, R25.reuse ;  /* 0x000000ffff457224 */ /* 0x100fe400078e0019 */
[--C-:B------:R-:W-:Y:S02]  /*44a0*/  IMAD.MOV.U32 R68, RZ, RZ, R25.reuse ;  /* 0x000000ffff447224 */ /* 0x100fe400078e0019 */
[----:B------:R-:W-:-:S02]  /*44b0*/  IMAD.MOV.U32 R77, RZ, RZ, R25 ;  /* 0x000000ffff4d7224 */ /* 0x000fc400078e0019 */
[----:B------:R-:W2:Y:S01]  /*44c0*/  MUFU.EX2 R60, R60 ;  /* 0x0000003c003c7308 */ /* 0x000ea20000000800 */
[----:B0-----:R-:W-:-:S01]  /*44d0*/  FADD.FTZ R52, R88, R43 ;  /* 0x0000002b58347221 */ /* 0x001fc20000010000 */
[--C-:B------:R-:W-:Y:S02]  /*44e0*/  IMAD.MOV.U32 R43, RZ, RZ, R25.reuse ;  /* 0x000000ffff2b7224 */ /* 0x100fe400078e0019 */
[----:B------:R-:W-:-:S04]  /*44f0*/  IMAD.MOV.U32 R80, RZ, RZ, R25 ;  /* 0x000000ffff507224 */ /* 0x000fc800078e0019 */
[----:B------:R-:W0:Y:S01]  /*4500*/  MUFU.EX2 R61, R61 ;  /* 0x0000003d003d7308 */ /* 0x000e220000000800 */
[----:B-1----:R-:W-:-:S01]  /*4510*/  FADD.FTZ R9, R89, R52 ;  /* 0x0000003459097221 */ /* 0x002fc20000010000 */
[----:B------:R-:W-:Y:S01]  /*4520*/  FADD.FTZ R52, R62, R13 ;  /* 0x0000000d3e347221 */ /* 0x000fe20000010000 */
[----:B------:R-:W-:Y:S01]  /*4530*/  F2FP.SATFINITE.E4M3.F32.PACK_AB_MERGE_C R88, R89, R88, RZ ;  /* 0x000000585958723e */ /* 0x000fe200048070ff */
[----:B------:R-:W-:Y:S02]  /*4540*/  IMAD.MOV.U32 R62, RZ, RZ, R25 ;  /* 0x000000ffff3e7224 */ /* 0x000fe400078e0019 */
[----:B------:R-:W-:-:S01]  /*4550*/  FADD.FTZ R13, R39, R52 ;  /* 0x00000034270d7221 */ /* 0x000fc20000010000 */
[----:B------:R-:W-:Y:S01]  /*4560*/  F2FP.SATFINITE.E4M3.F32.PACK_AB_MERGE_C R178, R81, R58, R88 ;  /* 0x0000003a51b2723e */ /* 0x000fe20004807058 */
[----:B------:R-:W1:Y:S01]  /*4570*/  MUFU.EX2 R76, R76 ;  /* 0x0000004c004c7308 */ /* 0x000e620000000800 */
[----:B--2---:R-:W-:-:S01]  /*4580*/  FADD.FTZ R20, R60, R9 ;  /* 0x000000093c147221 */ /* 0x004fc20000010000 */
[----:B------:R-:W-:Y:S01]  /*4590*/  FADD.FTZ R66, R66, R13 ;  /* 0x0000000d42427221 */ /* 0x000fe20000010000 */
[----:B------:R-:W-:-:S02]  /*45a0*/  IMAD.MOV.U32 R39, RZ, RZ, R25 ;  /* 0x000000ffff277224 */ /* 0x000fc400078e0019 */
[----:B------:R-:W-:Y:S02]  /*45b0*/  IMAD.MOV.U32 R58, RZ, RZ, R25 ;  /* 0x000000ffff3a7224 */ /* 0x000fe400078e0019 */
[----:B------:R-:W-:-:S01]  /*45c0*/  FADD.FTZ R13, R47, R66 ;  /* 0x000000422f0d7221 */ /* 0x000fc20000010000 */
[----:B------:R-:W-:Y:S01]  /*45d0*/  IMAD.MOV.U32 R47, RZ, RZ, R25 ;  /* 0x000000ffff2f7224 */ /* 0x000fe200078e0019 */
[----:B------:R-:W2:Y:S01]  /*45e0*/  MUFU.EX2 R64, R64 ;  /* 0x0000004000407308 */ /* 0x000ea20000000800 */
[----:B0-----:R-:W-:-:S01]  /*45f0*/  FADD.FTZ R9, R61, R20 ;  /* 0x000000143d097221 */ /* 0x001fc20000010000 */
[----:B------:R-:W-:Y:S01]  /*4600*/  FADD.FTZ R52, R32, R13 ;  /* 0x0000000d20347221 */ /* 0x000fe20000010000 */
[--C-:B------:R-:W-:Y:S02]  /*4610*/  IMAD.MOV.U32 R32, RZ, RZ, R25.reuse ;  /* 0x000000ffff207224 */ /* 0x100fe400078e0019 */
[--C-:B------:R-:W-:Y:S02]  /*4620*/  IMAD.MOV.U32 R66, RZ, RZ, R25.reuse ;  /* 0x000000ffff427224 */ /* 0x100fe400078e0019 */
[----:B------:R-:W-:Y:S01]  /*4630*/  IMAD.MOV.U32 R81, RZ, RZ, R25 ;  /* 0x000000ffff517224 */ /* 0x000fe200078e0019 */
[----:B------:R-:W0:Y:S01]  /*4640*/  MUFU.EX2 R65, R65 ;  /* 0x0000004100417308 */ /* 0x000e220000000800 */
[----:B-1----:R-:W-:-:S01]  /*4650*/  FADD.FTZ R20, R76, R9 ;  /* 0x000000094c147221 */ /* 0x002fc20000010000 */
[----:B------:R-:W-:-:S03]  /*4660*/  F2FP.SATFINITE.E4M3.F32.PACK_AB_MERGE_C R76, R85, R76, RZ ;  /* 0x0000004c554c723e */ /* 0x000fc600048070ff */
[----:B------:R-:W-:Y:S01]  /*4670*/  FADD.FTZ R9, R85, R20 ;  /* 0x0000001455097221 */ /* 0x000fe20000010000 */
[----:B------:R-:W-:Y:S01]  /*4680*/  F2FP.SATFINITE.E4M3.F32.PACK_AB_MERGE_C R180, R61, R60, R76 ;  /* 0x0000003c3db4723e */ /* 0x000fe2000480704c */
[----:B------:R-:W-:Y:S01]  /*4690*/  IMAD.MOV.U32 R61, RZ, RZ, R25 ;  /* 0x000000ffff3d7224 */ /* 0x000fe200078e0019 */
[----:B------:R-:W1:Y:S01]  /*46a0*/  MUFU.EX2 R72, R72 ;  /* 0x0000004800487308 */ /* 0x000e620000000800 */
[----:B--2---:R-:W-:-:S01]  /*46b0*/  FADD.FTZ R20, R64, R9 ;  /* 0x0000000940147221 */ /* 0x004fc20000010000 */
[----:B------:R-:W-:Y:S01]  /*46c0*/  FADD.FTZ R9, R33, R52 ;  /* 0x0000003421097221 */ /* 0x000fe20000010000 */
[--C-:B------:R-:W-:Y:S02]  /*46d0*/  IMAD.MOV.U32 R33, RZ, RZ, R25.reuse ;  /* 0x000000ffff217224 */ /* 0x100fe400078e0019 */
[----:B------:R-:W-:Y:S02]  /*46e0*/  IMAD.MOV.U32 R52, RZ, RZ, R25 ;  /* 0x000000ffff347224 */ /* 0x000fe400078e0019 */
[----:B------:R-:W-:-:S01]  /*46f0*/  FADD.FTZ R9, R40, R9 ;  /* 0x0000000928097221 */ /* 0x000fc20000010000 */
[----:B------:R-:W-:Y:S01]  /*4700*/  IMAD.MOV.U32 R40, RZ, RZ, R25 ;  /* 0x000000ffff287224 */ /* 0x000fe200078e0019 */
[----:B------:R-:W2:Y:S01]  /*4710*/  MUFU.EX2 R73, R73 ;  /* 0x0000004900497308 */ /* 0x000ea20000000800 */
[----:B0-----:R-:W-:-:S01]  /*4720*/  FADD.FTZ R7, R65, R20 ;  /* 0x0000001441077221 */ /* 0x001fc20000010000 */
[----:B------:R-:W-:Y:S01]  /*4730*/  FADD.FTZ R26, R36, R9 ;  /* 0x00000009241a7221 */ /* 0x000fe20000010000 */
[----:B------:R-:W-:-:S02]  /*4740*/  IMAD.MOV.U32 R60, RZ, RZ, R25 ;  /* 0x000000ffff3c7224 */ /* 0x000fc400078e0019 */
[--C-:B------:R-:W-:Y:S02]  /*4750*/  IMAD.MOV.U32 R76, RZ, RZ, R25.reuse ;  /* 0x000000ffff4c7224 */ /* 0x100fe400078e0019 */
[----:B------:R-:W-:Y:S01]  /*4760*/  IMAD.MOV.U32 R85, RZ, RZ, R25 ;  /* 0x000000ffff557224 */ /* 0x000fe200078e0019 */
[----:B------:R-:W0:Y:S01]  /*4770*/  MUFU.EX2 R44, R44 ;  /* 0x0000002c002c7308 */ /* 0x000e220000000800 */
[----:B-1----:R-:W-:-:S07]  /*4780*/  FADD.FTZ R12, R72, R7 ;  /* 0x00000007480c7221 */ /* 0x002fce0000010000 */
[----:B------:R-:W1:Y:S01]  /*4790*/  MUFU.EX2 R37, R37 ;  /* 0x0000002500257308 */ /* 0x000e620000000800 */
[C---:B--2---:R-:W-:Y:S01]  /*47a0*/  F2FP.SATFINITE.E4M3.F32.PACK_AB_MERGE_C R72, R73.reuse, R72, RZ ;  /* 0x000000484948723e */ /* 0x044fe200048070ff */
[----:B------:R-:W-:-:S03]  /*47b0*/  FADD.FTZ R73, R73, R12 ;  /* 0x0000000c49497221 */ /* 0x000fc60000010000 */
[----:B------:R-:W-:Y:S01]  /*47c0*/  F2FP.SATFINITE.E4M3.F32.PACK_AB_MERGE_C R182, R65, R64, R72 ;  /* 0x0000004041b6723e */ /* 0x000fe20004807048 */
[----:B------:R-:W-:Y:S02]  /*47d0*/  IMAD.MOV.U32 R65, RZ, RZ, R25 ;  /* 0x000000ffff417224 */ /* 0x000fe400078e0019 */
[----:B------:R-:W2:Y:S01]  /*47e0*/  MUFU.EX2 R45, R45 ;  /* 0x0000002d002d7308 */ /* 0x000ea20000000800 */
[----:B0-----:R-:W-:-:S01]  /*47f0*/  FADD.FTZ R20, R44, R73 ;  /* 0x000000492c147221 */ /* 0x001fc20000010000 */
[--C-:B------:R-:W-:Y:S02]  /*4800*/  IMAD.MOV.U32 R64, RZ, RZ, R25.reuse ;  /* 0x000000ffff407224 */ /* 0x100fe400078e0019 */
[--C-:B------:R-:W-:Y:S02]  /*4810*/  IMAD.MOV.U32 R73, RZ, RZ, R25.reuse ;  /* 0x000000ffff497224 */ /* 0x100fe400078e0019 */
[----:B------:R-:W-:Y:S02]  /*4820*/  IMAD.MOV.U32 R72, RZ, RZ, R25 ;  /* 0x000000ffff487224 */ /* 0x000fe400078e0019 */
        /* <DEDUP_REMOVED lines=9> */
[C---:B--2---:R-:W-:Y:S01]  /*48c0*/  F2FP.SATFINITE.E4M3.F32.PACK_AB_MERGE_C R7, R41.reuse, R6, RZ ;  /* 0x000000062907723e */ /* 0x044fe200048070ff */
[----:B------:R-:W-:-:S03]  /*48d0*/  FADD.FTZ R41, R41, R26 ;  /* 0x0000001a29297221 */ /* 0x000fc60000010000 */
[----:B------:R-:W-:Y:S01]  /*48e0*/  F2FP.SATFINITE.E4M3.F32.PACK_AB_MERGE_C R185, R37, R36, R7 ;  /* 0x0000002425b9723e */ /* 0x000fe20004807007 */
[--C-:B------:R-:W-:Y:S02]  /*48f0*/  IMAD.MOV.U32 R37, RZ, RZ, R25.reuse ;  /* 0x000000ffff257224 */ /* 0x100fe400078e0019 */
[----:B------:R-:W2:Y:S01]  /*4900*/  MUFU.EX2 R4, R4 ;  /* 0x0000000400047308 */ /* 0x000ea20000000800 */
[C---:B0-----:R-:W-:Y:S01]  /*4910*/  F2FP.SATFINITE.E4M3.F32.PACK_AB_MERGE_C R48, R49.reuse, R48, RZ ;  /* 0x000000303130723e */ /* 0x041fe200048070ff */
[----:B------:R-:W-:Y:S01]  /*4920*/  FADD.FTZ R49, R49, R20 ;  /* 0x0000001431317221 */ /* 0x000fe20000010000 */
[--C-:B------:R-:W-:Y:S02]  /*4930*/  IMAD.MOV.U32 R36, RZ, RZ, R25.reuse ;  /* 0x000000ffff247224 */ /* 0x100fe400078e0019 */
[----:B------:R-:W-:Y:S01]  /*4940*/  F2FP.SATFINITE.E4M3.F32.PACK_AB_MERGE_C R184, R45, R44, R48 ;  /* 0x0000002c2db8723e */ /* 0x000fe20004807030 */
[----:B------:R-:W-:Y:S02]  /*4950*/  IMAD.MOV.U32 R45, RZ, RZ, R25 ;  /* 0x000000ffff2d7224 */ /* 0x000fe400078e0019 */
[----:B------:R-:W0:Y:S01]  /*4960*/  MUFU.EX2 R51, R51 ;  /* 0x0000003300337308 */ /* 0x000e220000000800 */
[----:B-1----:R-:W-:-:S01]  /*4970*/  FADD.FTZ R26, R8, R41 ;  /* 0x00000029081a7221 */ /* 0x002fc20000010000 */
[----:B------:R-:W-:-:S02]  /*4980*/  IMAD.MOV.U32 R41, RZ, RZ, R25 ;  /* 0x000000ffff297224 */ /* 0x000fc400078e0019 */
[--C-:B------:R-:W-:Y:S02]  /*4990*/  IMAD.MOV.U32 R44, RZ, RZ, R25.reuse ;  /* 0x000000ffff2c7224 */ /* 0x100fe400078e0019 */
[----:B------:R-:W-:Y:S02]  /*49a0*/  IMAD.MOV.U32 R48, RZ, RZ, R25 ;  /* 0x000000ffff307224 */ /* 0x000fe400078e0019 */
[----:B------:R-:W-:Y:S01]  /*49b0*/  MUFU.EX2 R10, R10 ;  /* 0x0000000a000a7308 */ /* 0x000fe20000000800 */
[----:B--2---:R-:W-:-:S01]  /*49c0*/  FADD.FTZ R20, R4, R49 ;  /* 0x0000003104147221 */ /* 0x004fc20000010000 */
[----:B------:R-:W-:-:S06]  /*49d0*/  IMAD.MOV.U32 R49, RZ, RZ, R25 ;  /* 0x000000ffff317224 */ /* 0x000fcc00078e0019 */
[----:B------:R-:W1:Y:S01]  /*49e0*/  MUFU.EX2 R75, R75 ;  /* 0x0000004b004b7308 */ /* 0x000e620000000800 */
[----:B0-----:R-:W-:-:S01]  /*49f0*/  FADD.FTZ R9, R51, R26 ;  /* 0x0000001a33097221 */ /* 0x001fc20000010000 */
[----:B------:R-:W-:-:S06]  /*4a00*/  IMAD.MOV.U32 R26, RZ, RZ, R25 ;  /* 0x000000ffff1a7224 */ /* 0x000fcc00078e0019 */
[----:B------:R-:W0:Y:S08]  /*4a10*/  MUFU.EX2 R53, R53 ;  /* 0x0000003500357308 */ /* 0x000e300000000800 */
[----:B------:R-:W2:Y:S01]  /*4a20*/  MUFU.EX2 R56, R56 ;  /* 0x0000003800387308 */ /* 0x000ea20000000800 */
[----:B-1----:R-:W-:Y:S01]  /*4a30*/  F2FP.SATFINITE.E4M3.F32.PACK_AB_MERGE_C R11, R75, R10, RZ ;  /* 0x0000000a4b0b723e */ /* 0x002fe200048070ff */
[----:B------:R-:W-:-:S03]  /*4a40*/  FADD.FTZ R10, R10, R9 ;  /* 0x000000090a0a7221 */ /* 0x000fc60000010000 */
[----:B------:R-:W-:Y:S01]  /*4a50*/  F2FP.SATFINITE.E4M3.F32.PACK_AB_MERGE_C R187, R51, R8, R11 ;  /* 0x0000000833bb723e */ /* 0x000fe2000480700b */
[----:B------:R-:W-:-:S01]  /*4a60*/  FADD.FTZ R75, R75, R10 ;  /* 0x0000000a4b4b7221 */ /* 0x000fc20000010000 */
[----:B------:R-:W-:Y:S01]  /*4a70*/  IMAD.MOV.U32 R51, RZ, RZ, R25 ;  /* 0x000000ffff337224 */ /* 0x000fe200078e0019 */
        /* <DEDUP_REMOVED lines=8> */
[----:B------:R-:W-:Y:S02]  /*4b00*/  IMAD.MOV.U32 R53, RZ, RZ, R25 ;  /* 0x000000ffff357224 */ /* 0x000fe400078e0019 */
[----:B------:R-:W1:Y:S01]  /*4b10*/  MUFU.EX2 R79, R79 ;  /* 0x0000004f004f7308 */ /* 0x000e620000000800 */
[----:B0-----:R-:W-:-:S01]  /*4b20*/  FADD.FTZ R10, R14, R75 ;  /* 0x0000004b0e0a7221 */ /* 0x001fc20000010000 */
[--C-:B------:R-:W-:Y:S02]  /*4b30*/  IMAD.MOV.U32 R56, RZ, RZ, R25.reuse ;  /* 0x000000ffff387224 */ /* 0x100fe400078e0019 */
[----:B------:R-:W-:-:S04]  /*4b40*/  IMAD.MOV.U32 R75, RZ, RZ, R25 ;  /* 0x000000ffff4b7224 */ /* 0x000fc800078e0019 */
[----:B------:R-:W0:Y:S01]  /*4b50*/  MUFU.EX2 R29, R29 ;  /* 0x0000001d001d7308 */ /* 0x000e220000000800 */
[----:B--2---:R-:W-:-:S01]  /*4b60*/  FADD.FTZ R8, R28, R57 ;  /* 0x000000391c087221 */ /* 0x004fc20000010000 */
[----:B------:R-:W-:-:S06]  /*4b70*/  IMAD.MOV.U32 R57, RZ, RZ, R25 ;  /* 0x000000ffff397224 */ /* 0x000fcc00078e0019 */
[----:B------:R-:W2:Y:S01]  /*4b80*/  MUFU.EX2 R24, R24 ;  /* 0x0000001800187308 */ /* 0x000ea20000000800 */
[----:B-1----:R-:W-:-:S07]  /*4b90*/  FADD.FTZ R9, R79, R10 ;  /* 0x0000000a4f097221 */ /* 0x002fce0000010000 */
[----:B------:R-:W1:Y:S01]  /*4ba0*/  MUFU.EX2 R55, R55 ;  /* 0x0000003700377308 */ /* 0x000e620000000800 */
[----:B0-----:R-:W-:-:S07]  /*4bb0*/  FADD.FTZ R8, R29, R8 ;  /* 0x000000081d087221 */ /* 0x001fce0000010000 */
[----:B------:R-:W0:Y:S01]  /*4bc0*/  MUFU.EX2 R83, R83 ;  /* 0x0000005300537308 */ /* 0x000e220000000800 */
[----:B--2---:R-:W-:-:S07]  /*4bd0*/  FADD.FTZ R10, R24, R9 ;  /* 0x00000009180a7221 */ /* 0x004fce0000010000 */
[----:B------:R2:W3:Y:S01]  /*4be0*/  MUFU.EX2 R12, R59 ;  /* 0x0000003b000c7308 */ /* 0x0004e20000000800 */
[----:B-1----:R-:W-:-:S07]  /*4bf0*/  FADD.FTZ R9, R55, R8 ;  /* 0x0000000837097221 */ /* 0x002fce0000010000 */
[----:B------:R-:W1:Y:S01]  /*4c00*/  MUFU.EX2 R30, R30 ;  /* 0x0000001e001e7308 */ /* 0x000e620000000800 */
[C---:B0-----:R-:W-:Y:S01]  /*4c10*/  F2FP.SATFINITE.E4M3.F32.PACK_AB_MERGE_C R24, R83.reuse, R24, RZ ;  /* 0x000000185318723e */ /* 0x041fe200048070ff */
[----:B------:R-:W-:Y:S01]  /*4c20*/  FADD.FTZ R83, R83, R10 ;  /* 0x0000000a53537221 */ /* 0x000fe20000010000 */
[--C-:B--2---:R-:W-:Y:S02]  /*4c30*/  IMAD.MOV.U32 R59, RZ, RZ, R25.reuse ;  /* 0x000000ffff3b7224 */ /* 0x104fe400078e0019 */
[----:B------:R-:W-:Y:S01]  /*4c40*/  F2FP.SATFINITE.E4M3.F32.PACK_AB_MERGE_C R189, R79, R14, R24 ;  /* 0x0000000e4fbd723e */ /* 0x000fe20004807018 */
[----:B------:R-:W-:Y:S02]  /*4c50*/  IMAD.MOV.U32 R24, RZ, RZ, R25 ;  /* 0x000000ffff187224 */ /* 0x000fe400078e0019 */
[----:B------:R-:W0:Y:S01]  /*4c60*/  MUFU.EX2 R63, R63 ;  /* 0x0000003f003f7308 */ /* 0x000e220000000800 */
[C---:B---3--:R-:W-:Y:S01]  /*4c70*/  F2FP.SATFINITE.E4M3.F32.PACK_AB_MERGE_C R55, R12.reuse, R55, RZ ;  /* 0x000000370c37723e */ /* 0x048fe200048070ff */
[----:B------:R-:W-:Y:S01]  /*4c80*/  FADD.FTZ R12, R12, R9 ;  /* 0x000000090c0c7221 */ /* 0x000fe20000010000 */
[----:B------:R-:W-:-:S02]  /*4c90*/  IMAD.MOV.U32 R79, RZ, RZ, R25 ;  /* 0x000000ffff4f7224 */ /* 0x000fc400078e0019 */
[----:B------:R-:W-:Y:S01]  /*4ca0*/  F2FP.SATFINITE.E4M3.F32.PACK_AB_MERGE_C R188, R29, R28, R55 ;  /* 0x0000001c1dbc723e */ /* 0x000fe20004807037 */
[----:B------:R-:W-:Y:S02]  /*4cb0*/  IMAD.MOV.U32 R29, RZ, RZ, R25 ;  /* 0x000000ffff1d7224 */ /* 0x000fe400078e0019 */
[----:B------:R-:W2:Y:S01]  /*4cc0*/  MUFU.EX2 R87, R87 ;  /* 0x0000005700577308 */ /* 0x000ea20000000800 */
[----:B-1----:R-:W-:-:S01]  /*4cd0*/  FADD.FTZ R4, R30, R83 ;  /* 0x000000531e047221 */ /* 0x002fc20000010000 */
[--C-:B------:R-:W-:Y:S02]  /*4ce0*/  IMAD.MOV.U32 R28, RZ, RZ, R25.reuse ;  /* 0x000000ffff1c7224 */ /* 0x100fe400078e0019 */
[--C-:B------:R-:W-:Y:S02]  /*4cf0*/  IMAD.MOV.U32 R55, RZ, RZ, R25.reuse ;  /* 0x000000ffff377224 */ /* 0x100fe400078e0019 */
[----:B------:R-:W-:Y:S02]  /*4d00*/  IMAD.MOV.U32 R83, RZ, RZ, R25 ;  /* 0x000000ffff537224 */ /* 0x000fe400078e0019 */
[----:B------:R1:W3:Y:S01]  /*4d10*/  MUFU.EX2 R6, R67 ;  /* 0x0000004300067308 */ /* 0x0002e20000000800 */
[----:B0-----:R-:W-:-:S07]  /*4d20*/  FADD.FTZ R9, R63, R12 ;  /* 0x0000000c3f097221 */ /* 0x001fce0000010000 */
[----:B------:R-:W-:Y:S01]  /*4d30*/  MUFU.EX2 R34, R34 ;  /* 0x0000002200227308 */ /* 0x000fe20000000800 */
[----:B--2---:R-:W-:-:S01]  /*4d40*/  FADD.FTZ R11, R87, R4 ;  /* 0x00000004570b7221 */ /* 0x004fc20000010000 */
[----:B-1----:R-:W-:-:S06]  /*4d50*/  IMAD.MOV.U32 R67, RZ, RZ, R25 ;  /* 0x000000ffff437224 */ /* 0x002fcc00078e0019 */
[----:B------:R-:W0:Y:S01]  /*4d60*/  MUFU.EX2 R5, R5 ;  /* 0x0000000500057308 */ /* 0x000e220000000800 */
[----:B---3--:R-:W-:-:S07]  /*4d70*/  FADD.FTZ R9, R6, R9 ;  /* 0x0000000906097221 */ /* 0x008fce0000010000 */
[----:B------:R-:W1:Y:S08]  /*4d80*/  MUFU.EX2 R70, R70 ;  /* 0x0000004600467308 */ /* 0x000e700000000800 */
[----:B------:R2:W3:Y:S01]  /*4d90*/  MUFU.EX2 R7, R46 ;  /* 0x0000002e00077308 */ /* 0x0004e20000000800 */
[----:B0-----:R-:W-:Y:S01]  /*4da0*/  F2FP.SATFINITE.E4M3.F32.PACK_AB_MERGE_C R10, R5, R34, RZ ;  /* 0x00000022050a723e */ /* 0x001fe200048070ff */
[----:B------:R-:W-:-:S03]  /*4db0*/  FADD.FTZ R34, R34, R11 ;  /* 0x0000000b22227221 */ /* 0x000fc60000010000 */
[----:B------:R-:W-:Y:S01]  /*4dc0*/  F2FP.SATFINITE.E4M3.F32.PACK_AB_MERGE_C R191, R87, R30, R10 ;  /* 0x0000001e57bf723e */ /* 0x000fe2000480700a */
[----:B------:R-:W-:-:S01]  /*4dd0*/  FADD.FTZ R5, R5, R34 ;  /* 0x0000002205057221 */ /* 0x000fc20000010000 */
[----:B------:R-:W-:Y:S02]  /*4de0*/  IMAD.MOV.U32 R30, RZ, RZ, R25 ;  /* 0x000000ffff1e7224 */ /* 0x000fe400078e0019 */
[----:B-1----:R-:W-:-:S01]  /*4df0*/  FADD.FTZ R4, R70, R9 ;  /* 0x0000000946047221 */ /* 0x002fc20000010000 */
[--C-:B------:R-:W-:Y:S02]  /*4e00*/  IMAD.MOV.U32 R34, RZ, RZ, R25.reuse ;  /* 0x000000ffff227224 */ /* 0x100fe400078e0019 */
[--C-:B--2---:R-:W-:Y:S02]  /*4e10*/  IMAD.MOV.U32 R46, RZ, RZ, R25.reuse ;  /* 0x000000ffff2e7224 */ /* 0x104fe400078e0019 */
[--C-:B------:R-:W-:Y:S01]  /*4e20*/  IMAD.MOV.U32 R87, RZ, RZ, R25.reuse ;  /* 0x000000ffff577224 */ /* 0x100fe200078e0019 */
[C---:B---3--:R-:W-:Y:S01]  /*4e30*/  F2FP.SATFINITE.E4M3.F32.PACK_AB_MERGE_C R8, R7.reuse, R70, RZ ;  /* 0x000000460708723e */ /* 0x048fe200048070ff */
[----:B------:R-:W-:Y:S01]  /*4e40*/  FADD.FTZ R4, R7, R4 ;  /* 0x0000000407047221 */ /* 0x000fe20000010000 */
[----:B------:R-:W-:-:S02]  /*4e50*/  IMAD.MOV.U32 R70, RZ, RZ, R25 ;  /* 0x000000ffff467224 */ /* 0x000fc400078e0019 */
[----:B------:R-:W-:Y:S01]  /*4e60*/  F2FP.SATFINITE.E4M3.F32.PACK_AB_MERGE_C R190, R6, R63, R8 ;  /* 0x0000003f06be723e */ /* 0x000fe20004807008 */
        /* <DEDUP_REMOVED lines=36> */
[----:B------:R-:W-:Y:S01]  /*50b0*/  UMOV UR55, UR47 ;  /* 0x0000002f00377c82 */ /* 0x000fe20008000000 */
[----:B------:R-:W-:-:S05]  /*50c0*/  UMOV UR51, UR46 ;  /* 0x0000002e00337c82 */ /* 0x000fca0008000000 */
.L_x_202:
[----:B------:R-:W-:Y:S01]  /*50d0*/  ISETP.NE.AND P2, PT, RZ, UR44, PT ;  /* 0x0000002cff007c0c */ /* 0x000fe2000bf45270 */
[----:B------:R-:W-:-:S04]  /*50e0*/  UISETP.NE.AND UP0, UPT, UR51, 0x1, UPT ;  /* 0x000000013300788c */ /* 0x000fc8000bf05270 */
[----:B------:R-:W-:-:S04]  /*50f0*/  USEL UR47, URZ, 0x1, UP0 ;  /* 0x000000013f2f7887 */ /* 0x000fc80008000000 */
[----:B------:R-:W-:-:S04]  /*5100*/  ULOP3.LUT UR47, UR55, UR47, URZ, 0x3c, !UPT ;  /* 0x0000002f372f7292 */ /* 0x000fc8000f8e3c3f */
[----:B------:R-:W-:Y:S08]  /*5110*/  @P2 BRA `(.L_x_192) ;  /* 0x0000000000442947 */ /* 0x000ff00003800000 */
[----:B------:R-:W-:Y:S05]  /*5120*/  @!P0 BRA `(.L_x_193) ;  /* 0x0000000000048947 */ /* 0x000fea0003800000 */
[----:B------:R-:W-:Y:S01]  /*5130*/  BPT.TRAP 0x1 ;  /* 0x000000040000795c */ /* 0x000fe20000300000 */
.L_x_193:
[----:B------:R-:W0:Y:S01]  /*5140*/  S2UR UR10, SR_CgaCtaId ;  /* 0x00000000000a79c3 */ /* 0x000e220000008800 */
[----:B------:R-:W-:Y:S01]  /*5150*/  UIADD3 UR6, UR51, 0x1, URZ ;  /* 0x0000000133067890 */ /* 0x000fe2000fffe03f */
[----:B------:R-:W-:Y:S01]  /*5160*/  IMAD.U32 R0, RZ, RZ, UR47 ;  /* 0x0000002fff007e24 */ /* 0x000fe2000f8e00ff */
[----:B------:R-:W-:Y:S02]  /*5170*/  UMOV UR7, 0x400 ;  /* 0x0000040000077882 */ /* 0x000fe40000000000 */
[----:B------:R-:W-:Y:S02]  /*5180*/  UISETP.NE.AND UP0, UPT, UR6, 0x2, UPT ;  /* 0x000000020600788c */ /* 0x000fe4000bf05270 */
[----:B------:R-:W-:Y:S02]  /*5190*/  SHF.L.U32 R0, R0, 0x1f, RZ ;  /* 0x0000001f00007819 */ /* 0x000fe400000006ff */
[----:B------:R-:W-:Y:S02]  /*51a0*/  USEL UR6, UR6, URZ, UP0 ;  /* 0x0000003f06067287 */ /* 0x000fe40008000000 */
[----:B0-----:R-:W-:-:S04]  /*51b0*/  ULEA UR7, UR10, UR7, 0x18 ;  /* 0x000000070a077291 */ /* 0x001fc8000f8ec03f */
[----:B------:R-:W-:-:S09]  /*51c0*/  ULEA UR6, UR6, UR7, 0x3 ;  /* 0x0000000706067291 */ /* 0x000fd2000f8e183f */
[----:B------:R0:W1:Y:S01]  /*51d0*/  SYNCS.PHASECHK.TRANS64.TRYWAIT P1, [UR6+0x29830], R0 ;  /* 0x02983000ff0075a7 */ /* 0x0000620008020146 */
[----:B------:R-:W-:Y:S05]  /*51e0*/  @!P0 BRA `(.L_x_194) ;  /* 0x0000000000048947 */ /* 0x000fea0003800000 */
[----:B------:R-:W-:Y:S01]  /*51f0*/  BPT.TRAP 0x1 ;  /* 0x000000040000795c */ /* 0x000fe20000300000 */
.L_x_194:
[----:B-1----:R-:W-:Y:S05]  /*5200*/  @P1 BRA `(.L_x_192) ;  /* 0x0000000000081947 */ /* 0x002fea0003800000 */
[----:B------:R-:W1:Y:S02]  /*5210*/  SYNCS.PHASECHK.TRANS64.TRYWAIT P1, [UR6+0x29830], R0 ;  /* 0x02983000ff0075a7 */ /* 0x000e640008020146 */
[----:B-1----:R-:W-:Y:S05]  /*5220*/  @!P1 BRA `(.L_x_195) ;  /* 0x000000e000189947 */ /* 0x002fea0003800000 */
.L_x_192:
[----:B-1----:R-:W1:Y:S01]  /*5230*/  S2R R3, SR_TID.X ;  /* 0x0000000000037919 */ /* 0x002e620000002100 */
[----:B------:R-:W-:Y:S01]  /*5240*/  UIADD3 UR46, UR51, 0x1, URZ ;  /* 0x00000001332e7890 */ /* 0x000fe2000fffe03f */
[----:B------:R-:W-:Y:S01]  /*5250*/  UMOV UR27, 0x80000020 ;  /* 0x80000020001b7882 */ /* 0x000fe20000000000 */
[----:B------:R-:W-:Y:S02]  /*5260*/  UMOV UR28, UR24 ;  /* 0x00000018001c7c82 */ /* 0x000fe40008000000 */
[----:B------:R-:W-:Y:S01]  /*5270*/  UISETP.NE.AND UP0, UPT, UR46, 0x2, UPT ;  /* 0x000000022e00788c */ /* 0x000fe2000bf05270 */
[----:B------:R-:W-:Y:S01]  /*5280*/  UMOV UR29, UR25 ;  /* 0x00000019001d7c82 */ /* 0x000fe20008000000 */
[----:B------:R-:W-:Y:S02]  /*5290*/  UMOV UR31, 0x80000020 ;  /* 0x80000020001f7882 */ /* 0x000fe40000000000 */
[----:B------:R-:W-:Y:S01]  /*52a0*/  USEL UR46, UR46, URZ, UP0 ;  /* 0x0000003f2e2e7287 */ /* 0x000fe20008000000 */
[----:B------:R-:W-:Y:S01]  /*52b0*/  UMOV UR32, UR24 ;  /* 0x0000001800207c82 */ /* 0x000fe20008000000 */
[----:B------:R-:W-:-:S02]  /*52c0*/  UMOV UR33, UR25 ;  /* 0x0000001900217c82 */ /* 0x000fc40008000000 */
[----:B------:R-:W-:Y:S01]  /*52d0*/  UIMAD UR56, UR46, 0x780, UR50 ;  /* 0x000007802e3878a4 */ /* 0x000fe2000f8e0232 */
[----:B------:R-:W-:Y:S01]  /*52e0*/  UMOV UR35, 0x80000020 ;  /* 0x8000002000237882 */ /* 0x000fe20000000000 */
[----:B------:R-:W-:Y:S02]  /*52f0*/  UMOV UR7, 0x80000020 ;  /* 0x8000002000077882 */ /* 0x000fe40000000000 */
[----:B------:R-:W-:Y:S02]  /*5300*/  UIADD3 UR30, UR56, 0x80, URZ ;  /* 0x00000080381e7890 */ /* 0x000fe4000fffe03f */
[----:B------:R-:W-:Y:S02]  /*5310*/  UIADD3 UR34, UR56, 0x100, URZ ;  /* 0x0000010038227890 */ /* 0x000fe4000fffe03f */
[----:B------:R-:W-:Y:S01]  /*5320*/  UMOV UR26, UR56 ;  /* 0x00000038001a7c82 */ /* 0x000fe20008000000 */
[----:B------:R-:W-:Y:S02]  /*5330*/  UIADD3 UR6, UR56, 0x200, URZ ;  /* 0x0000020038067890 */ /* 0x000fe4000fffe03f */
[----:B------:R-:W-:Y:S01]  /*5340*/  UIADD3 UR10, UR56, 0x202, URZ ;  /* 0x00000202380a7890 */ /* 0x000fe2000fffe03f */
[----:B------:R-:W-:Y:S01]  /*5350*/  UMOV UR11, 0x80000020 ;  /* 0x80000020000b7882 */ /* 0x000fe20000000000 */
[----:B------:R-:W-:Y:S01]  /*5360*/  UIADD3 UR14, UR56, 0x282, URZ ;  /* 0x00000282380e7890 */ /* 0x000fe2000fffe03f */
[----:B------:R-:W-:Y:S01]  /*5370*/  UMOV UR15, 0x80000020 ;  /* 0x80000020000f7882 */ /* 0x000fe20000000000 */
[----:B------:R-:W-:Y:S01]  /*5380*/  UIADD3 UR18, UR56, 0x500, URZ ;  /* 0x0000050038127890 */ /* 0x000fe2000fffe03f */
[----:B-1----:R-:W-:Y:S01]  /*5390*/  SHF.R.U32.HI R3, RZ, 0x7, R3 ;  /* 0x00000007ff037819 */ /* 0x002fe20000011603 */
[----:B------:R-:W-:Y:S01]  /*53a0*/  UMOV UR19, 0x80000020 ;  /* 0x8000002000137882 */ /* 0x000fe20000000000 */
[----:B------:R-:W-:Y:S01]  /*53b0*/  UIADD3 UR22, UR56, 0x502, URZ ;  /* 0x0000050238167890 */ /* 0x000fe2000fffe03f */
[----:B------:R-:W-:-:S02]  /*53c0*/  UMOV UR23, 0x80000020 ;  /* 0x8000002000177882 */ /* 0x000fc40000000000 */
[----:B0-----:R-:W-:-:S05]  /*53d0*/  VIADD R0, R3, 0x8 ;  /* 0x0000000803007836 */ /* 0x001fca0000000000 */
[----:B------:R0:W-:Y:S06]  /*53e0*/  BAR.SYNC.DEFER_BLOCKING R0, 0x100 ;  /* 0x000400000000751d */ /* 0x0001ec0000010000 */
[----:B------:R-:W-:-:S06]  /*53f0*/  WARPGROUP.ARRIVE ;  /* 0x00000000000079c5 */ /* 0x000fcc0000000000 */
[----:B------:R-:W-:Y:S01]  /*5400*/  QGMMA.64x32x32.F32.E4M3.E4M3 R152, gdesc[UR24], RZ, !UPT, gsb0 ;  /* 0x00600000189879f3 */ /* 0x000fe2000c0008ff */
[----:B------:R-:W-:Y:S01]  /*5410*/  UIADD3 UR26, UR56, 0x180, URZ ;  /* 0x00000180381a7890 */ /* 0x000fe2000fffe03f */
[----:B------:R-:W-:Y:S01]  /*5420*/  UMOV UR27, 0x80000020 ;  /* 0x80000020001b7882 */ /* 0x000fe20000000000 */
[----:B------:R-:W-:Y:S02]  /*5430*/  WARPGROUP.DEPBAR.LE gsb0, 0x0 ;  /* 0x00008000000079c5 */ /* 0x000fe40000010000 */
[----:B------:R-:W-:-:S06]  /*5440*/  WARPGROUP.ARRIVE ;  /* 0x00000000000079c5 */ /* 0x000fcc0000000000 */
[----:B------:R-:W-:Y:S01]  /*5450*/  QGMMA.64x32x32.F32.E4M3.E4M3 R136, gdesc[UR28], RZ, !UPT, gsb0 ;  /* 0x006000001c8879f3 */ /* 0x000fe2000c0008ff */
[----:B------:R-:W-:Y:S01]  /*5460*/  UIADD3 UR30, UR56, 0x82, URZ ;  /* 0x00000082381e7890 */ /* 0x000fe2000fffe03f */
[----:B------:R-:W-:Y:S01]  /*5470*/  UMOV UR28, UR4 ;  /* 0x00000004001c7c82 */ /* 0x000fe20008000000 */
[----:B------:R-:W-:Y:S01]  /*5480*/  UMOV UR29, UR5 ;  /* 0x00000005001d7c82 */ /* 0x000fe20008000000 */
        /* <DEDUP_REMOVED lines=134> */
[----:B------:R-:W-:Y:S01]  /*5cf0*/  UIADD3 UR56, UR56, 0x702, URZ ;  /* 0x0000070238387890 */ /* 0x000fe2000fffe03f */
[----:B------:R-:W-:Y:S02]  /*5d00*/  WARPGROUP.DEPBAR.LE gsb0, 0x0 ;  /* 0x00008000000079c5 */ /* 0x000fe40000010000 */
[----:B------:R-:W-:-:S06]  /*5d10*/  WARPGROUP.ARRIVE ;  /* 0x00000000000079c5 */ /* 0x000fcc0000000000 */
[----:B------:R-:W-:Y:S03]  /*5d20*/  QGMMA.64x32x32.F32.E4M3.E4M3 R136, gdesc[UR28], R136, gsb0 ;  /* 0x006000001c8879f3 */ /* 0x000fe60008000888 */
        /* <DEDUP_REMOVED lines=15> */
.L_x_197:
[----:B------:R-:W0:Y:S01]  /*5e20*/  S2UR UR7, SR_CgaCtaId ;  /* 0x00000000000779c3 */ /* 0x000e220000008800 */
[----:B------:R-:W-:Y:S01]  /*5e30*/  UMOV UR6, 0x400 ;  /* 0x0000040000067882 */ /* 0x000fe20000000000 */
[----:B------:R-:W-:-:S05]  /*5e40*/  IMAD.U32 R0, RZ, RZ, UR55 ;  /* 0x00000037ff007e24 */ /* 0x000fca000f8e00ff */
[----:B------:R-:W-:Y:S01]  /*5e50*/  SHF.L.U32 R0, R0, 0x1f, RZ ;  /* 0x0000001f00007819 */ /* 0x000fe200000006ff */
[----:B0-----:R-:W-:-:S04]  /*5e60*/  ULEA UR6, UR7, UR6, 0x18 ;  /* 0x0000000607067291 */ /* 0x001fc8000f8ec03f */
[----:B------:R-:W-:-:S09]  /*5e70*/  ULEA UR6, UR51, UR6, 0x3 ;  /* 0x0000000633067291 */ /* 0x000fd2000f8e183f */
[----:B------:R0:W1:Y:S01]  /*5e80*/  SYNCS.PHASECHK.TRANS64.TRYWAIT P1, [UR6+0x29850], R0 ;  /* 0x02985000ff0075a7 */ /* 0x0000620008020146 */
[----:B------:R-:W-:Y:S05]  /*5e90*/  @!P0 BRA `(.L_x_198) ;  /* 0x0000000000048947 */ /* 0x000fea0003800000 */
[----:B------:R-:W-:Y:S01]  /*5ea0*/  BPT.TRAP 0x1 ;  /* 0x000000040000795c */ /* 0x000fe20000300000 */
.L_x_198:
[----:B-1----:R-:W-:Y:S05]  /*5eb0*/  @P1 BRA `(.L_x_196) ;  /* 0x0000000000081947 */ /* 0x002fea0003800000 */
[----:B------:R-:W1:Y:S02]  /*5ec0*/  SYNCS.PHASECHK.TRANS64.TRYWAIT P1, [UR6+0x29850], R0 ;  /* 0x02985000ff0075a7 */ /* 0x000e640008020146 */
[----:B-1----:R-:W-:Y:S05]  /*5ed0*/  @!P1 BRA `(.L_x_199) ;  /* 0x000000d400049947 */ /* 0x002fea0003800000 */
.L_x_196:
[----:B------:R-:W2:Y:S01]  /*5ee0*/  S2UR UR11, SR_CgaCtaId ;  /* 0x00000000000b79c3 */ /* 0x000ea20000008800 */
[----:B------:R-:W-:Y:S01]  /*5ef0*/  UMOV UR6, 0x400 ;  /* 0x0000040000067882 */ /* 0x000fe20000000000 */
[----:B------:R-:W-:Y:S01]  /*5f00*/  WARPGROUP.ARRIVE ;  /* 0x00000000000079c5 */ /* 0x000fe20000000000 */
[----:B------:R-:W-:-:S05]  /*5f10*/  UMOV UR7, 0xc0000010 ;  /* 0xc000001000077882 */ /* 0x000fca0000000000 */
[----:B-1----:R-:W1:Y:S01]  /*5f20*/  S2R R3, SR_TID.X ;  /* 0x0000000000037919 */ /* 0x002e620000002100 */
[----:B--2---:R-:W-:-:S04]  /*5f30*/  ULEA UR14, UR11, UR6, 0x18 ;  /* 0x000000060b0e7291 */ /* 0x004fc8000f8ec03f */
[----:B------:R-:W-:-:S04]  /*5f40*/  UIADD3 UR6, UR14, 0x400, URZ ;  /* 0x000004000e067890 */ /* 0x000fc8000fffe03f */
[----:B------:R-:W-:-:S04]  /*5f50*/  USHF.R.U32.HI UR6, URZ, 0x4, UR6 ;  /* 0x000000043f067899 */ /* 0x000fc80008011606 */
[----:B------:R-:W-:Y:S01]  /*5f60*/  ULOP3.LUT UR6, UR6, 0x3fff, URZ, 0xc0, !UPT ;  /* 0x00003fff06067892 */ /* 0x000fe2000f8ec03f */
[----:B-1----:R-:W-:-:S03]  /*5f70*/  SHF.R.U32.HI R3, RZ, 0x7, R3 ;  /* 0x00000007ff037819 */ /* 0x002fc60000011603 */
[----:B------:R-:W-:Y:S01]  /*5f80*/  ULOP3.LUT UR6, UR6, 0x10000, URZ, 0xfc, !UPT ;  /* 0x0001000006067892 */ /* 0x000fe2000f8efc3f */
[----:B0-----:R-:W-:-:S03]  /*5f90*/  IADD3 R0, -R3, 0xb, RZ ;  /* 0x0000000b03007810 */ /* 0x001fc60007ffe1ff */
        /* <DEDUP_REMOVED lines=27> */
.L_x_200:
[----:B0-----:R-:W-:Y:S01]  /*6150*/  FMNMX.FTZ R0, R152, R6, !PT ;  /* 0x0000000698007209 */ /* 0x001fe20007810000 */
[----:B------:R-:W-:Y:S01]  /*6160*/  IMAD.U32 R14, RZ, RZ, UR41 ;  /* 0x00000029ff0e7e24 */ /* 0x000fe2000f8e00ff */
[----:B------:R-:W-:Y:S01]  /*6170*/  FMNMX.FTZ R8, R154, R7, !PT ;  /* 0x000000079a087209 */ /* 0x000fe20007810000 */
[----:B------:R-:W-:Y:S01]  /*6180*/  ULEA UR6, UR46, UR14, 0x3 ;  /* 0x0000000e2e067291 */ /* 0x000fe2000f8e183f */
[----:B------:R-:W-:Y:S02]  /*6190*/  FMNMX.FTZ R3, R153, R0, !PT ;  /* 0x0000000099037209 */ /* 0x000fe40007810000 */
[----:B------:R-:W-:Y:S01]  /*61a0*/  FMNMX.FTZ R9, R155, R8, !PT ;  /* 0x000000089b097209 */ /* 0x000fe20007810000 */
[----:B------:R-:W-:Y:S01]  /*61b0*/  UIADD3 UR6, UR6, 0x29840, URZ ;  /* 0x0002984006067890 */ /* 0x000fe2000fffe03f */
[----:B------:R-:W-:Y:S02]  /*61c0*/  FMNMX.FTZ R0, R156, R3, !PT ;  /* 0x000000039c007209 */ /* 0x000fe40007810000 */
[----:B------:R-:W-:Y:S01]  /*61d0*/  FMNMX.FTZ R8, R158, R9, !PT ;  /* 0x000000099e087209 */ /* 0x000fe20007810000 */
[----:B------:R-:W-:Y:S01]  /*61e0*/  UPRMT UR6, UR11, 0x654, UR6 ;  /* 0x000006540b067896 */ /* 0x000fe20008000006 */
[----:B------:R-:W-:-:S02]  /*61f0*/  FMNMX.FTZ R3, R157, R0, !PT ;  /* 0x000000009d037209 */ /* 0x000fc40007810000 */
[----:B------:R-:W-:Y:S02]  /*6200*/  FMNMX.FTZ R9, R159, R8, !PT ;  /* 0x000000089f097209 */ /* 0x000fe40007810000 */
[----:B------:R-:W-:Y:S02]  /*6210*/  FMNMX.FTZ R0, R160, R3, !PT ;  /* 0x00000003a0007209 */ /* 0x000fe40007810000 */
[----:B------:R-:W-:Y:S02]  /*6220*/  FMNMX.FTZ R8, R162, R9, !PT ;  /* 0x00000009a2087209 */ /* 0x000fe40007810000 */
[----:B------:R-:W-:Y:S01]  /*6230*/  FMNMX.FTZ R3, R161, R0, !PT ;  /* 0x00000000a1037209 */ /* 0x000fe20007810000 */
[----:B------:R-:W-:Y:S01]  /*6240*/  SYNCS.ARRIVE.TRANS64.RED.A1T0 RZ, [UR6], RZ ;  /* 0x000000ffffff79a7 */ /* 0x000fe20008100406 */
        /* <DEDUP_REMOVED lines=68> */
[----:B------:R-:W-:-:S03]  /*6690*/  FMNMX.FTZ R8, R103, R8, !PT ;  /* 0x0000000867087209 */ /* 0x000fc60007810000 */
[----:B------:R-:W0:Y:S04]  /*66a0*/  SHFL.BFLY PT, R0, R9, 0x2, 0x1f ;  /* 0x0c401f0009007f89 */ /* 0x000e2800000e0000 */
[----:B------:R-:W1:Y:S01]  /*66b0*/  SHFL.BFLY PT, R3, R8, 0x2, 0x1f ;  /* 0x0c401f0008037f89 */ /* 0x000e6200000e0000 */
[----:B0-----:R-:W-:Y:S02]  /*66c0*/  FMNMX.FTZ R10, R9, R0, !PT ;  /* 0x00000000090a7209 */ /* 0x001fe40007810000 */
[----:B-1----:R-:W-:-:S03]  /*66d0*/  FMNMX.FTZ R11, R8, R3, !PT ;  /* 0x00000003080b7209 */ /* 0x002fc60007810000 */
[----:B------:R-:W0:Y:S04]  /*66e0*/  SHFL.BFLY PT, R3, R10, 0x1, 0x1f ;  /* 0x0c201f000a037f89 */ /* 0x000e2800000e0000 */
[----:B------:R-:W1:Y:S01]  /*66f0*/  SHFL.BFLY PT, R0, R11, 0x1, 0x1f ;  /* 0x0c201f000b007f89 */ /* 0x000e6200000e0000 */
[----:B0-----:R-:W-:Y:S02]  /*6700*/  FMNMX.FTZ R3, R10, R3, !PT ;  /* 0x000000030a037209 */ /* 0x001fe40007810000 */
[----:B-1----:R-:W-:-:S03]  /*6710*/  FMNMX.FTZ R0, R11, R0, !PT ;  /* 0x000000000b007209 */ /* 0x002fc60007810000 */
[C---:B------:R-:W-:Y:S01]  /*6720*/  FFMA.FTZ R8, R3.reuse, R14, -8 ;  /* 0xc100000003087423 */ /* 0x040fe2000001000e */
[----:B------:R-:W-:-:S03]  /*6730*/  FADD.FTZ R6, -R3, R6 ;  /* 0x0000000603067221 */ /* 0x000fc60000010100 */
[--C-:B------:R-:W-:Y:S01]  /*6740*/  FFMA.FTZ R21, R136, UR41, -R8.reuse ;  /* 0x0000002988157c23 */ /* 0x100fe20008010808 */
[----:B------:R-:W-:-:S01]  /*6750*/  FFMA.FTZ R136, R137, UR41, -R8 ;  /* 0x0000002989887c23 */ /* 0x000fc20008010808 */
[--C-:B------:R-:W-:Y:S01]  /*6760*/  FFMA.FTZ R137, R140, UR41, -R8.reuse ;  /* 0x000000298c897c23 */ /* 0x100fe20008010808 */
[----:B------:R-:W-:-:S01]  /*6770*/  FFMA.FTZ R140, R141, UR41, -R8 ;  /* 0x000000298d8c7c23 */ /* 0x000fc20008010808 */
[--C-:B------:R-:W-:Y:S01]  /*6780*/  FFMA.FTZ R141, R144, UR41, -R8.reuse ;  /* 0x00000029908d7c23 */ /* 0x100fe20008010808 */
[----:B------:R-:W-:-:S01]  /*6790*/  FFMA.FTZ R144, R145, UR41, -R8 ;  /* 0x0000002991907c23 */ /* 0x000fc20008010808 */
[--C-:B------:R-:W-:Y:S01]  /*67a0*/  FFMA.FTZ R145, R148, UR41, -R8.reuse ;  /* 0x0000002994917c23 */ /* 0x100fe20008010808 */
[----:B------:R-:W-:-:S01]  /*67b0*/  FFMA.FTZ R148, R149, UR41, -R8 ;  /* 0x0000002995947c23 */ /* 0x000fc20008010808 */
[----:B------:R-:W-:Y:S02]  /*67c0*/  IMAD.U32 R149, RZ, RZ, UR41 ;  /* 0x00000029ff957e24 */ /* 0x000fe4000f8e00ff */
[----:B------:R-:W-:Y:S01]  /*67d0*/  FMUL.FTZ R12, R6, UR41 ;  /* 0x00000029060c7c20 */ /* 0x000fe20008410000 */
        /* <DEDUP_REMOVED lines=32> */
[C---:B------:R-:W-:Y:S01]  /*69e0*/  FADD.FTZ R6, -R0.reuse, R7 ;  /* 0x0000000700067221 */ /* 0x040fe20000010100 */
[----:B------:R-:W-:-:S01]  /*69f0*/  FFMA.FTZ R8, R0, R149, -8 ;  /* 0xc100000000087423 */ /* 0x000fc20000010095 */
[----:B------:R-:W-:Y:S02]  /*6a00*/  MUFU.EX2 R7, R12 ;  /* 0x0000000c00077308 */ /* 0x000fe40000000800 */
[----:B------:R-:W-:Y:S01]  /*6a10*/  FMUL.FTZ R6, R6, UR41 ;  /* 0x0000002906067c20 */ /* 0x000fe20008410000 */
[--C-:B------:R-:W-:Y:S01]  /*6a20*/  FFMA.FTZ R149, R154, UR41, -R8.reuse ;  /* 0x000000299a957c23 */ /* 0x100fe20008010808 */
[----:B------:R-:W-:-:S01]  /*6a30*/  FFMA.FTZ R152, R155, UR41, -R8 ;  /* 0x000000299b987c23 */ /* 0x000fc20008010808 */
[--C-:B------:R-:W-:Y:S01]  /*6a40*/  FFMA.FTZ R153, R158, UR41, -R8.reuse ;  /* 0x000000299e997c23 */ /* 0x100fe20008010808 */
[----:B------:R-:W-:-:S01]  /*6a50*/  FFMA.FTZ R154, R159, UR41, -R8 ;  /* 0x000000299f9a7c23 */ /* 0x000fc20008010808 */
[--C-:B------:R-:W-:Y:S01]  /*6a60*/  FFMA.FTZ R155, R162, UR41, -R8.reuse ;  /* 0x00000029a29b7c23 */ /* 0x100fe20008010808 */
        /* <DEDUP_REMOVED lines=33> */
[----:B-1----:R-:W-:-:S01]  /*6c80*/  FFMA.FTZ R5, R6, R5, R149 ;  /* 0x0000000506057223 */ /* 0x002fc20000010095 */
[--C-:B------:R-:W-:Y:S01]  /*6c90*/  FFMA.FTZ R91, R91, UR41, -R8.reuse ;  /* 0x000000295b5b7c23 */ /* 0x100fe20008010808 */
[----:B------:R-:W-:-:S01]  /*6ca0*/  FFMA.FTZ R94, R94, UR41, -R8 ;  /* 0x000000295e5e7c23 */ /* 0x000fc20008010808 */
[--C-:B------:R-:W-:Y:S01]  /*6cb0*/  FFMA.FTZ R95, R95, UR41, -R8.reuse ;  /* 0x000000295f5f7c23 */ /* 0x100fe20008010808 */
[----:B------:R-:W-:-:S01]  /*6cc0*/  FFMA.FTZ R98, R98, UR41, -R8 ;  /* 0x0000002962627c23 */ /* 0x000fc20008010808 */
[--C-:B------:R-:W-:Y:S01]  /*6cd0*/  FFMA.FTZ R99, R99, UR41, -R8.reuse ;  /* 0x0000002963637c23 */ /* 0x100fe20008010808 */
[----:B------:R-:W-:-:S01]  /*6ce0*/  FFMA.FTZ R102, R102, UR41, -R8 ;  /* 0x0000002966667c23 */ /* 0x000fc20008010808 */
[----:B------:R-:W1:Y:S01]  /*6cf0*/  MUFU.EX2 R11, R11 ;  /* 0x0000000b000b7308 */ /* 0x000e620000000800 */
[----:B0-----:R-:W-:-:S07]  /*6d00*/  FADD.FTZ R4, R9, R4 ;  /* 0x0000000409047221 */ /* 0x001fce0000010000 */
[----:B------:R-:W0:Y:S01]  /*6d10*/  MUFU.EX2 R153, R153 ;  /* 0x0000009900997308 */ /* 0x000e220000000800 */
[----:B--2---:R-:W-:-:S07]  /*6d20*/  FADD.FTZ R160, R152, R5 ;  /* 0x0000000598a07221 */ /* 0x004fce0000010000 */
[----:B------:R2:W3:Y:S01]  /*6d30*/  MUFU.EX2 R12, R157 ;  /* 0x0000009d000c7308 */ /* 0x0004e20000000800 */
[----:B-1----:R-:W-:-:S07]  /*6d40*/  FADD.FTZ R5, R11, R4 ;  /* 0x000000040b057221 */ /* 0x002fce0000010000 */
[----:B------:R-:W1:Y:S01]  /*6d50*/  MUFU.EX2 R154, R154 ;  /* 0x0000009a009a7308 */ /* 0x000e620000000800 */
[----:B--2---:R-:W-:-:S01]  /*6d60*/  FFMA.FTZ R157, R166, UR41, -R8 ;  /* 0x00000029a69d7c23 */ /* 0x004fc20008010808 */
[----:B0-----:R-:W-:Y:S01]  /*6d70*/  FADD.FTZ R159, R153, R160 ;  /* 0x000000a0999f7221 */ /* 0x001fe20000010000 */
[----:B------:R-:W-:-:S05]  /*6d80*/  FFMA.FTZ R8, R103, UR41, -R8 ;  /* 0x0000002967087c23 */ /* 0x000fca0008010808 */
[----:B------:R-:W0:Y:S01]  /*6d90*/  MUFU.EX2 R13, R13 ;  /* 0x0000000d000d7308 */ /* 0x000e220000000800 */
[----:B---3--:R-:W-:-:S07]  /*6da0*/  FADD.FTZ R4, R12, R5 ;  /* 0x000000050c047221 */ /* 0x008fce0000010000 */
[----:B------:R-:W2:Y:S01]  /*6db0*/  MUFU.EX2 R155, R155 ;  /* 0x0000009b009b7308 */ /* 0x000ea20000000800 */
[----:B-1----:R-:W-:-:S07]  /*6dc0*/  FADD.FTZ R160, R154, R159 ;  /* 0x0000009f9aa07221 */ /* 0x002fce0000010000 */
        /* <DEDUP_REMOVED lines=139> */
[----:B0-----:R-:W-:-:S01]  /*7680*/  FADD.FTZ R103, R102, R103 ;  /* 0x0000006766677221 */ /* 0x001fc20000010000 */
[----:B--2---:R-:W-:-:S03]  /*7690*/  FADD.FTZ R4, R101, R4 ;  /* 0x0000000465047221 */ /* 0x004fc60000010000 */
[----:B-1----:R-:W-:Y:S01]  /*76a0*/  FADD.FTZ R5, R8, R103 ;  /* 0x0000006708057221 */ /* 0x002fe20000010000 */
[----:B------:R-:W-:Y:S06]  /*76b0*/  @!P0 BRA `(.L_x_201) ;  /* 0x0000000000048947 */ /* 0x000fec0003800000 */
[----:B------:R-:W-:Y:S01]  /*76c0*/  BPT.TRAP 0x1 ;  /* 0x000000040000795c */ /* 0x000fe20000300000 */
.L_x_201:
        /* <DEDUP_REMOVED lines=12> */
[----:B------:R-:W-:Y:S01]  /*7790*/  UMOV UR51, UR46 ;  /* 0x0000002e00337c82 */ /* 0x000fe20008000000 */
        /* <DEDUP_REMOVED lines=81> */
[----:B------:R-:W-:Y:S01]  /*7cb0*/  IMAD.MOV.U32 R7, RZ, RZ, R0 ;  /* 0x000000ffff077224 */ /* 0x000fe200078e0000 */
[----:B------:R-:W-:Y:S01]  /*7cc0*/  F2FP.SATFINITE.E4M3.F32.PACK_AB_MERGE_C R173, R152, R149, R153 ;  /* 0x0000009598ad723e */ /* 0x000fe20004807099 */
[----:B------:R-:W-:Y:S01]  /*7cd0*/  IMAD.MOV.U32 R6, RZ, RZ, R3 ;  /* 0x000000ffff067224 */ /* 0x000fe200078e0003 */
[----:B------:R-:W-:-:S02]  /*7ce0*/  F2FP.SATFINITE.E4M3.F32.PACK_AB_MERGE_C R174, R14, R13, R15 ;  /* 0x0000000d0eae723e */ /* 0x000fc4000480700f */
[----:B------:R-:W-:Y:S02]  /*7cf0*/  F2FP.SATFINITE.E4M3.F32.PACK_AB_MERGE_C R175, R156, R155, R157 ;  /* 0x0000009b9caf723e */ /* 0x000fe4000480709d */
[----:B------:R-:W-:Y:S02]  /*7d00*/  F2FP.SATFINITE.E4M3.F32.PACK_AB_MERGE_C R176, R136, R21, R137 ;  /* 0x0000001588b0723e */ /* 0x000fe40004807089 */
[----:B------:R-:W-:Y:S02]  /*7d10*/  F2FP.SATFINITE.E4M3.F32.PACK_AB_MERGE_C R177, R139, R138, R142 ;  /* 0x0000008a8bb1723e */ /* 0x000fe4000480708e */
[----:B------:R-:W-:Y:S02]  /*7d20*/  F2FP.SATFINITE.E4M3.F32.PACK_AB_MERGE_C R178, R144, R141, R145 ;  /* 0x0000008d90b2723e */ /* 0x000fe40004807091 */
[----:B------:R-:W-:Y:S02]  /*7d30*/  F2FP.SATFINITE.E4M3.F32.PACK_AB_MERGE_C R179, R147, R146, R150 ;  /* 0x0000009293b3723e */ /* 0x000fe40004807096 */
        /* <DEDUP_REMOVED lines=11> */
[----:B------:R-:W-:Y:S01]  /*7df0*/  F2FP.SATFINITE.E4M3.F32.PACK_AB_MERGE_C R191, R99, R98, R102 ;  /* 0x0000006263bf723e */ /* 0x000fe20004807066 */
[----:B------:R-:W-:Y:S06]  /*7e00*/  @P1 BRA `(.L_x_202) ;  /* 0xffffffd000b01947 */ /* 0x000fec000383ffff */
.L_x_191:
[----:B------:R-:W-:Y:S06]  /*7e10*/  BAR.ARV 0x8, 0x180 ;  /* 0x0206000000007b1d */ /* 0x000fec0000002000 */
[----:B------:R-:W-:Y:S05]  /*7e20*/  @!P0 BRA `(.L_x_203) ;  /* 0x0000000000048947 */ /* 0x000fea0003800000 */
[----:B------:R-:W-:Y:S01]  /*7e30*/  BPT.TRAP 0x1 ;  /* 0x000000040000795c */ /* 0x000fe20000300000 */
.L_x_203:
        /* <DEDUP_REMOVED lines=9> */
.L_x_204:
[----:B-1----:R-:W-:Y:S05]  /*7ed0*/  @P1 BRA `(.L_x_205) ;  /* 0x0000000000081947 */ /* 0x002fea0003800000 */
[----:B------:R-:W1:Y:S02]  /*7ee0*/  SYNCS.PHASECHK.TRANS64.TRYWAIT P1, [UR5+0x29850], R6 ;  /* 0x02985006ff0075a7 */ /* 0x000e640008020145 */
[----:B-1----:R-:W-:Y:S05]  /*7ef0*/  @!P1 BRA `(.L_x_206) ;  /* 0x000000b400149947 */ /* 0x002fea0003800000 */
.L_x_205:
[----:B------:R-:W-:Y:S01]  /*7f00*/  UIADD3 UR4, UR4, 0x400, URZ ;  /* 0x0000040004047890 */ /* 0x000fe2000fffe03f */
[----:B------:R-:W-:Y:S01]  /*7f10*/  WARPGROUP.ARRIVE ;  /* 0x00000000000079c5 */ /* 0x000fe20000000000 */
[----:B------:R-:W-:Y:S02]  /*7f20*/  UMOV UR7, 0xc0000010 ;  /* 0xc000001000077882 */ /* 0x000fe40000000000 */
        /* <DEDUP_REMOVED lines=11> */
[----:B------:R-:W-:Y:S02]  /*7fe0*/  ULDC.64 UR6, c[0x0][0x9a0] ;  /* 0x0002680000067ab9 */ /* 0x000fe40000000a00 */
[----:B------:R-:W-:-:S04]  /*7ff0*/  ISETP.NE.U32.AND P1, PT, RZ, UR6, PT ;  /* 0x00000006ff007c0c */ /* 0x000fc8000bf25070 */
[----:B------:R-:W-:-:S13]  /*8000*/  ISETP.NE.AND.EX P1, PT, RZ, UR7, PT, P1 ;  /* 0x00000007ff007c0c */ /* 0x000fda000bf25310 */
[----:B------:R-:W0:Y:S08]  /*8010*/  @P1 LDC.64 R8, c[0x0][0x9c8] ;  /* 0x00027200ff081b82 */ /* 0x000e300000000a00 */
[----:B------:R-:W2:Y:S01]  /*8020*/  @P1 LDC.64 R10, c[0x0][0x9d0] ;  /* 0x00027400ff0a1b82 */ /* 0x000ea20000000a00 */
[----:B01----:R-:W-:-:S04]  /*8030*/  @P1 IMAD R6, R8, UR37, RZ ;  /* 0x0000002508061c24 */ /* 0x003fc8000f8e02ff */
[----:B------:R-:W-:Y:S02]  /*8040*/  @P1 IMAD R9, R9, UR36, R6 ;  /* 0x0000002409091c24 */ /* 0x000fe4000f8e0206 */
[----:B------:R-:W-:-:S04]  /*8050*/  @P1 IMAD.WIDE.U32 R6, R8, UR36, RZ ;  /* 0x0000002408061c25 */ /* 0x000fc8000f8e00ff */
[----:B------:R-:W-:Y:S02]  /*8060*/  @P1 IMAD.IADD R7, R7, 0x1, R9 ;  /* 0x0000000107071824 */ /* 0x000fe400078e0209 */
[----:B--2---:R-:W-:-:S04]  /*8070*/  @P1 IMAD.WIDE.U32 R6, R10, UR38, R6 ;  /* 0x000000260a061c25 */ /* 0x004fc8000f8e0006 */
[----:B------:R-:W-:Y:S01]  /*8080*/  @P1 IMAD R7, R11, UR38, R7 ;  /* 0x000000260b071c24 */ /* 0x000fe2000f8e0207 */
[----:B------:R-:W-:Y:S01]  /*8090*/  @P1 LEA R8, P2, R6, UR6, 0x2 ;  /* 0x0000000606081c11 */ /* 0x000fe2000f8410ff */
[----:B------:R-:W-:-:S03]  /*80a0*/  UIADD3 UR6, UR4, 0x200, URZ ;  /* 0x0000020004067890 */ /* 0x000fc6000fffe03f */
[----:B------:R-:W-:Y:S01]  /*80b0*/  @P1 LEA.HI.X R9, R6, UR7, R7, 0x2, P2 ;  /* 0x0000000706091c11 */ /* 0x000fe200090f1407 */
[----:B------:R-:W-:Y:S01]  /*80c0*/  UMOV UR7, 0xc0000010 ;  /* 0xc000001000077882 */ /* 0x000fe20000000000 */
[----:B------:R-:W-:-:S06]  /*80d0*/  IMAD.MOV.U32 R6, RZ, RZ, 0x3f800000 ;  /* 0x3f800000ff067424 */ /* 0x000fcc00078e00ff */
[----:B------:R0:W2:Y:S01]  /*80e0*/  @P1 LDG.E R6, desc[UR52][R8.64] ;  /* 0x0000003408061981 */ /* 0x0000a2000c1e1900 */
[----:B------:R-:W-:Y:S02]  /*80f0*/  WARPGROUP.DEPBAR.LE gsb0, 0x0 ;  /* 0x00008000000079c5 */ /* 0x000fe40000010000 */
[----:B------:R-:W-:-:S06]  /*8100*/  WARPGROUP.ARRIVE ;  /* 0x00000000000079c5 */ /* 0x000fcc0000000000 */
[----:B------:R-:W-:Y:S01]  /*8110*/  QGMMA.64x128x32.F32.E4M3.E4M3 R24, R180, gdesc[UR4], R24, gsb0 ;  /* 0x01e00004b4187df3 */ /* 0x000fe20008000818 */
[----:B------:R-:W-:Y:S01]  /*8120*/  UIADD3 UR6, UR4, 0x300, URZ ;  /* 0x0000030004067890 */ /* 0x000fe2000fffe03f */
        /* <DEDUP_REMOVED lines=9> */
[----:B-1----:R-:W-:-:S01]  /*81c0*/  FADD.FTZ R7, R7, R4 ;  /* 0x0000000407077221 */ /* 0x002fc20000010000 */
[----:B---3--:R-:W-:-:S04]  /*81d0*/  FADD.FTZ R10, R10, R5 ;  /* 0x000000050a0a7221 */ /* 0x008fc80000010000 */
[----:B0-----:R-:W0:Y:S04]  /*81e0*/  SHFL.BFLY PT, R8, R7, 0x1, 0x1f ;  /* 0x0c201f0007087f89 */ /* 0x001e2800000e0000 */
[----:B------:R-:W1:Y:S01]  /*81f0*/  SHFL.BFLY PT, R9, R10, 0x1, 0x1f ;  /* 0x0c201f000a097f89 */ /* 0x000e6200000e0000 */
[----:B------:R-:W-:Y:S02]  /*8200*/  IMAD.MOV.U32 R5, RZ, RZ, RZ ;  /* 0x000000ffff057224 */ /* 0x000fe400078e00ff */
[----:B0-----:R-:W-:Y:S01]  /*8210*/  FADD.FTZ R11, R7, R8 ;  /* 0x00000008070b7221 */ /* 0x001fe20000010000 */
[----:B-1----:R-:W-:-:S04]  /*8220*/  FADD.FTZ R12, R10, R9 ;  /* 0x000000090a0c7221 */ /* 0x002fc80000010000 */
[C---:B------:R-:W-:Y:S01]  /*8230*/  FSETP.NE.FTZ.AND P1, PT, R11.reuse, RZ, PT ;  /* 0x000000ff0b00720b */ /* 0x040fe20003f35000 */
[----:B------:R-:W-:Y:S01]  /*8240*/  FMUL.FTZ R13, R11, 0.00390625 ;  /* 0x3b8000000b0d7820 */ /* 0x000fe20000410000 */
[----:B------:R-:W-:-:S04]  /*8250*/  FMUL.FTZ R8, R12, 0.00390625 ;  /* 0x3b8000000c087820 */ /* 0x000fc80000410000 */
        /* <DEDUP_REMOVED lines=9> */
[----:B------:R-:W1:Y:S08]  /*82f0*/  @P2 MUFU.LG2 R7, R13 ;  /* 0x0000000d00072308 */ /* 0x000e700000000c00 */
[----:B------:R-:W3:Y:S01]  /*8300*/  @P1 MUFU.RCP R9, R12 ;  /* 0x0000000c00091308 */ /* 0x000ee20000001000 */
[----:B------:R-:W-:-:S02]  /*8310*/  IMAD.U32 R10, RZ, RZ, UR41 ;  /* 0x00000029ff0a7e24 */ /* 0x000fc4000f8e00ff */
[----:B------:R-:W-:Y:S02]  /*8320*/  IMAD.U32 R4, RZ, RZ, UR41 ;  /* 0x00000029ff047e24 */ /* 0x000fe4000f8e00ff */
[----:B0-----:R-:W-:Y:S01]  /*8330*/  @P3 FMUL.FTZ R11, R8, 0.69314718246459960938 ;  /* 0x3f317218080b3820 */ /* 0x001fe20000410000 */
[----:B------:R-:W-:Y:S01]  /*8340*/  @P3 FMUL.FTZ R10, R10, 0.69314718246459960938 ;  /* 0x3f3172180a0a3820 */ /* 0x000fe20000410000 */
[----:B------:R-:W-:Y:S01]  /*8350*/  @P2 FMUL.FTZ R4, R4, 0.69314718246459960938 ;  /* 0x3f31721804042820 */ /* 0x000fe20000410000 */
[----:B-1----:R-:W-:Y:S01]  /*8360*/  @P2 FMUL.FTZ R7, R7, 0.69314718246459960938 ;  /* 0x3f31721807072820 */ /* 0x002fe20000410000 */
[----:B------:R-:W-:Y:S02]  /*8370*/  IMAD.MOV.U32 R20, RZ, RZ, -0x800000 ;  /* 0xff800000ff147424 */ /* 0x000fe400078e00ff */
[----:B------:R-:W-:Y:S01]  /*8380*/  @P3 FFMA.FTZ R20, R10, R0, R11 ;  /* 0x000000000a143223 */ /* 0x000fe2000001000b */
[----:B------:R-:W-:Y:S02]  /*8390*/  IMAD.MOV.U32 R21, RZ, RZ, -0x800000 ;  /* 0xff800000ff157424 */ /* 0x000fe400078e00ff */
[----:B------:R-:W-:Y:S01]  /*83a0*/  @P2 FFMA.FTZ R21, R4, R3, R7 ;  /* 0x0000000304152223 */ /* 0x000fe20000010007 */
[-C--:B--2---:R-:W-:Y:S01]  /*83b0*/  FMUL.FTZ R5, R5, R6.reuse ;  /* 0x0000000605057220 */ /* 0x084fe20000410000 */
[----:B---3--:R-:W-:Y:S01]  /*83c0*/  FMUL.FTZ R0, R9, R6 ;  /* 0x0000000609007220 */ /* 0x008fe20000410000 */
[----:B------:R-:W-:-:S02]  /*83d0*/  WARPGROUP.DEPBAR.LE gsb0, 0x0 ;  /* 0x00008000000079c5 */ /* 0x000fc40000010000 */
[----:B------:R-:W-:Y:S05]  /*83e0*/  @!P0 BRA `(.L_x_207) ;  /* 0x0000000000048947 */ /* 0x000fea0003800000 */
[----:B------:R-:W-:Y:S01]  /*83f0*/  BPT.TRAP 0x1 ;  /* 0x000000040000795c */ /* 0x000fe20000300000 */
.L_x_207:
[----:B------:R-:W-:Y:S01]  /*8400*/  UIADD3 UR4, UR5, 0x29860, URZ ;  /* 0x0002986005047890 */ /* 0x000fe2000fffe03f */
[-C--:B------:R-:W-:Y:S01]  /*8410*/  FMUL.FTZ R13, R37, R5.reuse ;  /* 0x00000005250d7220 */ /* 0x080fe20000410000 */
[----:B------:R-:W-:Y:S01]  /*8420*/  UIADD3 UR46, UR46, 0x1, URZ ;  /* 0x000000012e2e7890 */ /* 0x000fe2000fffe03f */
[-C--:B------:R-:W-:Y:S01]  /*8430*/  FMUL.FTZ R15, R40, R5.reuse ;  /* 0x00000005280f7220 */ /* 0x080fe20000410000 */
[----:B------:R-:W-:Y:S01]  /*8440*/  UPRMT UR4, UR8, 0x654, UR4 ;  /* 0x0000065408047896 */ /* 0x000fe20008000004 */
[-C--:B------:R-:W-:Y:S01]  /*8450*/  FMUL.FTZ R40, R45, R5.reuse ;  /* 0x000000052d287220 */ /* 0x080fe20000410000 */
[----:B------:R-:W-:Y:S01]  /*8460*/  UISETP.NE.AND UP0, UPT, UR46, 0x2, UPT ;  /* 0x000000022e00788c */ /* 0x000fe2000bf05270 */
        /* <DEDUP_REMOVED lines=19> */
[----:B------:R-:W-:Y:S01]  /*85a0*/  USEL UR4, URZ, 0x1, UP0 ;  /* 0x000000013f047887 */ /* 0x000fe20008000000 */
        /* <DEDUP_REMOVED lines=43> */
[----:B------:R-:W-:Y:S01]  /*8860*/  FMUL.FTZ R83, R83, R0 ;  /* 0x0000000053537220 */ /* 0x000fe20000410000 */
[----:B------:R-:W-:-:S02]  /*8870*/  UIADD3 UR48, UR48, 0x1, URZ ;  /* 0x0000000130307890 */ /* 0x000fc4000fffe03f */
[----:B------:R-:W-:Y:S02]  /*8880*/  USEL UR46, UR46, URZ, UP0 ;  /* 0x0000003f2e2e7287 */ /* 0x000fe40008000000 */
[----:B------:R-:W-:-:S12]  /*8890*/  ULOP3.LUT UR47, UR47, UR4, URZ, 0x3c, !UPT ;  /* 0x000000042f2f7292 */ /* 0x000fd8000f8e3c3f */
.L_x_183:
[----:B------:R-:W0:Y:S01]  /*88a0*/  S2R R5, SR_CgaCtaId ;  /* 0x0000000000057919 */ /* 0x000e220000008800 */
[----:B------:R-:W-:Y:S01]  /*88b0*/  MOV R0, 0x400 ;  /* 0x0000040000007802 */ /* 0x000fe20000000f00 */
[----:B------:R-:W-:Y:S01]  /*88c0*/  UISETP.NE.AND UP0, UPT, UR45, URZ, UPT ;  /* 0x0000003f2d00728c */ /* 0x000fe2000bf05270 */
[----:B------:R-:W-:Y:S01]  /*88d0*/  BSSY B0, `(.L_x_208) ;  /* 0x00003b2000007945 */ /* 0x000fe20003800000 */
[----:B------:R-:W-:Y:S09]  /*88e0*/  BAR.SYNC.DEFER_BLOCKING 0x5, 0x180 ;  /* 0x0146000000007b1d */ /* 0x000ff20000010000 */
[----:B------:R-:W-:Y:S01]  /*88f0*/  @!UP0 ULDC UR45, c[0x0][0xad4] ;  /* 0x0002b500002d8ab9 */ /* 0x000fe20000000800 */
[----:B0-----:R-:W-:-:S05]  /*8900*/  LEA R0, R5, R0, 0x18 ;  /* 0x0000000005007211 */ /* 0x001fca00078ec0ff */
[----:B------:R-:W0:Y:S02]  /*8910*/  LDS.128 R32, [R0+0x298d0] ;  /* 0x0298d00000207984 */ /* 0x000e240000000c00 */
[----:B0-----:R-:W-:Y:S02]  /*8920*/  R2UR UR6, R33 ;  /* 0x00000000210672ca */ /* 0x001fe400000e0000 */
[----:B------:R-:W-:Y:S01]  /*8930*/  R2UR UR5, R34 ;  /* 0x00000000220572ca */ /* 0x000fe200000e0000 */
[----:B------:R-:W-:Y:S06]  /*8940*/  BAR.ARV 0x4, 0x180 ;  /* 0x0106000000007b1d */ /* 0x000fec0000002000 */
[----:B------:R-:W-:Y:S08]  /*8950*/  @P0 BRA `(.L_x_209) ;  /* 0x0000002c008c0947 */ /* 0x000ff00003800000 */
[----:B------:R-:W0:Y:S01]  /*8960*/  S2R R25, SR_TID.X ;  /* 0x0000000000197919 */ /* 0x000e220000002100 */
[----:B------:R-:W-:Y:S01]  /*8970*/  ULDC.64 UR8, c[0x4][0x40] ;  /* 0x0100100000087ab9 */ /* 0x000fe20000000a00 */
[----:B------:R-:W-:Y:S01]  /*8980*/  USHF.L.U32 UR4, UR36, 0x2, URZ ;  /* 0x0000000224047899 */ /* 0x000fe2000800063f */
[----:B------:R-:W-:Y:S01]  /*8990*/  ULDC.64 UR10, c[0x0][0xc00] ;  /* 0x00030000000a7ab9 */ /* 0x000fe20000000a00 */
[----:B0-----:R-:W-:-:S05]  /*89a0*/  IMAD.SHL.U32 R4, R25, 0x4, RZ ;  /* 0x0000000419047824 */ /* 0x001fca00078e00ff */
[----:B------:R-:W-:Y:S01]  /*89b0*/  LOP3.LUT R4, R4, 0xc, RZ, 0xc0, !PT ;  /* 0x0000000c04047812 */ /* 0x000fe200078ec0ff */
[----:B------:R-:W-:Y:S03]  /*89c0*/  BAR.SYNC.DEFER_BLOCKING 0x1, 0x100 ;  /* 0x0044000000007b1d */ /* 0x000fe60000010000 */
[----:B------:R-:W-:-:S05]  /*89d0*/  IADD3 R4, P0, R4, UR8, RZ ;  /* 0x0000000804047c10 */ /* 0x000fca000ff1e0ff */
[----:B------:R-:W-:-:S05]  /*89e0*/  IMAD.X R5, RZ, RZ, UR9, P0 ;  /* 0x00000009ff057e24 */ /* 0x000fca00080e06ff */
[----:B------:R0:W2:Y:S01]  /*89f0*/  LDG.E.CONSTANT R24, desc[UR52][R4.64] ;  /* 0x0000003404187981 */ /* 0x0000a2000c1e9900 */
[----:B------:R-:W-:Y:S01]  /*8a00*/  LOP3.LUT P0, R25, R25, 0x3, RZ, 0xc0, !PT ;  /* 0x0000000319197812 */ /* 0x000fe2000780c0ff */
[----:B------:R-:W-:Y:S02]  /*8a10*/  USHF.L.U64.HI UR12, UR36, 0x2, UR37 ;  /* 0x00000002240c7899 */ /* 0x000fe40008010225 */
[----:B------:R-:W-:Y:S01]  /*8a20*/  UIADD3 UR7, UP0, UR4, UR10, URZ ;  /* 0x0000000a04077290 */ /* 0x000fe2000ff1e03f */
[----:B------:R-:W-:-:S03]  /*8a30*/  ISETP.EQ.OR P0, PT, R25, 0x3, !P0 ;  /* 0x000000031900780c */ /* 0x000fc60004702670 */
[----:B------:R-:W-:Y:S01]  /*8a40*/  UIADD3.X UR8, UR12, UR11, URZ, UP0, !UPT ;  /* 0x0000000b0c087290 */ /* 0x000fe200087fe43f */
[----:B------:R-:W-:Y:S02]  /*8a50*/  SEL R61, R3, R8, P0 ;  /* 0x00000008033d7207 */ /* 0x000fe40000000000 */
[----:B------:R-:W-:Y:S02]  /*8a60*/  SEL R25, R8, R3, P0 ;  /* 0x0000000308197207 */ /* 0x000fe40000000000 */
[----:B------:R-:W1:Y:S01]  /*8a70*/  S2R R3, SR_SWINHI ;  /* 0x0000000000037919 */ /* 0x000e620000002f00 */
        /* <DEDUP_REMOVED lines=16> */
[----:B------:R-:W-:Y:S02]  /*8b80*/  MOV R32, R0 ;  /* 0x0000000000207202 */ /* 0x000fe40000000f00 */
[----:B-1----:R-:W-:Y:S02]  /*8b90*/  MOV R33, R3 ;  /* 0x0000000300217202 */ /* 0x002fe40000000f00 */
[----:B------:R-:W-:Y:S02]  /*8ba0*/  SEL R50, R55, R52, P0 ;  /* 0x0000003437327207 */ /* 0x000fe40000000000 */
[----:B------:R-:W-:Y:S01]  /*8bb0*/  SEL R37, R40, R37, P0 ;  /* 0x0000002528257207 */ /* 0x000fe20000000000 */
[----:B------:R-:W-:Y:S01]  /*8bc0*/  IMAD.WIDE R8, R220, 0x2, R32 ;  /* 0x00000002dc087825 */ /* 0x000fe200078e0220 */
[----:B------:R-:W-:-:S02]  /*8bd0*/  SEL R117, R76, R93, P0 ;  /* 0x0000005d4c757207 */ /* 0x000fc40000000000 */
[----:B------:R-:W-:Y:S02]  /*8be0*/  SEL R46, R93, R76, P0 ;  /* 0x0000004c5d2e7207 */ /* 0x000fe40000000000 */
[----:B------:R-:W-:Y:S02]  /*8bf0*/  LOP3.LUT R3, R8, 0x380, RZ, 0xc0, !PT ;  /* 0x0000038008037812 */ /* 0x000fe400078ec0ff */
[----:B------:R-:W-:Y:S02]  /*8c00*/  SEL R85, R54, R65, P0 ;  /* 0x0000004136557207 */ /* 0x000fe40000000000 */
[----:B------:R-:W-:Y:S02]  /*8c10*/  SEL R55, R65, R54, P0 ;  /* 0x0000003641377207 */ /* 0x000fe40000000000 */
[----:B------:R-:W-:Y:S02]  /*8c20*/  IADD3 R6, P6, R8, 0x20, RZ ;  /* 0x0000002008067810 */ /* 0x000fe40007fde0ff */
        /* <DEDUP_REMOVED lines=16> */
[----:B------:R-:W-:Y:S02]  /*8d30*/  IADD3 R71, P1, R8, 0x40, RZ ;  /* 0x0000004008477810 */ /* 0x000fe40007f3e0ff */
[----:B------:R-:W-:Y:S02]  /*8d40*/  SHF.R.U64 R3, R3, 0x3, RZ ;  /* 0x0000000303037819 */ /* 0x000fe400000012ff */
[----:B------:R-:W-:-:S02]  /*8d50*/  SEL R123, R88, R69, P0 ;  /* 0x00000045587b7207 */ /* 0x000fc40000000000 */
[----:B------:R-:W-:Y:S02]  /*8d60*/  SEL R38, R69, R88, P0 ;  /* 0x0000005845267207 */ /* 0x000fe40000000000 */
[----:B------:R-:W-:Y:S02]  /*8d70*/  SEL R121, R72, R91, P0 ;  /* 0x0000005b48797207 */ /* 0x000fe40000000000 */
[----:B------:R-:W-:Y:S02]  /*8d80*/  SEL R44, R91, R72, P0 ;  /* 0x000000485b2c7207 */ /* 0x000fe40000000000 */
[----:B------:R-:W-:Y:S02]  /*8d90*/  SEL R107, R26, R27, P0 ;  /* 0x0000001b1a6b7207 */ /* 0x000fe40000000000 */
[----:B------:R-:W-:Y:S01]  /*8da0*/  SEL R48, R27, R26, P0 ;  /* 0x0000001a1b307207 */ /* 0x000fe20000000000 */
[----:B------:R-:W-:Y:S01]  /*8db0*/  IMAD.X R27, RZ, RZ, R9, P6 ;  /* 0x000000ffff1b7224 */ /* 0x000fe200030e0609 */
[----:B------:R-:W-:-:S02]  /*8dc0*/  SEL R89, R62, R63, P0 ;  /* 0x0000003f3e597207 */ /* 0x000fc40000000000 */
[----:B------:R-:W-:Y:S02]  /*8dd0*/  SEL R57, R63, R62, P0 ;  /* 0x0000003e3f397207 */ /* 0x000fe40000000000 */
[----:B------:R-:W-:Y:S02]  /*8de0*/  SEL R95, R66, R67, P0 ;  /* 0x00000043425f7207 */ /* 0x000fe40000000000 */
[----:B------:R-:W-:Y:S02]  /*8df0*/  SEL R56, R67, R66, P0 ;  /* 0x0000004243387207 */ /* 0x000fe40000000000 */
[----:B0-----:R-:W-:Y:S02]  /*8e00*/  LOP3.LUT R4, R6, 0x380, RZ, 0xc0, !PT ;  /* 0x0000038006047812 */ /* 0x001fe400078ec0ff */
        /* <DEDUP_REMOVED lines=10> */
[C---:B------:R-:W-:Y:S02]  /*8eb0*/  IADD3 R75, P2, R8.reuse, 0x60, RZ ;  /* 0x00000060084b7810 */ /* 0x040fe40007f5e0ff */
[C---:B------:R-:W-:Y:S02]  /*8ec0*/  IADD3 R34, P3, R8.reuse, 0x4000, RZ ;  /* 0x0000400008227810 */ /* 0x040fe40007f7e0ff */
[C---:B------:R-:W-:Y:S01]  /*8ed0*/  IADD3 R79, P4, R8.reuse, 0x4020, RZ ;  /* 0x00004020084f7810 */ /* 0x040fe20007f9e0ff */
[--C-:B------:R-:W-:Y:S01]  /*8ee0*/  IMAD.X R15, RZ, RZ, R9.reuse, P2 ;  /* 0x000000ffff0f7224 */ /* 0x100fe200010e0609 */
[C---:B------:R-:W-:Y:S01]  /*8ef0*/  IADD3 R83, P5, R8.reuse, 0x4040, RZ ;  /* 0x0000404008537810 */ /* 0x040fe20007fbe0ff */
[----:B------:R-:W-:Y:S01]  /*8f00*/  IMAD.X R13, RZ, RZ, R9, P3 ;  /* 0x000000ffff0d7224 */ /* 0x000fe200018e0609 */
[----:B------:R-:W-:-:S02]  /*8f10*/  IADD3 R87, P6, R8, 0x4060, RZ ;  /* 0x0000406008577810 */ /* 0x000fc40007fde0ff */
[----:B------:R-:W-:Y:S01]  /*8f20*/  LOP3.LUT R10, R71, 0x380, RZ, 0xc0, !PT ;  /* 0x00000380470a7812 */ /* 0x000fe200078ec0ff */
[--C-:B------:R-:W-:Y:S01]  /*8f30*/  IMAD.X R101, RZ, RZ, R9.reuse, P5 ;  /* 0x000000ffff657224 */ /* 0x100fe200028e0609 */
[----:B------:R-:W-:Y:S01]  /*8f40*/  LOP3.LUT R8, R3, R8, RZ, 0x3c, !PT ;  /* 0x0000000803087212 */ /* 0x000fe200078e3cff */
[----:B------:R-:W-:Y:S01]  /*8f50*/  IMAD.X R5, RZ, RZ, R9, P6 ;  /* 0x000000ffff057224 */ /* 0x000fe200030e0609 */
[----:B------:R-:W-:Y:S02]  /*8f60*/  SHF.R.U64 R3, R4, 0x3, RZ ;  /* 0x0000000304037819 */ /* 0x000fe400000012ff */
[----:B------:R-:W-:Y:S02]  /*8f70*/  SHF.R.U64 R4, R10, 0x3, RZ ;  /* 0x000000030a047819 */ /* 0x000fe400000012ff */
[----:B------:R-:W-:Y:S02]  /*8f80*/  LOP3.LUT R12, R75, 0x380, RZ, 0xc0, !PT ;  /* 0x000003804b0c7812 */ /* 0x000fe400078ec0ff */
[----:B------:R-:W-:-:S02]  /*8f90*/  LOP3.LUT R26, R3, R6, RZ, 0x3c, !PT ;  /* 0x00000006031a7212 */ /* 0x000fc400078e3cff */
[----:B------:R-:W-:Y:S02]  /*8fa0*/  LOP3.LUT R3, R34, 0x380, RZ, 0xc0, !PT ;  /* 0x0000038022037812 */ /* 0x000fe400078ec0ff */
[----:B------:R-:W-:Y:S02]  /*8fb0*/  LOP3.LUT R10, R4, R71, RZ, 0x3c, !PT ;  /* 0x00000047040a7212 */ /* 0x000fe400078e3cff */
[----:B------:R-:W-:Y:S02]  /*8fc0*/  SHF.R.U64 R12, R12, 0x3, RZ ;  /* 0x000000030c0c7819 */ /* 0x000fe400000012ff */
[----:B------:R-:W-:Y:S02]  /*8fd0*/  LOP3.LUT R4, R79, 0x380, RZ, 0xc0, !PT ;  /* 0x000003804f047812 */ /* 0x000fe400078ec0ff */
[----:B------:R-:W-:Y:S02]  /*8fe0*/  LOP3.LUT R60, R83, 0x380, RZ, 0xc0, !PT ;  /* 0x00000380533c7812 */ /* 0x000fe400078ec0ff */
[----:B------:R-:W-:-:S02]  /*8ff0*/  LOP3.LUT R62, R87, 0x380, RZ, 0xc0, !PT ;  /* 0x00000380573e7812 */ /* 0x000fc400078ec0ff */
[----:B------:R-:W-:Y:S02]  /*9000*/  SHF.R.U64 R3, R3, 0x3, RZ ;  /* 0x0000000303037819 */ /* 0x000fe400000012ff */
[----:B------:R-:W-:Y:S02]  /*9010*/  SEL R105, R11, R14, P0 ;  /* 0x0000000e0b697207 */ /* 0x000fe40000000000 */
[----:B------:R-:W-:Y:S01]  /*9020*/  SEL R47, R14, R11, P0 ;  /* 0x0000000b0e2f7207 */ /* 0x000fe20000000000 */
[----:B------:R-:W-:Y:S01]  /*9030*/  IMAD.X R11, RZ, RZ, R9, P1 ;  /* 0x000000ffff0b7224 */ /* 0x000fe200008e0609 */
[----:B------:R-:W-:Y:S02]  /*9040*/  LOP3.LUT R14, R12, R75, RZ, 0x3c, !PT ;  /* 0x0000004b0c0e7212 */ /* 0x000fe400078e3cff */
[----:B------:R-:W-:Y:S02]  /*9050*/  SHF.R.U64 R4, R4, 0x3, RZ ;  /* 0x0000000304047819 */ /* 0x000fe400000012ff */
[----:B------:R-:W-:-:S02]  /*9060*/  SHF.R.U64 R60, R60, 0x3, RZ ;  /* 0x000000033c3c7819 */ /* 0x000fc400000012ff */
[----:B------:R-:W-:Y:S02]  /*9070*/  SHF.R.U64 R62, R62, 0x3, RZ ;  /* 0x000000033e3e7819 */ /* 0x000fe400000012ff */
[----:B------:R-:W-:Y:S02]  /*9080*/  LOP3.LUT R12, R3, R34, RZ, 0x3c, !PT ;  /* 0x00000022030c7212 */ /* 0x000fe400078e3cff */
[----:B------:R-:W-:Y:S02]  /*9090*/  SEL R135, R7, R28, P0 ;  /* 0x0000001c07877207 */ /* 0x000fe40000000000 */
[----:B------:R-:W-:Y:S01]  /*90a0*/  SEL R28, R28, R7, P0 ;  /* 0x000000071c1c7207 */ /* 0x000fe20000000000 */
[----:B------:R-:W-:Y:S01]  /*90b0*/  IMAD.X R7, RZ, RZ, R9, P4 ;  /* 0x000000ffff077224 */ /* 0x000fe200020e0609 */
[----:B------:R-:W-:Y:S02]  /*90c0*/  LOP3.LUT R6, R4, R79, RZ, 0x3c, !PT ;  /* 0x0000004f04067212 */ /* 0x000fe400078e3cff */
[----:B------:R-:W-:-:S02]  /*90d0*/  LOP3.LUT R100, R60, R83, RZ, 0x3c, !PT ;  /* 0x000000533c647212 */ /* 0x000fc400078e3cff */
[----:B------:R-:W-:Y:S02]  /*90e0*/  LOP3.LUT R4, R62, R87, RZ, 0x3c, !PT ;  /* 0x000000573e047212 */ /* 0x000fe400078e3cff */
[----:B------:R-:W-:Y:S02]  /*90f0*/  MOV R3, R12 ;  /* 0x0000000c00037202 */ /* 0x000fe40000000f00 */
[----:B------:R-:W-:Y:S02]  /*9100*/  MOV R8, R8 ;  /* 0x0000000800087202 */ /* 0x000fe40000000f00 */
[----:B------:R-:W-:Y:S02]  /*9110*/  MOV R10, R10 ;  /* 0x0000000a000a7202 */ /* 0x000fe40000000f00 */
[----:B------:R-:W-:Y:S02]  /*9120*/  MOV R100, R100 ;  /* 0x0000006400647202 */ /* 0x000fe40000000f00 */
[----:B------:R-:W-:-:S02]  /*9130*/  MOV R9, R26 ;  /* 0x0000001a00097202 */ /* 0x000fc40000000f00 */
[----:B------:R-:W-:Y:S02]  /*9140*/  MOV R11, R14 ;  /* 0x0000000e000b7202 */ /* 0x000fe40000000f00 */
[----:B------:R-:W-:Y:S02]  /*9150*/  MOV R34, R6 ;  /* 0x0000000600227202 */ /* 0x000fe40000000f00 */
[----:B------:R-:W-:Y:S02]  /*9160*/  MOV R101, R4 ;  /* 0x0000000400657202 */ /* 0x000fe40000000f00 */
[----:B--2---:R-:W-:Y:S01]  /*9170*/  LOP3.LUT R12, R24, 0x2, RZ, 0x3c, !PT ;  /* 0x00000002180c7812 */ /* 0x004fe200078e3cff */
        /* <DEDUP_REMOVED lines=32> */
[----:B------:R-:W0:Y:S04]  /*9380*/  SHFL.IDX PT, R66, R25, R12, 0x1c1f ;  /* 0x001c1f0c19427589 */ /* 0x000e2800000e0000 */
[----:B------:R-:W-:Y:S04]  /*9390*/  SHFL.IDX PT, R65, R65, R12, 0x1c1f ;  /* 0x001c1f0c41417589 */ /* 0x000fe800000e0000 */
[----:B------:R-:W-:Y:S04]  /*93a0*/  SHFL.IDX PT, R24, R44, R12, 0x1c1f ;  /* 0x001c1f0c2c187589 */ /* 0x000fe800000e0000 */
[----:B------:R-:W-:Y:S04]  /*93b0*/  SHFL.IDX PT, R25, R40, R12, 0x1c1f ;  /* 0x001c1f0c28197589 */ /* 0x000fe800000e0000 */
[----:B------:R-:W-:Y:S04]  /*93c0*/  SHFL.IDX PT, R63, R48, R12, 0x1c1f ;  /* 0x001c1f0c303f7589 */ /* 0x000fe800000e0000 */
[----:B------:R-:W1:Y:S04]  /*93d0*/  SHFL.IDX PT, R47, R47, R12, 0x1c1f ;  /* 0x001c1f0c2f2f7589 */ /* 0x000e6800000e0000 */
[----:B------:R-:W-:Y:S01]  /*93e0*/  SHFL.IDX PT, R75, R30, R12, 0x1c1f ;  /* 0x001c1f0c1e4b7589 */ /* 0x000fe200000e0000 */
[----:B0-----:R-:W-:-:S02]  /*93f0*/  SEL R64, R61, R66, P0 ;  /* 0x000000423d407207 */ /* 0x001fc40000000000 */
[----:B------:R-:W-:Y:S01]  /*9400*/  SEL R66, R66, R61, P0 ;  /* 0x0000003d42427207 */ /* 0x000fe20000000000 */
[----:B------:R-:W-:Y:S04]  /*9410*/  SHFL.IDX PT, R79, R36, R12, 0x1c1f ;  /* 0x001c1f0c244f7589 */ /* 0x000fe800000e0000 */
[----:B------:R-:W-:Y:S04]  /*9420*/  SHFL.IDX PT, R44, R54, R12, 0x1c1f ;  /* 0x001c1f0c362c7589 */ /* 0x000fe800000e0000 */
[----:B------:R1:W-:Y:S04]  /*9430*/  SHFL.IDX PT, R40, R56, R12, 0x1c1f ;  /* 0x001c1f0c38287589 */ /* 0x0003e800000e0000 */
[----:B------:R-:W-:Y:S04]  /*9440*/  SHFL.IDX PT, R71, R28, R12, 0x1c1f ;  /* 0x001c1f0c1c477589 */ /* 0x000fe800000e0000 */
[----:B------:R-:W-:Y:S01]  /*9450*/  SHFL.IDX PT, R84, R41, R12, 0x1c1f ;  /* 0x001c1f0c29547589 */ /* 0x000fe200000e0000 */
[----:B-1----:R-:W-:-:S03]  /*9460*/  SEL R56, R47, R76, P0 ;  /* 0x0000004c2f387207 */ /* 0x002fc60000000000 */
[----:B------:R-:W0:Y:S04]  /*9470*/  SHFL.IDX PT, R49, R49, R12, 0x1c1f ;  /* 0x001c1f0c31317589 */ /* 0x000e2800000e0000 */
[----:B------:R-:W1:Y:S04]  /*9480*/  SHFL.IDX PT, R30, R53, R12, 0x1c1f ;  /* 0x001c1f0c351e7589 */ /* 0x000e6800000e0000 */
[----:B------:R-:W2:Y:S04]  /*9490*/  SHFL.IDX PT, R50, R50, R12, 0x1c1f ;  /* 0x001c1f0c32327589 */ /* 0x000ea800000e0000 */
[----:B------:R-:W3:Y:S04]  /*94a0*/  SHFL.IDX PT, R29, R29, R12, 0x1c1f ;  /* 0x001c1f0c1d1d7589 */ /* 0x000ee800000e0000 */
[----:B------:R4:W-:Y:S04]  /*94b0*/  SHFL.IDX PT, R80, R39, R12, 0x1c1f ;  /* 0x001c1f0c27507589 */ /* 0x0009e800000e0000 */
[----:B------:R-:W3:Y:S04]  /*94c0*/  SHFL.IDX PT, R41, R52, R12, 0x1c1f ;  /* 0x001c1f0c34297589 */ /* 0x000ee800000e0000 */
[----:B------:R2:W3:Y:S01]  /*94d0*/  SHFL.IDX PT, R103, R68, R12, 0x1c1f ;  /* 0x001c1f0c44677589 */ /* 0x0004e200000e0000 */
[----:B0-----:R-:W-:-:S02]  /*94e0*/  SEL R61, R49, R72, P0 ;  /* 0x00000048313d7207 */ /* 0x001fc40000000000 */
[----:B----4-:R-:W-:Y:S01]  /*94f0*/  SEL R39, R62, R65, P0 ;  /* 0x000000413e277207 */ /* 0x010fe20000000000 */
[----:B------:R-:W0:Y:S01]  /*9500*/  SHFL.IDX PT, R14, R31, R12, 0x1c1f ;  /* 0x001c1f0c1f0e7589 */ /* 0x000e2200000e0000 */
[----:B-1----:R-:W-:-:S03]  /*9510*/  SEL R53, R30, R77, P0 ;  /* 0x0000004d1e357207 */ /* 0x002fc60000000000 */
[----:B------:R-:W-:Y:S01]  /*9520*/  SHFL.IDX PT, R83, R38, R12, 0x1c1f ;  /* 0x001c1f0c26537589 */ /* 0x000fe200000e0000 */
[----:B--2---:R-:W-:Y:S02]  /*9530*/  SEL R54, R81, R50, P0 ;  /* 0x0000003251367207 */ /* 0x004fe40000000000 */
[----:B------:R-:W-:Y:S01]  /*9540*/  SEL R68, R70, R71, P0 ;  /* 0x0000004746447207 */ /* 0x000fe20000000000 */
[----:B------:R1:W-:Y:S01]  /*9550*/  SHFL.IDX PT, R91, R42, R12, 0x1c1f ;  /* 0x001c1f0c2a5b7589 */ /* 0x0003e200000e0000 */
[----:B------:R-:W-:Y:S02]  /*9560*/  SEL R52, R50, R81, P0 ;  /* 0x0000005132347207 */ /* 0x000fe40000000000 */
[----:B---3--:R-:W-:Y:S01]  /*9570*/  SEL R67, R29, R6, P0 ;  /* 0x000000061d437207 */ /* 0x008fe20000000000 */
[----:B------:R-:W-:Y:S01]  /*9580*/  SHFL.IDX PT, R99, R43, R12, 0x1c1f ;  /* 0x001c1f0c2b637589 */ /* 0x000fe200000e0000 */
[----:B------:R-:W-:Y:S02]  /*9590*/  SEL R70, R71, R70, P0 ;  /* 0x0000004647467207 */ /* 0x000fe40000000000 */
[----:B------:R-:W-:Y:S01]  /*95a0*/  SEL R81, R27, R84, P0 ;  /* 0x000000541b517207 */ /* 0x000fe20000000000 */
[----:B------:R-:W2:Y:S01]  /*95b0*/  SHFL.IDX PT, R28, R51, R12, 0x1c1f ;  /* 0x001c1f0c331c7589 */ /* 0x000ea200000e0000 */
[----:B------:R-:W-:-:S02]  /*95c0*/  SEL R50, R88, R41, P0 ;  /* 0x0000002958327207 */ /* 0x000fc40000000000 */
[----:B-1----:R-:W-:Y:S01]  /*95d0*/  SEL R42, R95, R40, P0 ;  /* 0x000000285f2a7207 */ /* 0x002fe20000000000 */
[----:B------:R1:W3:Y:S01]  /*95e0*/  SHFL.IDX PT, R26, R37, R12, 0x1c1f ;  /* 0x001c1f0c251a7589 */ /* 0x0002e200000e0000 */
[----:B------:R-:W-:Y:S02]  /*95f0*/  SEL R40, R40, R95, P0 ;  /* 0x0000005f28287207 */ /* 0x000fe40000000000 */
[----:B------:R-:W-:Y:S01]  /*9600*/  SEL R48, R41, R88, P0 ;  /* 0x0000005829307207 */ /* 0x000fe20000000000 */
[----:B------:R-:W4:Y:S01]  /*9610*/  SHFL.IDX PT, R38, R57, R12, 0x1c1f ;  /* 0x001c1f0c39267589 */ /* 0x000f2200000e0000 */
[----:B------:R-:W-:Y:S02]  /*9620*/  SEL R95, R103, R96, P0 ;  /* 0x00000060675f7207 */ /* 0x000fe40000000000 */
[----:B0-----:R-:W-:Y:S01]  /*9630*/  SEL R71, R14, R7, P0 ;  /* 0x000000070e477207 */ /* 0x001fe20000000000 */
[----:B------:R-:W0:Y:S01]  /*9640*/  SHFL.IDX PT, R97, R59, R12, 0x1c1f ;  /* 0x001c1f0c3b617589 */ /* 0x000e2200000e0000 */
[----:B-1----:R-:W-:-:S03]  /*9650*/  SEL R37, R65, R62, P0 ;  /* 0x0000003e41257207 */ /* 0x002fc60000000000 */
[----:B------:R1:W-:Y:S01]  /*9660*/  SHFL.IDX PT, R92, R46, R12, 0x1c1f ;  /* 0x001c1f0c2e5c7589 */ /* 0x0003e200000e0000 */
[----:B------:R-:W-:Y:S02]  /*9670*/  SEL R62, R60, R63, P0 ;  /* 0x0000003f3c3e7207 */ /* 0x000fe40000000000 */
[----:B------:R-:W-:Y:S01]  /*9680*/  SEL R60, R63, R60, P0 ;  /* 0x0000003c3f3c7207 */ /* 0x000fe20000000000 */
[----:B------:R-:W-:Y:S01]  /*9690*/  SHFL.IDX PT, R31, R45, R12, 0x1c1f ;  /* 0x001c1f0c2d1f7589 */ /* 0x000fe200000e0000 */
[----:B------:R-:W-:Y:S02]  /*96a0*/  SEL R63, R72, R49, P0 ;  /* 0x00000031483f7207 */ /* 0x000fe40000000000 */
[----:B------:R-:W-:Y:S01]  /*96b0*/  SEL R65, R6, R29, P0 ;  /* 0x0000001d06417207 */ /* 0x000fe20000000000 */
[----:B------:R3:W0:Y:S01]  /*96c0*/  SHFL.IDX PT, R36, R55, R12, 0x1c1f ;  /* 0x001c1f0c37247589 */ /* 0x00062200000e0000 */
[----:B------:R-:W-:Y:S02]  /*96d0*/  SEL R72, R74, R75, P0 ;  /* 0x0000004b4a487207 */ /* 0x000fe40000000000 */
[----:B-1----:R-:W-:Y:S01]  /*96e0*/  SEL R46, R93, R44, P0 ;  /* 0x0000002c5d2e7207 */ /* 0x002fe20000000000 */
[----:B------:R1:W0:Y:S01]  /*96f0*/  SHFL.IDX PT, R105, R58, R12, 0x1c1f ;  /* 0x001c1f0c3a697589 */ /* 0x00022200000e0000 */
[----:B------:R-:W-:-:S02]  /*9700*/  SEL R44, R44, R93, P0 ;  /* 0x0000005d2c2c7207 */ /* 0x000fc40000000000 */
[----:B------:R-:W-:Y:S01]  /*9710*/  SEL R93, R96, R103, P0 ;  /* 0x00000067605d7207 */ /* 0x000fe20000000000 */
[----:B------:R4:W0:Y:S01]  /*9720*/  SHFL.IDX PT, R107, R69, R12, 0x1c1f ;  /* 0x001c1f0c456b7589 */ /* 0x00082200000e0000 */
[----:B--2---:R-:W-:Y:S01]  /*9730*/  SEL R59, R73, R28, P0 ;  /* 0x0000001c493b7207 */ /* 0x004fe20000000000 */
[----:B------:R-:W-:Y:S01]  /*9740*/  IMAD.U32 R103, RZ, RZ, UR8 ;  /* 0x00000008ff677e24 */ /* 0x000fe2000f8e00ff */
[----:B---3--:R-:W-:Y:S01]  /*9750*/  SEL R55, R77, R30, P0 ;  /* 0x0000001e4d377207 */ /* 0x008fe20000000000 */
[----:B------:R-:W-:Y:S01]  /*9760*/  ULDC.64 UR8, c[0x0][0xc08] ;  /* 0x0003020000087ab9 */ /* 0x000fe20000000a00 */
[----:B------:R-:W-:Y:S02]  /*9770*/  SEL R77, R15, R80, P0 ;  /* 0x000000500f4d7207 */ /* 0x000fe40000000000 */
[----:B-1----:R-:W-:Y:S02]  /*9780*/  SEL R58, R76, R47, P0 ;  /* 0x0000002f4c3a7207 */ /* 0x002fe40000000000 */
[----:B------:R-:W-:-:S02]  /*9790*/  SEL R76, R78, R79, P0 ;  /* 0x0000004f4e4c7207 */ /* 0x000fc40000000000 */
[----:B------:R-:W-:Y:S02]  /*97a0*/  SEL R78, R79, R78, P0 ;  /* 0x0000004e4f4e7207 */ /* 0x000fe40000000000 */
[----:B------:R-:W-:Y:S02]  /*97b0*/  SEL R79, R80, R15, P0 ;  /* 0x0000000f504f7207 */ /* 0x000fe40000000000 */
[----:B----4-:R-:W-:Y:S02]  /*97c0*/  SEL R69, R7, R14, P0 ;  /* 0x0000000e07457207 */ /* 0x010fe40000000000 */
        /* <DEDUP_REMOVED lines=10> */
[----:B0-----:R-:W-:Y:S02]  /*9870*/  SEL R43, R94, R97, P0 ;  /* 0x000000615e2b7207 */ /* 0x001fe40000000000 */
        /* <DEDUP_REMOVED lines=12> */
[----:B------:R-:W-:Y:S02]  /*9940*/  F2FP.BF16.F32.PACK_AB R4, R65, R64 ;  /* 0x000000404104723e */ /* 0x000fe400000010ff */
[----:B------:R-:W-:Y:S02]  /*9950*/  F2FP.BF16.F32.PACK_AB R5, R63, R62 ;  /* 0x0000003e3f05723e */ /* 0x000fe400000010ff */
[----:B------:R-:W-:Y:S02]  /*9960*/  F2FP.BF16.F32.PACK_AB R6, R67, R66 ;  /* 0x000000424306723e */ /* 0x000fe400000010ff */
[----:B------:R-:W-:-:S02]  /*9970*/  F2FP.BF16.F32.PACK_AB R7, R61, R60 ;  /* 0x0000003c3d07723e */ /* 0x000fc400000010ff */
[----:B------:R-:W-:Y:S02]  /*9980*/  SEL R86, R25, R86, P0 ;  /* 0x0000005619567207 */ /* 0x000fe40000000000 */
[----:B------:R-:W-:Y:S01]  /*9990*/  SEL R87, R24, R87, P0 ;  /* 0x0000005718577207 */ /* 0x000fe20000000000 */
[----:B------:R0:W-:Y:S01]  /*99a0*/  STSM.16.M88.4 [R8], R4 ;  /* 0x0000000408007844 */ /* 0x0001e20000000200 */
[----:B------:R-:W-:Y:S02]  /*99b0*/  F2FP.BF16.F32.PACK_AB R12, R69, R68 ;  /* 0x00000044450c723e */ /* 0x000fe400000010ff */
[----:B------:R-:W-:Y:S02]  /*99c0*/  F2FP.BF16.F32.PACK_AB R13, R59, R58 ;  /* 0x0000003a3b0d723e */ /* 0x000fe400000010ff */
[----:B------:R-:W-:Y:S02]  /*99d0*/  F2FP.BF16.F32.PACK_AB R14, R71, R70 ;  /* 0x00000046470e723e */ /* 0x000fe400000010ff */
[----:B------:R-:W-:-:S02]  /*99e0*/  F2FP.BF16.F32.PACK_AB R15, R57, R56 ;  /* 0x00000038390f723e */ /* 0x000fc400000010ff */
[----:B------:R-:W-:Y:S02]  /*99f0*/  F2FP.BF16.F32.PACK_AB R24, R73, R72 ;  /* 0x000000484918723e */ /* 0x000fe400000010ff */
[----:B------:R-:W-:Y:S01]  /*9a00*/  F2FP.BF16.F32.PACK_AB R25, R55, R54 ;  /* 0x000000363719723e */ /* 0x000fe200000010ff */
[----:B------:R1:W-:Y:S01]  /*9a10*/  STSM.16.M88.4 [R9], R12 ;  /* 0x0000000c09007844 */ /* 0x0003e20000000200 */
[----:B------:R-:W-:Y:S02]  /*9a20*/  F2FP.BF16.F32.PACK_AB R26, R75, R74 ;  /* 0x0000004a4b1a723e */ /* 0x000fe400000010ff */
[----:B------:R-:W-:Y:S02]  /*9a30*/  F2FP.BF16.F32.PACK_AB R27, R53, R52 ;  /* 0x00000034351b723e */ /* 0x000fe400000010ff */
[----:B------:R-:W-:Y:S02]  /*9a40*/  F2FP.BF16.F32.PACK_AB R28, R77, R76 ;  /* 0x0000004c4d1c723e */ /* 0x000fe400000010ff */
[----:B------:R-:W-:Y:S01]  /*9a50*/  F2FP.BF16.F32.PACK_AB R29, R51, R50 ;  /* 0x00000032331d723e */ /* 0x000fe200000010ff */
[----:B------:R2:W-:Y:S01]  /*9a60*/  STSM.16.M88.4 [R10], R24 ;  /* 0x000000180a007844 */ /* 0x0005e20000000200 */
[----:B------:R-:W-:-:S02]  /*9a70*/  F2FP.BF16.F32.PACK_AB R30, R79, R78 ;  /* 0x0000004e4f1e723e */ /* 0x000fc400000010ff */
[----:B------:R-:W-:Y:S02]  /*9a80*/  F2FP.BF16.F32.PACK_AB R31, R49, R48 ;  /* 0x00000030311f723e */ /* 0x000fe400000010ff */
[----:B------:R-:W-:Y:S02]  /*9a90*/  SEL R92, R102, R105, P0 ;  /* 0x00000069665c7207 */ /* 0x000fe40000000000 */
[----:B------:R-:W-:Y:S01]  /*9aa0*/  SEL R94, R105, R102, P0 ;  /* 0x00000066695e7207 */ /* 0x000fe20000000000 */
[----:B------:R3:W-:Y:S01]  /*9ab0*/  STSM.16.M88.4 [R11], R28 ;  /* 0x0000001c0b007844 */ /* 0x0007e20000000200 */
[----:B------:R-:W-:Y:S01]  /*9ac0*/  SEL R38, R104, R107, P0 ;  /* 0x0000006b68267207 */ /* 0x000fe20000000000 */
[----:B------:R-:W-:Y:S01]  /*9ad0*/  IMAD.U32 R102, RZ, RZ, UR7 ;  /* 0x00000007ff667e24 */ /* 0x000fe2000f8e00ff */
[----:B------:R-:W-:Y:S02]  /*9ae0*/  SEL R36, R107, R104, P0 ;  /* 0x000000686b247207 */ /* 0x000fe40000000000 */
[----:B0-----:R-:W-:-:S02]  /*9af0*/  F2FP.BF16.F32.PACK_AB R4, R81, R80 ;  /* 0x000000505104723e */ /* 0x001fc400000010ff */
[----:B------:R-:W-:Y:S02]  /*9b00*/  F2FP.BF16.F32.PACK_AB R5, R47, R46 ;  /* 0x0000002e2f05723e */ /* 0x000fe400000010ff */
[----:B------:R-:W-:Y:S02]  /*9b10*/  F2FP.BF16.F32.PACK_AB R6, R83, R82 ;  /* 0x000000525306723e */ /* 0x000fe400000010ff */
[----:B------:R-:W-:Y:S02]  /*9b20*/  F2FP.BF16.F32.PACK_AB R7, R45, R44 ;  /* 0x0000002c2d07723e */ /* 0x000fe400000010ff */
[----:B------:R-:W-:Y:S02]  /*9b30*/  F2FP.BF16.F32.PACK_AB R8, R85, R84 ;  /* 0x000000545508723e */ /* 0x000fe400000010ff */
[----:B-1----:R-:W-:Y:S01]  /*9b40*/  F2FP.BF16.F32.PACK_AB R9, R43, R42 ;  /* 0x0000002a2b09723e */ /* 0x002fe200000010ff */
[----:B------:R-:W-:Y:S01]  /*9b50*/  STSM.16.M88.4 [R3], R4 ;  /* 0x0000000403007844 */ /* 0x000fe20000000200 */
[----:B--2---:R-:W-:-:S02]  /*9b60*/  F2FP.BF16.F32.PACK_AB R10, R87, R86 ;  /* 0x00000056570a723e */ /* 0x004fc400000010ff */
[----:B---3--:R-:W-:Y:S02]  /*9b70*/  F2FP.BF16.F32.PACK_AB R11, R41, R40 ;  /* 0x00000028290b723e */ /* 0x008fe400000010ff */
[----:B------:R-:W-:Y:S02]  /*9b80*/  F2FP.BF16.F32.PACK_AB R12, R89, R88 ;  /* 0x00000058590c723e */ /* 0x000fe400000010ff */
[----:B------:R-:W-:Y:S01]  /*9b90*/  F2FP.BF16.F32.PACK_AB R13, R93, R92 ;  /* 0x0000005c5d0d723e */ /* 0x000fe200000010ff */
[----:B------:R0:W-:Y:S01]  /*9ba0*/  STSM.16.M88.4 [R34], R8 ;  /* 0x0000000822007844 */ /* 0x0001e20000000200 */
[----:B------:R-:W-:Y:S02]  /*9bb0*/  F2FP.BF16.F32.PACK_AB R14, R91, R90 ;  /* 0x0000005a5b0e723e */ /* 0x000fe400000010ff */
[----:B------:R-:W-:Y:S02]  /*9bc0*/  F2FP.BF16.F32.PACK_AB R15, R95, R94 ;  /* 0x0000005e5f0f723e */ /* 0x000fe400000010ff */
[----:B------:R-:W-:-:S02]  /*9bd0*/  F2FP.BF16.F32.PACK_AB R24, R97, R96 ;  /* 0x000000606118723e */ /* 0x000fc400000010ff */
[----:B------:R-:W-:Y:S01]  /*9be0*/  F2FP.BF16.F32.PACK_AB R25, R39, R38 ;  /* 0x000000262719723e */ /* 0x000fe200000010ff */
[----:B------:R1:W-:Y:S01]  /*9bf0*/  STSM.16.M88.4 [R100], R12 ;  /* 0x0000000c64007844 */ /* 0x0003e20000000200 */
[----:B------:R-:W-:Y:S02]  /*9c00*/  F2FP.BF16.F32.PACK_AB R26, R99, R98 ;  /* 0x00000062631a723e */ /* 0x000fe400000010ff */
[----:B------:R-:W-:Y:S02]  /*9c10*/  F2FP.BF16.F32.PACK_AB R27, R37, R36 ;  /* 0x00000024251b723e */ /* 0x000fe400000010ff */
[----:B------:R-:W-:-:S03]  /*9c20*/  ISETP.NE.U32.AND P0, PT, RZ, UR10, PT ;  /* 0x0000000aff007c0c */ /* 0x000fc6000bf05070 */
[----:B------:R1:W-:Y:S01]  /*9c30*/  STSM.16.M88.4 [R101], R24 ;  /* 0x0000001865007844 */ /* 0x0003e20000000200 */
[----:B------:R-:W-:Y:S01]  /*9c40*/  BAR.SYNC.DEFER_BLOCKING 0x1, 0x100 ;  /* 0x0044000000007b1d */ /* 0x000fe20000010000 */
[----:B------:R-:W-:-:S07]  /*9c50*/  ISETP.NE.AND.EX P0, PT, RZ, UR11, PT, P0 ;  /* 0x0000000bff007c0c */ /* 0x000fce000bf05300 */
[----:B0-----:R-:W0:Y:S06]  /*9c60*/  LDC R34, c[0x0][0xbe8] ;  /* 0x0002fa00ff227b82 */ /* 0x001e2c0000000800 */
[----:B------:R-:W2:Y:S01]  /*9c70*/  @P0 LDG.E R28, desc[UR52][R102.64] ;  /* 0x00000034661c0981 */ /* 0x000ea2000c1e1900 */
[----:B------:R-:W-:-:S04]  /*9c80*/  UISETP.NE.U32.AND UP0, UPT, UR8, URZ, UPT ;  /* 0x0000003f0800728c */ /* 0x000fc8000bf05070 */
[----:B------:R-:W-:Y:S01]  /*9c90*/  UISETP.NE.AND.EX UP0, UPT, UR9, URZ, UPT, UP0 ;  /* 0x0000003f0900728c */ /* 0x000fe2000bf05300 */
[----:B0-----:R-:W-:-:S05]  /*9ca0*/  ISETP.NE.AND P1, PT, R34, 0x1, PT ;  /* 0x000000012200780c */ /* 0x001fca0003f25270 */
[----:B------:R-:W-:-:S05]  /*9cb0*/  PLOP3.LUT P4, PT, PT, PT, UP0, 0x80, 0x0 ;  /* 0x000000000000781c */ /* 0x000fca0003f8f008 */
[----:B------:R-:W-:-:S03]  /*9cc0*/  @UP0 UIADD3 UR8, UP1, UR4, UR8, URZ ;  /* 0x0000000804080290 */ /* 0x000fc6000ff3e03f */
[----:B------:R-:W0:Y:S01]  /*9cd0*/  @P1 LDC R6, c[0x0][0xbec] ;  /* 0x0002fb00ff061b82 */ /* 0x000e220000000800 */
[----:B------:R-:W-:Y:S02]  /*9ce0*/  @UP0 UIADD3.X UR9, UR12, UR9, URZ, UP1, !UPT ;  /* 0x000000090c090290 */ /* 0x000fe40008ffe43f */
[----:B------:R-:W-:Y:S01]  /*9cf0*/  UISETP.GT.AND UP1, UPT, UR45, 0x1, UPT ;  /* 0x000000012d00788c */ /* 0x000fe2000bf24270 */
[----:B------:R-:W-:Y:S01]  /*9d00*/  IMAD.U32 R4, RZ, RZ, UR8 ;  /* 0x00000008ff047e24 */ /* 0x000fe2000f8e00ff */
[----:B------:R-:W-:Y:S01]  /*9d10*/  ULDC UR4, c[0x0][0xa88] ;  /* 0x0002a20000047ab9 */ /* 0x000fe20000000800 */
[----:B------:R-:W-:Y:S01]  /*9d20*/  UMOV UR16, 0x9b8 ;  /* 0x000009b800107882 */ /* 0x000fe20000000000 */
[----:B------:R-:W-:Y:S01]  /*9d30*/  IMAD.U32 R3, RZ, RZ, UR4 ;  /* 0x00000004ff037e24 */ /* 0x000fe2000f8e00ff */
[----:B------:R-:W3:Y:S01]  /*9d40*/  @P1 LDC R9, c[0x0][0xbf0] ;  /* 0x0002fc00ff091b82 */ /* 0x000ee20000000800 */
[----:B------:R-:W-:Y:S01]  /*9d50*/  USEL UR16, UR16, 0x978, UP1 ;  /* 0x0000097810107887 */ /* 0x000fe20008800000 */
[----:B------:R-:W-:Y:S01]  /*9d60*/  IMAD.U32 R5, RZ, RZ, UR9 ;  /* 0x00000009ff057e24 */ /* 0x000fe2000f8e00ff */
[----:B------:R-:W-:-:S04]  /*9d70*/  UISETP.NE.U32.AND UP0, UPT, UR10, URZ, UPT ;  /* 0x0000003f0a00728c */ /* 0x000fc8000bf05070 */
[----:B------:R4:W5:Y:S01]  /*9d80*/  @P4 LDG.E R3, desc[UR52][R4.64] ;  /* 0x0000003404034981 */ /* 0x000962000c1e1900 */
[----:B------:R-:W-:Y:S01]  /*9d90*/  UISETP.NE.AND.EX UP0, UPT, UR11, URZ, UPT, UP0 ;  /* 0x0000003f0b00728c */ /* 0x000fe2000bf05300 */
[----:B------:R-:W-:Y:S01]  /*9da0*/  UMOV UR4, URZ ;  /* 0x0000003f00047c82 */ /* 0x000fe20008000000 */
[----:B------:R-:W-:-:S03]  /*9db0*/  USEL UR7, UR39, URZ, UP1 ;  /* 0x0000003f27077287 */ /* 0x000fc60008800000 */
[----:B------:R-:W-:Y:S01]  /*9dc0*/  ULDC.64 UR10, c[0x0][UR16+0x218] ;  /* 0x00008600100a7abb */ /* 0x000fe20008000a00 */
[----:B------:R-:W-:Y:S01]  /*9dd0*/  ULDC.64 UR14, c[0x0][UR16+0x228] ;  /* 0x00008a00100e7abb */ /* 0x000fe20008000a00 */
[----:B------:R-:W-:Y:S01]  /*9de0*/  USEL UR36, UR36, URZ, !UP0 ;  /* 0x0000003f24247287 */ /* 0x000fe2000c000000 */
[----:B----4-:R-:W-:Y:S01]  /*9df0*/  IMAD.U32 R4, RZ, RZ, UR42 ;  /* 0x0000002aff047e24 */ /* 0x010fe2000f8e00ff */
[----:B------:R-:W-:Y:S01]  /*9e00*/  ULDC.64 UR12, c[0x0][UR16+0x220] ;  /* 0x00008800100c7abb */ /* 0x000fe20008000a00 */
[----:B------:R-:W-:Y:S02]  /*9e10*/  UIMAD.WIDE.U32 UR8, UR10, UR38, URZ ;  /* 0x000000260a0872a5 */ /* 0x000fe4000f8e003f */
[----:B------:R-:W-:Y:S01]  /*9e20*/  IMAD R11, R4, 0x80, R219 ;  /* 0x00000080040b7824 */ /* 0x000fe200078e02db */
[----:B------:R-:W-:Y:S02]  /*9e30*/  UIMAD.WIDE.U32 UR18, UR14, UR7, URZ ;  /* 0x000000070e1272a5 */ /* 0x000fe4000f8e003f */
[----:B------:R-:W-:Y:S01]  /*9e40*/  UIMAD UR10, UR11, UR38, URZ ;  /* 0x000000260b0a72a4 */ /* 0x000fe2000f8e023f */
[----:B0-----:R-:W-:Y:S01]  /*9e50*/  @P1 IMAD.HI.U32 R4, R11, R6, RZ ;  /* 0x000000060b041227 */ /* 0x001fe200078e00ff */
[----:B------:R-:W-:-:S02]  /*9e60*/  UIMAD UR14, UR15, UR7, URZ ;  /* 0x000000070f0e72a4 */ /* 0x000fc4000f8e023f */
[----:B------:R-:W-:Y:S01]  /*9e70*/  USEL UR37, UR37, URZ, !UP0 ;  /* 0x0000003f25257287 */ /* 0x000fe2000c000000 */
[----:B------:R-:W-:Y:S01]  /*9e80*/  IMAD.MOV.U32 R7, RZ, RZ, R11 ;  /* 0x000000ffff077224 */ /* 0x000fe200078e000b */
[----:B------:R-:W-:Y:S01]  /*9e90*/  UIMAD UR7, UR13, UR36, URZ ;  /* 0x000000240d0772a4 */ /* 0x000fe2000f8e023f */
[----:B---3--:R-:W-:Y:S01]  /*9ea0*/  @P1 SHF.R.U32.HI R7, RZ, R9, R4 ;  /* 0x00000009ff071219 */ /* 0x008fe20000011604 */
[----:B------:R-:W-:Y:S01]  /*9eb0*/  UIADD3 UR9, UR9, UR10, URZ ;  /* 0x0000000a09097290 */ /* 0x000fe2000fffe03f */
[----:B------:R-:W-:Y:S01]  /*9ec0*/  IMAD.U32 R4, RZ, RZ, UR18 ;  /* 0x00000012ff047e24 */ /* 0x000fe2000f8e00ff */
[----:B------:R-:W-:Y:S01]  /*9ed0*/  UIMAD.WIDE.U32 UR10, UR12, UR36, URZ ;  /* 0x000000240c0a72a5 */ /* 0x000fe2000f8e003f */
[----:B------:R-:W-:Y:S01]  /*9ee0*/  IMAD.U32 R5, RZ, RZ, UR19 ;  /* 0x00000013ff057e24 */ /* 0x000fe2000f8e00ff */
[----:B------:R-:W-:Y:S01]  /*9ef0*/  UIMAD UR7, UR12, UR37, UR7 ;  /* 0x000000250c0772a4 */ /* 0x000fe2000f8e0207 */
[--C-:B------:R-:W-:Y:S01]  /*9f00*/  IMAD.MOV R9, RZ, RZ, -R7.reuse ;  /* 0x000000ffff097224 */ /* 0x100fe200078e0a07 */
[----:B------:R-:W-:Y:S01]  /*9f10*/  UIADD3 UR14, UR19, UR14, URZ ;  /* 0x0000000e130e7290 */ /* 0x000fe2000fffe03f */
[----:B------:R-:W-:Y:S01]  /*9f20*/  SHF.R.S32.HI R5, RZ, 0x1f, R7 ;  /* 0x0000001fff057819 */ /* 0x000fe20000011407 */
[----:B------:R-:W-:Y:S01]  /*9f30*/  UIADD3 UR7, UR11, UR7, URZ ;  /* 0x000000070b077290 */ /* 0x000fe2000fffe03f */
[----:B------:R-:W-:-:S03]  /*9f40*/  IMAD R9, R34, R9, R11 ;  /* 0x0000000922097224 */ /* 0x000fc600078e020b */
[----:B------:R-:W-:Y:S02]  /*9f50*/  IMAD.U32 R8, RZ, RZ, UR14 ;  /* 0x0000000eff087e24 */ /* 0x000fe4000f8e00ff */
[----:B------:R-:W-:Y:S02]  /*9f60*/  SHF.R.S32.HI R6, RZ, 0x1f, R9 ;  /* 0x0000001fff067819 */ /* 0x000fe40000011409 */
[----:B--2---:R-:W-:-:S13]  /*9f70*/  @P0 R2UR UR4, R28 ;  /* 0x000000001c0402ca */ /* 0x004fda00000e0000 */
[----:B------:R-:W-:Y:S02]  /*9f80*/  UIADD3 UR8, UP0, UP2, UR10, UR8, UR4 ;  /* 0x000000080a087290 */ /* 0x000fe4000fa1e004 */
[----:B------:R-:W-:Y:S01]  /*9f90*/  USHF.R.S32.HI UR12, URZ, 0x1f, UR4 ;  /* 0x0000001f3f0c7899 */ /* 0x000fe20008011404 */
[----:B------:R-:W-:Y:S01]  /*9fa0*/  ULDC.64 UR10, c[0x0][0xba8] ;  /* 0x0002ea00000a7ab9 */ /* 0x000fe20000000a00 */
[----:B------:R-:W-:Y:S02]  /*9fb0*/  @!UP1 ULDC UR10, c[0x0][0xb50] ;  /* 0x0002d400000a9ab9 */ /* 0x000fe40000000800 */
[----:B------:R-:W-:Y:S01]  /*9fc0*/  UIADD3.X UR7, UR7, UR9, UR12, UP0, UP2 ;  /* 0x0000000907077290 */ /* 0x000fe200087e440c */
[----:B------:R-:W-:Y:S01]  /*9fd0*/  IADD3 R4, P2, P3, R7, UR8, R4 ;  /* 0x0000000807047c10 */ /* 0x000fe2000fb5e004 */
[----:B------:R-:W-:Y:S01]  /*9fe0*/  @!UP1 ULDC UR11, c[0x0][0xb54] ;  /* 0x0002d500000b9ab9 */ /* 0x000fe20000000800 */
[----:B------:R-:W-:Y:S02]  /*9ff0*/  ULDC.64 UR8, c[0x0][UR16+0x210] ;  /* 0x0000840010087abb */ /* 0x000fe40008000a00 */
[----:B------:R-:W-:Y:S01]  /*a000*/  IMAD R7, R9, UR9, RZ ;  /* 0x0000000909077c24 */ /* 0x000fe2000f8e02ff */
[----:B------:R-:W-:-:S03]  /*a010*/  IADD3.X R5, R5, UR7, R8, P2, P3 ;  /* 0x0000000705057c10 */ /* 0x000fc600097e6408 */
[----:B------:R-:W-:Y:S02]  /*a020*/  IMAD R7, R6, UR8, R7 ;  /* 0x0000000806077c24 */ /* 0x000fe4000f8e0207 */
[----:B------:R-:W-:-:S04]  /*a030*/  IMAD.WIDE.U32 R4, R9, UR8, R4 ;  /* 0x0000000809047c25 */ /* 0x000fc8000f8e0004 */
[----:B------:R-:W-:Y:S01]  /*a040*/  IMAD.IADD R5, R5, 0x1, R7 ;  /* 0x0000000105057824 */ /* 0x000fe200078e0207 */
[----:B------:R-:W-:-:S04]  /*a050*/  LEA R9, P2, R4, UR10, 0x2 ;  /* 0x0000000a04097c11 */ /* 0x000fc8000f8410ff */
[----:B------:R-:W-:Y:S01]  /*a060*/  LEA.HI.X R10, R4, UR11, R5, 0x2, P2 ;  /* 0x0000000b040a7c11 */ /* 0x000fe200090f1405 */
[----:B-1----:R-:W-:Y:S08]  /*a070*/  @P4 BRA `(.L_x_210) ;  /* 0x0000000000104947 */ /* 0x002ff00003800000 */
[----:B------:R-:W-:Y:S05]  /*a080*/  @!P0 BRA `(.L_x_210) ;  /* 0x00000000000c8947 */ /* 0x000fea0003800000 */
[----:B------:R-:W2:Y:S04]  /*a090*/  LDG.E R4, desc[UR52][R102.64] ;  /* 0x0000003466047981 */ /* 0x000ea8000c1e1900 */
[----:B-----5:R-:W2:Y:S02]  /*a0a0*/  LDG.E R3, desc[UR52][R102.64+0x4] ;  /* 0x0000043466037981 */ /* 0x020ea4000c1e1900 */
[----:B--2---:R-:W-:-:S07]  /*a0b0*/  IMAD.IADD R3, R3, 0x1, -R4 ;  /* 0x0000000103037824 */ /* 0x004fce00078e0a04 */
.L_x_210:
[----:B------:R-:W-:Y:S01]  /*a0c0*/  IMAD.U32 R13, RZ, RZ, UR42 ;  /* 0x0000002aff0d7e24 */ /* 0x000fe2000f8e00ff */
[----:B------:R-:W-:Y:S01]  /*a0d0*/  SHFL.IDX PT, R4, R9, RZ, 0x1c1f ;  /* 0x001c1fff09047589 */ /* 0x000fe200000e0000 */
[----:B-----5:R-:W-:Y:S01]  /*a0e0*/  IMAD R3, R3, R34, RZ ;  /* 0x0000002203037224 */ /* 0x020fe200078e02ff */
[----:B------:R-:W-:Y:S01]  /*a0f0*/  LOP3.LUT P0, RZ, R201, 0x3, RZ, 0xc0, !PT ;  /* 0x00000003c9ff7812 */ /* 0x000fe2000780c0ff */
[----:B------:R-:W-:Y:S01]  /*a100*/  IMAD R12, R13, 0x80, R218 ;  /* 0x000000800d0c7824 */ /* 0x000fe200078e02da */
[----:B------:R-:W0:Y:S01]  /*a110*/  SHFL.IDX PT, R5, R10, RZ, 0x1c1f ;  /* 0x001c1fff0a057589 */ /* 0x000e2200000e0000 */
[----:B------:R-:W-:Y:S02]  /*a120*/  PLOP3.LUT P3, PT, PT, PT, UP1, 0x80, 0x0 ;  /* 0x000000000000781c */ /* 0x000fe40003f6f018 */
[C---:B------:R-:W-:Y:S01]  /*a130*/  VIADD R8, R12.reuse, 0x8 ;  /* 0x000000080c087836 */ /* 0x040fe20000000000 */
[----:B------:R-:W-:Y:S01]  /*a140*/  SHFL.IDX PT, R6, R9, 0x1, 0x1c1f ;  /* 0x003c1f0009067f89 */ /* 0x000fe200000e0000 */
[----:B------:R-:W-:-:S03]  /*a150*/  ISETP.GE.OR P2, PT, R12, R3, P0 ;  /* 0x000000030c00720c */ /* 0x000fc60000746670 */
[----:B------:R-:W1:Y:S01]  /*a160*/  SHFL.IDX PT, R7, R10, 0x1, 0x1c1f ;  /* 0x003c1f000a077f89 */ /* 0x000e6200000e0000 */
[----:B------:R-:W-:-:S09]  /*a170*/  ISETP.GE.OR P0, PT, R8, R3, P0 ;  /* 0x000000030800720c */ /* 0x000fd20000706670 */
[----:B0-----:R0:W-:Y:S01]  /*a180*/  @!P2 ST.E desc[UR52][R4.64], R21 ;  /* 0x000000150400a985 */ /* 0x0011e2000c101934 */
[----:B------:R-:W-:-:S03]  /*a190*/  ISETP.GE.AND P2, PT, R12, R3, PT ;  /* 0x000000030c00720c */ /* 0x000fc60003f46270 */
[----:B-1----:R0:W-:Y:S01]  /*a1a0*/  @!P0 ST.E desc[UR52][R6.64], R20 ;  /* 0x0000001406008985 */ /* 0x0021e2000c101934 */
[----:B------:R-:W-:Y:S01]  /*a1b0*/  ISETP.GE.AND P0, PT, R8, R3, PT ;  /* 0x000000030800720c */ /* 0x000fe20003f06270 */
[----:B------:R-:W-:-:S12]  /*a1c0*/  @P3 BRA `(.L_x_211) ;  /* 0x0000000800903947 */ /* 0x000fd80003800000 */
[----:B0-----:R-:W-:Y:S01]  /*a1d0*/  IMAD R5, R200, 0x40, R2 ;  /* 0x00000040c8057824 */ /* 0x001fe200078e0202 */
[----:B------:R-:W0:Y:S01]  /*a1e0*/  @P1 LDC R21, c[0x0][0xbec] ;  /* 0x0002fb00ff151b82 */ /* 0x000e220000000800 */
[----:B------:R-:W-:Y:S02]  /*a1f0*/  ULDC.64 UR10, c[0x0][0xaa0] ;  /* 0x0002a800000a7ab9 */ /* 0x000fe40000000a00 */
[----:B------:R-:W-:-:S03]  /*a200*/  IMAD.WIDE R32, R5, 0x2, R32 ;  /* 0x0000000205207825 */ /* 0x000fc600078e0220 */
[C---:B------:R-:W-:Y:S02]  /*a210*/  IADD3 R9, P6, R32.reuse, 0x1000, RZ ;  /* 0x0000100020097810 */ /* 0x040fe40007fde0ff */
[----:B------:R-:W1:Y:S01]  /*a220*/  @P1 LDC R49, c[0x0][0xbf0] ;  /* 0x0002fc00ff311b82 */ /* 0x000e620000000800 */
[C---:B------:R-:W-:Y:S02]  /*a230*/  IADD3 R13, P5, R32.reuse, 0x2000, RZ ;  /* 0x00002000200d7810 */ /* 0x040fe40007fbe0ff */
[----:B------:R-:W-:Y:S02]  /*a240*/  LOP3.LUT R8, R9, 0x380, RZ, 0xc0, !PT ;  /* 0x0000038009087812 */ /* 0x000fe400078ec0ff */
[----:B------:R-:W-:Y:S02]  /*a250*/  IADD3 R25, P4, R32, 0x3000, RZ ;  /* 0x0000300020197810 */ /* 0x000fe40007f9e0ff */
[----:B------:R-:W-:Y:S02]  /*a260*/  SHF.R.U64 R8, R8, 0x3, RZ ;  /* 0x0000000308087819 */ /* 0x000fe400000012ff */
[----:B------:R-:W-:-:S02]  /*a270*/  IADD3 R29, P3, R32, 0x4000, RZ ;  /* 0x00004000201d7810 */ /* 0x000fc40007f7e0ff */
[----:B------:R-:W-:Y:S01]  /*a280*/  LOP3.LUT R8, R8, R9, RZ, 0x3c, !PT ;  /* 0x0000000908087212 */ /* 0x000fe200078e3cff */
[--C-:B------:R-:W-:Y:S01]  /*a290*/  IMAD.X R9, RZ, RZ, R33.reuse, P6 ;  /* 0x000000ffff097224 */ /* 0x100fe200030e0621 */
[C---:B------:R-:W-:Y:S02]  /*a2a0*/  IADD3 R5, P6, R32.reuse, 0x7000, RZ ;  /* 0x0000700020057810 */ /* 0x040fe40007fde0ff */
[C---:B------:R-:W-:Y:S02]  /*a2b0*/  IADD3 R37, P2, R32.reuse, 0x5000, RZ ;  /* 0x0000500020257810 */ /* 0x040fe40007f5e0ff */
[C---:B------:R-:W-:Y:S01]  /*a2c0*/  IADD3 R41, P0, R32.reuse, 0x6000, RZ ;  /* 0x0000600020297810 */ /* 0x040fe20007f1e0ff */
[----:B------:R-:W-:Y:S01]  /*a2d0*/  UIMAD UR7, UR12, UR10, URZ ;  /* 0x0000000a0c0772a4 */ /* 0x000fe2000f8e023f */
[----:B------:R-:W-:Y:S01]  /*a2e0*/  LOP3.LUT R7, R32, 0x380, RZ, 0xc0, !PT ;  /* 0x0000038020077812 */ /* 0x000fe200078ec0ff */
[----:B------:R-:W-:Y:S01]  /*a2f0*/  UIMAD.WIDE.U32 UR8, UR4, UR10, URZ ;  /* 0x0000000a040872a5 */ /* 0x000fe2000f8e003f */
[----:B------:R-:W-:Y:S01]  /*a300*/  LOP3.LUT R4, R5, 0x380, RZ, 0xc0, !PT ;  /* 0x0000038005047812 */ /* 0x000fe200078ec0ff */
[----:B------:R-:W-:Y:S01]  /*a310*/  IMAD.X R45, RZ, RZ, R33, P6 ;  /* 0x000000ffff2d7224 */ /* 0x000fe200030e0621 */
[----:B------:R-:W-:Y:S01]  /*a320*/  LOP3.LUT R12, R13, 0x380, RZ, 0xc0, !PT ;  /* 0x000003800d0c7812 */ /* 0x000fe200078ec0ff */
[----:B------:R-:W-:Y:S01]  /*a330*/  IMAD R20, R17, 0x20, R200 ;  /* 0x0000002011147824 */ /* 0x000fe200078e02c8 */
[----:B------:R-:W-:Y:S01]  /*a340*/  LOP3.LUT R24, R25, 0x380, RZ, 0xc0, !PT ;  /* 0x0000038019187812 */ /* 0x000fe200078ec0ff */
[----:B------:R-:W-:Y:S01]  /*a350*/  ULDC.64 UR12, c[0x0][0xaf0] ;  /* 0x0002bc00000c7ab9 */ /* 0x000fe20000000a00 */
[----:B------:R-:W-:Y:S01]  /*a360*/  LOP3.LUT R28, R29, 0x380, RZ, 0xc0, !PT ;  /* 0x000003801d1c7812 */ /* 0x000fe200078ec0ff */
[----:B------:R-:W5:Y:S01]  /*a370*/  LD.E.128 R8, desc[UR52][R8.64] ;  /* 0x0000003408087980 */ /* 0x000f62000c101d00 */
[----:B------:R-:W-:-:S02]  /*a380*/  LOP3.LUT R36, R37, 0x380, RZ, 0xc0, !PT ;  /* 0x0000038025247812 */ /* 0x000fc400078ec0ff */
[----:B------:R-:W-:Y:S02]  /*a390*/  LOP3.LUT R40, R41, 0x380, RZ, 0xc0, !PT ;  /* 0x0000038029287812 */ /* 0x000fe400078ec0ff */
[----:B------:R-:W-:Y:S02]  /*a3a0*/  SHF.R.U64 R7, R7, 0x3, RZ ;  /* 0x0000000307077819 */ /* 0x000fe400000012ff */
[----:B------:R-:W-:Y:S02]  /*a3b0*/  SHF.R.U64 R4, R4, 0x3, RZ ;  /* 0x0000000304047819 */ /* 0x000fe400000012ff */
[----:B------:R-:W-:Y:S02]  /*a3c0*/  SHF.R.U64 R12, R12, 0x3, RZ ;  /* 0x000000030c0c7819 */ /* 0x000fe400000012ff */
[----:B------:R-:W-:Y:S02]  /*a3d0*/  SHF.R.U64 R24, R24, 0x3, RZ ;  /* 0x0000000318187819 */ /* 0x000fe400000012ff */
[----:B------:R-:W-:-:S02]  /*a3e0*/  SHF.R.U64 R28, R28, 0x3, RZ ;  /* 0x000000031c1c7819 */ /* 0x000fc400000012ff */
[----:B------:R-:W-:Y:S02]  /*a3f0*/  SHF.R.U64 R36, R36, 0x3, RZ ;  /* 0x0000000324247819 */ /* 0x000fe400000012ff */
[----:B------:R-:W-:Y:S02]  /*a400*/  SHF.R.U64 R40, R40, 0x3, RZ ;  /* 0x0000000328287819 */ /* 0x000fe400000012ff */
[----:B------:R-:W-:Y:S01]  /*a410*/  LOP3.LUT R32, R7, R32, RZ, 0x3c, !PT ;  /* 0x0000002007207212 */ /* 0x000fe200078e3cff */
[----:B------:R-:W-:Y:S01]  /*a420*/  UIMAD UR7, UR4, UR11, UR7 ;  /* 0x0000000b040772a4 */ /* 0x000fe2000f8e0207 */
[----:B------:R-:W-:Y:S01]  /*a430*/  LOP3.LUT R12, R12, R13, RZ, 0x3c, !PT ;  /* 0x0000000d0c0c7212 */ /* 0x000fe200078e3cff */
[--C-:B------:R-:W-:Y:S01]  /*a440*/  IMAD.X R13, RZ, RZ, R33.reuse, P5 ;  /* 0x000000ffff0d7224 */ /* 0x100fe200028e0621 */
[----:B------:R-:W-:Y:S01]  /*a450*/  LOP3.LUT R24, R24, R25, RZ, 0x3c, !PT ;  /* 0x0000001918187212 */ /* 0x000fe200078e3cff */
[--C-:B------:R-:W-:Y:S01]  /*a460*/  IMAD.X R25, RZ, RZ, R33.reuse, P4 ;  /* 0x000000ffff197224 */ /* 0x100fe200020e0621 */
[----:B------:R-:W-:Y:S01]  /*a470*/  LOP3.LUT R28, R28, R29, RZ, 0x3c, !PT ;  /* 0x0000001d1c1c7212 */ /* 0x000fe200078e3cff */
[--C-:B------:R-:W-:Y:S01]  /*a480*/  IMAD.X R29, RZ, RZ, R33.reuse, P3 ;  /* 0x000000ffff1d7224 */ /* 0x100fe200018e0621 */
[----:B------:R-:W-:Y:S01]  /*a490*/  LOP3.LUT R36, R36, R37, RZ, 0x3c, !PT ;  /* 0x0000002524247212 */ /* 0x000fe200078e3cff */
[--C-:B------:R-:W-:Y:S01]  /*a4a0*/  IMAD.X R37, RZ, RZ, R33.reuse, P2 ;  /* 0x000000ffff257224 */ /* 0x100fe200010e0621 */
[----:B------:R-:W-:Y:S01]  /*a4b0*/  LOP3.LUT R40, R40, R41, RZ, 0x3c, !PT ;  /* 0x0000002928287212 */ /* 0x000fe200078e3cff */
[----:B------:R-:W-:Y:S01]  /*a4c0*/  IMAD.X R41, RZ, RZ, R33, P0 ;  /* 0x000000ffff297224 */ /* 0x000fe200000e0621 */
[----:B------:R-:W-:Y:S01]  /*a4d0*/  LOP3.LUT R44, R4, R5, RZ, 0x3c, !PT ;  /* 0x00000005042c7212 */ /* 0x000fe200078e3cff */
[----:B------:R-:W-:Y:S01]  /*a4e0*/  UIADD3 UR9, UR9, UR7, URZ ;  /* 0x0000000709097290 */ /* 0x000fe2000fffe03f */
[----:B------:R2:W5:Y:S01]  /*a4f0*/  LD.E.128 R4, desc[UR52][R32.64] ;  /* 0x0000003420047980 */ /* 0x000562000c101d00 */
[----:B------:R-:W-:Y:S01]  /*a500*/  ULDC.64 UR10, c[0x0][0xae8] ;  /* 0x0002ba00000a7ab9 */ /* 0x000fe20000000a00 */
[----:B------:R-:W-:-:S02]  /*a510*/  USHF.R.S32.HI UR4, URZ, 0x1f, UR36 ;  /* 0x0000001f3f047899 */ /* 0x000fc40008011424 */
[----:B------:R-:W-:Y:S01]  /*a520*/  UIMAD.WIDE.U32 UR8, UR38, UR10, UR8 ;  /* 0x0000000a260872a5 */ /* 0x000fe2000f8e0008 */
[----:B------:R-:W5:Y:S04]  /*a530*/  LD.E.128 R12, desc[UR52][R12.64] ;  /* 0x000000340c0c7980 */ /* 0x000f68000c101d00 */
[----:B------:R-:W5:Y:S01]  /*a540*/  LD.E.128 R24, desc[UR52][R24.64] ;  /* 0x0000003418187980 */ /* 0x000f62000c101d00 */
[----:B--2---:R-:W-:-:S03]  /*a550*/  IMAD.U32 R33, RZ, RZ, UR42 ;  /* 0x0000002aff217e24 */ /* 0x004fc6000f8e00ff */
[----:B------:R-:W5:Y:S01]  /*a560*/  LD.E.128 R28, desc[UR52][R28.64] ;  /* 0x000000341c1c7980 */ /* 0x000f62000c101d00 */
[----:B------:R-:W-:Y:S01]  /*a570*/  IMAD R48, R33, 0x80, R20 ;  /* 0x0000008021307824 */ /* 0x000fe200078e0214 */
[----:B------:R-:W-:Y:S02]  /*a580*/  UIMAD UR4, UR4, UR12, URZ ;  /* 0x0000000c040472a4 */ /* 0x000fe4000f8e023f */
[----:B------:R-:W5:Y:S01]  /*a590*/  LD.E.128 R36, desc[UR52][R36.64] ;  /* 0x0000003424247980 */ /* 0x000f62000c101d00 */
[----:B0-----:R-:W-:Y:S01]  /*a5a0*/  @P1 IMAD.HI.U32 R20, R48, R21, RZ ;  /* 0x0000001530141227 */ /* 0x001fe200078e00ff */
[----:B------:R-:W-:Y:S02]  /*a5b0*/  UIMAD UR9, UR38, UR11, UR9 ;  /* 0x0000000b260972a4 */ /* 0x000fe4000f8e0209 */
[----:B------:R-:W-:Y:S01]  /*a5c0*/  UIMAD UR4, UR36, UR13, UR4 ;  /* 0x0000000d240472a4 */ /* 0x000fe2000f8e0204 */
[----:B------:R-:W-:Y:S01]  /*a5d0*/  IMAD.MOV.U32 R33, RZ, RZ, R48 ;  /* 0x000000ffff217224 */ /* 0x000fe200078e0030 */
[----:B-1----:R-:W-:Y:S01]  /*a5e0*/  @P1 SHF.R.U32.HI R33, RZ, R49, R20 ;  /* 0x00000031ff211219 */ /* 0x002fe20000011614 */
[----:B------:R-:W-:Y:S01]  /*a5f0*/  UIMAD.WIDE.U32 UR36, UR36, UR12, UR8 ;  /* 0x0000000c242472a5 */ /* 0x000fe2000f8e0008 */
[----:B------:R-:W5:Y:S02]  /*a600*/  LD.E.128 R40, desc[UR52][R40.64] ;  /* 0x0000003428287980 */ /* 0x000f64000c101d00 */
[--C-:B------:R-:W-:Y:S01]  /*a610*/  SHF.R.S32.HI R32, RZ, 0x1f, R33.reuse ;  /* 0x0000001fff207819 */ /* 0x100fe20000011421 */
[----:B------:R-:W-:Y:S01]  /*a620*/  UIADD3 UR4, UR37, UR4, URZ ;  /* 0x0000000425047290 */ /* 0x000fe2000fffe03f */
[----:B------:R-:W-:Y:S01]  /*a630*/  IMAD.MOV R49, RZ, RZ, -R33 ;  /* 0x000000ffff317224 */ /* 0x000fe200078e0a21 */
[----:B------:R-:W-:Y:S01]  /*a640*/  ULDC.64 UR8, c[0x0][0xae0] ;  /* 0x0002b80000087ab9 */ /* 0x000fe20000000a00 */
[----:B------:R-:W-:Y:S01]  /*a650*/  IMAD.U32 R21, RZ, RZ, UR37 ;  /* 0x00000025ff157e24 */ /* 0x000fe2000f8e00ff */
[----:B------:R-:W5:Y:S01]  /*a660*/  LD.E.128 R44, desc[UR52][R44.64] ;  /* 0x000000342c2c7980 */ /* 0x000f62000c101d00 */
[----:B------:R-:W-:-:S02]  /*a670*/  IMAD R32, R32, UR8, RZ ;  /* 0x0000000820207c24 */ /* 0x000fc4000f8e02ff */
[----:B------:R-:W-:Y:S01]  /*a680*/  IMAD R49, R34, R49, R48 ;  /* 0x0000003122317224 */ /* 0x000fe200078e0230 */
[----:B------:R-:W-:Y:S01]  /*a690*/  @!PT LDS RZ, [RZ] ;  /* 0x00000000fffff984 */ /* 0x000fe20000000800 */
[----:B------:R-:W-:Y:S01]  /*a6a0*/  @!PT LDS RZ, [RZ] ;  /* 0x00000000fffff984 */ /* 0x000fe20000000800 */
[----:B------:R-:W-:Y:S01]  /*a6b0*/  @!PT LDS RZ, [RZ] ;  /* 0x00000000fffff984 */ /* 0x000fe20000000800 */
[----:B------:R-:W-:Y:S01]  /*a6c0*/  @!PT LDS RZ, [RZ] ;  /* 0x00000000fffff984 */ /* 0x000fe20000000800 */
[----:B------:R0:W-:Y:S06]  /*a6d0*/  MEMBAR.ALL.CTA ;  /* 0x0000000000007992 */ /* 0x0001ec0000008000 */
[----:B0-----:R-:W0:Y:S01]  /*a6e0*/  FENCE.VIEW.ASYNC.S ;  /* 0x00000000000073c6 */ /* 0x001e220000000000 */
[----:B------:R-:W-:Y:S02]  /*a6f0*/  IMAD.U32 R20, RZ, RZ, UR36 ;  /* 0x00000024ff147e24 */ /* 0x000fe4000f8e00ff */
[----:B------:R-:W-:-:S02]  /*a700*/  IMAD.U32 R21, RZ, RZ, UR4 ;  /* 0x00000004ff157e24 */ /* 0x000fc4000f8e00ff */
[C---:B------:R-:W-:Y:S01]  /*a710*/  IMAD R51, R33.reuse, UR9, R32 ;  /* 0x0000000921337c24 */ /* 0x040fe2000f8e0220 */
[----:B------:R-:W-:Y:S01]  /*a720*/  SHF.R.S32.HI R32, RZ, 0x1f, R49 ;  /* 0x0000001fff207819 */ /* 0x000fe20000011431 */
[----:B------:R-:W-:Y:S01]  /*a730*/  IMAD.WIDE.U32 R20, R33, UR8, R20 ;  /* 0x0000000821147c25 */ /* 0x000fe2000f8e0014 */
[----:B------:R-:W-:-:S03]  /*a740*/  ULDC.64 UR8, c[0x0][0xad8] ;  /* 0x0002b60000087ab9 */ /* 0x000fc60000000a00 */
[----:B------:R-:W-:Y:S02]  /*a750*/  IMAD.U32 R33, RZ, RZ, UR42 ;  /* 0x0000002aff217e24 */ /* 0x000fe4000f8e00ff */
[----:B------:R-:W-:Y:S02]  /*a760*/  IMAD.IADD R21, R21, 0x1, R51 ;  /* 0x0000000115157824 */ /* 0x000fe400078e0233 */
[----:B------:R-:W-:Y:S02]  /*a770*/  IMAD R34, R32, UR8, RZ ;  /* 0x0000000820227c24 */ /* 0x000fe4000f8e02ff */
[----:B------:R-:W-:Y:S02]  /*a780*/  IMAD R50, R33, 0x80, R200 ;  /* 0x0000008021327824 */ /* 0x000fe400078e02c8 */
[C---:B------:R-:W-:Y:S02]  /*a790*/  IMAD R33, R49.reuse, UR9, R34 ;  /* 0x0000000931217c24 */ /* 0x040fe4000f8e0222 */
[----:B------:R-:W-:Y:S01]  /*a7a0*/  IMAD.WIDE.U32 R20, R49, UR8, R20 ;  /* 0x0000000831147c25 */ /* 0x000fe2000f8e0014 */
[----:B------:R-:W-:Y:S01]  /*a7b0*/  ISETP.GE.AND P2, PT, R50, R3, PT ;  /* 0x000000033200720c */ /* 0x000fe20003f46270 */
[----:B------:R-:W-:-:S02]  /*a7c0*/  ULDC.64 UR8, c[0x0][0xa80] ;  /* 0x0002a00000087ab9 */ /* 0x000fc40000000a00 */
[----:B------:R-:W-:Y:S01]  /*a7d0*/  IMAD.IADD R21, R21, 0x1, R33 ;  /* 0x0000000115157824 */ /* 0x000fe200078e0221 */
[----:B------:R-:W-:Y:S01]  /*a7e0*/  LEA R34, P3, R20, UR8, 0x1 ;  /* 0x0000000814227c11 */ /* 0x000fe2000f8608ff */
[----:B------:R-:W-:Y:S02]  /*a7f0*/  VIADD R0, R0, 0x29820 ;  /* 0x0002982000007836 */ /* 0x000fe40000000000 */
[----:B------:R-:W-:Y:S01]  /*a800*/  VIADD R32, R50, 0x20 ;  /* 0x0000002032207836 */ /* 0x000fe20000000000 */
[----:B------:R-:W-:Y:S02]  /*a810*/  LEA.HI.X R48, R20, UR9, R21, 0x1, P3 ;  /* 0x0000000914307c11 */ /* 0x000fe400098f0c15 */
[----:B------:R-:W-:Y:S02]  /*a820*/  PRMT R0, RZ, 0x654, R0 ;  /* 0x00000654ff007816 */ /* 0x000fe40000000000 */
[-C--:B------:R-:W-:Y:S01]  /*a830*/  ISETP.GE.AND P0, PT, R32, R3.reuse, PT ;  /* 0x000000032000720c */ /* 0x080fe20003f06270 */
[----:B------:R-:W-:Y:S01]  /*a840*/  VIADD R32, R50, 0x40 ;  /* 0x0000004032207836 */ /* 0x000fe20000000000 */
[----:B0-----:R0:W-:Y:S01]  /*a850*/  SYNCS.ARRIVE.TRANS64.RED.A1T0 RZ, [R0+URZ], RZ ;  /* 0x000000ff00ff79a7 */ /* 0x0011e2000810043f */
[----:B------:R0:W1:Y:S01]  /*a860*/  SHFL.IDX PT, R21, R34, RZ, 0x181f ;  /* 0x00181fff22157589 */ /* 0x00006200000e0000 */
[----:B------:R-:W-:Y:S03]  /*a870*/  BSSY B1, `(.L_x_212) ;  /* 0x000000d000017945 */ /* 0x000fe60003800000 */
[----:B------:R0:W2:Y:S01]  /*a880*/  SHFL.IDX PT, R33, R48, RZ, 0x181f ;  /* 0x00181fff30217589 */ /* 0x0000a200000e0000 */
[----:B------:R-:W-:Y:S01]  /*a890*/  ISETP.GE.AND P1, PT, R32, R3, PT ;  /* 0x000000032000720c */ /* 0x000fe20003f26270 */
[----:B------:R-:W-:-:S12]  /*a8a0*/  @P2 BRA `(.L_x_213) ;  /* 0x0000000000242947 */ /* 0x000fd80003800000 */
[----:B------:R-:W-:Y:S02]  /*a8b0*/  ULDC UR4, c[0x0][0xac8] ;  /* 0x0002b20000047ab9 */ /* 0x000fe40000000800 */
[----:B------:R-:W-:Y:S02]  /*a8c0*/  ISETP.GE.AND P2, PT, R2, UR4, PT ;  /* 0x0000000402007c0c */ /* 0x000fe4000bf46270 */
[----:B------:R-:W-:-:S11]  /*a8d0*/  ISETP.GE.AND P3, PT, R16, UR4, PT ;  /* 0x0000000410007c0c */ /* 0x000fd6000bf66270 */
[-C--:B-1----:R-:W-:Y:S02]  /*a8e0*/  @!P2 LEA R20, P4, R2, R21.reuse, 0x1 ;  /* 0x000000150214a211 */ /* 0x082fe400078808ff */
[----:B------:R-:W-:Y:S02]  /*a8f0*/  @!P3 LEA R32, P5, R16, R21, 0x1 ;  /* 0x000000151020b211 */ /* 0x000fe400078a08ff */
[-C--:B--2---:R-:W-:Y:S02]  /*a900*/  @!P2 LEA.HI.X R21, R2, R33.reuse, R222, 0x1, P4 ;  /* 0x000000210215a211 */ /* 0x084fe400020f0cde */
[----:B------:R-:W-:-:S03]  /*a910*/  @!P3 LEA.HI.X R33, R16, R33, R221, 0x1, P5 ;  /* 0x000000211021b211 */ /* 0x000fc600028f0cdd */
[----:B-----5:R3:W-:Y:S04]  /*a920*/  @!P2 ST.E.128 desc[UR52][R20.64], R4 ;  /* 0x000000041400a985 */ /* 0x0207e8000c101d34 */
[----:B------:R3:W-:Y:S02]  /*a930*/  @!P3 ST.E.128 desc[UR52][R32.64], R28 ;  /* 0x0000001c2000b985 */ /* 0x0007e4000c101d34 */
.L_x_213:
[----:B------:R-:W-:Y:S05]  /*a940*/  BSYNC B1 ;  /* 0x0000000000017941 */ /* 0x000fea0003800000 */
.L_x_212:
[----:B---3-5:R3:W4:Y:S01]  /*a950*/  SHFL.IDX PT, R7, R48, 0x1, 0x181f ;  /* 0x00381f0030077f89 */ /* 0x02872200000e0000 */
[----:B------:R-:W-:Y:S03]  /*a960*/  BSSY B1, `(.L_x_214) ;  /* 0x000000c000017945 */ /* 0x000fe60003800000 */
[----:B------:R3:W0:Y:S01]  /*a970*/  SHFL.IDX PT, R5, R34, 0x1, 0x181f ;  /* 0x00381f0022057f89 */ /* 0x00062200000e0000 */
[----:B------:R-:W-:Y:S05]  /*a980*/  @P0 BRA `(.L_x_215) ;  /* 0x0000000000240947 */ /* 0x000fea0003800000 */
[----:B------:R-:W-:Y:S02]  /*a990*/  ULDC UR4, c[0x0][0xac8] ;  /* 0x0002b20000047ab9 */ /* 0x000fe40000000800 */
[----:B------:R-:W-:Y:S02]  /*a9a0*/  ISETP.GE.AND P3, PT, R2, UR4, PT ;  /* 0x0000000402007c0c */ /* 0x000fe4000bf66270 */
[----:B------:R-:W-:-:S11]  /*a9b0*/  ISETP.GE.AND P4, PT, R16, UR4, PT ;  /* 0x0000000410007c0c */ /* 0x000fd6000bf86270 */
[-C--:B0-----:R-:W-:Y:S02]  /*a9c0*/  @!P3 LEA R4, P0, R2, R5.reuse, 0x1 ;  /* 0x000000050204b211 */ /* 0x081fe400078008ff */
[----:B------:R-:W-:Y:S02]  /*a9d0*/  @!P4 LEA R6, P2, R16, R5, 0x1 ;  /* 0x000000051006c211 */ /* 0x000fe400078408ff */
[-C--:B----4-:R-:W-:Y:S02]  /*a9e0*/  @!P3 LEA.HI.X R5, R2, R7.reuse, R222, 0x1, P0 ;  /* 0x000000070205b211 */ /* 0x090fe400000f0cde */
[----:B------:R-:W-:-:S03]  /*a9f0*/  @!P4 LEA.HI.X R7, R16, R7, R221, 0x1, P2 ;  /* 0x000000071007c211 */ /* 0x000fc600010f0cdd */
[----:B------:R0:W-:Y:S04]  /*aa00*/  @!P3 ST.E.128 desc[UR52][R4.64], R8 ;  /* 0x000000080400b985 */ /* 0x0001e8000c101d34 */
[----:B------:R0:W-:Y:S02]  /*aa10*/  @!P4 ST.E.128 desc[UR52][R6.64], R36 ;  /* 0x000000240600c985 */ /* 0x0001e4000c101d34 */
.L_x_215:
[----:B------:R-:W-:Y:S05]  /*aa20*/  BSYNC B1 ;  /* 0x0000000000017941 */ /* 0x000fea0003800000 */
.L_x_214:
[----:B0---4-:R0:W4:Y:S01]  /*aa30*/  SHFL.IDX PT, R7, R48, 0x2, 0x181f ;  /* 0x00581f0030077f89 */ /* 0x01112200000e0000 */
        /* <DEDUP_REMOVED lines=12> */
.L_x_217:
[----:B------:R-:W-:Y:S05]  /*ab00*/  BSYNC B1 ;  /* 0x0000000000017941 */ /* 0x000fea0003800000 */
.L_x_216:
[----:B------:R-:W-:Y:S01]  /*ab10*/  VIADD R0, R50, 0x60 ;  /* 0x0000006032007836 */ /* 0x000fe20000000000 */
[----:B0---4-:R0:W4:Y:S04]  /*ab20*/  SHFL.IDX PT, R7, R48, 0x3, 0x181f ;  /* 0x00781f0030077f89 */ /* 0x01112800000e0000 */
[----:B------:R-:W-:Y:S01]  /*ab30*/  ISETP.GE.AND P0, PT, R0, R3, PT ;  /* 0x000000030000720c */ /* 0x000fe20003f06270 */
[----:B------:R0:W0:-:S12]  /*ab40*/  SHFL.IDX PT, R9, R34, 0x3, 0x181f ;  /* 0x00781f0022097f89 */ /* 0x00001800000e0000 */
[----:B------:R-:W-:Y:S05]  /*ab50*/  @P0 BRA `(.L_x_218) ;  /* 0x0000001800240947 */ /* 0x000fea0003800000 */
[----:B------:R-:W-:Y:S02]  /*ab60*/  ULDC UR4, c[0x0][0xac8] ;  /* 0x0002b20000047ab9 */ /* 0x000fe40000000800 */
[----:B------:R-:W-:-:S13]  /*ab70*/  ISETP.GE.AND P1, PT, R2, UR4, PT ;  /* 0x0000000402007c0c */ /* 0x000fda000bf26270 */
[----:B0-----:R-:W-:-:S04]  /*ab80*/  @!P1 LEA R4, P0, R2, R9, 0x1 ;  /* 0x0000000902049211 */ /* 0x001fc800078008ff */
[----:B----4-:R-:W-:Y:S02]  /*ab90*/  @!P1 LEA.HI.X R5, R2, R7, R222, 0x1, P0 ;  /* 0x0000000702059211 */ /* 0x010fe400000f0cde */
[----:B------:R-:W-:-:S03]  /*aba0*/  ISETP.GE.AND P0, PT, R16, UR4, PT ;  /* 0x0000000410007c0c */ /* 0x000fc6000bf06270 */
[----:B------:R0:W-:Y:S10]  /*abb0*/  @!P1 ST.E.128 desc[UR52][R4.64], R24 ;  /* 0x0000001804009985 */ /* 0x0001f4000c101d34 */
[----:B------:R-:W-:Y:S05]  /*abc0*/  @P0 BRA `(.L_x_218) ;  /* 0x0000001800080947 */ /* 0x000fea0003800000 */
[----:B0-----:R-:W-:-:S04]  /*abd0*/  LEA R4, P0, R16, R9, 0x1 ;  /* 0x0000000910047211 */ /* 0x001fc800078008ff */
[----:B------:R-:W-:-:S05]  /*abe0*/  LEA.HI.X R5, R16, R7, R221, 0x1, P0 ;  /* 0x0000000710057211 */ /* 0x000fca00000f0cdd */
[----:B------:R0:W-:Y:S01]  /*abf0*/  ST.E.128 desc[UR52][R4.64], R44 ;  /* 0x0000002c04007985 */ /* 0x0001e2000c101d34 */
[----:B------:R-:W-:Y:S05]  /*ac00*/  BRA `(.L_x_218) ;  /* 0x0000001400f87947 */ /* 0x000fea0003800000 */
.L_x_211:
[----:B------:R-:W-:Y:S01]  /*ac10*/  ULDC.64 UR10, c[0x0][0xb08] ;  /* 0x0002c200000a7ab9 */ /* 0x000fe20000000a00 */
[----:B0-----:R-:W0:Y:S01]  /*ac20*/  @P1 LDC R4, c[0x0][0xbec] ;  /* 0x0002fb00ff041b82 */ /* 0x001e220000000800 */
[----:B------:R-:W-:Y:S01]  /*ac30*/  UIMAD UR7, UR12, UR10, URZ ;  /* 0x0000000a0c0772a4 */ /* 0x000fe2000f8e023f */
[----:B------:R-:W-:Y:S01]  /*ac40*/  IMAD.MOV.U32 R3, RZ, RZ, R11 ;  /* 0x000000ffff037224 */ /* 0x000fe200078e000b */
[----:B------:R-:W-:Y:S01]  /*ac50*/  UIMAD.WIDE.U32 UR8, UR4, UR10, URZ ;  /* 0x0000000a040872a5 */ /* 0x000fe2000f8e003f */
[----:B------:R-:W-:Y:S01]  /*ac60*/  BSSY B1, `(.L_x_219) ;  /* 0x000006d000017945 */ /* 0x000fe20003800000 */
[----:B------:R-:W-:Y:S02]  /*ac70*/  UIMAD UR7, UR4, UR11, UR7 ;  /* 0x0000000b040772a4 */ /* 0x000fe4000f8e0207 */
[----:B------:R-:W-:Y:S01]  /*ac80*/  USHF.R.S32.HI UR4, URZ, 0x1f, UR36 ;  /* 0x0000001f3f047899 */ /* 0x000fe20008011424 */
[----:B------:R-:W1:Y:S01]  /*ac90*/  @P1 LDC R5, c[0x0][0xbf0] ;  /* 0x0002fc00ff051b82 */ /* 0x000e620000000800 */
[----:B------:R-:W-:Y:S01]  /*aca0*/  UIADD3 UR9, UR9, UR7, URZ ;  /* 0x0000000709097290 */ /* 0x000fe2000fffe03f */
[----:B------:R-:W-:-:S03]  /*acb0*/  ULDC.64 UR10, c[0x0][0xb38] ;  /* 0x0002ce00000a7ab9 */ /* 0x000fc60000000a00 */
[----:B------:R-:W-:-:S04]  /*acc0*/  UIMAD.WIDE.U32 UR8, UR38, UR10, UR8 ;  /* 0x0000000a260872a5 */ /* 0x000fc8000f8e0008 */
[----:B------:R-:W-:-:S03]  /*acd0*/  UIMAD UR9, UR38, UR11, UR9 ;  /* 0x0000000b260972a4 */ /* 0x000fc6000f8e0209 */
[----:B------:R-:W-:Y:S02]  /*ace0*/  ULDC.64 UR10, c[0x0][0xb40] ;  /* 0x0002d000000a7ab9 */ /* 0x000fe40000000a00 */
[----:B------:R-:W-:Y:S01]  /*acf0*/  UIMAD UR4, UR4, UR10, URZ ;  /* 0x0000000a040472a4 */ /* 0x000fe2000f8e023f */
[----:B0-----:R-:W-:-:S03]  /*ad00*/  @P1 IMAD.HI.U32 R4, R11, R4, RZ ;  /* 0x000000040b041227 */ /* 0x001fc600078e00ff */
[----:B------:R-:W-:Y:S02]  /*ad10*/  UIMAD UR4, UR36, UR11, UR4 ;  /* 0x0000000b240472a4 */ /* 0x000fe4000f8e0204 */
[----:B------:R-:W-:-:S03]  /*ad20*/  UIMAD.WIDE.U32 UR36, UR36, UR10, UR8 ;  /* 0x0000000a242472a5 */ /* 0x000fc6000f8e0008 */
[----:B------:R-:W-:Y:S01]  /*ad30*/  ULDC.64 UR10, c[0x0][0xb48] ;  /* 0x0002d200000a7ab9 */ /* 0x000fe20000000a00 */
[----:B------:R-:W-:Y:S01]  /*ad40*/  UIADD3 UR9, UR37, UR4, URZ ;  /* 0x0000000425097290 */ /* 0x000fe2000fffe03f */
[----:B-1----:R-:W-:Y:S02]  /*ad50*/  @P1 SHF.R.U32.HI R3, RZ, R5, R4 ;  /* 0x00000005ff031219 */ /* 0x002fe40000011604 */
[----:B------:R-:W-:Y:S02]  /*ad60*/  UMOV UR8, UR36 ;  /* 0x0000002400087c82 */ /* 0x000fe40008000000 */
[----:B------:R-:W-:Y:S01]  /*ad70*/  UIMAD.WIDE.U32 UR8, UR39, UR10, UR8 ;  /* 0x0000000a270872a5 */ /* 0x000fe2000f8e0008 */
[--C-:B------:R-:W-:Y:S01]  /*ad80*/  SHF.R.S32.HI R4, RZ, 0x1f, R3.reuse ;  /* 0x0000001fff047819 */ /* 0x100fe20000011403 */
[----:B------:R-:W-:Y:S02]  /*ad90*/  IMAD.MOV R7, RZ, RZ, -R3 ;  /* 0x000000ffff077224 */ /* 0x000fe400078e0a03 */
[----:B------:R-:W-:-:S02]  /*ada0*/  UIMAD UR39, UR39, UR11, UR9 ;  /* 0x0000000b272772a4 */ /* 0x000fc4000f8e0209 */
[----:B------:R-:W-:Y:S01]  /*adb0*/  IMAD R7, R34, R7, R11 ;  /* 0x0000000722077224 */ /* 0x000fe200078e020b */
[----:B------:R-:W-:Y:S01]  /*adc0*/  ULDC.64 UR10, c[0x0][0xb30] ;  /* 0x0002cc00000a7ab9 */ /* 0x000fe20000000a00 */
[----:B------:R-:W-:Y:S02]  /*add0*/  IMAD.U32 R5, RZ, RZ, UR9 ;  /* 0x00000009ff057e24 */ /* 0x000fe4000f8e00ff */
[----:B------:R-:W-:Y:S02]  /*ade0*/  IMAD R6, R4, UR10, RZ ;  /* 0x0000000a04067c24 */ /* 0x000fe4000f8e02ff */
[----:B------:R-:W-:Y:S01]  /*adf0*/  IMAD.U32 R4, RZ, RZ, UR8 ;  /* 0x00000008ff047e24 */ /* 0x000fe2000f8e00ff */
[----:B------:R-:W-:Y:S01]  /*ae00*/  ULDC.64 UR8, c[0x0][0xb28] ;  /* 0x0002ca0000087ab9 */ /* 0x000fe20000000a00 */
[----:B------:R-:W-:Y:S02]  /*ae10*/  IMAD.U32 R5, RZ, RZ, UR39 ;  /* 0x00000027ff057e24 */ /* 0x000fe4000f8e00ff */
[C---:B------:R-:W-:Y:S01]  /*ae20*/  IMAD R9, R3.reuse, UR11, R6 ;  /* 0x0000000b03097c24 */ /* 0x040fe2000f8e0206 */
[----:B------:R-:W-:Y:S01]  /*ae30*/  SHF.R.S32.HI R6, RZ, 0x1f, R7 ;  /* 0x0000001fff067819 */ /* 0x000fe20000011407 */
[----:B------:R-:W-:-:S04]  /*ae40*/  IMAD.WIDE.U32 R4, R3, UR10, R4 ;  /* 0x0000000a03047c25 */ /* 0x000fc8000f8e0004 */
[----:B------:R-:W-:Y:S02]  /*ae50*/  IMAD R6, R6, UR8, RZ ;  /* 0x0000000806067c24 */ /* 0x000fe4000f8e02ff */
[----:B------:R-:W-:Y:S02]  /*ae60*/  IMAD.IADD R5, R5, 0x1, R9 ;  /* 0x0000000105057824 */ /* 0x000fe400078e0209 */
[C---:B------:R-:W-:Y:S02]  /*ae70*/  IMAD R3, R7.reuse, UR9, R6 ;  /* 0x0000000907037c24 */ /* 0x040fe4000f8e0206 */
[----:B------:R-:W-:Y:S01]  /*ae80*/  IMAD.WIDE.U32 R4, R7, UR8, R4 ;  /* 0x0000000807047c25 */ /* 0x000fe2000f8e0004 */
[----:B------:R-:W-:-:S03]  /*ae90*/  ULDC.64 UR8, c[0x0][0xb00] ;  /* 0x0002c00000087ab9 */ /* 0x000fc60000000a00 */
[----:B------:R-:W-:Y:S01]  /*aea0*/  VIADD R6, R0, 0x29820 ;  /* 0x0002982000067836 */ /* 0x000fe20000000000 */
[----:B------:R-:W-:Y:S01]  /*aeb0*/  LEA R0, P1, R4, UR8, 0x2 ;  /* 0x0000000804007c11 */ /* 0x000fe2000f8210ff */
[----:B------:R-:W-:-:S03]  /*aec0*/  IMAD.IADD R3, R5, 0x1, R3 ;  /* 0x0000000105037824 */ /* 0x000fc600078e0203 */
[----:B------:R-:W-:Y:S02]  /*aed0*/  PRMT R6, RZ, 0x654, R6 ;  /* 0x00000654ff067816 */ /* 0x000fe40000000006 */
[----:B------:R-:W-:Y:S02]  /*aee0*/  LEA.HI.X R3, R4, UR9, R3, 0x2, P1 ;  /* 0x0000000904037c11 */ /* 0x000fe400088f1403 */
[----:B------:R0:W-:Y:S03]  /*aef0*/  SYNCS.ARRIVE.TRANS64.RED.A1T0 RZ, [R6+URZ], RZ ;  /* 0x000000ff06ff79a7 */ /* 0x0001e6000810043f */
[----:B------:R1:W2:Y:S04]  /*af00*/  SHFL.IDX PT, R7, R3, RZ, 0x1c1f ;  /* 0x001c1fff03077589 */ /* 0x0002a800000e0000 */
[----:B0-----:R1:W0:Y:S01]  /*af10*/  SHFL.IDX PT, R6, R0, RZ, 0x1c1f ;  /* 0x001c1fff00067589 */ /* 0x00122200000e0000 */
[----:B------:R-:W-:Y:S05]  /*af20*/  @P2 BRA `(.L_x_220) ;  /* 0x0000000400002947 */ /* 0x000fea0003800000 */
[----:B------:R-:W-:Y:S02]  /*af30*/  ULDC UR4, c[0x0][0xac8] ;  /* 0x0002b20000047ab9 */ /* 0x000fe40000000800 */
[----:B------:R-:W-:Y:S02]  /*af40*/  ISETP.GE.AND P1, PT, R199, UR4, PT ;  /* 0x00000004c7007c0c */ /* 0x000fe4000bf26270 */
[----:B------:R-:W-:Y:S02]  /*af50*/  ISETP.GE.AND P4, PT, R198, UR4, PT ;  /* 0x00000004c6007c0c */ /* 0x000fe4000bf86270 */
[----:B------:R-:W-:Y:S02]  /*af60*/  ISETP.GE.AND P3, PT, R197, UR4, PT ;  /* 0x00000004c5007c0c */ /* 0x000fe4000bf66270 */
[----:B------:R-:W-:-:S07]  /*af70*/  ISETP.GE.AND P2, PT, R196, UR4, PT ;  /* 0x00000004c4007c0c */ /* 0x000fce000bf46270 */
[----:B0-2---:R-:W-:Y:S02]  /*af80*/  @!P1 IMAD.WIDE R4, R199, 0x4, R6 ;  /* 0x00000004c7049825 */ /* 0x005fe400078e0206 */
[----:B------:R-:W-:-:S03]  /*af90*/  @!P4 LEA R8, P5, R198, R6, 0x2 ;  /* 0x00000006c608c211 */ /* 0x000fc600078a10ff */
[----:B------:R0:W-:Y:S01]  /*afa0*/  @!P1 ST.E.64 desc[UR52][R4.64], R64 ;  /* 0x0000004004009985 */ /* 0x0001e2000c101b34 */
[----:B------:R-:W-:Y:S02]  /*afb0*/  ISETP.GE.AND P1, PT, R195, UR4, PT ;  /* 0x00000004c3007c0c */ /* 0x000fe4000bf26270 */
[-C--:B------:R-:W-:Y:S02]  /*afc0*/  @!P4 LEA.HI.X R9, R198, R7.reuse, R216, 0x2, P5 ;  /* 0x00000007c609c211 */ /* 0x080fe400028f14d8 */
[CC--:B------:R-:W-:Y:S02]  /*afd0*/  @!P3 LEA R10, P5, R197.reuse, R6.reuse, 0x2 ;  /* 0x00000006c50ab211 */ /* 0x0c0fe400078a10ff */
[----:B------:R-:W-:Y:S01]  /*afe0*/  @!P2 LEA R12, P6, R196, R6, 0x2 ;  /* 0x00000006c40ca211 */ /* 0x000fe200078c10ff */
[----:B------:R2:W-:Y:S01]  /*aff0*/  @!P4 ST.E.64 desc[UR52][R8.64], R66 ;  /* 0x000000420800c985 */ /* 0x0005e2000c101b34 */
[----:B------:R-:W-:Y:S02]  /*b000*/  @!P3 LEA.HI.X R11, R197, R7, R215, 0x2, P5 ;  /* 0x00000007c50bb211 */ /* 0x000fe400028f14d7 */
[----:B------:R-:W-:-:S02]  /*b010*/  ISETP.GE.AND P4, PT, R194, UR4, PT ;  /* 0x00000004c2007c0c */ /* 0x000fc4000bf86270 */
[-C--:B------:R-:W-:Y:S01]  /*b020*/  @!P2 LEA.HI.X R13, R196, R7.reuse, R214, 0x2, P6 ;  /* 0x00000007c40da211 */ /* 0x080fe200030f14d6 */
[----:B------:R3:W-:Y:S01]  /*b030*/  @!P3 ST.E.64 desc[UR52][R10.64], R68 ;  /* 0x000000440a00b985 */ /* 0x0007e2000c101b34 */
[----:B------:R-:W-:Y:S02]  /*b040*/  ISETP.GE.AND P3, PT, R193, UR4, PT ;  /* 0x00000004c1007c0c */ /* 0x000fe4000bf66270 */
[C---:B------:R-:W-:Y:S01]  /*b050*/  @!P1 LEA R14, P5, R195.reuse, R6, 0x2 ;  /* 0x00000006c30e9211 */ /* 0x040fe200078a10ff */
[----:B------:R4:W-:Y:S01]  /*b060*/  @!P2 ST.E.64 desc[UR52][R12.64], R70 ;  /* 0x000000460c00a985 */ /* 0x0009e2000c101b34 */
[----:B------:R-:W-:Y:S02]  /*b070*/  ISETP.GE.AND P2, PT, R192, UR4, PT ;  /* 0x00000004c0007c0c */ /* 0x000fe4000bf46270 */
[----:B------:R-:W-:-:S03]  /*b080*/  @!P1 LEA.HI.X R15, R195, R7, R213, 0x2, P5 ;  /* 0x00000007c30f9211 */ /* 0x000fc600028f14d5 */
[CC--:B0-----:R-:W-:Y:S02]  /*b090*/  @!P4 LEA R4, P6, R194.reuse, R6.reuse, 0x2 ;  /* 0x00000006c204c211 */ /* 0x0c1fe400078c10ff */
[----:B------:R0:W-:Y:S01]  /*b0a0*/  @!P1 ST.E.64 desc[UR52][R14.64], R72 ;  /* 0x000000480e009985 */ /* 0x0001e2000c101b34 */
[----:B------:R-:W-:Y:S02]  /*b0b0*/  ISETP.GE.AND P1, PT, R171, UR4, PT ;  /* 0x00000004ab007c0c */ /* 0x000fe4000bf26270 */
[-C--:B------:R-:W-:Y:S02]  /*b0c0*/  @!P4 LEA.HI.X R5, R194, R7.reuse, R212, 0x2, P6 ;  /* 0x00000007c205c211 */ /* 0x080fe400030f14d4 */
[CC--:B--2---:R-:W-:Y:S02]  /*b0d0*/  @!P3 LEA R8, P6, R193.reuse, R6.reuse, 0x2 ;  /* 0x00000006c108b211 */ /* 0x0c4fe400078c10ff */
[----:B---3--:R-:W-:Y:S01]  /*b0e0*/  @!P2 LEA R10, P5, R192, R6, 0x2 ;  /* 0x00000006c00aa211 */ /* 0x008fe200078a10ff */
[----:B------:R2:W-:Y:S01]  /*b0f0*/  @!P4 ST.E.64 desc[UR52][R4.64], R74 ;  /* 0x0000004a0400c985 */ /* 0x0005e2000c101b34 */
[----:B------:R-:W-:-:S02]  /*b100*/  @!P3 LEA.HI.X R9, R193, R7, R211, 0x2, P6 ;  /* 0x00000007c109b211 */ /* 0x000fc400030f14d3 */
[----:B------:R-:W-:Y:S02]  /*b110*/  ISETP.GE.AND P4, PT, R170, UR4, PT ;  /* 0x00000004aa007c0c */ /* 0x000fe4000bf86270 */
[----:B------:R-:W-:Y:S01]  /*b120*/  ISETP.GE.AND P6, PT, R169, UR4, PT ;  /* 0x00000004a9007c0c */ /* 0x000fe2000bfc6270 */
[----:B------:R3:W-:Y:S01]  /*b130*/  @!P3 ST.E.64 desc[UR52][R8.64], R76 ;  /* 0x0000004c0800b985 */ /* 0x0007e2000c101b34 */
[----:B------:R-:W-:Y:S02]  /*b140*/  @!P2 LEA.HI.X R11, R192, R7, R210, 0x2, P5 ;  /* 0x00000007c00ba211 */ /* 0x000fe400028f14d2 */
[----:B----4-:R-:W-:-:S03]  /*b150*/  @!P1 LEA R12, P3, R171, R6, 0x2 ;  /* 0x00000006ab0c9211 */ /* 0x010fc600078610ff */
[----:B------:R4:W-:Y:S01]  /*b160*/  @!P2 ST.E.64 desc[UR52][R10.64], R78 ;  /* 0x0000004e0a00a985 */ /* 0x0009e2000c101b34 */
[-C--:B------:R-:W-:Y:S02]  /*b170*/  @!P1 LEA.HI.X R13, R171, R7.reuse, R209, 0x2, P3 ;  /* 0x00000007ab0d9211 */ /* 0x080fe400018f14d1 */
[----:B------:R-:W-:Y:S02]  /*b180*/  ISETP.GE.AND P2, PT, R168, UR4, PT ;  /* 0x00000004a8007c0c */ /* 0x000fe4000bf46270 */
[CC--:B0-----:R-:W-:Y:S01]  /*b190*/  @!P4 LEA R14, P5, R170.reuse, R6.reuse, 0x2 ;  /* 0x00000006aa0ec211 */ /* 0x0c1fe200078a10ff */
[----:B------:R0:W-:Y:S01]  /*b1a0*/  @!P1 ST.E.64 desc[UR52][R12.64], R80 ;  /* 0x000000500c009985 */ /* 0x0001e2000c101b34 */
[----:B--2---:R-:W-:Y:S02]  /*b1b0*/  @!P6 LEA R4, P3, R169, R6, 0x2 ;  /* 0x00000006a904e211 */ /* 0x004fe400078610ff */
[----:B------:R-:W-:Y:S02]  /*b1c0*/  ISETP.GE.AND P1, PT, R23, UR4, PT ;  /* 0x0000000417007c0c */ /* 0x000fe4000bf26270 */
[----:B------:R-:W-:-:S02]  /*b1d0*/  @!P4 LEA.HI.X R15, R170, R7, R208, 0x2, P5 ;  /* 0x00000007aa0fc211 */ /* 0x000fc400028f14d0 */
[-C--:B------:R-:W-:Y:S02]  /*b1e0*/  @!P6 LEA.HI.X R5, R169, R7.reuse, R207, 0x2, P3 ;  /* 0x00000007a905e211 */ /* 0x080fe400018f14cf */
[----:B------:R-:W-:Y:S01]  /*b1f0*/  ISETP.GE.AND P5, PT, R18, UR4, PT ;  /* 0x0000000412007c0c */ /* 0x000fe2000bfa6270 */
[----:B------:R2:W-:Y:S01]  /*b200*/  @!P4 ST.E.64 desc[UR52][R14.64], R82 ;  /* 0x000000520e00c985 */ /* 0x0005e2000c101b34 */
[----:B---3--:R-:W-:Y:S02]  /*b210*/  @!P2 LEA R8, P3, R168, R6, 0x2 ;  /* 0x00000006a808a211 */ /* 0x008fe400078610ff */
[----:B------:R-:W-:Y:S01]  /*b220*/  ISETP.GE.AND P4, PT, R22, UR4, PT ;  /* 0x0000000416007c0c */ /* 0x000fe2000bf86270 */
[----:B------:R3:W-:Y:S01]  /*b230*/  @!P6 ST.E.64 desc[UR52][R4.64], R84 ;  /* 0x000000540400e985 */ /* 0x0007e2000c101b34 */
[----:B------:R-:W-:Y:S02]  /*b240*/  ISETP.GE.AND P6, PT, R19, UR4, PT ;  /* 0x0000000413007c0c */ /* 0x000fe4000bfc6270 */
[----:B------:R-:W-:-:S02]  /*b250*/  @!P2 LEA.HI.X R9, R168, R7, R206, 0x2, P3 ;  /* 0x00000007a809a211 */ /* 0x000fc400018f14ce */
[----:B----4-:R-:W-:-:S03]  /*b260*/  @!P1 LEA R10, P3, R23, R6, 0x2 ;  /* 0x00000006170a9211 */ /* 0x010fc600078610ff */
[----:B------:R3:W-:Y:S01]  /*b270*/  @!P2 ST.E.64 desc[UR52][R8.64], R86 ;  /* 0x000000560800a985 */ /* 0x0007e2000c101b34 */
[----:B------:R-:W-:-:S03]  /*b280*/  @!P1 LEA.HI.X R11, R23, R7, R205, 0x2, P3 ;  /* 0x00000007170b9211 */ /* 0x000fc600018f14cd */
[-C--:B0-----:R-:W-:Y:S02]  /*b290*/  @!P4 LEA R12, P2, R22, R6.reuse, 0x2 ;  /* 0x00000006160cc211 */ /* 0x081fe400078410ff */
[----:B------:R3:W-:Y:S01]  /*b2a0*/  @!P1 ST.E.64 desc[UR52][R10.64], R88 ;  /* 0x000000580a009985 */ /* 0x0007e2000c101b34 */
[CC--:B--2---:R-:W-:Y:S02]  /*b2b0*/  @!P6 LEA R14, P1, R19.reuse, R6.reuse, 0x2 ;  /* 0x00000006130ee211 */ /* 0x0c4fe400078210ff */
[----:B------:R-:W-:Y:S02]  /*b2c0*/  @!P5 LEA R6, P3, R18, R6, 0x2 ;  /* 0x000000061206d211 */ /* 0x000fe400078610ff */
[-C--:B------:R-:W-:Y:S02]  /*b2d0*/  @!P4 LEA.HI.X R13, R22, R7.reuse, R204, 0x2, P2 ;  /* 0x00000007160dc211 */ /* 0x080fe400010f14cc */
[-C--:B------:R-:W-:Y:S02]  /*b2e0*/  @!P6 LEA.HI.X R15, R19, R7.reuse, R203, 0x2, P1 ;  /* 0x00000007130fe211 */ /* 0x080fe400008f14cb */
[----:B------:R-:W-:Y:S01]  /*b2f0*/  @!P5 LEA.HI.X R7, R18, R7, R202, 0x2, P3 ;  /* 0x000000071207d211 */ /* 0x000fe200018f14ca */
[----:B------:R3:W-:Y:S04]  /*b300*/  @!P4 ST.E.64 desc[UR52][R12.64], R90 ;  /* 0x0000005a0c00c985 */ /* 0x0007e8000c101b34 */
[----:B------:R3:W-:Y:S04]  /*b310*/  @!P6 ST.E.64 desc[UR52][R14.64], R96 ;  /* 0x000000600e00e985 */ /* 0x0007e8000c101b34 */
[----:B------:R3:W-:Y:S02]  /*b320*/  @!P5 ST.E.64 desc[UR52][R6.64], R98 ;  /* 0x000000620600d985 */ /* 0x0007e4000c101b34 */
.L_x_220:
[----:B------:R-:W-:Y:S05]  /*b330*/  BSYNC B1 ;  /* 0x0000000000017941 */ /* 0x000fea0003800000 */
.L_x_219:
[----:B--23--:R2:W3:Y:S04]  /*b340*/  SHFL.IDX PT, R7, R3, 0x1, 0x1c1f ;  /* 0x003c1f0003077f89 */ /* 0x00c4e800000e0000 */
[----:B0-----:R2:W0:Y:S01]  /*b350*/  SHFL.IDX PT, R6, R0, 0x1, 0x1c1f ;  /* 0x003c1f0000067f89 */ /* 0x00142200000e0000 */
[----:B------:R-:W-:Y:S05]  /*b360*/  @P0 BRA `(.L_x_218) ;  /* 0x0000001000200947 */ /* 0x000fea0003800000 */
[----:B------:R-:W-:Y:S02]  /*b370*/  ULDC UR4, c[0x0][0xac8] ;  /* 0x0002b20000047ab9 */ /* 0x000fe40000000800 */
[----:B------:R-:W-:Y:S02]  /*b380*/  ISETP.GE.AND P1, PT, R198, UR4, PT ;  /* 0x00000004c6007c0c */ /* 0x000fe4000bf26270 */
[----:B------:R-:W-:Y:S02]  /*b390*/  ISETP.GE.AND P6, PT, R199, UR4, PT ;  /* 0x00000004c7007c0c */ /* 0x000fe4000bfc6270 */
[----:B------:R-:W-:Y:S02]  /*b3a0*/  ISETP.GE.AND P0, PT, R197, UR4, PT ;  /* 0x00000004c5007c0c */ /* 0x000fe4000bf06270 */
[----:B------:R-:W-:Y:S02]  /*b3b0*/  ISETP.GE.AND P2, PT, R196, UR4, PT ;  /* 0x00000004c4007c0c */ /* 0x000fe4000bf46270 */
[----:B------:R-:W-:-:S05]  /*b3c0*/  ISETP.GE.AND P3, PT, R195, UR4, PT ;  /* 0x00000004c3007c0c */ /* 0x000fca000bf66270 */
[CC--:B0-----:R-:W-:Y:S02]  /*b3d0*/  @!P1 LEA R8, P4, R198.reuse, R6.reuse, 0x2 ;  /* 0x00000006c6089211 */ /* 0x0c1fe400078810ff */
[----:B---3--:R-:W-:Y:S02]  /*b3e0*/  @!P6 IMAD.WIDE R4, R199, 0x4, R6 ;  /* 0x00000004c704e825 */ /* 0x008fe400078e0206 */
[-C--:B------:R-:W-:Y:S02]  /*b3f0*/  @!P1 LEA.HI.X R9, R198, R7.reuse, R216, 0x2, P4 ;  /* 0x00000007c6099211 */ /* 0x080fe400020f14d8 */
[----:B------:R-:W-:Y:S01]  /*b400*/  ISETP.GE.AND P4, PT, R194, UR4, PT ;  /* 0x00000004c2007c0c */ /* 0x000fe2000bf86270 */
[----:B------:R0:W-:Y:S01]  /*b410*/  @!P6 ST.E.64 desc[UR52][R4.64], R62 ;  /* 0x0000003e0400e985 */ /* 0x0001e2000c101b34 */
[-C--:B------:R-:W-:Y:S02]  /*b420*/  @!P0 LEA R10, P5, R197, R6.reuse, 0x2 ;  /* 0x00000006c50a8211 */ /* 0x080fe400078a10ff */
[----:B------:R-:W-:Y:S01]  /*b430*/  @!P3 LEA R14, P6, R195, R6, 0x2 ;  /* 0x00000006c30eb211 */ /* 0x000fe200078c10ff */
[----:B------:R3:W-:Y:S01]  /*b440*/  @!P1 ST.E.64 desc[UR52][R8.64], R60 ;  /* 0x0000003c08009985 */ /* 0x0007e2000c101b34 */
[----:B------:R-:W-:-:S02]  /*b450*/  @!P0 LEA.HI.X R11, R197, R7, R215, 0x2, P5 ;  /* 0x00000007c50b8211 */ /* 0x000fc400028f14d7 */
[CC--:B------:R-:W-:Y:S02]  /*b460*/  @!P2 LEA R12, P1, R196.reuse, R6.reuse, 0x2 ;  /* 0x00000006c40ca211 */ /* 0x0c0fe400078210ff */
[-C--:B------:R-:W-:Y:S01]  /*b470*/  @!P3 LEA.HI.X R15, R195, R7.reuse, R213, 0x2, P6 ;  /* 0x00000007c30fb211 */ /* 0x080fe200030f14d5 */
[----:B------:R4:W-:Y:S01]  /*b480*/  @!P0 ST.E.64 desc[UR52][R10.64], R58 ;  /* 0x0000003a0a008985 */ /* 0x0009e2000c101b34 */
[----:B------:R-:W-:Y:S02]  /*b490*/  ISETP.GE.AND P0, PT, R193, UR4, PT ;  /* 0x00000004c1007c0c */ /* 0x000fe4000bf06270 */
[----:B------:R-:W-:Y:S02]  /*b4a0*/  @!P2 LEA.HI.X R13, R196, R7, R214, 0x2, P1 ;  /* 0x00000007c40da211 */ /* 0x000fe400008f14d6 */
[----:B------:R-:W-:Y:S02]  /*b4b0*/  ISETP.GE.AND P1, PT, R192, UR4, PT ;  /* 0x00000004c0007c0c */ /* 0x000fe4000bf26270 */
[----:B------:R-:W-:Y:S01]  /*b4c0*/  @!P4 LEA R20, P5, R194, R6, 0x2 ;  /* 0x00000006c214c211 */ /* 0x000fe200078a10ff */
[----:B------:R5:W-:Y:S01]  /*b4d0*/  @!P2 ST.E.64 desc[UR52][R12.64], R56 ;  /* 0x000000380c00a985 */ /* 0x000be2000c101b34 */
[----:B------:R-:W-:-:S02]  /*b4e0*/  ISETP.GE.AND P2, PT, R171, UR4, PT ;  /* 0x00000004ab007c0c */ /* 0x000fc4000bf46270 */
[-C--:B------:R-:W-:Y:S01]  /*b4f0*/  @!P4 LEA.HI.X R21, R194, R7.reuse, R212, 0x2, P5 ;  /* 0x00000007c215c211 */ /* 0x080fe200028f14d4 */
[----:B------:R1:W-:Y:S02]  /*b500*/  @!P3 ST.E.64 desc[UR52][R14.64], R54 ;  /* 0x000000360e00b985 */ /* 0x0003e4000c101b34 */
[CC--:B0-----:R-:W-:Y:S02]  /*b510*/  @!P0 LEA R4, P3, R193.reuse, R6.reuse, 0x2 ;  /* 0x00000006c1048211 */ /* 0x0c1fe400078610ff */
[----:B------:R-:W-:Y:S01]  /*b520*/  @!P4 ST.E.64 desc[UR52][R20.64], R52 ;  /* 0x000000341400c985 */ /* 0x000fe2000c101b34 */
[----:B------:R-:W-:Y:S02]  /*b530*/  ISETP.GE.AND P4, PT, R170, UR4, PT ;  /* 0x00000004aa007c0c */ /* 0x000fe4000bf86270 */
[----:B---3--:R-:W-:Y:S02]  /*b540*/  @!P1 LEA R8, P5, R192, R6, 0x2 ;  /* 0x00000006c0089211 */ /* 0x008fe400078a10ff */
[----:B------:R-:W-:-:S02]  /*b550*/  @!P0 LEA.HI.X R5, R193, R7, R211, 0x2, P3 ;  /* 0x00000007c1058211 */ /* 0x000fc400018f14d3 */
[----:B------:R-:W-:Y:S02]  /*b560*/  ISETP.GE.AND P3, PT, R169, UR4, PT ;  /* 0x00000004a9007c0c */ /* 0x000fe4000bf66270 */
[CC--:B----4-:R-:W-:Y:S01]  /*b570*/  @!P2 LEA R10, P6, R171.reuse, R6.reuse, 0x2 ;  /* 0x00000006ab0aa211 */ /* 0x0d0fe200078c10ff */
[----:B------:R0:W-:Y:S01]  /*b580*/  @!P0 ST.E.64 desc[UR52][R4.64], R50 ;  /* 0x0000003204008985 */ /* 0x0001e2000c101b34 */
[-C--:B------:R-:W-:Y:S02]  /*b590*/  @!P1 LEA.HI.X R9, R192, R7.reuse, R210, 0x2, P5 ;  /* 0x00000007c0099211 */ /* 0x080fe400028f14d2 */
[----:B------:R-:W-:Y:S02]  /*b5a0*/  @!P2 LEA.HI.X R11, R171, R7, R209, 0x2, P6 ;  /* 0x00000007ab0ba211 */ /* 0x000fe400030f14d1 */
[----:B------:R-:W-:Y:S01]  /*b5b0*/  ISETP.GE.AND P0, PT, R168, UR4, PT ;  /* 0x00000004a8007c0c */ /* 0x000fe2000bf06270 */
[----:B------:R3:W-:Y:S01]  /*b5c0*/  @!P1 ST.E.64 desc[UR52][R8.64], R48 ;  /* 0x0000003008009985 */ /* 0x0007e2000c101b34 */
[----:B-----5:R-:W-:-:S02]  /*b5d0*/  @!P4 LEA R12, P1, R170, R6, 0x2 ;  /* 0x00000006aa0cc211 */ /* 0x020fc400078210ff */
[----:B------:R-:W-:Y:S01]  /*b5e0*/  ISETP.GE.AND P5, PT, R23, UR4, PT ;  /* 0x0000000417007c0c */ /* 0x000fe2000bfa6270 */
[----:B------:R4:W-:Y:S01]  /*b5f0*/  @!P2 ST.E.64 desc[UR52][R10.64], R46 ;  /* 0x0000002e0a00a985 */ /* 0x0009e2000c101b34 */
[----:B------:R-:W-:Y:S02]  /*b600*/  @!P4 LEA.HI.X R13, R170, R7, R208, 0x2, P1 ;  /* 0x00000007aa0dc211 */ /* 0x000fe400008f14d0 */
[----:B------:R-:W-:Y:S02]  /*b610*/  ISETP.GE.AND P2, PT, R22, UR4, PT ;  /* 0x0000000416007c0c */ /* 0x000fe4000bf46270 */
[----:B------:R-:W-:Y:S01]  /*b620*/  ISETP.GE.AND P1, PT, R19, UR4, PT ;  /* 0x0000000413007c0c */ /* 0x000fe2000bf26270 */
[----:B------:R2:W-:Y:S01]  /*b630*/  @!P4 ST.E.64 desc[UR52][R12.64], R44 ;  /* 0x0000002c0c00c985 */ /* 0x0005e2000c101b34 */
[-C--:B-1----:R-:W-:Y:S02]  /*b640*/  @!P3 LEA R14, P6, R169, R6.reuse, 0x2 ;  /* 0x00000006a90eb211 */ /* 0x082fe400078c10ff */
[----:B0-----:R-:W-:-:S02]  /*b650*/  @!P0 LEA R4, P4, R168, R6, 0x2 ;  /* 0x00000006a8048211 */ /* 0x001fc400078810ff */
[-C--:B------:R-:W-:Y:S02]  /*b660*/  @!P3 LEA.HI.X R15, R169, R7.reuse, R207, 0x2, P6 ;  /* 0x00000007a90fb211 */ /* 0x080fe400030f14cf */
[----:B------:R-:W-:-:S03]  /*b670*/  @!P0 LEA.HI.X R5, R168, R7, R206, 0x2, P4 ;  /* 0x00000007a8058211 */ /* 0x000fc600020f14ce */
[----:B------:R2:W-:Y:S01]  /*b680*/  @!P3 ST.E.64 desc[UR52][R14.64], R42 ;  /* 0x0000002a0e00b985 */ /* 0x0005e2000c101b34 */
[-C--:B---3--:R-:W-:Y:S02]  /*b690*/  @!P5 LEA R8, P3, R23, R6.reuse, 0x2 ;  /* 0x000000061708d211 */ /* 0x088fe400078610ff */
[CC--:B----4-:R-:W-:Y:S01]  /*b6a0*/  @!P2 LEA R10, P4, R22.reuse, R6.reuse, 0x2 ;  /* 0x00000006160aa211 */ /* 0x0d0fe200078810ff */
[----:B------:R2:W-:Y:S01]  /*b6b0*/  @!P0 ST.E.64 desc[UR52][R4.64], R40 ;  /* 0x0000002804008985 */ /* 0x0005e2000c101b34 */
[----:B------:R-:W-:Y:S02]  /*b6c0*/  @!P1 LEA R20, P6, R19, R6, 0x2 ;  /* 0x0000000613149211 */ /* 0x000fe400078c10ff */
[-C--:B------:R-:W-:Y:S02]  /*b6d0*/  @!P5 LEA.HI.X R9, R23, R7.reuse, R205, 0x2, P3 ;  /* 0x000000071709d211 */ /* 0x080fe400018f14cd */
[-C--:B------:R-:W-:Y:S02]  /*b6e0*/  @!P2 LEA.HI.X R11, R22, R7.reuse, R204, 0x2, P4 ;  /* 0x00000007160ba211 */ /* 0x080fe400020f14cc */
[----:B------:R-:W-:Y:S01]  /*b6f0*/  @!P1 LEA.HI.X R21, R19, R7, R203, 0x2, P6 ;  /* 0x0000000713159211 */ /* 0x000fe200030f14cb */
[----:B------:R2:W-:Y:S01]  /*b700*/  @!P5 ST.E.64 desc[UR52][R8.64], R92 ;  /* 0x0000005c0800d985 */ /* 0x0005e2000c101b34 */
[----:B------:R-:W-:-:S03]  /*b710*/  ISETP.GE.AND P0, PT, R18, UR4, PT ;  /* 0x0000000412007c0c */ /* 0x000fc6000bf06270 */
[----:B------:R2:W-:Y:S04]  /*b720*/  @!P2 ST.E.64 desc[UR52][R10.64], R94 ;  /* 0x0000005e0a00a985 */ /* 0x0005e8000c101b34 */
[----:B------:R2:W-:Y:S06]  /*b730*/  @!P1 ST.E.64 desc[UR52][R20.64], R38 ;  /* 0x0000002614009985 */ /* 0x0005ec000c101b34 */
[----:B------:R-:W-:Y:S05]  /*b740*/  @P0 BRA `(.L_x_218) ;  /* 0x0000000c00280947 */ /* 0x000fea0003800000 */
[----:B--2---:R-:W-:-:S04]  /*b750*/  LEA R4, P0, R18, R6, 0x2 ;  /* 0x0000000612047211 */ /* 0x004fc800078010ff */
[----:B------:R-:W-:-:S05]  /*b760*/  LEA.HI.X R5, R18, R7, R202, 0x2, P0 ;  /* 0x0000000712057211 */ /* 0x000fca00000f14ca */
[----:B------:R4:W-:Y:S01]  /*b770*/  ST.E.64 desc[UR52][R4.64], R36 ;  /* 0x0000002404007985 */ /* 0x0009e2000c101b34 */
[----:B------:R-:W-:Y:S05]  /*b780*/  BRA `(.L_x_218) ;  /* 0x0000000c00187947 */ /* 0x000fea0003800000 */
.L_x_209:
[----:B------:R-:W-:Y:S02]  /*b790*/  ULDC.64 UR8, c[0x0][0xc00] ;  /* 0x0003000000087ab9 */ /* 0x000fe40000000a00 */
[----:B------:R-:W-:-:S04]  /*b7a0*/  UISETP.NE.U32.AND UP0, UPT, UR8, URZ, UPT ;  /* 0x0000003f0800728c */ /* 0x000fc8000bf05070 */
[----:B------:R-:W-:-:S03]  /*b7b0*/  UISETP.NE.AND.EX UP0, UPT, UR9, URZ, UPT, UP0 ;  /* 0x0000003f0900728c */ /* 0x000fc6000bf05300 */
[----:B------:R-:W-:Y:S02]  /*b7c0*/  ULDC.64 UR8, c[0x0][0xc00] ;  /* 0x0003000000087ab9 */ /* 0x000fe40000000a00 */
[----:B------:R-:W-:Y:S01]  /*b7d0*/  UIMAD.WIDE UR8, UR36, 0x4, UR8 ;  /* 0x00000004240878a5 */ /* 0x000fe2000f8e0208 */
[----:B------:R-:W-:-:S05]  /*b7e0*/  PLOP3.LUT P1, PT, PT, PT, UP0, 0x80, 0x0 ;  /* 0x000000000000781c */ /* 0x000fca0003f2f008 */
[----:B------:R-:W-:Y:S02]  /*b7f0*/  IMAD.U32 R4, RZ, RZ, UR8 ;  /* 0x00000008ff047e24 */ /* 0x000fe4000f8e00ff */
[----:B------:R-:W-:Y:S01]  /*b800*/  IMAD.U32 R5, RZ, RZ, UR9 ;  /* 0x00000009ff057e24 */ /* 0x000fe2000f8e00ff */
[----:B------:R-:W-:Y:S02]  /*b810*/  ULDC.64 UR8, c[0x0][0xc08] ;  /* 0x0003020000087ab9 */ /* 0x000fe40000000a00 */
[----:B------:R-:W-:-:S03]  /*b820*/  UISETP.NE.U32.AND UP1, UPT, UR8, URZ, UPT ;  /* 0x0000003f0800728c */ /* 0x000fc6000bf25070 */
[----:B------:R-:W2:Y:S01]  /*b830*/  @P1 LDG.E R3, desc[UR52][R4.64] ;  /* 0x0000003404031981 */ /* 0x000ea2000c1e1900 */
[----:B------:R-:W-:Y:S01]  /*b840*/  UISETP.NE.AND.EX UP1, UPT, UR9, URZ, UPT, UP1 ;  /* 0x0000003f0900728c */ /* 0x000fe2000bf25310 */
[----:B------:R-:W-:Y:S02]  /*b850*/  ULDC UR4, c[0x0][0xa88] ;  /* 0x0002a20000047ab9 */ /* 0x000fe40000000800 */
[----:B------:R-:W-:-:S03]  /*b860*/  IMAD.U32 R0, RZ, RZ, UR4 ;  /* 0x00000004ff007e24 */ /* 0x000fc6000f8e00ff */
[----:B------:R-:W-:-:S05]  /*b870*/  PLOP3.LUT P2, PT, PT, PT, UP1, 0x80, 0x0 ;  /* 0x000000000000781c */ /* 0x000fca0003f4f018 */
[----:B------:R-:W-:Y:S02]  /*b880*/  @UP1 ULDC.64 UR8, c[0x0][0xc08] ;  /* 0x0003020000081ab9 */ /* 0x000fe40000000a00 */
[----:B------:R-:W-:-:S06]  /*b890*/  @UP1 UIMAD.WIDE UR8, UR36, 0x4, UR8 ;  /* 0x00000004240818a5 */ /* 0x000fcc000f8e0208 */
[----:B------:R-:W-:Y:S02]  /*b8a0*/  IMAD.U32 R6, RZ, RZ, UR8 ;  /* 0x00000008ff067e24 */ /* 0x000fe4000f8e00ff */
[----:B------:R-:W-:-:S05]  /*b8b0*/  IMAD.U32 R7, RZ, RZ, UR9 ;  /* 0x00000009ff077e24 */ /* 0x000fca000f8e00ff */
[----:B------:R0:W5:Y:S01]  /*b8c0*/  @P2 LDG.E R0, desc[UR52][R6.64] ;  /* 0x0000003406002981 */ /* 0x000162000c1e1900 */
[----:B------:R-:W-:Y:S01]  /*b8d0*/  UMOV UR4, URZ ;  /* 0x0000003f00047c82 */ /* 0x000fe20008000000 */
[----:B------:R-:W-:Y:S02]  /*b8e0*/  ISETP.GT.AND P0, PT, R223, 0x7f, PT ;  /* 0x0000007fdf00780c */ /* 0x000fe40003f04270 */
[----:B--2---:R-:W-:-:S13]  /*b8f0*/  @P1 R2UR UR4, R3 ;  /* 0x00000000030412ca */ /* 0x004fda00000e0000 */
[----:B------:R-:W-:Y:S01]  /*b900*/  USHF.R.S32.HI UR16, URZ, 0x1f, UR4 ;  /* 0x0000001f3f107899 */ /* 0x000fe20008011404 */
[----:B0-----:R-:W-:Y:S11]  /*b910*/  @P2 BRA `(.L_x_221) ;  /* 0x0000000000102947 */ /* 0x001ff60003800000 */
[----:B------:R-:W-:Y:S05]  /*b920*/  @!P1 BRA `(.L_x_221) ;  /* 0x00000000000c9947 */ /* 0x000fea0003800000 */
[----:B------:R-:W2:Y:S04]  /*b930*/  LDG.E R3, desc[UR52][R4.64] ;  /* 0x0000003404037981 */ /* 0x000ea8000c1e1900 */
[----:B-----5:R-:W2:Y:S02]  /*b940*/  LDG.E R0, desc[UR52][R4.64+0x4] ;  /* 0x0000043404007981 */ /* 0x020ea4000c1e1900 */
[----:B--2---:R-:W-:-:S07]  /*b950*/  IMAD.IADD R0, R0, 0x1, -R3 ;  /* 0x0000000100007824 */ /* 0x004fce00078e0a03 */
.L_x_221:
[----:B------:R-:W-:Y:S01]  /*b960*/  USEL UR36, UR36, URZ, !UP0 ;  /* 0x0000003f24247287 */ /* 0x000fe2000c000000 */
[----:B------:R-:W-:Y:S01]  /*b970*/  BSSY B1, `(.L_x_222) ;  /* 0x0000039000017945 */ /* 0x000fe20003800000 */
[----:B------:R-:W-:-:S03]  /*b980*/  USEL UR37, UR37, URZ, !UP0 ;  /* 0x0000003f25257287 */ /* 0x000fc6000c000000 */
[----:B------:R-:W-:Y:S09]  /*b990*/  @P0 BRA `(.L_x_223) ;  /* 0x0000000000d80947 */ /* 0x000ff20003800000 */
[----:B------:R-:W0:Y:S01]  /*b9a0*/  S2R R4, SR_TID.X ;  /* 0x0000000000047919 */ /* 0x000e220000002100 */
[----:B------:R-:W1:Y:S01]  /*b9b0*/  LDC R9, c[0x0][0xbe8] ;  /* 0x0002fa00ff097b82 */ /* 0x000e620000000800 */
[----:B------:R-:W-:-:S04]  /*b9c0*/  IMAD.U32 R3, RZ, RZ, UR42 ;  /* 0x0000002aff037e24 */ /* 0x000fc8000f8e00ff */
[----:B0-----:R-:W-:Y:S02]  /*b9d0*/  IMAD R3, R3, 0x80, R4 ;  /* 0x0000008003037824 */ /* 0x001fe400078e0204 */
[----:B-1---5:R-:W-:Y:S02]  /*b9e0*/  IMAD R4, R0, R9, RZ ;  /* 0x0000000900047224 */ /* 0x022fe400078e02ff */
[----:B------:R-:W-:-:S05]  /*b9f0*/  VIADD R6, R3, 0xffffff80 ;  /* 0xffffff8003067836 */ /* 0x000fca0000000000 */
[----:B------:R-:W-:-:S13]  /*ba00*/  ISETP.GE.AND P0, PT, R6, R4, PT ;  /* 0x000000040600720c */ /* 0x000fda0003f06270 */
[----:B------:R-:W-:Y:S05]  /*ba10*/  @P0 BRA `(.L_x_223) ;  /* 0x0000000000b80947 */ /* 0x000fea0003800000 */
[----:B------:R-:W-:Y:S01]  /*ba20*/  ISETP.NE.AND P0, PT, R9, 0x1, PT ;  /* 0x000000010900780c */ /* 0x000fe20003f05270 */
[----:B------:R-:W-:Y:S01]  /*ba30*/  UISETP.GT.AND UP2, UPT, UR45, 0x1, UPT ;  /* 0x000000012d00788c */ /* 0x000fe2000bf44270 */
[----:B------:R-:W-:-:S03]  /*ba40*/  UMOV UR7, 0x9b8 ;  /* 0x000009b800077882 */ /* 0x000fc60000000000 */
[----:B------:R-:W-:Y:S02]  /*ba50*/  USEL UR17, UR7, 0x978, UP2 ;  /* 0x0000097807117887 */ /* 0x000fe40009000000 */
[----:B------:R-:W-:-:S06]  /*ba60*/  USEL UR19, UR39, URZ, UP2 ;  /* 0x0000003f27137287 */ /* 0x000fcc0009000000 */
[----:B------:R-:W0:Y:S04]  /*ba70*/  @P0 LDC R3, c[0x0][0xbec] ;  /* 0x0002fb00ff030b82 */ /* 0x000e280000000800 */
[----:B------:R-:W-:Y:S01]  /*ba80*/  ULDC.64 UR10, c[0x0][UR17+0x220] ;  /* 0x00008800110a7abb */ /* 0x000fe20008000a00 */
[----:B------:R-:W-:Y:S01]  /*ba90*/  ULDC.64 UR8, c[0x0][UR17+0x218] ;  /* 0x0000860011087abb */ /* 0x000fe20008000a00 */
[----:B------:R-:W-:Y:S01]  /*baa0*/  ULDC.64 UR12, c[0x0][UR17+0x228] ;  /* 0x00008a00110c7abb */ /* 0x000fe20008000a00 */
[----:B------:R-:W-:Y:S01]  /*bab0*/  UIMAD UR7, UR11, UR36, URZ ;  /* 0x000000240b0772a4 */ /* 0x000fe2000f8e023f */
[----:B------:R-:W1:Y:S01]  /*bac0*/  @P0 LDC R5, c[0x0][0xbf0] ;  /* 0x0002fc00ff050b82 */ /* 0x000e620000000800 */
[----:B------:R-:W-:Y:S02]  /*bad0*/  UIMAD.WIDE.U32 UR14, UR8, UR38, URZ ;  /* 0x00000026080e72a5 */ /* 0x000fe4000f8e003f */
[----:B------:R-:W-:-:S02]  /*bae0*/  UIMAD UR18, UR9, UR38, URZ ;  /* 0x00000026091272a4 */ /* 0x000fc4000f8e023f */
[----:B------:R-:W-:Y:S02]  /*baf0*/  UIMAD.WIDE.U32 UR8, UR10, UR36, URZ ;  /* 0x000000240a0872a5 */ /* 0x000fe4000f8e003f */
[----:B------:R-:W-:Y:S02]  /*bb00*/  UIMAD.WIDE.U32 UR20, UR12, UR19, URZ ;  /* 0x000000130c1472a5 */ /* 0x000fe4000f8e003f */
[----:B------:R-:W-:Y:S02]  /*bb10*/  UIMAD UR12, UR13, UR19, URZ ;  /* 0x000000130d0c72a4 */ /* 0x000fe4000f8e023f */
[----:B------:R-:W-:Y:S02]  /*bb20*/  UIMAD UR7, UR10, UR37, UR7 ;  /* 0x000000250a0772a4 */ /* 0x000fe4000f8e0207 */
[----:B------:R-:W-:Y:S02]  /*bb30*/  UIADD3 UR14, UP0, UP1, UR8, UR14, UR4 ;  /* 0x0000000e080e7290 */ /* 0x000fe4000f91e004 */
[----:B------:R-:W-:Y:S01]  /*bb40*/  UIADD3 UR8, UR12, UR21, URZ ;  /* 0x000000150c087290 */ /* 0x000fe2000fffe03f */
[----:B0-----:R-:W-:Y:S01]  /*bb50*/  @P0 IMAD.HI.U32 R4, R6, R3, RZ ;  /* 0x0000000306040227 */ /* 0x001fe200078e00ff */
[----:B------:R-:W-:-:S02]  /*bb60*/  UIADD3 UR11, UR18, UR15, URZ ;  /* 0x0000000f120b7290 */ /* 0x000fc4000fffe03f */
[----:B------:R-:W-:Y:S01]  /*bb70*/  UIADD3 UR7, UR9, UR7, URZ ;  /* 0x0000000709077290 */ /* 0x000fe2000fffe03f */
[----:B------:R-:W-:Y:S02]  /*bb80*/  IMAD.MOV.U32 R3, RZ, RZ, R6 ;  /* 0x000000ffff037224 */ /* 0x000fe400078e0006 */
[----:B------:R-:W-:Y:S01]  /*bb90*/  IMAD.U32 R8, RZ, RZ, UR8 ;  /* 0x00000008ff087e24 */ /* 0x000fe2000f8e00ff */
[----:B------:R-:W-:Y:S01]  /*bba0*/  UIADD3.X UR7, UR7, UR11, UR16, UP0, UP1 ;  /* 0x0000000b07077290 */ /* 0x000fe200087e2410 */
[----:B-1----:R-:W-:Y:S01]  /*bbb0*/  @P0 SHF.R.U32.HI R3, RZ, R5, R4 ;  /* 0x00000005ff030219 */ /* 0x002fe20000011604 */
[----:B------:R-:W-:Y:S01]  /*bbc0*/  IMAD.U32 R4, RZ, RZ, UR20 ;  /* 0x00000014ff047e24 */ /* 0x000fe2000f8e00ff */
[----:B------:R-:W-:Y:S01]  /*bbd0*/  ULDC.64 UR8, c[0x0][UR17+0x210] ;  /* 0x0000840011087abb */ /* 0x000fe20008000a00 */
[----:B------:R-:W-:Y:S01]  /*bbe0*/  IMAD.U32 R5, RZ, RZ, UR21 ;  /* 0x00000015ff057e24 */ /* 0x000fe2000f8e00ff */
[--C-:B------:R-:W-:Y:S01]  /*bbf0*/  SHF.R.S32.HI R5, RZ, 0x1f, R3.reuse ;  /* 0x0000001fff057819 */ /* 0x100fe20000011403 */
[----:B------:R-:W-:Y:S01]  /*bc00*/  IMAD.MOV R7, RZ, RZ, -R3 ;  /* 0x000000ffff077224 */ /* 0x000fe200078e0a03 */
[----:B------:R-:W-:Y:S01]  /*bc10*/  IADD3 R4, P0, P1, R3, UR14, R4 ;  /* 0x0000000e03047c10 */ /* 0x000fe2000f91e004 */
[----:B------:R-:W-:Y:S01]  /*bc20*/  ULDC.64 UR10, c[0x0][0xba8] ;  /* 0x0002ea00000a7ab9 */ /* 0x000fe20000000a00 */
[----:B------:R-:W-:Y:S01]  /*bc30*/  @!UP2 ULDC UR10, c[0x0][0xb50] ;  /* 0x0002d400000aaab9 */ /* 0x000fe20000000800 */
[----:B------:R-:W-:Y:S01]  /*bc40*/  IMAD R7, R9, R7, R6 ;  /* 0x0000000709077224 */ /* 0x000fe200078e0206 */
[----:B------:R-:W-:Y:S01]  /*bc50*/  IADD3.X R5, R5, UR7, R8, P0, P1 ;  /* 0x0000000705057c10 */ /* 0x000fe200087e2408 */
[----:B------:R-:W-:-:S02]  /*bc60*/  @!UP2 ULDC UR11, c[0x0][0xb54] ;  /* 0x0002d500000baab9 */ /* 0x000fc40000000800 */
[C---:B------:R-:W-:Y:S01]  /*bc70*/  IMAD R6, R7.reuse, UR9, RZ ;  /* 0x0000000907067c24 */ /* 0x040fe2000f8e02ff */
[----:B------:R-:W-:Y:S01]  /*bc80*/  SHF.R.S32.HI R3, RZ, 0x1f, R7 ;  /* 0x0000001fff037819 */ /* 0x000fe20000011407 */
[----:B------:R-:W-:-:S04]  /*bc90*/  IMAD.WIDE.U32 R4, R7, UR8, R4 ;  /* 0x0000000807047c25 */ /* 0x000fc8000f8e0004 */
[----:B------:R-:W-:Y:S01]  /*bca0*/  IMAD R3, R3, UR8, R6 ;  /* 0x0000000803037c24 */ /* 0x000fe2000f8e0206 */
[----:B------:R-:W-:-:S03]  /*bcb0*/  LEA R6, P0, R4, UR10, 0x2 ;  /* 0x0000000a04067c11 */ /* 0x000fc6000f8010ff */
[----:B------:R-:W-:-:S05]  /*bcc0*/  IMAD.IADD R3, R5, 0x1, R3 ;  /* 0x0000000105037824 */ /* 0x000fca00078e0203 */
[----:B------:R-:W-:Y:S01]  /*bcd0*/  LEA.HI.X R7, R4, UR11, R3, 0x2, P0 ;  /* 0x0000000b04077c11 */ /* 0x000fe200080f1403 */
[----:B------:R-:W-:-:S05]  /*bce0*/  IMAD.MOV.U32 R3, RZ, RZ, -0x800000 ;  /* 0xff800000ff037424 */ /* 0x000fca00078e00ff */
[----:B------:R0:W-:Y:S02]  /*bcf0*/  STG.E desc[UR52][R6.64], R3 ;  /* 0x0000000306007986 */ /* 0x0001e4000c101934 */
.L_x_223:
[----:B------:R-:W-:Y:S05]  /*bd00*/  BSYNC B1 ;  /* 0x0000000000017941 */ /* 0x000fea0003800000 */
.L_x_222:
[----:B------:R-:W-:-:S06]  /*bd10*/  UISETP.GT.AND UP0, UPT, UR45, 0x1, UPT ;  /* 0x000000012d00788c */ /* 0x000fcc000bf04270 */
[----:B------:R-:W-:-:S13]  /*bd20*/  PLOP3.LUT P0, PT, PT, PT, UP0, 0x80, 0x0 ;  /* 0x000000000000781c */ /* 0x000fda0003f0f008 */
[----:B------:R-:W-:Y:S05]  /*bd30*/  @P0 BRA `(.L_x_218) ;  /* 0x0000000400ac0947 */ /* 0x000fea0003800000 */
[----:B------:R-:W1:Y:S01]  /*bd40*/  LDC R11, c[0x0][0xbe8] ;  /* 0x0002fa00ff0b7b82 */ /* 0x000e620000000800 */
[----:B------:R-:W-:Y:S01]  /*bd50*/  ULDC.64 UR10, c[0x0][0xaa0] ;  /* 0x0002a800000a7ab9 */ /* 0x000fe20000000a00 */
[----:B0-----:R-:W-:Y:S01]  /*bd60*/  IMAD R3, R17, 0x20, R200 ;  /* 0x0000002011037824 */ /* 0x001fe200078e02c8 */
[----:B------:R-:W-:Y:S01]  /*bd70*/  UIMAD UR7, UR16, UR10, URZ ;  /* 0x0000000a100772a4 */ /* 0x000fe2000f8e023f */
[----:B------:R-:W-:Y:S01]  /*bd80*/  IMAD.U32 R8, RZ, RZ, UR42 ;  /* 0x0000002aff087e24 */ /* 0x000fe2000f8e00ff */
[----:B------:R-:W-:Y:S01]  /*bd90*/  UIMAD.WIDE.U32 UR8, UR4, UR10, URZ ;  /* 0x0000000a040872a5 */ /* 0x000fe2000f8e003f */
[----:B------:R-:W-:Y:S01]  /*bda0*/  IMAD.U32 R13, RZ, RZ, UR42 ;  /* 0x0000002aff0d7e24 */ /* 0x000fe2000f8e00ff */
[----:B------:R-:W-:Y:S01]  /*bdb0*/  UIMAD UR7, UR4, UR11, UR7 ;  /* 0x0000000b040772a4 */ /* 0x000fe2000f8e0207 */
[----:B------:R-:W-:Y:S01]  /*bdc0*/  IMAD R8, R8, 0x80, R3 ;  /* 0x0000008008087824 */ /* 0x000fe200078e0203 */
[----:B------:R-:W-:Y:S01]  /*bdd0*/  BSSY B1, `(.L_x_224) ;  /* 0x0000037000017945 */ /* 0x000fe20003800000 */
[----:B------:R-:W-:Y:S01]  /*bde0*/  ULDC.64 UR10, c[0x0][0xae8] ;  /* 0x0002ba00000a7ab9 */ /* 0x000fe20000000a00 */
[----:B------:R-:W-:Y:S01]  /*bdf0*/  UIADD3 UR9, UR9, UR7, URZ ;  /* 0x0000000709097290 */ /* 0x000fe2000fffe03f */
[----:B------:R-:W-:-:S03]  /*be00*/  IMAD.MOV.U32 R3, RZ, RZ, R8 ;  /* 0x000000ffff037224 */ /* 0x000fc600078e0008 */
[----:B------:R-:W-:-:S04]  /*be10*/  UIMAD.WIDE.U32 UR8, UR38, UR10, UR8 ;  /* 0x0000000a260872a5 */ /* 0x000fc8000f8e0008 */
[----:B------:R-:W-:-:S03]  /*be20*/  UIMAD UR9, UR38, UR11, UR9 ;  /* 0x0000000b260972a4 */ /* 0x000fc6000f8e0209 */
[----:B------:R-:W-:Y:S01]  /*be30*/  ULDC.64 UR10, c[0x0][0xaf0] ;  /* 0x0002bc00000a7ab9 */ /* 0x000fe20000000a00 */
[----:B-1----:R-:W-:Y:S01]  /*be40*/  ISETP.NE.AND P0, PT, R11, 0x1, PT ;  /* 0x000000010b00780c */ /* 0x002fe20003f05270 */
[----:B------:R-:W-:-:S04]  /*be50*/  UIMAD UR37, UR37, UR10, URZ ;  /* 0x0000000a252572a4 */ /* 0x000fc8000f8e023f */
[----:B------:R-:W-:Y:S02]  /*be60*/  UIMAD UR4, UR36, UR11, UR37 ;  /* 0x0000000b240472a4 */ /* 0x000fe4000f8e0225 */
[----:B------:R-:W-:-:S03]  /*be70*/  UIMAD.WIDE.U32 UR36, UR36, UR10, UR8 ;  /* 0x0000000a242472a5 */ /* 0x000fc6000f8e0008 */
[----:B------:R-:W-:Y:S01]  /*be80*/  ULDC.64 UR8, c[0x0][0xae0] ;  /* 0x0002b80000087ab9 */ /* 0x000fe20000000a00 */
[----:B------:R-:W-:Y:S02]  /*be90*/  UIADD3 UR4, UR37, UR4, URZ ;  /* 0x0000000425047290 */ /* 0x000fe4000fffe03f */
[----:B------:R-:W0:Y:S08]  /*bea0*/  @P0 LDC R5, c[0x0][0xbec] ;  /* 0x0002fb00ff050b82 */ /* 0x000e300000000800 */
[----:B------:R-:W1:Y:S01]  /*beb0*/  @P0 LDC R7, c[0x0][0xbf0] ;  /* 0x0002fc00ff070b82 */ /* 0x000e620000000800 */
[----:B0-----:R-:W-:-:S04]  /*bec0*/  @P0 IMAD.HI.U32 R4, R8, R5, RZ ;  /* 0x0000000508040227 */ /* 0x001fc800078e00ff */
[----:B------:R-:W-:Y:S02]  /*bed0*/  IMAD.U32 R5, RZ, RZ, UR37 ;  /* 0x00000025ff057e24 */ /* 0x000fe4000f8e00ff */
[----:B------:R-:W-:Y:S01]  /*bee0*/  IMAD.U32 R5, RZ, RZ, UR4 ;  /* 0x00000004ff057e24 */ /* 0x000fe2000f8e00ff */
[----:B-1----:R-:W-:-:S04]  /*bef0*/  @P0 SHF.R.U32.HI R3, RZ, R7, R4 ;  /* 0x00000007ff030219 */ /* 0x002fc80000011604 */
[--C-:B------:R-:W-:Y:S01]  /*bf00*/  SHF.R.S32.HI R4, RZ, 0x1f, R3.reuse ;  /* 0x0000001fff047819 */ /* 0x100fe20000011403 */
[----:B------:R-:W-:-:S04]  /*bf10*/  IMAD.MOV R7, RZ, RZ, -R3 ;  /* 0x000000ffff077224 */ /* 0x000fc800078e0a03 */
[----:B------:R-:W-:Y:S02]  /*bf20*/  IMAD R6, R4, UR8, RZ ;  /* 0x0000000804067c24 */ /* 0x000fe4000f8e02ff */
[----:B------:R-:W-:Y:S02]  /*bf30*/  IMAD.U32 R4, RZ, RZ, UR36 ;  /* 0x00000024ff047e24 */ /* 0x000fe4000f8e00ff */
[----:B------:R-:W-:Y:S02]  /*bf40*/  IMAD R7, R11, R7, R8 ;  /* 0x000000070b077224 */ /* 0x000fe400078e0208 */
[C---:B------:R-:W-:Y:S02]  /*bf50*/  IMAD R9, R3.reuse, UR9, R6 ;  /* 0x0000000903097c24 */ /* 0x040fe4000f8e0206 */
[----:B------:R-:W-:Y:S01]  /*bf60*/  IMAD.WIDE.U32 R4, R3, UR8, R4 ;  /* 0x0000000803047c25 */ /* 0x000fe2000f8e0004 */
[----:B------:R-:W-:Y:S01]  /*bf70*/  SHF.R.S32.HI R3, RZ, 0x1f, R7 ;  /* 0x0000001fff037819 */ /* 0x000fe20000011407 */
[----:B------:R-:W-:-:S02]  /*bf80*/  ULDC.64 UR8, c[0x0][0xad8] ;  /* 0x0002b60000087ab9 */ /* 0x000fc40000000a00 */
[----:B------:R-:W-:Y:S02]  /*bf90*/  IMAD.IADD R5, R5, 0x1, R9 ;  /* 0x0000000105057824 */ /* 0x000fe400078e0209 */
[----:B------:R-:W-:Y:S02]  /*bfa0*/  IMAD R6, R3, UR8, RZ ;  /* 0x0000000803067c24 */ /* 0x000fe4000f8e02ff */
[----:B------:R-:W-:Y:S02]  /*bfb0*/  IMAD R8, R13, 0x80, R200 ;  /* 0x000000800d087824 */ /* 0x000fe400078e02c8 */
[----:B-----5:R-:W-:Y:S02]  /*bfc0*/  IMAD R11, R0, R11, RZ ;  /* 0x0000000b000b7224 */ /* 0x020fe400078e02ff */
[C---:B------:R-:W-:Y:S02]  /*bfd0*/  IMAD R3, R7.reuse, UR9, R6 ;  /* 0x0000000907037c24 */ /* 0x040fe4000f8e0206 */
[----:B------:R-:W-:Y:S01]  /*bfe0*/  IMAD.WIDE.U32 R4, R7, UR8, R4 ;  /* 0x0000000807047c25 */ /* 0x000fe2000f8e0004 */
[----:B------:R-:W-:Y:S01]  /*bff0*/  ISETP.GE.AND P2, PT, R8, R11, PT ;  /* 0x0000000b0800720c */ /* 0x000fe20003f46270 */
[----:B------:R-:W-:-:S02]  /*c000*/  ULDC.64 UR8, c[0x0][0xa80] ;  /* 0x0002a00000087ab9 */ /* 0x000fc40000000a00 */
[----:B------:R-:W-:Y:S01]  /*c010*/  IMAD.IADD R3, R5, 0x1, R3 ;  /* 0x0000000105037824 */ /* 0x000fe200078e0203 */
[----:B------:R-:W-:Y:S01]  /*c020*/  LEA R6, P3, R4, UR8, 0x1 ;  /* 0x0000000804067c11 */ /* 0x000fe2000f8608ff */
[----:B------:R-:W-:-:S03]  /*c030*/  VIADD R0, R8, 0x20 ;  /* 0x0000002008007836 */ /* 0x000fc60000000000 */
[----:B------:R-:W-:Y:S01]  /*c040*/  LEA.HI.X R3, R4, UR9, R3, 0x1, P3 ;  /* 0x0000000904037c11 */ /* 0x000fe200098f0c03 */
[----:B------:R0:W1:Y:S01]  /*c050*/  SHFL.IDX PT, R7, R6, RZ, 0x181f ;  /* 0x00181fff06077589 */ /* 0x00006200000e0000 */
[-C--:B------:R-:W-:Y:S01]  /*c060*/  ISETP.GE.AND P1, PT, R0, R11.reuse, PT ;  /* 0x0000000b0000720c */ /* 0x080fe20003f26270 */
[----:B------:R-:W-:Y:S02]  /*c070*/  VIADD R0, R8, 0x40 ;  /* 0x0000004008007836 */ /* 0x000fe40000000000 */
[----:B------:R0:W2:Y:S03]  /*c080*/  SHFL.IDX PT, R5, R3, RZ, 0x181f ;  /* 0x00181fff03057589 */ /* 0x0000a600000e0000 */
        /* <DEDUP_REMOVED lines=9> */
[----:B------:R3:W-:Y:S04]  /*c120*/  @!P4 ST.E.128 desc[UR52][R12.64], RZ ;  /* 0x000000ff0c00c985 */ /* 0x0007e8000c101d34 */
[----:B------:R3:W-:Y:S02]  /*c130*/  @!P5 ST.E.128 desc[UR52][R4.64], RZ ;  /* 0x000000ff0400d985 */ /* 0x0007e4000c101d34 */
.L_x_225:
[----:B------:R-:W-:Y:S05]  /*c140*/  BSYNC B1 ;  /* 0x0000000000017941 */ /* 0x000fea0003800000 */
.L_x_224:
[----:B--23--:R2:W3:Y:S01]  /*c150*/  SHFL.IDX PT, R5, R3, 0x1, 0x181f ;  /* 0x00381f0003057f89 */ /* 0x00c4e200000e0000 */
[----:B------:R-:W-:Y:S03]  /*c160*/  BSSY B1, `(.L_x_226) ;  /* 0x000000c000017945 */ /* 0x000fe60003800000 */
[----:B-1----:R2:W1:Y:S01]  /*c170*/  SHFL.IDX PT, R7, R6, 0x1, 0x181f ;  /* 0x00381f0006077f89 */ /* 0x00246200000e0000 */
[----:B------:R-:W-:Y:S05]  /*c180*/  @P1 BRA `(.L_x_227) ;  /* 0x0000000000241947 */ /* 0x000fea0003800000 */
[----:B------:R-:W-:Y:S02]  /*c190*/  ULDC UR4, c[0x0][0xac8] ;  /* 0x0002b20000047ab9 */ /* 0x000fe40000000800 */
[----:B------:R-:W-:Y:S02]  /*c1a0*/  ISETP.GE.AND P3, PT, R2, UR4, PT ;  /* 0x0000000402007c0c */ /* 0x000fe4000bf66270 */
[----:B------:R-:W-:-:S11]  /*c1b0*/  ISETP.GE.AND P4, PT, R16, UR4, PT ;  /* 0x0000000410007c0c */ /* 0x000fd6000bf86270 */
[-C--:B-1----:R-:W-:Y:S02]  /*c1c0*/  @!P3 LEA R12, P1, R2, R7.reuse, 0x1 ;  /* 0x00000007020cb211 */ /* 0x082fe400078208ff */
[----:B------:R-:W-:Y:S02]  /*c1d0*/  @!P4 LEA R4, P2, R16, R7, 0x1 ;  /* 0x000000071004c211 */ /* 0x000fe400078408ff */
[-C--:B---3--:R-:W-:Y:S02]  /*c1e0*/  @!P3 LEA.HI.X R13, R2, R5.reuse, R222, 0x1, P1 ;  /* 0x00000005020db211 */ /* 0x088fe400008f0cde */
[----:B------:R-:W-:-:S03]  /*c1f0*/  @!P4 LEA.HI.X R5, R16, R5, R221, 0x1, P2 ;  /* 0x000000051005c211 */ /* 0x000fc600010f0cdd */
[----:B------:R4:W-:Y:S04]  /*c200*/  @!P3 ST.E.128 desc[UR52][R12.64], RZ ;  /* 0x000000ff0c00b985 */ /* 0x0009e8000c101d34 */
[----:B------:R4:W-:Y:S02]  /*c210*/  @!P4 ST.E.128 desc[UR52][R4.64], RZ ;  /* 0x000000ff0400c985 */ /* 0x0009e4000c101d34 */
.L_x_227:
[----:B------:R-:W-:Y:S05]  /*c220*/  BSYNC B1 ;  /* 0x0000000000017941 */ /* 0x000fea0003800000 */
.L_x_226:
[----:B---34-:R3:W4:Y:S01]  /*c230*/  SHFL.IDX PT, R5, R3, 0x2, 0x181f ;  /* 0x00581f0003057f89 */ /* 0x01872200000e0000 */
        /* <DEDUP_REMOVED lines=8> */
[-C--:B----4-:R-:W-:Y:S02]  /*c2c0*/  @!P2 LEA.HI.X R13, R2, R5.reuse, R222, 0x1, P0 ;  /* 0x00000005020da211 */ /* 0x090fe400000f0cde */
[----:B------:R-:W-:-:S03]  /*c2d0*/  @!P3 LEA.HI.X R5, R16, R5, R221, 0x1, P1 ;  /* 0x000000051005b211 */ /* 0x000fc600008f0cdd */
[----:B------:R1:W-:Y:S04]  /*c2e0*/  @!P2 ST.E.128 desc[UR52][R12.64], RZ ;  /* 0x000000ff0c00a985 */ /* 0x0003e8000c101d34 */
[----:B------:R1:W-:Y:S02]  /*c2f0*/  @!P3 ST.E.128 desc[UR52][R4.64], RZ ;  /* 0x000000ff0400b985 */ /* 0x0003e4000c101d34 */
.L_x_229:
[----:B------:R-:W-:Y:S05]  /*c300*/  BSYNC B1 ;  /* 0x0000000000017941 */ /* 0x000fea0003800000 */
.L_x_228:
[----:B------:R-:W-:Y:S01]  /*c310*/  VIADD R0, R8, 0x60 ;  /* 0x0000006008007836 */ /* 0x000fe20000000000 */
[----:B0-23--:R-:W0:Y:S04]  /*c320*/  SHFL.IDX PT, R3, R3, 0x3, 0x181f ;  /* 0x00781f0003037f89 */ /* 0x00de2800000e0000 */
[----:B------:R-:W-:Y:S01]  /*c330*/  ISETP.GE.AND P0, PT, R0, R11, PT ;  /* 0x0000000b0000720c */ /* 0x000fe20003f06270 */
[----:B-1--4-:R1:W2:-:S12]  /*c340*/  SHFL.IDX PT, R5, R6, 0x3, 0x181f ;  /* 0x00781f0006057f89 */ /* 0x01229800000e0000 */
[----:B-1----:R-:W-:Y:S05]  /*c350*/  @P0 BRA `(.L_x_218) ;  /* 0x0000000000240947 */ /* 0x002fea0003800000 */
[----:B------:R-:W-:Y:S02]  /*c360*/  ULDC UR4, c[0x0][0xac8] ;  /* 0x0002b20000047ab9 */ /* 0x000fe40000000800 */
[----:B------:R-:W-:Y:S02]  /*c370*/  ISETP.GE.AND P2, PT, R2, UR4, PT ;  /* 0x0000000402007c0c */ /* 0x000fe4000bf46270 */
[----:B------:R-:W-:-:S11]  /*c380*/  ISETP.GE.AND P3, PT, R16, UR4, PT ;  /* 0x0000000410007c0c */ /* 0x000fd6000bf66270 */
[-C--:B--2---:R-:W-:Y:S02]  /*c390*/  @!P2 LEA R6, P0, R2, R5.reuse, 0x1 ;  /* 0x000000050206a211 */ /* 0x084fe400078008ff */
[----:B------:R-:W-:Y:S02]  /*c3a0*/  @!P3 LEA R4, P1, R16, R5, 0x1 ;  /* 0x000000051004b211 */ /* 0x000fe400078208ff */
[-C--:B0-----:R-:W-:Y:S02]  /*c3b0*/  @!P2 LEA.HI.X R7, R2, R3.reuse, R222, 0x1, P0 ;  /* 0x000000030207a211 */ /* 0x081fe400000f0cde */
[----:B------:R-:W-:-:S03]  /*c3c0*/  @!P3 LEA.HI.X R5, R16, R3, R221, 0x1, P1 ;  /* 0x000000031005b211 */ /* 0x000fc600008f0cdd */
[----:B------:R0:W-:Y:S04]  /*c3d0*/  @!P2 ST.E.128 desc[UR52][R6.64], RZ ;  /* 0x000000ff0600a985 */ /* 0x0001e8000c101d34 */
[----:B------:R0:W-:Y:S02]  /*c3e0*/  @!P3 ST.E.128 desc[UR52][R4.64], RZ ;  /* 0x000000ff0400b985 */ /* 0x0001e4000c101d34 */
.L_x_218:
[----:B------:R-:W-:Y:S05]  /*c3f0*/  BSYNC B0 ;  /* 0x0000000000007941 */ /* 0x000fea0003800000 */
.L_x_208:
[----:B------:R-:W-:Y:S02]  /*c400*/  ULDC UR4, c[0x0][0xc3c] ;  /* 0x00030f0000047ab9 */ /* 0x000fe40000000800 */
[----:B------:R-:W-:-:S13]  /*c410*/  ISETP.GE.AND P0, PT, R35, UR4, PT ;  /* 0x0000000423007c0c */ /* 0x000fda000bf06270 */
[----:B------:R-:W-:Y:S05]  /*c420*/  @!P0 BRA `(.L_x_230) ;  /* 0xffffff4800c08947 */ /* 0x000fea000383ffff */
[----:B------:R-:W-:Y:S05]  /*c430*/  EXIT ;  /* 0x000000000000794d */ /* 0x000fea0003800000 */
.L_x_179:
[----:B------:R-:W-:-:S08]  /*c440*/  NOP ;  /* 0x0000000000007918 */ /* 0x000fd00000000000 */
[----:B------:R-:W0:-:S00]  /*c450*/  USETMAXREG.DEALLOC.CTAPOOL 0x28 ;  /* 0x00000028000079c8 */ /* 0x000e0000080e0500 */
[----:B0-----:R-:W-:Y:S02]  /*c460*/  LOP3.LUT R0, R0, 0x3, RZ, 0xc0, !PT ;  /* 0x0000000300007812 */ /* 0x001fe400078ec0ff */
[----:B------:R-:W-:-:S04]  /*c470*/  LOP3.LUT R17, R17, 0xfffffdff, RZ, 0xc0, !PT ;  /* 0xfffffdff11117812 */ /* 0x000fc800078ec0ff */
[----:B------:R-:W0:Y:S02]  /*c480*/  SHFL.IDX PT, R0, R0, RZ, 0x1f ;  /* 0x00001fff00007589 */ /* 0x000e2400000e0000 */
[----:B0-----:R-:W-:-:S13]  /*c490*/  ISETP.NE.AND P0, PT, R0, RZ, PT ;  /* 0x000000ff0000720c */ /* 0x001fda0003f05270 */
[----:B------:R-:W-:Y:S01]  /*c4a0*/  @P0 BAR.SYNC.DEFER_BLOCKING 0x5, 0x180 ;  /* 0x0146000000000b1d */ /* 0x000fe20000010000 */
[----:B------:R-:W-:Y:S02]  /*c4b0*/  @P0 MOV R3, 0x400 ;  /* 0x0000040000030802 */ /* 0x000fe40000000f00 */
[----:B------:R-:W-:Y:S02]  /*c4c0*/  @P0 LOP3.LUT R17, R17, 0x200, RZ, 0xfc, !PT ;  /* 0x0000020011110812 */ /* 0x000fe400078efcff */
[----:B------:R-:W-:-:S05]  /*c4d0*/  @P0 LEA R2, R2, R3, 0x18 ;  /* 0x0000000302020211 */ /* 0x000fca00078ec0ff */
[----:B------:R-:W0:Y:S04]  /*c4e0*/  @P0 LDS.128 R4, [R2+0x298d0] ;  /* 0x0298d00002040984 */ /* 0x000e280000000c00 */
[----:B0-----:R0:W-:Y:S01]  /*c4f0*/  @P0 STL.64 [R1], R4 ;  /* 0x0000000401000387 */ /* 0x0011e20000100a00 */
[----:B------:R-:W-:-:S03]  /*c500*/  IMAD.MOV.U32 R0, RZ, RZ, R7 ;  /* 0x000000ffff007224 */ /* 0x000fc600078e0007 */
[----:B------:R0:W-:Y:S02]  /*c510*/  @P0 STL [R1+0x8], R6 ;  /* 0x0000080601000387 */ /* 0x0001e40000100800 */
[----:B------:R-:W-:Y:S01]  /*c520*/  @P0 R2UR UR39, R0 ;  /* 0x00000000002702ca */ /* 0x000fe200000e0000 */
[----:B------:R-:W-:Y:S06]  /*c530*/  @P0 BAR.ARV 0x4, 0x180 ;  /* 0x0106000000000b1d */ /* 0x000fec0000002000 */
[----:B------:R-:W-:Y:S08]  /*c540*/  @P0 BRA `(.L_x_231) ;  /* 0x0000000800cc0947 */ /* 0x000ff00003800000 */
[----:B0-----:R-:W0:Y:S01]  /*c550*/  S2R R4, SR_TID.X ;  /* 0x0000000000047919 */ /* 0x001e220000002100 */
[----:B------:R-:W-:Y:S01]  /*c560*/  ULDC UR4, c[0x0][0xc3c] ;  /* 0x00030f0000047ab9 */ /* 0x000fe20000000800 */
[----:B------:R-:W-:Y:S01]  /*c570*/  IMAD.MOV.U32 R0, RZ, RZ, RZ ;  /* 0x000000ffff007224 */ /* 0x000fe200078e00ff */
[----:B------:R-:W1:Y:S01]  /*c580*/  LDC R12, c[0x0][0xc38] ;  /* 0x00030e00ff0c7b82 */ /* 0x000e620000000800 */
[----:B------:R-:W-:Y:S01]  /*c590*/  IMAD.MOV.U32 R9, RZ, RZ, RZ ;  /* 0x000000ffff097224 */ /* 0x000fe200078e00ff */
[----:B0-----:R-:W-:-:S04]  /*c5a0*/  LOP3.LUT R7, R4, 0x1f, RZ, 0xc0, !PT ;  /* 0x0000001f04077812 */ /* 0x001fc800078ec0ff */
[----:B------:R-:W-:-:S04]  /*c5b0*/  ISETP.NE.AND P0, PT, R7, 0x1f, PT ;  /* 0x0000001f0700780c */ /* 0x000fc80003f05270 */
[----:B------:R-:W-:-:S13]  /*c5c0*/  ISETP.GE.OR P1, PT, R7, UR4, !P0 ;  /* 0x0000000407007c0c */ /* 0x000fda000c726670 */
[----:B------:R-:W0:Y:S08]  /*c5d0*/  @!P1 LDC.64 R4, c[0x0][0xc80] ;  /* 0x00032000ff049b82 */ /* 0x000e300000000a00 */
[----:B------:R-:W2:Y:S01]  /*c5e0*/  @!P1 LDC.64 R2, c[0x0][0xc78] ;  /* 0x00031e00ff029b82 */ /* 0x000ea20000000a00 */
[----:B0-----:R-:W-:-:S05]  /*c5f0*/  @!P1 IMAD.WIDE.U32 R4, R7, 0x4, R4 ;  /* 0x0000000407049825 */ /* 0x001fca00078e0004 */
[----:B------:R-:W3:Y:S01]  /*c600*/  @!P1 LDG.E R0, desc[UR52][R4.64] ;  /* 0x0000003404009981 */ /* 0x000ee2000c1e1900 */
[----:B--2---:R-:W-:-:S05]  /*c610*/  @!P1 IMAD.WIDE.U32 R2, R7, 0x4, R2 ;  /* 0x0000000407029825 */ /* 0x004fca00078e0002 */
[----:B------:R-:W3:Y:S01]  /*c620*/  @!P1 LDG.E R9, desc[UR52][R2.64] ;  /* 0x0000003402099981 */ /* 0x000ee2000c1e1900 */
[C---:B------:R-:W-:Y:S02]  /*c630*/  ISETP.NE.AND P1, PT, R7.reuse, RZ, PT ;  /* 0x000000ff0700720c */ /* 0x040fe40003f25270 */
[C---:B------:R-:W-:Y:S02]  /*c640*/  ISETP.GE.U32.AND P2, PT, R7.reuse, 0x2, PT ;  /* 0x000000020700780c */ /* 0x040fe40003f46070 */
[C---:B------:R-:W-:Y:S02]  /*c650*/  ISETP.GE.U32.AND P3, PT, R7.reuse, 0x4, PT ;  /* 0x000000040700780c */ /* 0x040fe40003f66070 */
[C---:B------:R-:W-:Y:S02]  /*c660*/  ISETP.GE.U32.AND P4, PT, R7.reuse, 0x8, PT ;  /* 0x000000080700780c */ /* 0x040fe40003f86070 */
[----:B------:R-:W-:Y:S01]  /*c670*/  ISETP.GE.U32.AND P5, PT, R7, 0x10, PT ;  /* 0x000000100700780c */ /* 0x000fe20003fa6070 */
[----:B------:R-:W-:Y:S01]  /*c680*/  UMOV UR4, URZ ;  /* 0x0000003f00047c82 */ /* 0x000fe20008000000 */
[----:B---3--:R-:W-:-:S05]  /*c690*/  IMAD R6, R0, R9, RZ ;  /* 0x0000000900067224 */ /* 0x008fca00078e02ff */
[----:B------:R-:W0:Y:S02]  /*c6a0*/  SHFL.UP PT, R8, R6, 0x1, RZ ;  /* 0x0420000006087989 */ /* 0x000e2400000e00ff */
[----:B0-----:R-:W-:-:S05]  /*c6b0*/  SEL R11, R8, RZ, P1 ;  /* 0x000000ff080b7207 */ /* 0x001fca0000800000 */
[----:B------:R-:W-:-:S05]  /*c6c0*/  IMAD.IADD R11, R6, 0x1, R11 ;  /* 0x00000001060b7824 */ /* 0x000fca00078e020b */
        /* <DEDUP_REMOVED lines=9> */
[----:B------:R-:W0:Y:S01]  /*c760*/  SHFL.UP PT, R4, R2, 0x10, RZ ;  /* 0x0600000002047989 */ /* 0x000e2200000e00ff */
[----:B------:R-:W2:Y:S01]  /*c770*/  S2R R6, SR_CTAID.X ;  /* 0x0000000000067919 */ /* 0x000ea20000002500 */
[----:B0-----:R-:W-:-:S05]  /*c780*/  SEL R5, R4, RZ, P5 ;  /* 0x000000ff04057207 */ /* 0x001fca0002800000 */
[----:B------:R-:W-:-:S05]  /*c790*/  IMAD.IADD R5, R2, 0x1, R5 ;  /* 0x0000000102057824 */ /* 0x000fca00078e0205 */
[----:B------:R-:W1:Y:S02]  /*c7a0*/  SHFL.IDX PT, R11, R5, 0x1f, 0x1f ;  /* 0x03e01f00050b7f89 */ /* 0x000e6400000e0000 */
[----:B-1----:R-:W-:-:S05]  /*c7b0*/  IMAD R11, R11, R12, RZ ;  /* 0x0000000c0b0b7224 */ /* 0x002fca00078e02ff */
[----:B--2---:R-:W-:Y:S01]  /*c7c0*/  ISETP.GT.AND P6, PT, R11, R6, PT ;  /* 0x000000060b00720c */ /* 0x004fe20003fc4270 */
[----:B------:R-:W-:-:S12]  /*c7d0*/  IMAD.MOV.U32 R4, RZ, RZ, R11 ;  /* 0x000000ffff047224 */ /* 0x000fd800078e000b */
[----:B------:R-:W-:Y:S05]  /*c7e0*/  @P6 BRA `(.L_x_232) ;  /* 0x00000000009c6947 */ /* 0x000fea0003800000 */
[----:B------:R-:W-:Y:S01]  /*c7f0*/  IMAD.MOV.U32 R11, RZ, RZ, R4 ;  /* 0x000000ffff0b7224 */ /* 0x000fe200078e0004 */
[----:B------:R-:W-:Y:S01]  /*c800*/  UMOV UR4, URZ ;  /* 0x0000003f00047c82 */ /* 0x000fe20008000000 */
[----:B------:R-:W-:-:S05]  /*c810*/  ULDC UR5, c[0x0][0xc3c] ;  /* 0x00030f0000057ab9 */ /* 0x000fca0000000800 */
.L_x_234:
[----:B------:R-:W-:-:S04]  /*c820*/  UIADD3 UR4, UR4, 0x1f, URZ ;  /* 0x0000001f04047890 */ /* 0x000fc8000fffe03f */
[----:B------:R-:W-:-:S06]  /*c830*/  UISETP.GE.AND UP0, UPT, UR4, UR5, UPT ;  /* 0x000000050400728c */ /* 0x000fcc000bf06270 */
[----:B------:R-:W-:-:S13]  /*c840*/  PLOP3.LUT P6, PT, PT, PT, UP0, 0x40, 0x0 ;  /* 0x000000000000781c */ /* 0x000fda0003fce808 */
[----:B------:R-:W-:Y:S05]  /*c850*/  @!P6 BRA `(.L_x_233) ;  /* 0x0000000400cce947 */ /* 0x000fea0003800000 */
[----:B------:R-:W-:Y:S01]  /*c860*/  VIADD R9, R7, UR4 ;  /* 0x0000000407097c36 */ /* 0x000fe20008000000 */
[----:B------:R-:W0:Y:S01]  /*c870*/  LDC R12, c[0x0][0xc38] ;  /* 0x00030e00ff0c7b82 */ /* 0x000e220000000800 */
[----:B------:R-:W-:-:S03]  /*c880*/  IMAD.MOV.U32 R0, RZ, RZ, RZ ;  /* 0x000000ffff007224 */ /* 0x000fc600078e00ff */
[----:B------:R-:W-:-:S13]  /*c890*/  ISETP.GE.OR P6, PT, R9, UR5, !P0 ;  /* 0x0000000509007c0c */ /* 0x000fda000c7c6670 */
[----:B------:R-:W1:Y:S08]  /*c8a0*/  @!P6 LDC.64 R4, c[0x0][0xc80] ;  /* 0x00032000ff04eb82 */ /* 0x000e700000000a00 */
[----:B------:R-:W2:Y:S01]  /*c8b0*/  @!P6 LDC.64 R2, c[0x0][0xc78] ;  /* 0x00031e00ff02eb82 */ /* 0x000ea20000000a00 */
[----:B-1----:R-:W-:-:S05]  /*c8c0*/  @!P6 IMAD.WIDE R4, R9, 0x4, R4 ;  /* 0x000000040904e825 */ /* 0x002fca00078e0204 */
[----:B------:R-:W3:Y:S01]  /*c8d0*/  @!P6 LDG.E R0, desc[UR52][R4.64] ;  /* 0x000000340400e981 */ /* 0x000ee2000c1e1900 */
[----:B--2---:R-:W-:-:S04]  /*c8e0*/  @!P6 IMAD.WIDE R2, R9, 0x4, R2 ;  /* 0x000000040902e825 */ /* 0x004fc800078e0202 */
[----:B------:R-:W-:-:S06]  /*c8f0*/  IMAD.MOV.U32 R9, RZ, RZ, RZ ;  /* 0x000000ffff097224 */ /* 0x000fcc00078e00ff */
[----:B------:R-:W3:Y:S02]  /*c900*/  @!P6 LDG.E R9, desc[UR52][R2.64] ;  /* 0x000000340209e981 */ /* 0x000ee4000c1e1900 */
[----:B---3--:R-:W-:-:S05]  /*c910*/  IMAD R15, R0, R9, RZ ;  /* 0x00000009000f7224 */ /* 0x008fca00078e02ff */
[----:B------:R-:W1:Y:S02]  /*c920*/  SHFL.UP PT, R8, R15, 0x1, RZ ;  /* 0x042000000f087989 */ /* 0x000e6400000e00ff */
[----:B-1----:R-:W-:-:S05]  /*c930*/  SEL R8, R8, RZ, P1 ;  /* 0x000000ff08087207 */ /* 0x002fca0000800000 */
[----:B------:R-:W-:-:S05]  /*c940*/  IMAD.IADD R8, R15, 0x1, R8 ;  /* 0x000000010f087824 */ /* 0x000fca00078e0208 */
        /* <DEDUP_REMOVED lines=12> */
[----:B------:R-:W0:Y:S02]  /*ca10*/  SHFL.IDX PT, R2, R5, 0x1f, 0x1f ;  /* 0x03e01f0005027f89 */ /* 0x000e2400000e0000 */
[----:B0-----:R-:W-:-:S04]  /*ca20*/  IMAD R4, R2, R12, RZ ;  /* 0x0000000c02047224 */ /* 0x001fc800078e02ff */
[----:B------:R-:W-:-:S05]  /*ca30*/  IMAD.IADD R11, R4, 0x1, R11 ;  /* 0x00000001040b7824 */ /* 0x000fca00078e020b */
[----:B------:R-:W-:-:S13]  /*ca40*/  ISETP.GT.AND P6, PT, R11, R6, PT ;  /* 0x000000060b00720c */ /* 0x000fda0003fc4270 */
[----:B------:R-:W-:Y:S05]  /*ca50*/  @!P6 BRA `(.L_x_234) ;  /* 0xfffffffc0070e947 */ /* 0x000fea000383ffff */
.L_x_232:
[----:B------:R-:W-:Y:S02]  /*ca60*/  IMAD.IADD R11, R11, 0x1, -R4 ;  /* 0x000000010b0b7824 */ /* 0x000fe400078e0a04 */
[----:B------:R-:W-:Y:S02]  /*ca70*/  IMAD.MOV.U32 R8, RZ, RZ, RZ ;  /* 0x000000ffff087224 */ /* 0x000fe400078e00ff */
[----:B------:R-:W-:-:S05]  /*ca80*/  IMAD R3, R5, R12, R11 ;  /* 0x0000000c05037224 */ /* 0x000fca00078e020b */
[----:B------:R-:W-:-:S13]  /*ca90*/  ISETP.GT.AND P0, PT, R3, R6, PT ;  /* 0x000000060300720c */ /* 0x000fda0003f04270 */
[----:B------:R-:W-:Y:S02]  /*caa0*/  VOTEU.ANY UR5, UPT, !P0 ;  /* 0x0000000000057886 */ /* 0x000fe400040e0100 */
[----:B------:R-:W-:Y:S02]  /*cab0*/  UPOPC UR39, UR5 ;  /* 0x00000005002772bf */ /* 0x000fe40008000000 */
[----:B------:R-:W-:-:S04]  /*cac0*/  ISETP.NE.AND P0, PT, RZ, UR5, PT ;  /* 0x00000005ff007c0c */ /* 0x000fc8000bf05270 */
[----:B------:R-:W-:Y:S02]  /*cad0*/  IMAD.U32 R13, RZ, RZ, UR39 ;  /* 0x00000027ff0d7e24 */ /* 0x000fe4000f8e00ff */
[----:B------:R-:W-:-:S03]  /*cae0*/  IMAD.U32 R14, RZ, RZ, UR39 ;  /* 0x00000027ff0e7e24 */ /* 0x000fc6000f8e00ff */
[----:B------:R-:W0:Y:S04]  /*caf0*/  SHFL.IDX PT, R0, R0, R13, 0x1f ;  /* 0x00001f0d00007589 */ /* 0x000e2800000e0000 */
[----:B------:R1:W2:Y:S01]  /*cb00*/  SHFL.IDX PT, R9, R9, R14, 0x1f ;  /* 0x00001f0e09097589 */ /* 0x0002a200000e0000 */
[----:B0-----:R-:W-:-:S04]  /*cb10*/  IABS R4, R0 ;  /* 0x0000000000047213 */ /* 0x001fc80000000000 */
[----:B------:R-:W0:Y:S08]  /*cb20*/  I2F.RP R10, R4 ;  /* 0x00000004000a7306 */ /* 0x000e300000209400 */
[----:B0-----:R-:W0:Y:S02]  /*cb30*/  MUFU.RCP R10, R10 ;  /* 0x0000000a000a7308 */ /* 0x001e240000001000 */
[----:B0-----:R-:W-:-:S06]  /*cb40*/  VIADD R2, R10, 0xffffffe ;  /* 0x0ffffffe0a027836 */ /* 0x001fcc0000000000 */
[----:B------:R-:W0:Y:S02]  /*cb50*/  F2I.FTZ.U32.TRUNC.NTZ R3, R2 ;  /* 0x0000000200037305 */ /* 0x000e24000021f000 */
[----:B0-----:R-:W-:Y:S01]  /*cb60*/  IMAD.MOV R15, RZ, RZ, -R3 ;  /* 0x000000ffff0f7224 */ /* 0x001fe200078e0a03 */
[----:B-12---:R-:W-:Y:S06]  /*cb70*/  @!P0 BRA `(.L_x_235) ;  /* 0x00000000000c8947 */ /* 0x006fec0003800000 */
[----:B------:R-:W-:-:S06]  /*cb80*/  UIADD3 UR5, UR39, -0x1, URZ ;  /* 0xffffffff27057890 */ /* 0x000fcc000fffe03f */
[----:B------:R-:W-:-:S06]  /*cb90*/  IMAD.U32 R8, RZ, RZ, UR5 ;  /* 0x00000005ff087e24 */ /* 0x000fcc000f8e00ff */
[----:B------:R0:W1:Y:S02]  /*cba0*/  SHFL.IDX PT, R8, R5, R8, 0x1f ;  /* 0x00001f0805087589 */ /* 0x00006400000e0000 */
.L_x_235:
[----:B01----:R-:W-:Y:S01]  /*cbb0*/  IMAD R5, R8, R12, R11 ;  /* 0x0000000c08057224 */ /* 0x003fe200078e020b */
[----:B------:R-:W-:Y:S01]  /*cbc0*/  IABS R2, R9 ;  /* 0x0000000900027213 */ /* 0x000fe20000000000 */
[----:B------:R-:W-:Y:S01]  /*cbd0*/  IMAD.MOV.U32 R11, RZ, RZ, R15 ;  /* 0x000000ffff0b7224 */ /* 0x000fe200078e000f */
[----:B------:R-:W-:Y:S01]  /*cbe0*/  IABS R12, R0 ;  /* 0x00000000000c7213 */ /* 0x000fe20000000000 */
[----:B------:R-:W-:Y:S01]  /*cbf0*/  UIADD3 UR39, UR39, UR4, URZ ;  /* 0x0000000427277290 */ /* 0x000fe2000fffe03f */
[----:B------:R0:W-:Y:S01]  /*cc00*/  STL [R1], R5 ;  /* 0x0000000501007387 */ /* 0x0001e20000100800 */
[----:B------:R-:W-:Y:S02]  /*cc10*/  IMAD R11, R11, R4, RZ ;  /* 0x000000040b0b7224 */ /* 0x000fe400078e02ff */
[----:B------:R-:W-:Y:S02]  /*cc20*/  IMAD.MOV R12, RZ, RZ, -R12 ;  /* 0x000000ffff0c7224 */ /* 0x000fe400078e0a0c */
[----:B0-----:R-:W-:-:S02]  /*cc30*/  IMAD.IADD R5, R6, 0x1, -R5 ;  /* 0x0000000106057824 */ /* 0x001fc400078e0a05 */
[----:B------:R-:W-:Y:S02]  /*cc40*/  IMAD.MOV.U32 R6, RZ, RZ, R2 ;  /* 0x000000ffff067224 */ /* 0x000fe400078e0002 */
[----:B------:R-:W-:Y:S01]  /*cc50*/  IMAD.MOV.U32 R2, RZ, RZ, RZ ;  /* 0x000000ffff027224 */ /* 0x000fe200078e00ff */
[----:B------:R-:W-:Y:S01]  /*cc60*/  IABS R10, R5 ;  /* 0x00000005000a7213 */ /* 0x000fe20000000000 */
[----:B------:R-:W0:Y:S02]  /*cc70*/  I2F.RP R8, R6 ;  /* 0x0000000600087306 */ /* 0x000e240000209400 */
[----:B------:R-:W-:-:S04]  /*cc80*/  IMAD.HI.U32 R2, R3, R11, R2 ;  /* 0x0000000b03027227 */ /* 0x000fc800078e0002 */
[----:B------:R-:W-:Y:S02]  /*cc90*/  IMAD.MOV.U32 R3, RZ, RZ, R10 ;  /* 0x000000ffff037224 */ /* 0x000fe400078e000a */
[----:B------:R-:W-:Y:S02]  /*cca0*/  IMAD.MOV.U32 R10, RZ, RZ, R12 ;  /* 0x000000ffff0a7224 */ /* 0x000fe400078e000c */
[----:B------:R-:W-:-:S04]  /*ccb0*/  IMAD.HI.U32 R2, R2, R3, RZ ;  /* 0x0000000302027227 */ /* 0x000fc800078e00ff */
[----:B------:R-:W-:Y:S01]  /*ccc0*/  IMAD R3, R2, R10, R3 ;  /* 0x0000000a02037224 */ /* 0x000fe200078e0203 */
[----:B0-----:R-:W0:Y:S04]  /*ccd0*/  MUFU.RCP R8, R8 ;  /* 0x0000000800087308 */ /* 0x001e280000001000 */
[----:B------:R-:W-:-:S13]  /*cce0*/  ISETP.GT.U32.AND P1, PT, R4, R3, PT ;  /* 0x000000030400720c */ /* 0x000fda0003f24070 */
[----:B------:R-:W-:Y:S02]  /*ccf0*/  @!P1 IMAD.IADD R3, R3, 0x1, -R4 ;  /* 0x0000000103039824 */ /* 0x000fe400078e0a04 */
[----:B0-----:R-:W-:Y:S02]  /*cd00*/  VIADD R10, R8, 0xffffffe ;  /* 0x0ffffffe080a7836 */ /* 0x001fe40000000000 */
[----:B------:R-:W-:Y:S01]  /*cd10*/  @!P1 VIADD R2, R2, 0x1 ;  /* 0x0000000102029836 */ /* 0x000fe20000000000 */
[----:B------:R-:W-:Y:S02]  /*cd20*/  ISETP.GE.U32.AND P0, PT, R3, R4, PT ;  /* 0x000000040300720c */ /* 0x000fe40003f06070 */
[----:B------:R-:W-:Y:S01]  /*cd30*/  LOP3.LUT R4, R5, R0, RZ, 0x3c, !PT ;  /* 0x0000000005047212 */ /* 0x000fe200078e3cff */
[----:B------:R-:W0:Y:S01]  /*cd40*/  F2I.FTZ.U32.TRUNC.NTZ R3, R10 ;  /* 0x0000000a00037305 */ /* 0x000e22000021f000 */
[----:B------:R-:W-:Y:S02]  /*cd50*/  ISETP.NE.AND P1, PT, R0, RZ, PT ;  /* 0x000000ff0000720c */ /* 0x000fe40003f25270 */
[----:B------:R-:W-:-:S07]  /*cd60*/  ISETP.GE.AND P2, PT, R4, RZ, PT ;  /* 0x000000ff0400720c */ /* 0x000fce0003f46270 */
[----:B------:R-:W-:-:S04]  /*cd70*/  @P0 VIADD R2, R2, 0x1 ;  /* 0x0000000102020836 */ /* 0x000fc80000000000 */
[----:B------:R-:W-:Y:S01]  /*cd80*/  IMAD.MOV.U32 R8, RZ, RZ, R2 ;  /* 0x000000ffff087224 */ /* 0x000fe200078e0002 */
[----:B------:R-:W-:Y:S01]  /*cd90*/  IABS R2, R9 ;  /* 0x0000000900027213 */ /* 0x000fe20000000000 */
[----:B0-----:R-:W-:Y:S02]  /*cda0*/  IMAD.MOV R11, RZ, RZ, -R3 ;  /* 0x000000ffff0b7224 */ /* 0x001fe400078e0a03 */
[----:B------:R-:W-:Y:S01]  /*cdb0*/  @!P2 IMAD.MOV R8, RZ, RZ, -R8 ;  /* 0x000000ffff08a224 */ /* 0x000fe200078e0a08 */
[----:B------:R-:W-:Y:S01]  /*cdc0*/  @!P1 LOP3.LUT R8, RZ, R0, RZ, 0x33, !PT ;  /* 0x00000000ff089212 */ /* 0x000fe200078e33ff */
[----:B------:R-:W-:Y:S02]  /*cdd0*/  IMAD.MOV R10, RZ, RZ, -R2 ;  /* 0x000000ffff0a7224 */ /* 0x000fe400078e0a02 */
[----:B------:R-:W-:Y:S01]  /*cde0*/  IMAD R11, R11, R6, RZ ;  /* 0x000000060b0b7224 */ /* 0x000fe200078e02ff */
[----:B------:R-:W-:Y:S01]  /*cdf0*/  IABS R4, R8 ;  /* 0x0000000800047213 */ /* 0x000fe20000000000 */
[----:B------:R-:W-:-:S04]  /*ce00*/  IMAD.MOV.U32 R2, RZ, RZ, RZ ;  /* 0x000000ffff027224 */ /* 0x000fc800078e00ff */
[----:B------:R-:W-:-:S04]  /*ce10*/  IMAD.HI.U32 R2, R3, R11, R2 ;  /* 0x0000000b03027227 */ /* 0x000fc800078e0002 */
[----:B------:R-:W-:Y:S02]  /*ce20*/  IMAD.MOV.U32 R3, RZ, RZ, R4 ;  /* 0x000000ffff037224 */ /* 0x000fe400078e0004 */
[----:B------:R-:W-:Y:S02]  /*ce30*/  IMAD.MOV.U32 R4, RZ, RZ, R10 ;  /* 0x000000ffff047224 */ /* 0x000fe400078e000a */
[----:B------:R-:W-:-:S04]  /*ce40*/  IMAD.HI.U32 R2, R2, R3, RZ ;  /* 0x0000000302027227 */ /* 0x000fc800078e00ff */
[----:B------:R-:W-:-:S05]  /*ce50*/  IMAD R3, R2, R4, R3 ;  /* 0x0000000402037224 */ /* 0x000fca00078e0203 */
[----:B------:R-:W-:-:S13]  /*ce60*/  ISETP.GT.U32.AND P1, PT, R6, R3, PT ;  /* 0x000000030600720c */ /* 0x000fda0003f24070 */
[----:B------:R-:W-:Y:S02]  /*ce70*/  @!P1 IMAD.IADD R3, R3, 0x1, -R6 ;  /* 0x0000000103039824 */ /* 0x000fe400078e0a06 */
[----:B------:R-:W-:Y:S01]  /*ce80*/  @!P1 VIADD R2, R2, 0x1 ;  /* 0x0000000102029836 */ /* 0x000fe20000000000 */
[----:B------:R-:W-:Y:S02]  /*ce90*/  ISETP.NE.AND P1, PT, R9, RZ, PT ;  /* 0x000000ff0900720c */ /* 0x000fe40003f25270 */
[----:B------:R-:W-:Y:S01]  /*cea0*/  ISETP.GE.U32.AND P0, PT, R3, R6, PT ;  /* 0x000000060300720c */ /* 0x000fe20003f06070 */
[----:B------:R-:W-:Y:S01]  /*ceb0*/  IMAD R6, R0, R8, RZ ;  /* 0x0000000800067224 */ /* 0x000fe200078e02ff */
[----:B------:R-:W-:-:S04]  /*cec0*/  LOP3.LUT R3, R8, R9, RZ, 0x3c, !PT ;  /* 0x0000000908037212 */ /* 0x000fc800078e3cff */
[----:B------:R-:W-:-:S07]  /*ced0*/  ISETP.GE.AND P2, PT, R3, RZ, PT ;  /* 0x000000ff0300720c */ /* 0x000fce0003f46270 */
[----:B------:R-:W-:-:S06]  /*cee0*/  @P0 VIADD R2, R2, 0x1 ;  /* 0x0000000102020836 */ /* 0x000fcc0000000000 */
[----:B------:R-:W-:Y:S01]  /*cef0*/  @!P2 IMAD.MOV R2, RZ, RZ, -R2 ;  /* 0x000000ffff02a224 */ /* 0x000fe200078e0a02 */
[----:B------:R-:W-:-:S05]  /*cf00*/  @!P1 LOP3.LUT R2, RZ, R9, RZ, 0x33, !PT ;  /* 0x00000009ff029212 */ /* 0x000fca00078e33ff */
[----:B------:R-:W-:-:S04]  /*cf10*/  IMAD.MOV R4, RZ, RZ, -R2 ;  /* 0x000000ffff047224 */ /* 0x000fc800078e0a02 */
[C---:B------:R-:W-:Y:S02]  /*cf20*/  IMAD R0, R9.reuse, R4, R8 ;  /* 0x0000000409007224 */ /* 0x040fe400078e0208 */
[----:B------:R-:W-:Y:S02]  /*cf30*/  IMAD R9, R9, 0x1000000, R2 ;  /* 0x0100000009097824 */ /* 0x000fe400078e0202 */
[----:B------:R-:W-:Y:S02]  /*cf40*/  IMAD.IADD R2, R5, 0x1, -R6 ;  /* 0x0000000105027824 */ /* 0x000fe400078e0a06 */
[----:B------:R-:W-:-:S05]  /*cf50*/  IMAD R0, R0, 0x10000, R9 ;  /* 0x0001000000007824 */ /* 0x000fca00078e0209 */
[----:B------:R0:W-:Y:S04]  /*cf60*/  STL [R1+0x8], R0 ;  /* 0x0000080001007387 */ /* 0x0001e80000100800 */
[----:B------:R0:W-:Y:S01]  /*cf70*/  STL [R1+0x4], R2 ;  /* 0x0000040201007387 */ /* 0x0001e20000100800 */
[----:B------:R-:W-:Y:S05]  /*cf80*/  BRA `(.L_x_236) ;  /* 0x0000000000107947 */ /* 0x000fea0003800000 */
.L_x_233:
[----:B------:R1:W-:Y:S01]  /*cf90*/  STL [R1], R6 ;  /* 0x0000000601007387 */ /* 0x0003e20000100800 */
[----:B------:R-:W-:-:S03]  /*cfa0*/  ULDC UR39, c[0x0][0xc3c] ;  /* 0x00030f0000277ab9 */ /* 0x000fc60000000800 */
[----:B------:R1:W-:Y:S04]  /*cfb0*/  STL [R1+0x4], RZ ;  /* 0x000004ff01007387 */ /* 0x0003e80000100800 */
[----:B------:R1:W-:Y:S02]  /*cfc0*/  STL [R1+0x8], RZ ;  /* 0x000008ff01007387 */ /* 0x0003e40000100800 */
.L_x_236:
[----:B------:R-:W2:Y:S04]  /*cfd0*/  LDL R8, [R1] ;  /* 0x0000000001087983 */ /* 0x000ea80000100800 */
[----:B------:R-:W2:Y:S04]  /*cfe0*/  LDL R9, [R1+0x4] ;  /* 0x0000040001097983 */ /* 0x000ea80000100800 */
[----:B------:R-:W2:Y:S01]  /*cff0*/  LDL R10, [R1+0x8] ;  /* 0x00000800010a7983 */ /* 0x000ea20000100800 */
[----:B------:R-:W-:Y:S01]  /*d000*/  ISETP.NE.AND P0, PT, R7, RZ, PT ;  /* 0x000000ff0700720c */ /* 0x000fe20003f05270 */
[----:B0-----:R-:W-:-:S12]  /*d010*/  IMAD.U32 R2, RZ, RZ, UR39 ;  /* 0x00000027ff027e24 */ /* 0x001fd8000f8e00ff */
[----:B------:R-:W0:Y:S01]  /*d020*/  @!P0 S2R R3, SR_CgaCtaId ;  /* 0x0000000000038919 */ /* 0x000e220000008800 */
[----:B------:R-:W-:Y:S01]  /*d030*/  @!P0 MOV R0, 0x400 ;  /* 0x0000040000008802 */ /* 0x000fe20000000f00 */
[----:B------:R-:W-:-:S03]  /*d040*/  @!P0 IMAD.MOV.U32 R11, RZ, RZ, R2 ;  /* 0x000000ffff0b8224 */ /* 0x000fc600078e0002 */
[----:B0-----:R-:W-:-:S05]  /*d050*/  @!P0 LEA R0, R3, R0, 0x18 ;  /* 0x0000000003008211 */ /* 0x001fca00078ec0ff */
[----:B--2---:R2:W-:Y:S01]  /*d060*/  @!P0 STS.128 [R0+0x298d0], R8 ;  /* 0x0298d00800008388 */ /* 0x0045e20000000c00 */
[----:B------:R-:W-:Y:S06]  /*d070*/  BAR.ARV 0x5, 0x180 ;  /* 0x0146000000007b1d */ /* 0x000fec0000002000 */
.L_x_231:
[----:B------:R-:W-:Y:S01]  /*d080*/  ULDC UR4, c[0x0][0xc3c] ;  /* 0x00030f0000047ab9 */ /* 0x000fe20000000800 */
[----:B------:R3:W-:Y:S01]  /*d090*/  STL [R1+0x28], RZ ;  /* 0x000028ff01007387 */ /* 0x0007e20000100800 */
[----:B------:R-:W-:Y:S01]  /*d0a0*/  UISETP.GE.AND UP0, UPT, UR39, UR4, UPT ;  /* 0x000000042700728c */ /* 0x000fe2000bf06270 */
[----:B------:R-:W-:Y:S02]  /*d0b0*/  IMAD.MOV.U32 R32, RZ, RZ, 0x1 ;  /* 0x00000001ff207424 */ /* 0x000fe400078e00ff */
[----:B------:R-:W-:-:S03]  /*d0c0*/  IMAD.MOV.U32 R19, RZ, RZ, RZ ;  /* 0x000000ffff137224 */ /* 0x000fc600078e00ff */
[----:B------:R-:W-:-:S13]  /*d0d0*/  PLOP3.LUT P0, PT, PT, PT, UP0, 0x80, 0x0 ;  /* 0x000000000000781c */ /* 0x000fda0003f0f008 */
[----:B---3--:R-:W-:Y:S05]  /*d0e0*/  @P0 BRA `(.L_x_237) ;  /* 0x0000005c00340947 */ /* 0x008fea0003800000 */
[----:B------:R-:W0:Y:S01]  /*d0f0*/  S2R R14, SR_TID.X ;  /* 0x00000000000e7919 */ /* 0x000e220000002100 */
[----:B------:R-:W3:Y:S01]  /*d100*/  S2UR UR4, SR_CgaCtaId ;  /* 0x00000000000479c3 */ /* 0x000ee20000008800 */
[----:B------:R-:W-:Y:S01]  /*d110*/  MOV R16, 0x400 ;  /* 0x0000040000107802 */ /* 0x000fe20000000f00 */
[----:B------:R-:W-:Y:S01]  /*d120*/  IMAD.MOV.U32 R34, RZ, RZ, 0x40 ;  /* 0x00000040ff227424 */ /* 0x000fe200078e00ff */
[----:B------:R-:W-:Y:S01]  /*d130*/  ULOP3.LUT UR44, UR43, 0x2, URZ, 0xfc, !UPT ;  /* 0x000000022b2c7892 */ /* 0x000fe2000f8efc3f */
[----:B------:R-:W-:Y:S01]  /*d140*/  IMAD.MOV.U32 R32, RZ, RZ, 0x1 ;  /* 0x00000001ff207424 */ /* 0x000fe200078e00ff */
[----:B------:R-:W-:Y:S01]  /*d150*/  ULOP3.LUT UR46, UR43, 0x1, URZ, 0xfc, !UPT ;  /* 0x000000012b2e7892 */ /* 0x000fe2000f8efc3f */
[----:B------:R-:W-:Y:S01]  /*d160*/  IMAD.MOV.U32 R19, RZ, RZ, RZ ;  /* 0x000000ffff137224 */ /* 0x000fe200078e00ff */
[----:B------:R-:W-:Y:S01]  /*d170*/  ULDC UR47, c[0x0][0xc] ;  /* 0x00000300002f7ab9 */ /* 0x000fe20000000800 */
[C---:B0-----:R-:W-:Y:S01]  /*d180*/  IMAD.SHL.U32 R4, R14.reuse, 0x10, RZ ;  /* 0x000000100e047824 */ /* 0x041fe200078e00ff */
[C---:B------:R-:W-:Y:S01]  /*d190*/  LOP3.LUT R13, R14.reuse, 0x7f, RZ, 0xc0, !PT ;  /* 0x0000007f0e0d7812 */ /* 0x040fe200078ec0ff */
[C---:B------:R-:W-:Y:S01]  /*d1a0*/  IMAD.SHL.U32 R3, R14.reuse, 0x2, RZ ;  /* 0x000000020e037824 */ /* 0x040fe200078e00ff */
[C---:B------:R-:W-:Y:S01]  /*d1b0*/  R2P PR, R14.reuse, 0x14 ;  /* 0x000000140e007804 */ /* 0x040fe20000000000 */
[----:B--2---:R-:W-:Y:S01]  /*d1c0*/  IMAD.SHL.U32 R11, R14, 0x4, RZ ;  /* 0x000000040e0b7824 */ /* 0x004fe200078e00ff */
[----:B------:R-:W-:-:S02]  /*d1d0*/  LOP3.LUT R0, R4, 0x1b0, RZ, 0xc0, !PT ;  /* 0x000001b004007812 */ /* 0x000fc400078ec0ff */
[----:B------:R-:W-:Y:S02]  /*d1e0*/  SHF.R.U32.HI R2, RZ, 0x5, R13 ;  /* 0x00000005ff027819 */ /* 0x000fe4000001160d */
[----:B------:R-:W-:Y:S01]  /*d1f0*/  LOP3.LUT R10, R0, 0x30, R3, 0x78, !PT ;  /* 0x00000030000a7812 */ /* 0x000fe200078e7803 */
[----:B------:R-:W-:Y:S01]  /*d200*/  IMAD.SHL.U32 R3, R14, 0x80, RZ ;  /* 0x000000800e037824 */ /* 0x000fe200078e00ff */
[----:B------:R-:W-:Y:S01]  /*d210*/  LOP3.LUT R35, R4, 0x30, RZ, 0xc0, !PT ;  /* 0x0000003004237812 */ /* 0x000fe200078ec0ff */
[----:B------:R-:W-:Y:S02]  /*d220*/  IMAD.SHL.U32 R0, R14, 0x20, RZ ;  /* 0x000000200e007824 */ /* 0x000fe400078e00ff */
[----:B------:R-:W-:Y:S01]  /*d230*/  IMAD.SHL.U32 R7, R2, 0x200, RZ ;  /* 0x0000020002077824 */ /* 0x000fe200078e00ff */
[----:B------:R-:W-:Y:S02]  /*d240*/  LOP3.LUT R5, R3, 0x380, RZ, 0xc0, !PT ;  /* 0x0000038003057812 */ /* 0x000fe400078ec0ff */
[----:B-1----:R-:W-:-:S02]  /*d250*/  LOP3.LUT R6, R0, 0x80, RZ, 0xc0, !PT ;  /* 0x0000008000067812 */ /* 0x002fc400078ec0ff */
[----:B------:R-:W-:Y:S01]  /*d260*/  LOP3.LUT R9, R0, 0x380, RZ, 0xc0, !PT ;  /* 0x0000038000097812 */ /* 0x000fe200078ec0ff */
[----:B------:R-:W-:Y:S01]  /*d270*/  IMAD R5, R2, 0x10, R5 ;  /* 0x0000001002057824 */ /* 0x000fe200078e0205 */
[----:B------:R-:W-:Y:S01]  /*d280*/  LOP3.LUT R6, R6, 0x10, R14, 0xf8, !PT ;  /* 0x0000001006067812 */ /* 0x000fe200078ef80e */
[----:B------:R-:W-:Y:S01]  /*d290*/  IMAD.SHL.U32 R2, R2, 0x400, RZ ;  /* 0x0000040002027824 */ /* 0x000fe200078e00ff */
[----:B------:R-:W-:Y:S02]  /*d2a0*/  LOP3.LUT R33, R9, 0x30, R4, 0xf8, !PT ;  /* 0x0000003009217812 */ /* 0x000fe400078ef804 */
[----:B------:R-:W-:Y:S02]  /*d2b0*/  LOP3.LUT R9, R7, 0x60, R0, 0xf8, !PT ;  /* 0x0000006007097812 */ /* 0x000fe400078ef800 */
[----:B------:R-:W-:Y:S02]  /*d2c0*/  LOP3.LUT R8, R6, 0x10, R11, 0x78, !PT ;  /* 0x0000001006087812 */ /* 0x000fe400078e780b */
[----:B------:R-:W-:-:S02]  /*d2d0*/  LOP3.LUT R6, R5, 0x70, R4, 0x78, !PT ;  /* 0x0000007005067812 */ /* 0x000fc400078e7804 */
[----:B------:R-:W-:Y:S02]  /*d2e0*/  LOP3.LUT R7, R7, 0x40, R4, 0xf8, !PT ;  /* 0x0000004007077812 */ /* 0x000fe400078ef804 */
[----:B------:R-:W-:Y:S02]  /*d2f0*/  LOP3.LUT R9, R9, 0x100, R0, 0xf8, !PT ;  /* 0x0000010009097812 */ /* 0x000fe400078ef800 */
[----:B------:R-:W-:Y:S02]  /*d300*/  LOP3.LUT R5, R6, 0xc00, R3, 0xf8, !PT ;  /* 0x00000c0006057812 */ /* 0x000fe400078ef803 */
[----:B------:R-:W-:Y:S02]  /*d310*/  LOP3.LUT R12, R7, R10, RZ, 0xfc, !PT ;  /* 0x0000000a070c7212 */ /* 0x000fe400078efcff */
[----:B------:R-:W-:Y:S01]  /*d320*/  LOP3.LUT R3, R9, R8, RZ, 0xfc, !PT ;  /* 0x0000000809037212 */ /* 0x000fe200078efcff */
[----:B------:R0:W-:Y:S01]  /*d330*/  STL [R1+0x1c], R5 ;  /* 0x00001c0501007387 */ /* 0x0001e20000100800 */
[----:B------:R-:W-:-:S02]  /*d340*/  SHF.R.U32.HI R4, RZ, 0x2, R13 ;  /* 0x00000002ff047819 */ /* 0x000fc4000001160d */
[----:B------:R-:W-:Y:S01]  /*d350*/  LOP3.LUT R33, R33, 0x70, R11, 0x78, !PT ;  /* 0x0000007021217812 */ /* 0x000fe200078e780b */
[----:B------:R-:W-:Y:S01]  /*d360*/  STL [R1+0x14], R12 ;  /* 0x0000140c01007387 */ /* 0x000fe20000100800 */
[----:B------:R-:W-:Y:S02]  /*d370*/  LOP3.LUT R0, R4, 0x60, R0, 0xf8, !PT ;  /* 0x0000006004007812 */ /* 0x000fe400078ef800 */
[----:B------:R-:W-:Y:S01]  /*d380*/  LOP3.LUT R4, R35, 0x40, RZ, 0xfc, !PT ;  /* 0x0000004023047812 */ /* 0x000fe200078efcff */
[----:B------:R3:W-:Y:S01]  /*d390*/  STL [R1+0x18], R3 ;  /* 0x0000180301007387 */ /* 0x0007e20000100800 */
[----:B------:R-:W-:Y:S02]  /*d3a0*/  LOP3.LUT R2, R0, 0x80, RZ, 0xfc, !PT ;  /* 0x0000008000027812 */ /* 0x000fe400078efcff */
[C---:B0-----:R-:W-:Y:S02]  /*d3b0*/  SEL R5, R34.reuse, 0xffffffc0, !P2 ;  /* 0xffffffc022057807 */ /* 0x041fe40005000000 */
[----:B------:R-:W-:-:S03]  /*d3c0*/  SEL R34, R34, 0xffffffc0, !P4 ;  /* 0xffffffc022227807 */ /* 0x000fc60006000000 */
[----:B------:R-:W-:Y:S01]  /*d3d0*/  STL [R1+0x20], R5 ;  /* 0x0000200501007387 */ /* 0x000fe20000100800 */
[----:B---3--:R-:W-:-:S05]  /*d3e0*/  IMAD.U32 R3, RZ, RZ, UR4 ;  /* 0x00000004ff037e24 */ /* 0x008fca000f8e00ff */
[----:B------:R-:W-:Y:S01]  /*d3f0*/  LEA R16, R3, R16, 0x18 ;  /* 0x0000001003107211 */ /* 0x000fe200078ec0ff */
[----:B------:R0:W-:Y:S04]  /*d400*/  STL [R1+0x10], R3 ;  /* 0x0000100301007387 */ /* 0x0001e80000100800 */
[----:B------:R-:W-:Y:S01]  /*d410*/  IMAD.IADD R0, R16, 0x1, R12 ;  /* 0x0000000110007824 */ /* 0x000fe200078e020c */
[----:B------:R1:W-:Y:S04]  /*d420*/  STL [R1+0x28], RZ ;  /* 0x000028ff01007387 */ /* 0x0003e80000100800 */
[----:B------:R1:W-:Y:S01]  /*d430*/  STL [R1+0x24], R0 ;  /* 0x0000240001007387 */ /* 0x0003e20000100800 */
[----:B0-----:R-:W-:-:S07]  /*d440*/  LOP3.LUT R3, R35, 0x80, RZ, 0xfc, !PT ;  /* 0x0000008023037812 */ /* 0x001fce00078efcff */
.L_x_313:
[----:B------:R-:W-:Y:S01]  /*d450*/  ULDC.64 UR4, c[0x0][0xc88] ;  /* 0x0003220000047ab9 */ /* 0x000fe20000000a00 */
[----:B------:R-:W-:Y:S01]  /*d460*/  ULDC.64 UR8, c[0x0][0xa18] ;  /* 0x0002860000087ab9 */ /* 0x000fe20000000a00 */
[----:B------:R-:W-:Y:S01]  /*d470*/  UIMAD.WIDE UR4, UR39, 0x4, UR4 ;  /* 0x00000004270478a5 */ /* 0x000fe2000f8e0204 */
[----:B------:R-:W-:Y:S01]  /*d480*/  IMAD.MOV.U32 R36, RZ, RZ, RZ ;  /* 0x000000ffff247224 */ /* 0x000fe200078e00ff */
[----:B------:R-:W-:Y:S01]  /*d490*/  ULDC.64 UR6, c[0x0][0xa00] ;  /* 0x0002800000067ab9 */ /* 0x000fe20000000a00 */
[----:B0-2---:R-:W0:Y:S03]  /*d4a0*/  LDC.64 R4, c[0x0][0x418] ;  /* 0x00010600ff047b82 */ /* 0x005e260000000a00 */
[----:B------:R-:W-:Y:S02]  /*d4b0*/  IMAD.U32 R2, RZ, RZ, UR4 ;  /* 0x00000004ff027e24 */ /* 0x000fe4000f8e00ff */
[----:B------:R-:W-:Y:S01]  /*d4c0*/  IMAD.U32 R3, RZ, RZ, UR5 ;  /* 0x00000005ff037e24 */ /* 0x000fe2000f8e00ff */
[----:B------:R-:W-:-:S02]  /*d4d0*/  ULDC.64 UR4, c[0x0][0xa28] ;  /* 0x00028a0000047ab9 */ /* 0x000fc40000000a00 */
[----:B------:R-:W2:Y:S02]  /*d4e0*/  LDC R8, c[0x0][0x424] ;  /* 0x00010900ff087b82 */ /* 0x000ea40000000800 */
[----:B------:R-:W3:Y:S01]  /*d4f0*/  LDG.E R2, desc[UR52][R2.64] ;  /* 0x0000003402027981 */ /* 0x000ee2000c1e1900 */
[----:B------:R-:W-:-:S04]  /*d500*/  UISETP.NE.U32.AND UP0, UPT, UR4, URZ, UPT ;  /* 0x0000003f0400728c */ /* 0x000fc8000bf05070 */
[----:B------:R-:W-:Y:S01]  /*d510*/  UISETP.NE.AND.EX UP0, UPT, UR5, URZ, UPT, UP0 ;  /* 0x0000003f0500728c */ /* 0x000fe2000bf05300 */
[----:B-1----:R-:W1:Y:S05]  /*d520*/  LDC R0, c[0x0][0x2f0] ;  /* 0x0000bc00ff007b82 */ /* 0x002e6a0000000800 */
[----:B------:R-:W-:Y:S02]  /*d530*/  PLOP3.LUT P0, PT, PT, PT, UP0, 0x80, 0x0 ;  /* 0x000000000000781c */ /* 0x000fe40003f0f008 */
[----:B---3--:R-:W-:-:S13]  /*d540*/  R2UR UR42, R2 ;  /* 0x00000000022a72ca */ /* 0x008fda00000e0000 */
[----:B------:R-:W-:Y:S02]  /*d550*/  USHF.R.S32.HI UR41, URZ, 0x1f, UR42 ;  /* 0x0000001f3f297899 */ /* 0x000fe4000801142a */
[----:B------:R-:W-:-:S04]  /*d560*/  @UP0 ULEA UR4, UP1, UR42, UR4, 0x2 ;  /* 0x000000042a040291 */ /* 0x000fc8000f82103f */
[----:B------:R-:W-:Y:S02]  /*d570*/  @UP0 ULEA.HI.X UR5, UR42, UR5, UR41, 0x2, UP1 ;  /* 0x000000052a050291 */ /* 0x000fe400088f1429 */
[----:B------:R-:W-:Y:S01]  /*d580*/  UISETP.NE.U32.AND UP0, UPT, UR8, URZ, UPT ;  /* 0x0000003f0800728c */ /* 0x000fe2000bf05070 */
[----:B------:R-:W-:-:S03]  /*d590*/  IMAD.U32 R2, RZ, RZ, UR4 ;  /* 0x00000004ff027e24 */ /* 0x000fc6000f8e00ff */
[----:B------:R-:W-:Y:S01]  /*d5a0*/  UISETP.NE.AND.EX UP0, UPT, UR9, URZ, UPT, UP0 ;  /* 0x0000003f0900728c */ /* 0x000fe2000bf05300 */
[----:B------:R-:W-:Y:S01]  /*d5b0*/  IMAD.U32 R3, RZ, RZ, UR5 ;  /* 0x00000005ff037e24 */ /* 0x000fe2000f8e00ff */
[----:B------:R-:W-:Y:S02]  /*d5c0*/  USHF.L.U32 UR37, UR42, 0x2, URZ ;  /* 0x000000022a257899 */ /* 0x000fe4000800063f */
[----:B------:R-:W-:Y:S02]  /*d5d0*/  USHF.L.U64.HI UR36, UR42, 0x2, UR41 ;  /* 0x000000022a247899 */ /* 0x000fe40008010229 */
[----:B------:R-:W-:Y:S01]  /*d5e0*/  PLOP3.LUT P1, PT, PT, PT, UP0, 0x80, 0x0 ;  /* 0x000000000000781c */ /* 0x000fe20003f2f008 */
[----:B------:R3:W5:Y:S01]  /*d5f0*/  @P0 LDG.E R36, desc[UR52][R2.64] ;  /* 0x0000003402240981 */ /* 0x000762000c1e1900 */
[----:B------:R-:W-:-:S03]  /*d600*/  UISETP.NE.U32.AND UP2, UPT, UR6, URZ, UPT ;  /* 0x0000003f0600728c */ /* 0x000fc6000bf45070 */
[----:B------:R-:W-:Y:S02]  /*d610*/  @UP0 UIADD3 UR4, UP1, UR37, UR8, URZ ;  /* 0x0000000825040290 */ /* 0x000fe4000ff3e03f */
[----:B------:R-:W-:Y:S02]  /*d620*/  UISETP.NE.AND.EX UP3, UPT, UR7, URZ, UPT, UP2 ;  /* 0x0000003f0700728c */ /* 0x000fe4000bf65320 */
[----:B------:R-:W-:Y:S02]  /*d630*/  @UP0 UIADD3.X UR5, UR36, UR9, URZ, UP1, !UPT ;  /* 0x0000000924050290 */ /* 0x000fe40008ffe43f */
[----:B---3--:R-:W-:Y:S01]  /*d640*/  IMAD.U32 R2, RZ, RZ, UR4 ;  /* 0x00000004ff027e24 */ /* 0x008fe2000f8e00ff */
[----:B------:R-:W-:Y:S01]  /*d650*/  UIADD3 UR6, UP0, UR37, UR6, URZ ;  /* 0x0000000625067290 */ /* 0x000fe2000ff1e03f */
[----:B------:R-:W-:Y:S01]  /*d660*/  PLOP3.LUT P0, PT, PT, PT, UP3, 0x80, 0x0 ;  /* 0x000000000000781c */ /* 0x000fe20003f0f038 */
[----:B------:R-:W-:Y:S01]  /*d670*/  UP2UR UR45, UPR, URZ, 0x8 ;  /* 0x000000083f2d7883 */ /* 0x000fe20008000000 */
[----:B------:R-:W-:Y:S01]  /*d680*/  IMAD.U32 R3, RZ, RZ, UR5 ;  /* 0x00000005ff037e24 */ /* 0x000fe2000f8e00ff */
[----:B------:R-:W-:-:S04]  /*d690*/  UIADD3.X UR7, UR36, UR7, URZ, UP0, !UPT ;  /* 0x0000000724077290 */ /* 0x000fc800087fe43f */
[----:B------:R3:W4:Y:S01]  /*d6a0*/  @P1 LDG.E R7, desc[UR52][R2.64] ;  /* 0x0000003402071981 */ /* 0x000722000c1e1900 */
[----:B------:R-:W-:Y:S01]  /*d6b0*/  PLOP3.LUT P2, PT, PT, PT, UP3, 0x80, 0x0 ;  /* 0x000000000000781c */ /* 0x000fe20003f4f038 */
[----:B---3--:R-:W-:Y:S02]  /*d6c0*/  IMAD.U32 R2, RZ, RZ, UR6 ;  /* 0x00000006ff027e24 */ /* 0x008fe4000f8e00ff */
[----:B------:R-:W-:-:S05]  /*d6d0*/  IMAD.U32 R3, RZ, RZ, UR7 ;  /* 0x00000007ff037e24 */ /* 0x000fca000f8e00ff */
[----:B------:R3:W5:Y:S01]  /*d6e0*/  @P0 LDG.E R6, desc[UR52][R2.64] ;  /* 0x0000003402060981 */ /* 0x000762000c1e1900 */
[----:B0-----:R-:W-:-:S04]  /*d6f0*/  ISETP.NE.U32.AND P0, PT, R4, RZ, PT ;  /* 0x000000ff0400720c */ /* 0x001fc80003f05070 */
[----:B------:R-:W-:Y:S02]  /*d700*/  ISETP.NE.AND.EX P0, PT, R5, RZ, PT, P0 ;  /* 0x000000ff0500720c */ /* 0x000fe40003f05300 */
[----:B----4-:R-:W-:Y:S01]  /*d710*/  @P1 R2UR UR40, R7 ;  /* 0x00000000072812ca */ /* 0x010fe200000e0000 */
[----:B-123--:R-:W-:-:S14]  /*d720*/  @P1 BRA `(.L_x_238) ;  /* 0x0000000000241947 */ /* 0x00efdc0003800000 */
[----:B------:R-:W-:Y:S01]  /*d730*/  UISETP.NE.AND UP0, UPT, UR45, URZ, UPT ;  /* 0x0000003f2d00728c */ /* 0x000fe2000bf05270 */
[----:B------:R-:W-:-:S05]  /*d740*/  ULDC UR40, c[0x0][0x288] ;  /* 0x0000a20000287ab9 */ /* 0x000fca0000000800 */
[----:B------:R-:W-:-:S13]  /*d750*/  PLOP3.LUT P1, PT, PT, PT, UP0, 0x40, 0x0 ;  /* 0x000000000000781c */ /* 0x000fda0003f2e808 */
[----:B------:R-:W-:Y:S05]  /*d760*/  @P1 BRA `(.L_x_238) ;  /* 0x0000000000141947 */ /* 0x000fea0003800000 */
[----:B------:R-:W2:Y:S04]  /*d770*/  LDG.E R5, desc[UR52][R2.64] ;  /* 0x0000003402057981 */ /* 0x000ea8000c1e1900 */
[----:B------:R-:W3:Y:S01]  /*d780*/  LDG.E R4, desc[UR52][R2.64+0x4] ;  /* 0x0000043402047981 */ /* 0x000ee2000c1e1900 */
[----:B--2---:R-:W-:Y:S02]  /*d790*/  R2UR UR4, R5 ;  /* 0x00000000050472ca */ /* 0x004fe400000e0000 */
[----:B---3--:R-:W-:-:S13]  /*d7a0*/  R2UR UR40, R4 ;  /* 0x00000000042872ca */ /* 0x008fda00000e0000 */
[----:B------:R-:W-:-:S12]  /*d7b0*/  UIADD3 UR40, -UR4, UR40, URZ ;  /* 0x0000002804287290 */ /* 0x000fd8000fffe13f */
.L_x_238:
[----:B------:R-:W-:Y:S01]  /*d7c0*/  ULDC.64 UR4, c[0x0][0xa20] ;  /* 0x0002880000047ab9 */ /* 0x000fe20000000a00 */
[----:B------:R-:W-:Y:S01]  /*d7d0*/  SEL R5, R8, 0x1, P0 ;  /* 0x0000000108057807 */ /* 0x000fe20000000000 */
[----:B------:R-:W-:Y:S01]  /*d7e0*/  UMOV UR38, URZ ;  /* 0x0000003f00267c82 */ /* 0x000fe20008000000 */
[----:B------:R-:W-:Y:S01]  /*d7f0*/  ISETP.NE.U32.AND P1, PT, RZ, UR4, PT ;  /* 0x00000004ff007c0c */ /* 0x000fe2000bf25070 */
[----:B------:R-:W-:Y:S01]  /*d800*/  IMAD.U32 R31, RZ, RZ, UR42 ;  /* 0x0000002aff1f7e24 */ /* 0x000fe2000f8e00ff */
[----:B-----5:R-:W-:Y:S01]  /*d810*/  @P2 R2UR UR38, R6 ;  /* 0x00000000062622ca */ /* 0x020fe200000e0000 */
[----:B------:R-:W-:Y:S01]  /*d820*/  IMAD R5, R5, R0, RZ ;  /* 0x0000000005057224 */ /* 0x000fe200078e02ff */
[----:B------:R-:W-:-:S13]  /*d830*/  ISETP.NE.AND.EX P1, PT, RZ, UR5, PT, P1 ;  /* 0x00000005ff007c0c */ /* 0x000fda000bf25310 */
[----:B------:R-:W-:Y:S05]  /*d840*/  @!P1 BRA `(.L_x_239) ;  /* 0x0000000000189947 */ /* 0x000fea0003800000 */
[----:B------:R-:W-:-:S04]  /*d850*/  UIADD3 UR4, UP0, UR37, UR4, URZ ;  /* 0x0000000425047290 */ /* 0x000fc8000ff1e03f */
[----:B------:R-:W-:Y:S02]  /*d860*/  UIADD3.X UR5, UR36, UR5, URZ, UP0, !UPT ;  /* 0x0000000524057290 */ /* 0x000fe400087fe43f */
[----:B------:R-:W-:-:S04]  /*d870*/  IMAD.U32 R2, RZ, RZ, UR4 ;  /* 0x00000004ff027e24 */ /* 0x000fc8000f8e00ff */
[----:B------:R-:W-:-:S05]  /*d880*/  IMAD.U32 R3, RZ, RZ, UR5 ;  /* 0x00000005ff037e24 */ /* 0x000fca000f8e00ff */
[----:B------:R0:W5:Y:S01]  /*d890*/  LDG.E R5, desc[UR52][R2.64] ;  /* 0x0000003402057981 */ /* 0x000162000c1e1900 */
[----:B------:R-:W-:Y:S05]  /*d8a0*/  BRA `(.L_x_240) ;  /* 0x0000000000247947 */ /* 0x000fea0003800000 */
.L_x_239:
[----:B------:R-:W-:Y:S02]  /*d8b0*/  ULDC.64 UR4, c[0x0][0xa08] ;  /* 0x0002820000047ab9 */ /* 0x000fe40000000a00 */
[----:B------:R-:W-:-:S04]  /*d8c0*/  ISETP.NE.U32.AND P0, PT, RZ, UR4, PT ;  /* 0x00000004ff007c0c */ /* 0x000fc8000bf05070 */
[----:B------:R-:W-:-:S13]  /*d8d0*/  ISETP.NE.AND.EX P0, PT, RZ, UR5, PT, P0 ;  /* 0x00000005ff007c0c */ /* 0x000fda000bf05300 */
[----:B------:R-:W-:Y:S05]  /*d8e0*/  @!P0 BRA `(.L_x_240) ;  /* 0x0000000000148947 */ /* 0x000fea0003800000 */
[----:B------:R-:W0:Y:S02]  /*d8f0*/  LDC.64 R2, c[0x0][0xa08] ;  /* 0x00028200ff027b82 */ /* 0x000e240000000a00 */
[----:B0-----:R-:W-:-:S05]  /*d900*/  IMAD.WIDE R2, R31, 0x4, R2 ;  /* 0x000000041f027825 */ /* 0x001fca00078e0202 */
[----:B------:R-:W2:Y:S04]  /*d910*/  LDG.E R5, desc[UR52][R2.64] ;  /* 0x0000003402057981 */ /* 0x000ea8000c1e1900 */
[----:B------:R-:W2:Y:S02]  /*d920*/  LDG.E R0, desc[UR52][R2.64+0x4] ;  /* 0x0000043402007981 */ /* 0x000ea4000c1e1900 */
[----:B--2---:R-:W-:-:S07]  /*d930*/  IMAD.IADD R5, R0, 0x1, -R5 ;  /* 0x0000000100057824 */ /* 0x004fce00078e0a05 */
.L_x_240:
[----:B------:R-:W2:Y:S01]  /*d940*/  LDL R18, [R1+0x8] ;  /* 0x0000080001127983 */ /* 0x000ea20000100800 */
[----:B-----5:R-:W-:-:S04]  /*d950*/  IMAD.IADD R22, R5, 0x1, -R36 ;  /* 0x0000000105167824 */ /* 0x020fc800078e0a24 */
[C---:B0-----:R-:W-:Y:S01]  /*d960*/  VIADD R2, R22.reuse, 0x9f ;  /* 0x0000009f16027836 */ /* 0x041fe20000000000 */
[----:B------:R-:W-:-:S03]  /*d970*/  ISETP.GE.AND P0, PT, R22, 0x1, PT ;  /* 0x000000011600780c */ /* 0x000fc60003f06270 */
[----:B------:R-:W-:Y:S01]  /*d980*/  IMAD.HI R2, R2, 0x66666667, RZ ;  /* 0x6666666702027827 */ /* 0x000fe200078e02ff */
[----:B--2---:R-:W-:-:S04]  /*d990*/  LOP3.LUT R0, R18, 0xff000000, RZ, 0xc0, !PT ;  /* 0xff00000012007812 */ /* 0x004fc800078ec0ff */
[----:B------:R-:W-:Y:S02]  /*d9a0*/  SHF.R.U32.HI R3, RZ, 0x8, R0 ;  /* 0x00000008ff037819 */ /* 0x000fe40000011600 */
[----:B------:R-:W-:-:S04]  /*d9b0*/  LOP3.LUT R0, R18, 0xff0000, RZ, 0xc0, !PT ;  /* 0x00ff000012007812 */ /* 0x000fc800078ec0ff */
[----:B------:R-:W-:Y:S02]  /*d9c0*/  LEA.HI R5, R0, R3, RZ, 0x10 ;  /* 0x0000000300057211 */ /* 0x000fe400078f80ff */
[----:B------:R-:W-:Y:S02]  /*d9d0*/  SHF.R.U32.HI R3, RZ, 0x1f, R2 ;  /* 0x0000001fff037819 */ /* 0x000fe40000011602 */
[----:B------:R-:W-:Y:S02]  /*d9e0*/  LOP3.LUT R4, R5, 0xff, RZ, 0xc0, !PT ;  /* 0x000000ff05047812 */ /* 0x000fe400078ec0ff */
[----:B------:R-:W-:Y:S01]  /*d9f0*/  LEA.HI.SX32 R0, R2, R3, 0x1a ;  /* 0x0000000302007211 */ /* 0x000fe200078fd2ff */
[----:B------:R-:W-:Y:S01]  /*da00*/  IMAD.MOV.U32 R3, RZ, RZ, RZ ;  /* 0x000000ffff037224 */ /* 0x000fe200078e00ff */
[----:B------:R-:W-:Y:S06]  /*da10*/  @!P0 BRA `(.L_x_241) ;  /* 0x0000000000748947 */ /* 0x000fec0003800000 */
[----:B------:R-:W-:-:S04]  /*da20*/  SHF.R.U32.HI R5, RZ, 0x10, R5 ;  /* 0x00000010ff057819 */ /* 0x000fc80000011605 */
[----:B------:R-:W-:-:S13]  /*da30*/  ISETP.NE.AND P0, PT, R5, RZ, PT ;  /* 0x000000ff0500720c */ /* 0x000fda0003f05270 */
[----:B------:R-:W0:Y:S02]  /*da40*/  @!P0 LDC R5, c[0x0][0x9f0] ;  /* 0x00027c00ff058b82 */ /* 0x000e240000000800 */
[-C--:B0-----:R-:W-:Y:S02]  /*da50*/  IABS R6, R5.reuse ;  /* 0x0000000500067213 */ /* 0x081fe40000000000 */
[----:B------:R-:W-:Y:S02]  /*da60*/  IADD3 R8, R5, -0x1, R0 ;  /* 0xffffffff05087810 */ /* 0x000fe40007ffe000 */
[----:B------:R-:W0:Y:S02]  /*da70*/  I2F.RP R7, R6 ;  /* 0x0000000600077306 */ /* 0x000e240000209400 */
[----:B------:R-:W-:-:S04]  /*da80*/  LOP3.LUT R2, R8, R5, RZ, 0x3c, !PT ;  /* 0x0000000508027212 */ /* 0x000fc800078e3cff */
[----:B------:R-:W-:Y:S01]  /*da90*/  ISETP.GE.AND P2, PT, R2, RZ, PT ;  /* 0x000000ff0200720c */ /* 0x000fe20003f46270 */
[----:B------:R-:W-:Y:S01]  /*daa0*/  IMAD.MOV.U32 R2, RZ, RZ, RZ ;  /* 0x000000ffff027224 */ /* 0x000fe200078e00ff */
[----:B0-----:R-:W0:Y:S02]  /*dab0*/  MUFU.RCP R7, R7 ;  /* 0x0000000700077308 */ /* 0x001e240000001000 */
[----:B0-----:R-:W-:Y:S01]  /*dac0*/  VIADD R3, R7, 0xffffffe ;  /* 0x0ffffffe07037836 */ /* 0x001fe20000000000 */
[----:B------:R-:W-:-:S05]  /*dad0*/  IABS R7, R5 ;  /* 0x0000000500077213 */ /* 0x000fca0000000000 */
[----:B------:R-:W0:Y:S01]  /*dae0*/  F2I.FTZ.U32.TRUNC.NTZ R3, R3 ;  /* 0x0000000300037305 */ /* 0x000e22000021f000 */
[----:B------:R-:W-:Y:S02]  /*daf0*/  IMAD.MOV R7, RZ, RZ, -R7 ;  /* 0x000000ffff077224 */ /* 0x000fe400078e0a07 */
[----:B0-----:R-:W-:-:S04]  /*db00*/  IMAD.MOV R9, RZ, RZ, -R3 ;  /* 0x000000ffff097224 */ /* 0x001fc800078e0a03 */
[----:B------:R-:W-:-:S04]  /*db10*/  IMAD R9, R9, R6, RZ ;  /* 0x0000000609097224 */ /* 0x000fc800078e02ff */
[----:B------:R-:W-:Y:S01]  /*db20*/  IMAD.HI.U32 R2, R3, R9, R2 ;  /* 0x0000000903027227 */ /* 0x000fe200078e0002 */
[----:B------:R-:W-:-:S05]  /*db30*/  IABS R3, R8 ;  /* 0x0000000800037213 */ /* 0x000fca0000000000 */
[----:B------:R-:W-:-:S04]  /*db40*/  IMAD.HI.U32 R2, R2, R3, RZ ;  /* 0x0000000302027227 */ /* 0x000fc800078e00ff */
[----:B------:R-:W-:-:S05]  /*db50*/  IMAD R3, R2, R7, R3 ;  /* 0x0000000702037224 */ /* 0x000fca00078e0203 */
[----:B------:R-:W-:-:S13]  /*db60*/  ISETP.GT.U32.AND P1, PT, R6, R3, PT ;  /* 0x000000030600720c */ /* 0x000fda0003f24070 */
[----:B------:R-:W-:Y:S02]  /*db70*/  @!P1 IMAD.IADD R3, R3, 0x1, -R6 ;  /* 0x0000000103039824 */ /* 0x000fe400078e0a06 */
[----:B------:R-:W-:Y:S01]  /*db80*/  @!P1 VIADD R2, R2, 0x1 ;  /* 0x0000000102029836 */ /* 0x000fe20000000000 */
[----:B------:R-:W-:Y:S02]  /*db90*/  ISETP.NE.AND P1, PT, R5, RZ, PT ;  /* 0x000000ff0500720c */ /* 0x000fe40003f25270 */
[----:B------:R-:W-:-:S13]  /*dba0*/  ISETP.GE.U32.AND P0, PT, R3, R6, PT ;  /* 0x000000060300720c */ /* 0x000fda0003f06070 */
[----:B------:R-:W-:-:S04]  /*dbb0*/  @P0 VIADD R2, R2, 0x1 ;  /* 0x0000000102020836 */ /* 0x000fc80000000000 */
[----:B------:R-:W-:Y:S01]  /*dbc0*/  @!P2 IMAD.MOV R2, RZ, RZ, -R2 ;  /* 0x000000ffff02a224 */ /* 0x000fe200078e0a02 */
[----:B------:R-:W-:-:S05]  /*dbd0*/  @!P1 LOP3.LUT R2, RZ, R5, RZ, 0x33, !PT ;  /* 0x00000005ff029212 */ /* 0x000fca00078e33ff */
[----:B------:R-:W-:-:S07]  /*dbe0*/  IMAD.MOV.U32 R3, RZ, RZ, R2 ;  /* 0x000000ffff037224 */ /* 0x000fce00078e0002 */
.L_x_241:
[-C--:B------:R-:W-:Y:S01]  /*dbf0*/  IMAD R2, R4, R3.reuse, RZ ;  /* 0x0000000304027224 */ /* 0x080fe200078e02ff */
[----:B------:R-:W-:Y:S04]  /*dc00*/  BSSY B7, `(.L_x_242) ;  /* 0x0000450000077945 */ /* 0x000fe80003800000 */
[----:B------:R-:W-:Y:S01]  /*dc10*/  VIADDMNMX R0, R2, R3, R0, PT ;  /* 0x0000000302007246 */ /* 0x000fe20003800100 */
[----:B------:R0:W-:Y:S03]  /*dc20*/  STL [R1+0xc], R2 ;  /* 0x00000c0201007387 */ /* 0x0001e60000100800 */
[----:B------:R-:W-:-:S13]  /*dc30*/  R2UR UR48, R0 ;  /* 0x00000000003072ca */ /* 0x000fda00000e0000 */
[----:B------:R-:W-:-:S13]  /*dc40*/  ISETP.LT.AND P0, PT, R2, UR48, PT ;  /* 0x0000003002007c0c */ /* 0x000fda000bf01270 */
[----:B0-----:R-:W-:Y:S05]  /*dc50*/  @P0 BRA `(.L_x_243) ;  /* 0x0000000000480947 */ /* 0x001fea0003800000 */
[----:B------:R-:W0:Y:S02]  /*dc60*/  S2R R2, SR_TID.X ;  /* 0x0000000000027919 */ /* 0x000e240000002100 */
[----:B0-----:R-:W-:-:S04]  /*dc70*/  LOP3.LUT R2, R2, 0x7f, RZ, 0xc0, !PT ;  /* 0x0000007f02027812 */ /* 0x001fc800078ec0ff */
[----:B------:R-:W-:-:S13]  /*dc80*/  ISETP.NE.AND P0, PT, R2, RZ, PT ;  /* 0x000000ff0200720c */ /* 0x000fda0003f05270 */
[----:B------:R-:W-:Y:S05]  /*dc90*/  @P0 BRA `(.L_x_244) ;  /* 0x0000004400180947 */ /* 0x000fea0003800000 */
[----:B------:R-:W0:Y:S01]  /*dca0*/  S2R R5, SR_LANEID ;  /* 0x0000000000057919 */ /* 0x000e220000000000 */
[----:B------:R-:W-:Y:S01]  /*dcb0*/  VOTEU.ANY UR4, UPT, PT ;  /* 0x0000000000047886 */ /* 0x000fe200038e0100 */
[----:B------:R-:W1:Y:S01]  /*dcc0*/  LDC.64 R2, c[0x0][0xc60] ;  /* 0x00031800ff027b82 */ /* 0x000e620000000a00 */
[----:B------:R-:W0:Y:S02]  /*dcd0*/  FLO.U32 R0, UR4 ;  /* 0x0000000400007d00 */ /* 0x000e2400080e0000 */
[----:B0-----:R-:W-:-:S06]  /*dce0*/  ISETP.EQ.U32.AND P0, PT, R0, R5, PT ;  /* 0x000000050000720c */ /* 0x001fcc0003f02070 */
[----:B------:R-:W1:Y:S07]  /*dcf0*/  POPC R5, UR4 ;  /* 0x0000000400057d09 */ /* 0x000e6e0008000000 */
[----:B-1----:R-:W2:Y:S01]  /*dd00*/  @P0 ATOMG.E.ADD.STRONG.GPU PT, R3, desc[UR52][R2.64], R5 ;  /* 0x00000005020309a8 */ /* 0x002ea200081ee1f4 */
[----:B------:R-:W0:Y:S02]  /*dd10*/  S2R R4, SR_LTMASK ;  /* 0x0000000000047919 */ /* 0x000e240000003900 */
[----:B0-----:R-:W-:-:S04]  /*dd20*/  LOP3.LUT R4, R4, UR4, RZ, 0xc0, !PT ;  /* 0x0000000404047c12 */ /* 0x001fc8000f8ec0ff */
[----:B------:R-:W0:Y:S01]  /*dd30*/  POPC R7, R4 ;  /* 0x0000000400077309 */ /* 0x000e220000000000 */
[----:B--2---:R-:W0:Y:S02]  /*dd40*/  SHFL.IDX PT, R0, R3, R0, 0x1f ;  /* 0x00001f0003007589 */ /* 0x004e2400000e0000 */
[----:B0-----:R-:W-:-:S05]  /*dd50*/  IADD3 R0, R0, UR47, R7 ;  /* 0x0000002f00007c10 */ /* 0x001fca000fffe007 */
[----:B------:R0:W-:Y:S01]  /*dd60*/  STL [R1], R0 ;  /* 0x0000000001007387 */ /* 0x0001e20000100800 */
[----:B------:R-:W-:Y:S05]  /*dd70*/  BRA `(.L_x_244) ;  /* 0x0000004000e07947 */ /* 0x000fea0003800000 */
.L_x_243:
[----:B------:R-:W-:Y:S01]  /*dd80*/  VIADD R0, R16, 0x1a400 ;  /* 0x0001a40010007836 */ /* 0x000fe20000000000 */
[----:B------:R-:W-:Y:S04]  /*dd90*/  BSSY B6, `(.L_x_245) ;  /* 0x0000013000067945 */ /* 0x000fe80003800000 */
[----:B------:R-:W-:-:S13]  /*dda0*/  LOP3.LUT P0, RZ, R0, 0x1bf, RZ, 0xc0, !PT ;  /* 0x000001bf00ff7812 */ /* 0x000fda000780c0ff */
[----:B------:R-:W-:Y:S05]  /*ddb0*/  @!P0 BRA `(.L_x_246) ;  /* 0x0000000000408947 */ /* 0x000fea0003800000 */
[----:B------:R-:W-:Y:S01]  /*ddc0*/  MOV R2, 0x0 ;  /* 0x0000000000027802 */ /* 0x000fe20000000f00 */
[----:B------:R-:W-:Y:S01]  /*ddd0*/  ULDC.64 UR6, c[0x4][0xc8] ;  /* 0x0100320000067ab9 */ /* 0x000fe20000000a00 */
[----:B------:R-:W-:Y:S01]  /*dde0*/  ULDC.64 UR8, c[0x4][0xd0] ;  /* 0x0100340000087ab9 */ /* 0x000fe20000000a00 */
[----:B------:R-:W-:Y:S01]  /*ddf0*/  ULDC.64 UR4, c[0x4][0x8] ;  /* 0x0100020000047ab9 */ /* 0x000fe20000000a00 */
[----:B------:R-:W-:Y:S02]  /*de00*/  IMAD.U32 R4, RZ, RZ, UR6 ;  /* 0x00000006ff047e24 */ /* 0x000fe4000f8e00ff */
[----:B------:R-:W0:Y:S01]  /*de10*/  LDC.64 R2, c[0x4][R2] ;  /* 0x0100000002027b82 */ /* 0x000e220000000a00 */
[----:B------:R-:W-:Y:S02]  /*de20*/  IMAD.U32 R5, RZ, RZ, UR7 ;  /* 0x00000007ff057e24 */ /* 0x000fe4000f8e00ff */
        /* <DEDUP_REMOVED lines=8> */
[----:B0-----:R-:W-:Y:S05]  /*deb0*/  CALL.ABS.NOINC R2 ;  /* 0x0000000002007343 */ /* 0x001fea0003c00000 */
.L_x_246:
[----:B------:R-:W-:Y:S05]  /*dec0*/  BSYNC B6 ;  /* 0x0000000000067941 */ /* 0x000fea0003800000 */
.L_x_245:
[----:B------:R-:W-:Y:S01]  /*ded0*/  VIADD R0, R16, 0xa400 ;  /* 0x0000a40010007836 */ /* 0x000fe20000000000 */
[----:B------:R-:W-:Y:S01]  /*dee0*/  LOP3.LUT R17, R17, 0xfffffffe, RZ, 0xc0, !PT ;  /* 0xfffffffe11117812 */ /* 0x000fe200078ec0ff */
[----:B------:R-:W-:Y:S03]  /*def0*/  BSSY B6, `(.L_x_247) ;  /* 0x0000014000067945 */ /* 0x000fe60003800000 */
[----:B------:R-:W-:-:S13]  /*df00*/  LOP3.LUT P0, RZ, R0, 0x3ff, RZ, 0xc0, !PT ;  /* 0x000003ff00ff7812 */ /* 0x000fda000780c0ff */
[----:B------:R-:W-:Y:S01]  /*df10*/  @P0 LOP3.LUT R17, R17, 0x1, RZ, 0xfc, !PT ;  /* 0x0000000111110812 */ /* 0x000fe200078efcff */
[----:B------:R-:W-:Y:S06]  /*df20*/  @!P0 BRA `(.L_x_248) ;  /* 0x0000000000408947 */ /* 0x000fec0003800000 */
        /* <DEDUP_REMOVED lines=16> */
.L_x_248:
[----:B------:R-:W-:Y:S05]  /*e030*/  BSYNC B6 ;  /* 0x0000000000067941 */ /* 0x000fea0003800000 */
.L_x_247:
        /* <DEDUP_REMOVED lines=20> */
.L_x_250:
[----:B------:R-:W-:Y:S05]  /*e180*/  BSYNC B6 ;  /* 0x0000000000067941 */ /* 0x000fea0003800000 */
.L_x_249:
[----:B------:R-:W-:Y:S01]  /*e190*/  LOP3.LUT P6, RZ, R17, 0x1, RZ, 0xc0, !PT ;  /* 0x0000000111ff7812 */ /* 0x000fe200078cc0ff */
[----:B------:R-:W-:-:S12]  /*e1a0*/  BSSY B6, `(.L_x_251) ;  /* 0x0000012000067945 */ /* 0x000fd80003800000 */
        /* <DEDUP_REMOVED lines=17> */
.L_x_252:
[----:B------:R-:W-:Y:S05]  /*e2c0*/  BSYNC B6 ;  /* 0x0000000000067941 */ /* 0x000fea0003800000 */
.L_x_251:
[----:B------:R-:W-:Y:S01]  /*e2d0*/  ULDC.64 UR4, c[0x0][0x9f8] ;  /* 0x00027e0000047ab9 */ /* 0x000fe20000000a00 */
[----:B------:R-:W0:Y:S01]  /*e2e0*/  LDC R20, c[0x0][0x430] ;  /* 0x00010c00ff147b82 */ /* 0x000e220000000800 */
[----:B------:R-:W-:-:S04]  /*e2f0*/  UISETP.NE.U32.AND UP0, UPT, UR4, URZ, UPT ;  /* 0x0000003f0400728c */ /* 0x000fc8000bf05070 */
[----:B------:R-:W-:-:S06]  /*e300*/  UISETP.NE.AND.EX UP0, UPT, UR5, URZ, UPT, UP0 ;  /* 0x0000003f0500728c */ /* 0x000fcc000bf05300 */
[----:B------:R-:W-:-:S05]  /*e310*/  PLOP3.LUT P0, PT, PT, PT, UP0, 0x80, 0x0 ;  /* 0x000000000000781c */ /* 0x000fca0003f0f008 */
[----:B------:R-:W-:-:S04]  /*e320*/  @UP0 UIADD3 UR4, UP1, UR37, UR4, URZ ;  /* 0x0000000425040290 */ /* 0x000fc8000ff3e03f */
[----:B------:R-:W-:Y:S02]  /*e330*/  @UP0 UIADD3.X UR5, UR36, UR5, URZ, UP1, !UPT ;  /* 0x0000000524050290 */ /* 0x000fe40008ffe43f */
[----:B------:R-:W-:Y:S01]  /*e340*/  IMAD.U32 R2, RZ, RZ, UR4 ;  /* 0x00000004ff027e24 */ /* 0x000fe2000f8e00ff */
[----:B------:R-:W-:Y:S01]  /*e350*/  ULDC UR4, c[0x0][0x2f4] ;  /* 0x0000bd0000047ab9 */ /* 0x000fe20000000800 */
[----:B0-----:R-:W-:Y:S02]  /*e360*/  ISETP.NE.AND P2, PT, R20, 0x1, PT ;  /* 0x000000011400780c */ /* 0x001fe40003f45270 */
[----:B------:R-:W-:Y:S01]  /*e370*/  IMAD.U32 R3, RZ, RZ, UR5 ;  /* 0x00000005ff037e24 */ /* 0x000fe2000f8e00ff */
[----:B------:R-:W-:Y:S01]  /*e380*/  LOP3.LUT R17, R17, 0xffffff7f, RZ, 0xc0, !PT ;  /* 0xffffff7f11117812 */ /* 0x000fe200078ec0ff */
[----:B------:R-:W-:-:S03]  /*e390*/  ULDC UR5, c[0x0][0x320] ;  /* 0x0000c80000057ab9 */ /* 0x000fc60000000800 */
[----:B------:R0:W5:Y:S01]  /*e3a0*/  @P0 LDG.E R31, desc[UR52][R2.64] ;  /* 0x00000034021f0981 */ /* 0x000162000c1e1900 */
[C---:B------:R-:W-:Y:S01]  /*e3b0*/  ISETP.GE.AND P0, PT, R35.reuse, UR4, PT ;  /* 0x0000000423007c0c */ /* 0x040fe2000bf06270 */
[----:B------:R-:W-:Y:S01]  /*e3c0*/  UMOV UR6, 0xffffffff ;  /* 0xffffffff00067882 */ /* 0x000fe20000000000 */
[C---:B------:R-:W-:Y:S02]  /*e3d0*/  LOP3.LUT R21, R35.reuse, 0x40, RZ, 0xfc, !PT ;  /* 0x0000004023157812 */ /* 0x040fe400078efcff */
[----:B------:R-:W-:Y:S02]  /*e3e0*/  LOP3.LUT R23, R35, 0x80, RZ, 0xfc, !PT ;  /* 0x0000008023177812 */ /* 0x000fe400078efcff */
[----:B------:R-:W-:Y:S02]  /*e3f0*/  @P2 LOP3.LUT R17, R17, 0x80, RZ, 0xfc, !PT ;  /* 0x0000008011112812 */ /* 0x000fe400078efcff */
[----:B------:R-:W-:Y:S02]  /*e400*/  ISETP.GE.AND P3, PT, R23, UR4, PT ;  /* 0x0000000417007c0c */ /* 0x000fe4000bf66270 */
[----:B------:R-:W-:-:S02]  /*e410*/  LOP3.LUT R17, R17, 0xffffffef, RZ, 0xc0, !PT ;  /* 0xffffffef11117812 */ /* 0x000fc400078ec0ff */
[----:B------:R-:W-:Y:S02]  /*e420*/  ISETP.GE.AND P1, PT, R35, UR5, PT ;  /* 0x0000000523007c0c */ /* 0x000fe4000bf26270 */
[----:B------:R-:W-:Y:S02]  /*e430*/  @P0 LOP3.LUT R17, R17, 0x10, RZ, 0xfc, !PT ;  /* 0x0000001011110812 */ /* 0x000fe400078efcff */
[----:B------:R-:W-:Y:S02]  /*e440*/  ISETP.GE.AND P0, PT, R21, UR4, PT ;  /* 0x0000000415007c0c */ /* 0x000fe4000bf06270 */
[----:B------:R-:W-:-:S11]  /*e450*/  LOP3.LUT R17, R17, 0xfffffff7, RZ, 0xc0, !PT ;  /* 0xfffffff711117812 */ /* 0x000fd600078ec0ff */
        /* <DEDUP_REMOVED lines=9> */
.L_x_333:
[----:B------:R-:W0:Y:S01]  /*e4f0*/  S2R R0, SR_TID.X ;  /* 0x0000000000007919 */ /* 0x000e220000002100 */
[----:B------:R-:W-:Y:S01]  /*e500*/  UMOV UR4, 0xa0 ;  /* 0x000000a000047882 */ /* 0x000fe20000000000 */
[----:B------:R-:W1:Y:S01]  /*e510*/  @P2 LDC R5, c[0x0][0x434] ;  /* 0x00010d00ff052b82 */ /* 0x000e620000000800 */
[----:B------:R-:W-:Y:S01]  /*e520*/  UIMAD UR4, UR48, UR4, -0xa0 ;  /* 0xffffff60300474a4 */ /* 0x000fe2000f8e0204 */
[----:B------:R-:W2:Y:S01]  /*e530*/  S2R R10, SR_TID.X ;  /* 0x00000000000a7919 */ /* 0x000ea20000002100 */
[----:B-----5:R-:W-:-:S05]  /*e540*/  SHF.R.S32.HI R37, RZ, 0x1f, R31 ;  /* 0x0000001fff257819 */ /* 0x020fca000001141f */
[----:B------:R-:W3:Y:S01]  /*e550*/  @P2 LDC R4, c[0x0][0x438] ;  /* 0x00010e00ff042b82 */ /* 0x000ee20000000800 */
[----:B0-----:R-:W-:Y:S01]  /*e560*/  LOP3.LUT R0, R0, 0x7f, RZ, 0xc0, !PT ;  /* 0x0000007f00007812 */ /* 0x001fe200078ec0ff */
[----:B--2---:R-:W-:-:S03]  /*e570*/  IMAD.SHL.U32 R11, R10, 0x20, RZ ;  /* 0x000000200a0b7824 */ /* 0x004fc600078e00ff */
[----:B------:R-:W-:Y:S01]  /*e580*/  SHF.R.U32.HI R12, RZ, 0x2, R0 ;  /* 0x00000002ff0c7819 */ /* 0x000fe20000011600 */
[----:B------:R-:W-:-:S03]  /*e590*/  IMAD.SHL.U32 R10, R10, 0x20, RZ ;  /* 0x000000200a0a7824 */ /* 0x000fc600078e00ff */
[C---:B------:R-:W-:Y:S02]  /*e5a0*/  LOP3.LUT R11, R12.reuse, 0x60, R11, 0xf8, !PT ;  /* 0x000000600c0b7812 */ /* 0x040fe400078ef80b */
[----:B------:R-:W-:Y:S02]  /*e5b0*/  LOP3.LUT R10, R12, 0x60, R10, 0xf8, !PT ;  /* 0x000000600c0a7812 */ /* 0x000fe400078ef80a */
[----:B------:R-:W-:-:S05]  /*e5c0*/  LOP3.LUT R11, R11, 0x80, RZ, 0xfc, !PT ;  /* 0x000000800b0b7812 */ /* 0x000fca00078efcff */
[----:B------:R-:W-:-:S04]  /*e5d0*/  VIADD R3, R11, UR4 ;  /* 0x000000040b037c36 */ /* 0x000fc80008000000 */
[C---:B------:R-:W-:Y:S01]  /*e5e0*/  IMAD.IADD R8, R3.reuse, 0x1, R36 ;  /* 0x0000000103087824 */ /* 0x040fe200078e0224 */
[----:B------:R-:W-:-:S03]  /*e5f0*/  ISETP.GE.AND P0, PT, R3, R22, PT ;  /* 0x000000160300720c */ /* 0x000fc60003f06270 */
[----:B-1----:R-:W-:Y:S01]  /*e600*/  @P2 IMAD.HI.U32 R5, R8, R5, RZ ;  /* 0x0000000508052227 */ /* 0x002fe200078e00ff */
[----:B------:R-:W-:-:S03]  /*e610*/  ISETP.GT.U32.OR P0, PT, R11, 0x9f, P0 ;  /* 0x0000009f0b00780c */ /* 0x000fc60000704470 */
[----:B------:R-:W-:Y:S01]  /*e620*/  IMAD.MOV.U32 R0, RZ, RZ, R8 ;  /* 0x000000ffff007224 */ /* 0x000fe200078e0008 */
[----:B---3--:R-:W-:-:S09]  /*e630*/  @P2 SHF.R.U32.HI R0, RZ, R4, R5 ;  /* 0x00000004ff002219 */ /* 0x008fd20000011605 */
[----:B------:R-:W0:Y:S01]  /*e640*/  @!P0 LDC.64 R2, c[0x0][0x428] ;  /* 0x00010a00ff028b82 */ /* 0x000e220000000a00 */
[--C-:B------:R-:W-:Y:S01]  /*e650*/  @!P0 SHF.R.S32.HI R7, RZ, 0x1f, R0.reuse ;  /* 0x0000001fff078819 */ /* 0x100fe20000011400 */
[----:B------:R-:W-:-:S06]  /*e660*/  @!P0 IMAD.MOV.U32 R6, RZ, RZ, R0 ;  /* 0x000000ffff068224 */ /* 0x000fcc00078e0000 */
[----:B------:R-:W1:Y:S01]  /*e670*/  @!P0 LDC.64 R4, c[0x0][0x418] ;  /* 0x00010600ff048b82 */ /* 0x000e620000000a00 */
[----:B0-----:R-:W-:-:S04]  /*e680*/  @!P0 IMAD R9, R37, R2, RZ ;  /* 0x0000000225098224 */ /* 0x001fc800078e02ff */
[C---:B------:R-:W-:Y:S02]  /*e690*/  @!P0 IMAD R9, R31.reuse, R3, R9 ;  /* 0x000000031f098224 */ /* 0x040fe400078e0209 */
[----:B------:R-:W-:-:S04]  /*e6a0*/  @!P0 IMAD.WIDE.U32 R2, R31, R2, R6 ;  /* 0x000000021f028225 */ /* 0x000fc800078e0006 */
[----:B------:R-:W-:Y:S01]  /*e6b0*/  @!P0 IMAD.IADD R9, R9, 0x1, R3 ;  /* 0x0000000109098824 */ /* 0x000fe200078e0203 */
[----:B-1----:R-:W-:Y:S01]  /*e6c0*/  @!P0 LEA R6, P1, R2, R4, 0x2 ;  /* 0x0000000402068211 */ /* 0x002fe200078210ff */
[----:B------:R-:W-:-:S03]  /*e6d0*/  IMAD.MOV.U32 R4, RZ, RZ, RZ ;  /* 0x000000ffff047224 */ /* 0x000fc600078e00ff */
[----:B------:R-:W-:Y:S01]  /*e6e0*/  @!P0 LEA.HI.X R7, R2, R5, R9, 0x2, P1 ;  /* 0x0000000502078211 */ /* 0x000fe200008f1409 */
[----:B------:R-:W-:Y:S01]  /*e6f0*/  VIADD R9, R10, UR4 ;  /* 0x000000040a097c36 */ /* 0x000fe20008000000 */
[----:B------:R-:W0:Y:S03]  /*e700*/  @P2 LDC R5, c[0x0][0x438] ;  /* 0x00010e00ff052b82 */ /* 0x000e260000000800 */
[----:B------:R1:W5:Y:S01]  /*e710*/  @!P0 LDG.E R4, desc[UR52][R6.64] ;  /* 0x0000003406048981 */ /* 0x000362000c1e1900 */
[C---:B------:R-:W-:Y:S01]  /*e720*/  ISETP.GE.AND P0, PT, R9.reuse, R22, PT ;  /* 0x000000160900720c */ /* 0x040fe20003f06270 */
[----:B------:R-:W-:-:S04]  /*e730*/  IMAD.IADD R9, R9, 0x1, R36 ;  /* 0x0000000109097824 */ /* 0x000fc800078e0224 */
[----:B------:R-:W-:Y:S01]  /*e740*/  IMAD.MOV.U32 R10, RZ, RZ, R9 ;  /* 0x000000ffff0a7224 */ /* 0x000fe200078e0009 */
[----:B-1----:R-:W1:Y:S08]  /*e750*/  @P2 LDC R6, c[0x0][0x434] ;  /* 0x00010d00ff062b82 */ /* 0x002e700000000800 */
[----:B------:R-:W2:Y:S01]  /*e760*/  @!P0 LDC.64 R2, c[0x0][0x428] ;  /* 0x00010a00ff028b82 */ /* 0x000ea20000000a00 */
[----:B-1----:R-:W-:-:S05]  /*e770*/  @P2 IMAD.HI.U32 R6, R9, R6, RZ ;  /* 0x0000000609062227 */ /* 0x002fca00078e00ff */
[----:B0-----:R-:W-:Y:S01]  /*e780*/  @P2 SHF.R.U32.HI R10, RZ, R5, R6 ;  /* 0x00000005ff0a2219 */ /* 0x001fe20000011606 */
[----:B--2---:R-:W-:-:S03]  /*e790*/  @!P0 IMAD R5, R37, R2, RZ ;  /* 0x0000000225058224 */ /* 0x004fc600078e02ff */
[--C-:B------:R-:W-:Y:S01]  /*e7a0*/  @!P0 SHF.R.S32.HI R7, RZ, 0x1f, R10.reuse ;  /* 0x0000001fff078819 */ /* 0x100fe2000001140a */
[----:B------:R-:W-:Y:S02]  /*e7b0*/  @!P0 IMAD.MOV.U32 R6, RZ, RZ, R10 ;  /* 0x000000ffff068224 */ /* 0x000fe400078e000a */
[C---:B------:R-:W-:Y:S02]  /*e7c0*/  @!P0 IMAD R5, R31.reuse, R3, R5 ;  /* 0x000000031f058224 */ /* 0x040fe400078e0205 */
[----:B------:R-:W-:Y:S02]  /*e7d0*/  @!P0 IMAD.WIDE.U32 R6, R31, R2, R6 ;  /* 0x000000021f068225 */ /* 0x000fe400078e0006 */
[----:B------:R-:W0:Y:S02]  /*e7e0*/  @!P0 LDC.64 R2, c[0x0][0x418] ;  /* 0x00010600ff028b82 */ /* 0x000e240000000a00 */
[----:B------:R-:W-:Y:S01]  /*e7f0*/  @!P0 IMAD.IADD R5, R7, 0x1, R5 ;  /* 0x0000000107058824 */ /* 0x000fe200078e0205 */
[----:B0-----:R-:W-:-:S04]  /*e800*/  @!P0 LEA R2, P1, R6, R2, 0x2 ;  /* 0x0000000206028211 */ /* 0x001fc800078210ff */
[----:B------:R-:W-:Y:S01]  /*e810*/  @!P0 LEA.HI.X R3, R6, R3, R5, 0x2, P1 ;  /* 0x0000000306038211 */ /* 0x000fe200008f1405 */
[----:B------:R-:W-:-:S06]  /*e820*/  IMAD.MOV.U32 R6, RZ, RZ, RZ ;  /* 0x000000ffff067224 */ /* 0x000fcc00078e00ff */
[----:B------:R0:W5:Y:S01]  /*e830*/  @!P0 LDG.E R6, desc[UR52][R2.64] ;  /* 0x0000003402068981 */ /* 0x000162000c1e1900 */
[----:B------:R-:W-:Y:S01]  /*e840*/  ISETP.GT.U32.AND P0, PT, R11, 0x9f, PT ;  /* 0x0000009f0b00780c */ /* 0x000fe20003f04070 */
[----:B------:R-:W-:Y:S01]  /*e850*/  IMAD.MOV R5, RZ, RZ, -R0 ;  /* 0x000000ffff057224 */ /* 0x000fe200078e0a00 */
[----:B------:R-:W-:Y:S01]  /*e860*/  LOP3.LUT R17, R17, 0xffffffbf, RZ, 0xc0, !PT ;  /* 0xffffffbf11117812 */ /* 0x000fe200078ec0ff */
[----:B------:R-:W-:Y:S01]  /*e870*/  IMAD.MOV R0, RZ, RZ, -R10 ;  /* 0x000000ffff007224 */ /* 0x000fe200078e0a0a */
[----:B------:R-:W-:Y:S01]  /*e880*/  LOP3.LUT R18, R18, 0xffff, RZ, 0xc0, !PT ;  /* 0x0000ffff12127812 */ /* 0x000fe200078ec0ff */
[----:B------:R-:W-:Y:S02]  /*e890*/  IMAD R5, R20, R5, R8 ;  /* 0x0000000514057224 */ /* 0x000fe400078e0208 */
[----:B------:R-:W-:Y:S02]  /*e8a0*/  IMAD.U32 R8, RZ, RZ, UR48 ;  /* 0x00000030ff087e24 */ /* 0x000fe4000f8e00ff */
[----:B0-----:R-:W-:-:S02]  /*e8b0*/  IMAD.U32 R2, RZ, RZ, UR44 ;  /* 0x0000002cff027e24 */ /* 0x001fc4000f8e00ff */
[----:B------:R-:W-:Y:S02]  /*e8c0*/  IMAD R7, R20, R0, R9 ;  /* 0x0000000014077224 */ /* 0x000fe400078e0209 */
[----:B------:R-:W-:Y:S01]  /*e8d0*/  VIADD R8, R8, 0xffffffff ;  /* 0xffffffff08087836 */ /* 0x000fe20000000000 */
[----:B------:R-:W-:-:S13]  /*e8e0*/  ISETP.NE.AND P2, PT, R2, 0x3, PT ;  /* 0x000000030200780c */ /* 0x000fda0003f45270 */
[----:B------:R-:W-:-:S04]  /*e8f0*/  @P2 LOP3.LUT R17, R17, 0x40, RZ, 0xfc, !PT ;  /* 0x0000004011112812 */ /* 0x000fc800078efcff */
[----:B------:R-:W-:-:S04]  /*e900*/  LOP3.LUT R17, R17, 0xffffffdf, RZ, 0xc0, !PT ;  /* 0xffffffdf11117812 */ /* 0x000fc800078ec0ff */
[----:B------:R-:W-:Y:S01]  /*e910*/  @P0 LOP3.LUT R17, R17, 0x20, RZ, 0xfc, !PT ;  /* 0x0000002011110812 */ /* 0x000fe200078efcff */
[----:B------:R-:W-:Y:S06]  /*e920*/  @!P2 BRA `(.L_x_254) ;  /* 0x000000000004a947 */ /* 0x000fec0003800000 */
[----:B------:R-:W-:Y:S01]  /*e930*/  BPT.TRAP 0x1 ;  /* 0x000000040000795c */ /* 0x000fe20000300000 */
.L_x_254:
[----:B------:R-:W-:Y:S01]  /*e940*/  IMAD R0, R19, 0x8, R16 ;  /* 0x0000000813007824 */ /* 0x000fe200078e0210 */
[----:B------:R-:W-:Y:S01]  /*e950*/  SHF.L.U32 R28, R32, 0x1f, RZ ;  /* 0x0000001f201c7819 */ /* 0x000fe200000006ff */
[----:B------:R-:W-:Y:S01]  /*e960*/  BSSY B0, `(.L_x_255) ;  /* 0x0000004000007945 */ /* 0x000fe20003800000 */
[----:B------:R-:W-:Y:S02]  /*e970*/  SHF.R.S32.HI R24, RZ, 0x1f, R7 ;  /* 0x0000001fff187819 */ /* 0x000fe40000011407 */
[----:B------:R-:W0:Y:S02]  /*e980*/  SYNCS.PHASECHK.TRANS64.TRYWAIT P0, [R0+URZ+0x29880], R28 ;  /* 0x0298801c000075a7 */ /* 0x000e24000800017f */
[----:B0-----:R-:W-:Y:S05]  /*e990*/  @!P0 BRA `(.L_x_256) ;  /* 0x0000004800b08947 */ /* 0x001fea0003800000 */
.L_x_334:
[----:B------:R-:W-:Y:S05]  /*e9a0*/  BSYNC B0 ;  /* 0x0000000000007941 */ /* 0x000fea0003800000 */
.L_x_255:
[----:B------:R-:W-:Y:S01]  /*e9b0*/  ULDC.64 UR4, c[0x0][0x328] ;  /* 0x0000ca0000047ab9 */ /* 0x000fe20000000a00 */
[----:B------:R-:W1:Y:S01]  /*e9c0*/  S2R R13, SR_TID.X ;  /* 0x00000000000d7919 */ /* 0x000e620000002100 */
[----:B------:R-:W-:Y:S01]  /*e9d0*/  IMAD R9, R24, UR4, RZ ;  /* 0x0000000418097c24 */ /* 0x000fe2000f8e02ff */
[----:B-----5:R-:W-:Y:S01]  /*e9e0*/  SHF.R.S32.HI R26, RZ, 0x1f, R6 ;  /* 0x0000001fff1a7819 */ /* 0x020fe20000011406 */
[C---:B------:R-:W-:Y:S01]  /*e9f0*/  IMAD.WIDE.U32 R2, R7.reuse, UR4, RZ ;  /* 0x0000000407027c25 */ /* 0x040fe2000f8e00ff */
[----:B------:R-:W-:Y:S01]  /*ea00*/  ULDC.64 UR6, c[0x0][0x338] ;  /* 0x0000ce0000067ab9 */ /* 0x000fe20000000a00 */
[----:B------:R-:W-:Y:S02]  /*ea10*/  SHF.R.S32.HI R25, RZ, 0x1f, R5 ;  /* 0x0000001fff197819 */ /* 0x000fe40000011405 */
[----:B------:R-:W-:Y:S01]  /*ea20*/  IMAD R9, R7, UR5, R9 ;  /* 0x0000000507097c24 */ /* 0x000fe2000f8e0209 */
[----:B------:R-:W-:Y:S01]  /*ea30*/  SHF.R.S32.HI R27, RZ, 0x1f, R4 ;  /* 0x0000001fff1b7819 */ /* 0x000fe20000011404 */
[----:B------:R-:W-:Y:S01]  /*ea40*/  IMAD R12, R8, -0xa0, R22 ;  /* 0xffffff60080c7824 */ /* 0x000fe200078e0216 */
[----:B------:R-:W-:Y:S01]  /*ea50*/  LOP3.LUT P1, RZ, R17, 0x1, RZ, 0xc0, !PT ;  /* 0x0000000111ff7812 */ /* 0x000fe2000782c0ff */
[----:B------:R-:W-:-:S02]  /*ea60*/  IMAD.IADD R3, R3, 0x1, R9 ;  /* 0x0000000103037824 */ /* 0x000fc400078e0209 */
[----:B------:R-:W-:Y:S02]  /*ea70*/  IMAD R9, R26, UR6, RZ ;  /* 0x000000061a097c24 */ /* 0x000fe4000f8e02ff */
[----:B------:R-:W-:-:S04]  /*ea80*/  IMAD.WIDE.U32 R2, R6, UR6, R2 ;  /* 0x0000000606027c25 */ /* 0x000fc8000f8e0002 */
[----:B------:R-:W-:Y:S02]  /*ea90*/  IMAD R9, R6, UR7, R9 ;  /* 0x0000000706097c24 */ /* 0x000fe4000f8e0209 */
[----:B------:R-:W-:Y:S02]  /*eaa0*/  IMAD R10, R25, UR4, RZ ;  /* 0x00000004190a7c24 */ /* 0x000fe4000f8e02ff */
[----:B------:R-:W-:Y:S02]  /*eab0*/  IMAD.IADD R9, R3, 0x1, R9 ;  /* 0x0000000103097824 */ /* 0x000fe400078e0209 */
[----:B------:R-:W-:Y:S02]  /*eac0*/  IMAD.MOV.U32 R8, RZ, RZ, R2 ;  /* 0x000000ffff087224 */ /* 0x000fe400078e0002 */
[C---:B------:R-:W-:Y:S02]  /*ead0*/  IMAD R10, R5.reuse, UR5, R10 ;  /* 0x00000005050a7c24 */ /* 0x040fe4000f8e020a */
[----:B------:R-:W-:Y:S01]  /*eae0*/  IMAD.WIDE.U32 R2, R5, UR4, RZ ;  /* 0x0000000405027c25 */ /* 0x000fe2000f8e00ff */
[----:B------:R-:W-:Y:S01]  /*eaf0*/  ULDC.64 UR4, c[0x0][0x330] ;  /* 0x0000cc0000047ab9 */ /* 0x000fe20000000a00 */
[----:B-1----:R-:W-:-:S02]  /*eb00*/  LOP3.LUT R13, R13, 0x7f, RZ, 0xc0, !PT ;  /* 0x0000007f0d0d7812 */ /* 0x002fc400078ec0ff */
[----:B------:R-:W-:Y:S02]  /*eb10*/  IMAD.IADD R3, R3, 0x1, R10 ;  /* 0x0000000103037824 */ /* 0x000fe400078e020a */
[----:B------:R-:W-:Y:S01]  /*eb20*/  IMAD R10, R27, UR6, RZ ;  /* 0x000000061b0a7c24 */ /* 0x000fe2000f8e02ff */
[----:B------:R-:W-:Y:S01]  /*eb30*/  SHF.R.U32.HI R14, RZ, 0x2, R13 ;  /* 0x00000002ff0e7819 */ /* 0x000fe2000001160d */
[----:B------:R-:W-:Y:S01]  /*eb40*/  IMAD.WIDE.U32 R2, R4, UR6, R2 ;  /* 0x0000000604027c25 */ /* 0x000fe2000f8e0002 */
[----:B------:R-:W-:-:S03]  /*eb50*/  SHF.R.U32.HI R13, RZ, 0x5, R13 ;  /* 0x00000005ff0d7819 */ /* 0x000fc6000001160d */
[----:B------:R-:W-:Y:S01]  /*eb60*/  IMAD R10, R4, UR7, R10 ;  /* 0x00000007040a7c24 */ /* 0x000fe2000f8e020a */
[----:B------:R-:W-:Y:S01]  /*eb70*/  ULDC.64 UR6, c[0x0][0x318] ;  /* 0x0000c60000067ab9 */ /* 0x000fe20000000a00 */
[C---:B------:R-:W-:Y:S02]  /*eb80*/  IMAD R22, R18.reuse, UR5, RZ ;  /* 0x0000000512167c24 */ /* 0x040fe4000f8e02ff */
[----:B------:R-:W-:Y:S02]  /*eb90*/  IMAD.IADD R3, R3, 0x1, R10 ;  /* 0x0000000103037824 */ /* 0x000fe400078e020a */
[----:B------:R-:W-:-:S04]  /*eba0*/  IMAD.WIDE.U32 R10, R18, UR4, R8 ;  /* 0x00000004120a7c25 */ /* 0x000fc8000f8e0008 */
[----:B------:R-:W-:Y:S01]  /*ebb0*/  IMAD.WIDE.U32 R2, R18, UR4, R2 ;  /* 0x0000000412027c25 */ /* 0x000fe2000f8e0002 */
[----:B------:R-:W-:Y:S01]  /*ebc0*/  IADD3 R9, P0, R10, UR6, RZ ;  /* 0x000000060a097c10 */ /* 0x000fe2000ff1e0ff */
[----:B------:R-:W-:Y:S02]  /*ebd0*/  UMOV UR4, 0xffffffff ;  /* 0xffffffff00047882 */ /* 0x000fe40000000000 */
[----:B------:R-:W-:Y:S01]  /*ebe0*/  IMAD.IADD R10, R12, 0x1, -R14 ;  /* 0x000000010c0a7824 */ /* 0x000fe200078e0a0e */
[----:B------:R-:W-:Y:S01]  /*ebf0*/  IADD3.X R8, R11, UR7, R22, P0, !PT ;  /* 0x000000070b087c10 */ /* 0x000fe200087fe416 */
[----:B------:R-:W-:Y:S01]  /*ec00*/  IMAD.SHL.U32 R13, R13, 0x400, RZ ;  /* 0x000004000d0d7824 */ /* 0x000fe200078e00ff */
[----:B------:R-:W-:Y:S02]  /*ec10*/  IADD3 R23, P0, R2, UR6, RZ ;  /* 0x0000000602177c10 */ /* 0x000fe4000ff1e0ff */
[----:B------:R-:W-:Y:S02]  /*ec20*/  ISETP.GE.AND P5, PT, R10, 0x1, PT ;  /* 0x000000010a00780c */ /* 0x000fe40003fa6270 */
[----:B------:R-:W-:Y:S01]  /*ec30*/  IADD3.X R22, R22, UR7, R3, P0, !PT ;  /* 0x0000000716167c10 */ /* 0x000fe200087fe403 */
[----:B------:R-:W-:Y:S01]  /*ec40*/  IMAD R3, R19, 0x5000, R13 ;  /* 0x0000500013037824 */ /* 0x000fe200078e020d */
[----:B------:R-:W-:Y:S09]  /*ec50*/  BRA.DIV UR4, `(.L_x_257) ;  /* 0x0000004a04147947 */ /* 0x000ff2000b800000 */
[----:B------:R-:W1:Y:S01]  /*ec60*/  SHFL.IDX PT, R12, R9, RZ, 0x1c1f ;  /* 0x001c1fff090c7589 */ /* 0x000e6200000e0000 */
[C---:B------:R-:W-:Y:S02]  /*ec70*/  LOP3.LUT P6, RZ, R17.reuse, 0x2, RZ, 0xc0, !PT ;  /* 0x0000000211ff7812 */ /* 0x040fe400078cc0ff */
[----:B------:R-:W-:Y:S01]  /*ec80*/  LOP3.LUT R17, R17, 0xfffffeff, RZ, 0xc0, !PT ;  /* 0xfffffeff11117812 */ /* 0x000fe200078ec0ff */
[----:B------:R-:W2:Y:S01]  /*ec90*/  SHFL.IDX PT, R2, R8, RZ, 0x1c1f ;  /* 0x001c1fff08027589 */ /* 0x000ea200000e0000 */
[C---:B------:R-:W-:Y:S02]  /*eca0*/  ISETP.GE.AND P4, PT, R10.reuse, 0x21, PT ;  /* 0x000000210a00780c */ /* 0x040fe40003f86270 */
[C---:B------:R-:W-:Y:S01]  /*ecb0*/  ISETP.GE.AND P3, PT, R10.reuse, 0x41, PT ;  /* 0x000000410a00780c */ /* 0x040fe20003f66270 */
[----:B------:R-:W-:Y:S01]  /*ecc0*/  SHFL.IDX PT, R21, R8, 0x1, 0x1c1f ;  /* 0x003c1f0008157f89 */ /* 0x000fe200000e0000 */
[----:B------:R-:W-:-:S03]  /*ecd0*/  ISETP.GE.AND P2, PT, R10, 0x61, PT ;  /* 0x000000610a00780c */ /* 0x000fc60003f46270 */
[----:B------:R-:W-:Y:S01]  /*ece0*/  SHFL.IDX PT, R20, R8, 0x3, 0x1c1f ;  /* 0x007c1f0008147f89 */ /* 0x000fe200000e0000 */
[----:B-1----:R-:W-:-:S05]  /*ecf0*/  IADD3 R12, P0, R35, R12, RZ ;  /* 0x0000000c230c7210 */ /* 0x002fca0007f1e0ff */
[----:B--2---:R-:W-:Y:S01]  /*ed00*/  IMAD.X R13, RZ, RZ, R2, P0 ;  /* 0x000000ffff0d7224 */ /* 0x004fe200000e0602 */
[----:B------:R-:W-:Y:S02]  /*ed10*/  ISETP.LT.OR P0, PT, R10, 0x1, P6 ;  /* 0x000000010a00780c */ /* 0x000fe40003701670 */
[----:B------:R-:W-:-:S05]  /*ed20*/  IADD3 R2, R16, R3, R33 ;  /* 0x0000000310027210 */ /* 0x000fca0007ffe021 */
[----:B------:R-:W-:-:S06]  /*ed30*/  IMAD.IADD R3, R34, 0x1, R2 ;  /* 0x0000000122037824 */ /* 0x000fcc00078e0202 */
[----:B------:R-:W-:Y:S01]  /*ed40*/  LDGSTS.E.BYPASS.LTC128B.128 [R2+0xa400], desc[UR52][R12.64], !P0 ;  /* 0x0a4000000c027fae */ /* 0x000fe2000c101d74 */
[----:B------:R-:W-:-:S13]  /*ed50*/  ISETP.LT.OR P0, PT, R10, 0x1, P1 ;  /* 0x000000010a00780c */ /* 0x000fda0000f01670 */
[----:B------:R1:W-:Y:S04]  /*ed60*/  LDGSTS.E.BYPASS.LTC128B.128 [R3+0xa400], desc[UR52][R12.64+0x40], !P0 ;  /* 0x0a4000400c037fae */ /* 0x0003e8000c101d74 */
[----:B-1----:R-:W1:Y:S02]  /*ed70*/  SHFL.IDX PT, R12, R9, 0x1, 0x1c1f ;  /* 0x003c1f00090c7f89 */ /* 0x002e6400000e0000 */
[----:B-1----:R-:W-:-:S05]  /*ed80*/  IADD3 R12, P0, R35, R12, RZ ;  /* 0x0000000c230c7210 */ /* 0x002fca0007f1e0ff */
[----:B------:R-:W-:Y:S01]  /*ed90*/  IMAD.X R13, RZ, RZ, R21, P0 ;  /* 0x000000ffff0d7224 */ /* 0x000fe200000e0615 */
[----:B------:R-:W-:Y:S01]  /*eda0*/  ISETP.LT.OR P0, PT, R10, 0x21, P6 ;  /* 0x000000210a00780c */ /* 0x000fe20003701670 */
[----:B------:R-:W-:-:S12]  /*edb0*/  SHFL.IDX PT, R21, R8, 0x2, 0x1c1f ;  /* 0x005c1f0008157f89 */ /* 0x000fd800000e0000 */
[----:B------:R-:W-:Y:S01]  /*edc0*/  LDGSTS.E.BYPASS.LTC128B.128 [R2+0xb400], desc[UR52][R12.64], !P0 ;  /* 0x0b4000000c027fae */ /* 0x000fe2000c101d74 */
[----:B------:R-:W-:-:S13]  /*edd0*/  ISETP.LT.OR P0, PT, R10, 0x21, P1 ;  /* 0x000000210a00780c */ /* 0x000fda0000f01670 */
[----:B------:R1:W-:Y:S04]  /*ede0*/  LDGSTS.E.BYPASS.LTC128B.128 [R3+0xb400], desc[UR52][R12.64+0x40], !P0 ;  /* 0x0b4000400c037fae */ /* 0x0003e8000c101d74 */
[----:B-1----:R-:W1:Y:S04]  /*edf0*/  SHFL.IDX PT, R12, R9, 0x2, 0x1c1f ;  /* 0x005c1f00090c7f89 */ /* 0x002e6800000e0000 */
[----:B------:R-:W2:Y:S01]  /*ee00*/  SHFL.IDX PT, R9, R9, 0x3, 0x1c1f ;  /* 0x007c1f0009097f89 */ /* 0x000ea200000e0000 */
[----:B-1----:R-:W-:-:S05]  /*ee10*/  IADD3 R12, P0, R35, R12, RZ ;  /* 0x0000000c230c7210 */ /* 0x002fca0007f1e0ff */
[----:B------:R-:W-:Y:S01]  /*ee20*/  IMAD.X R13, RZ, RZ, R21, P0 ;  /* 0x000000ffff0d7224 */ /* 0x000fe200000e0615 */
[----:B------:R-:W-:-:S13]  /*ee30*/  ISETP.LT.OR P0, PT, R10, 0x41, P6 ;  /* 0x000000410a00780c */ /* 0x000fda0003701670 */
[----:B------:R-:W-:Y:S01]  /*ee40*/  LDGSTS.E.BYPASS.LTC128B.128 [R2+0xc400], desc[UR52][R12.64], !P0 ;  /* 0x0c4000000c027fae */ /* 0x000fe2000c101d74 */
[----:B------:R-:W-:-:S13]  /*ee50*/  ISETP.LT.OR P0, PT, R10, 0x41, P1 ;  /* 0x000000410a00780c */ /* 0x000fda0000f01670 */
[----:B------:R-:W-:Y:S01]  /*ee60*/  LDGSTS.E.BYPASS.LTC128B.128 [R3+0xc400], desc[UR52][R12.64+0x40], !P0 ;  /* 0x0c4000400c037fae */ /* 0x000fe2000c101d74 */
[----:B--2---:R-:W-:-:S05]  /*ee70*/  IADD3 R8, P0, R35, R9, RZ ;  /* 0x0000000923087210 */ /* 0x004fca0007f1e0ff */
[----:B------:R-:W-:Y:S01]  /*ee80*/  IMAD.X R9, RZ, RZ, R20, P0 ;  /* 0x000000ffff097224 */ /* 0x000fe200000e0614 */
[----:B------:R-:W-:-:S13]  /*ee90*/  ISETP.LT.OR P0, PT, R10, 0x61, P6 ;  /* 0x000000610a00780c */ /* 0x000fda0003701670 */
[----:B------:R-:W-:Y:S01]  /*eea0*/  LDGSTS.E.BYPASS.LTC128B.128 [R2+0xd400], desc[UR52][R8.64], !P0 ;  /* 0x0d40000008027fae */ /* 0x000fe2000c101d74 */
[----:B------:R-:W-:-:S13]  /*eeb0*/  ISETP.LT.OR P0, PT, R10, 0x61, P1 ;  /* 0x000000610a00780c */ /* 0x000fda0000f01670 */
[----:B------:R1:W-:Y:S01]  /*eec0*/  LDGSTS.E.BYPASS.LTC128B.128 [R3+0xd400], desc[UR52][R8.64+0x40], !P0 ;  /* 0x0d40004008037fae */ /* 0x0003e2000c101d74 */
[----:B------:R-:W-:-:S03]  /*eed0*/  ISETP.GE.AND P0, PT, R10, 0x81, PT ;  /* 0x000000810a00780c */ /* 0x000fc60003f06270 */
[----:B-1----:R1:W2:Y:S10]  /*eee0*/  SHFL.IDX PT, R9, R22, RZ, 0x1c1f ;  /* 0x001c1fff16097589 */ /* 0x0022b400000e0000 */
[----:B------:R-:W-:Y:S01]  /*eef0*/  @P0 LOP3.LUT R17, R17, 0x100, RZ, 0xfc, !PT ;  /* 0x0000010011110812 */ /* 0x000fe200078efcff */
[----:B------:R1:W3:Y:S06]  /*ef00*/  SHFL.IDX PT, R8, R23, RZ, 0x1c1f ;  /* 0x001c1fff17087589 */ /* 0x0002ec00000e0000 */
.L_x_346:
[----:B---3--:R-:W-:Y:S02]  /*ef10*/  IADD3 R8, P0, R35, R8, RZ ;  /* 0x0000000823087210 */ /* 0x008fe40007f1e0ff */
[----:B------:R-:W-:-:S03]  /*ef20*/  LOP3.LUT P6, RZ, R17, 0x2, RZ, 0xc0, !PT ;  /* 0x0000000211ff7812 */ /* 0x000fc600078cc0ff */
[----:B--2---:R-:W-:Y:S01]  /*ef30*/  IMAD.X R9, RZ, RZ, R9, P0 ;  /* 0x000000ffff097224 */ /* 0x004fe200000e0609 */
[----:B------:R-:W-:-:S13]  /*ef40*/  ISETP.LT.OR P0, PT, R10, 0x81, P6 ;  /* 0x000000810a00780c */ /* 0x000fda0003701670 */
[----:B------:R-:W-:Y:S01]  /*ef50*/  @!PT LDS RZ, [RZ] ;  /* 0x00000000fffff984 */ /* 0x000fe20000000800 */
[----:B------:R-:W-:Y:S01]  /*ef60*/  @!PT LDS RZ, [RZ] ;  /* 0x00000000fffff984 */ /* 0x000fe20000000800 */
[----:B------:R-:W-:Y:S01]  /*ef70*/  @!PT LDS RZ, [RZ] ;  /* 0x00000000fffff984 */ /* 0x000fe20000000800 */
[----:B------:R2:W-:Y:S01]  /*ef80*/  LDGSTS.E.BYPASS.LTC128B.128 [R2+0xe400], desc[UR52][R8.64], !P0 ;  /* 0x0e40000008027fae */ /* 0x0005e2000c101d74 */
[----:B------:R-:W-:-:S13]  /*ef90*/  ISETP.LT.OR P0, PT, R10, 0x81, P1 ;  /* 0x000000810a00780c */ /* 0x000fda0000f01670 */
[----:B------:R2:W-:Y:S01]  /*efa0*/  LDGSTS.E.BYPASS.LTC128B.128 [R3+0xe400], desc[UR52][R8.64+0x40], !P0 ;  /* 0x0e40004008037fae */ /* 0x0005e2000c101d74 */
[----:B------:R-:W-:Y:S01]  /*efb0*/  PLOP3.LUT P0, PT, PT, PT, PT, 0x80, 0x0 ;  /* 0x000000000000781c */ /* 0x000fe20003f0f070 */
[----:B------:R-:W-:-:S12]  /*efc0*/  NOP ;  /* 0x0000000000007918 */ /* 0x000fd80000000000 */
.L_x_258:
[----:B------:R-:W-:Y:S02]  /*efd0*/  PLOP3.LUT P1, PT, P1, P0, PT, 0xa2, 0x0 ;  /* 0x000000000000781c */ /* 0x000fe40000f21472 */
[----:B------:R-:W-:-:S08]  /*efe0*/  @P0 R2UR P1, UR4, R0 ;  /* 0x00000000000402ca */ /* 0x000fd00000020000 */
[----:B------:R-:W-:-:S05]  /*eff0*/  @P0 PLOP3.LUT P0, PT, P1, PT, PT, 0x80, 0x0 ;  /* 0x000000000000081c */ /* 0x000fca0000f0f070 */
[----:B------:R-:W-:Y:S01]  /*f000*/  @!P1 SYNCS.ARRIVE.TRANS64.RED.A0T1 RZ, [UR4+0x29870], RZ ;  /* 0x029870ffffff99a7 */ /* 0x000fe20008200404 */
[----:B------:R-:W-:Y:S07]  /*f010*/  @!P1 ARRIVES.LDGSTSBAR.64.TRANSCNT [UR4+0x29870] ;  /* 0x02987000ff0099b0 */ /* 0x000fee0008000a84 */
[----:B------:R-:W-:Y:S05]  /*f020*/  @P0 BRA.U.ANY `(.L_x_258) ;  /* 0xfffffffd00e80947 */ /* 0x000fea000393ffff */
[----:B------:R-:W-:Y:S01]  /*f030*/  NOP ;  /* 0x0000000000007918 */ /* 0x000fe20000000000 */
[----:B--2---:R-:W-:-:S05]  /*f040*/  IMAD.U32 R2, RZ, RZ, UR44 ;  /* 0x0000002cff027e24 */ /* 0x004fca000f8e00ff */
[----:B------:R-:W-:-:S13]  /*f050*/  ISETP.NE.AND P6, PT, R2, 0x3, PT ;  /* 0x000000030200780c */ /* 0x000fda0003fc5270 */
[----:B------:R-:W-:Y:S05]  /*f060*/  @!P6 BRA `(.L_x_259) ;  /* 0x000000000004e947 */ /* 0x000fea0003800000 */
[----:B------:R-:W-:Y:S01]  /*f070*/  BPT.TRAP 0x1 ;  /* 0x000000040000795c */ /* 0x000fe20000300000 */
.L_x_259:
[----:B------:R2:W-:Y:S01]  /*f080*/  SYNCS.ARRIVE.TRANS64.A1T0 RZ, [R0+URZ+0x29870], RZ ;  /* 0x029870ff00ff79a7 */ /* 0x0005e2000810003f */
[----:B------:R-:W-:Y:S05]  /*f090*/  @!P6 BRA `(.L_x_260) ;  /* 0x000000000004e947 */ /* 0x000fea0003800000 */
[----:B------:R-:W-:Y:S01]  /*f0a0*/  BPT.TRAP 0x1 ;  /* 0x000000040000795c */ /* 0x000fe20000300000 */
.L_x_260:
[----:B------:R-:W3:Y:S01]  /*f0b0*/  SYNCS.PHASECHK.TRANS64.TRYWAIT P0, [R0+URZ+0x29840], R28 ;  /* 0x0298401c000075a7 */ /* 0x000ee2000800017f */
[----:B------:R-:W-:Y:S04]  /*f0c0*/  BSSY B0, `(.L_x_261) ;  /* 0x0000002000007945 */ /* 0x000fe80003800000 */
[----:B---3--:R-:W-:Y:S05]  /*f0d0*/  @!P0 BRA `(.L_x_262) ;  /* 0x0000004800a48947 */ /* 0x008fea0003800000 */
.L_x_347:
[----:B------:R-:W-:Y:S05]  /*f0e0*/  BSYNC B0 ;  /* 0x0000000000007941 */ /* 0x000fea0003800000 */
.L_x_261:
[----:B------:R-:W4:Y:S01]  /*f0f0*/  LDL R9, [R1+0x14] ;  /* 0x0000140001097983 */ /* 0x000f220000100800 */
[----:B------:R-:W-:Y:S01]  /*f100*/  ULDC.64 UR4, c[0x0][0x300] ;  /* 0x0000c00000047ab9 */ /* 0x000fe20000000a00 */
[----:B------:R-:W-:Y:S01]  /*f110*/  ULDC.64 UR6, c[0x0][0x310] ;  /* 0x0000c40000067ab9 */ /* 0x000fe20000000a00 */
[----:B------:R-:W-:Y:S02]  /*f120*/  IMAD R8, R24, UR4, RZ ;  /* 0x0000000418087c24 */ /* 0x000fe4000f8e02ff */
[----:B------:R-:W-:-:S04]  /*f130*/  IMAD.WIDE.U32 R2, R7, UR4, RZ ;  /* 0x0000000407027c25 */ /* 0x000fc8000f8e00ff */
[----:B------:R-:W-:Y:S02]  /*f140*/  IMAD R8, R7, UR5, R8 ;  /* 0x0000000507087c24 */ /* 0x000fe4000f8e0208 */
[----:B------:R-:W-:Y:S02]  /*f150*/  IMAD R26, R26, UR6, RZ ;  /* 0x000000061a1a7c24 */ /* 0x000fe4000f8e02ff */
[----:B------:R-:W-:Y:S02]  /*f160*/  IMAD.IADD R3, R3, 0x1, R8 ;  /* 0x0000000103037824 */ /* 0x000fe400078e0208 */
[----:B------:R-:W-:Y:S02]  /*f170*/  IMAD R8, R25, UR4, RZ ;  /* 0x0000000419087c24 */ /* 0x000fe4000f8e02ff */
[----:B------:R-:W-:-:S04]  /*f180*/  IMAD.WIDE.U32 R2, R6, UR6, R2 ;  /* 0x0000000606027c25 */ /* 0x000fc8000f8e0002 */
[----:B------:R-:W-:Y:S02]  /*f190*/  IMAD R6, R6, UR7, R26 ;  /* 0x0000000706067c24 */ /* 0x000fe4000f8e021a */
[----:B------:R-:W-:Y:S02]  /*f1a0*/  IMAD R8, R5, UR5, R8 ;  /* 0x0000000505087c24 */ /* 0x000fe4000f8e0208 */
[----:B------:R-:W-:Y:S02]  /*f1b0*/  IMAD.IADD R7, R3, 0x1, R6 ;  /* 0x0000000103077824 */ /* 0x000fe400078e0206 */
[----:B------:R-:W-:Y:S02]  /*f1c0*/  IMAD.MOV.U32 R6, RZ, RZ, R2 ;  /* 0x000000ffff067224 */ /* 0x000fe400078e0002 */
[----:B------:R-:W-:Y:S01]  /*f1d0*/  IMAD.WIDE.U32 R2, R5, UR4, RZ ;  /* 0x0000000405027c25 */ /* 0x000fe2000f8e00ff */
[----:B------:R-:W-:-:S03]  /*f1e0*/  ULDC.64 UR4, c[0x0][0x308] ;  /* 0x0000c20000047ab9 */ /* 0x000fc60000000a00 */
[----:B------:R-:W-:Y:S02]  /*f1f0*/  IMAD.IADD R3, R3, 0x1, R8 ;  /* 0x0000000103037824 */ /* 0x000fe400078e0208 */
[----:B------:R-:W-:Y:S02]  /*f200*/  IMAD R8, R27, UR6, RZ ;  /* 0x000000061b087c24 */ /* 0x000fe4000f8e02ff */
[----:B------:R-:W-:-:S04]  /*f210*/  IMAD.WIDE.U32 R2, R4, UR6, R2 ;  /* 0x0000000604027c25 */ /* 0x000fc8000f8e0002 */
[----:B------:R-:W-:Y:S01]  /*f220*/  IMAD R8, R4, UR7, R8 ;  /* 0x0000000704087c24 */ /* 0x000fe2000f8e0208 */
[----:B------:R-:W-:Y:S01]  /*f230*/  ULDC.64 UR6, c[0x0][0x2e8] ;  /* 0x0000ba0000067ab9 */ /* 0x000fe20000000a00 */
[----:B------:R-:W-:-:S04]  /*f240*/  IMAD.WIDE.U32 R6, R18, UR4, R6 ;  /* 0x0000000412067c25 */ /* 0x000fc8000f8e0006 */
[----:B------:R-:W-:Y:S01]  /*f250*/  IMAD.IADD R3, R3, 0x1, R8 ;  /* 0x0000000103037824 */ /* 0x000fe200078e0208 */
[----:B------:R-:W-:Y:S01]  /*f260*/  IADD3 R5, P0, R6, UR6, RZ ;  /* 0x0000000606057c10 */ /* 0x000fe2000ff1e0ff */
[C---:B------:R-:W-:Y:S02]  /*f270*/  IMAD R4, R18.reuse, UR5, RZ ;  /* 0x0000000512047c24 */ /* 0x040fe4000f8e02ff */
[----:B------:R-:W-:Y:S01]  /*f280*/  IMAD.WIDE.U32 R2, R18, UR4, R2 ;  /* 0x0000000412027c25 */ /* 0x000fe2000f8e0002 */
[----:B------:R-:W-:Y:S02]  /*f290*/  UMOV UR4, 0xffffffff ;  /* 0xffffffff00047882 */ /* 0x000fe40000000000 */
[----:B------:R-:W-:Y:S02]  /*f2a0*/  IADD3.X R6, R7, UR7, R4, P0, !PT ;  /* 0x0000000707067c10 */ /* 0x000fe400087fe404 */
[----:B------:R-:W-:-:S04]  /*f2b0*/  IADD3 R8, P0, R2, UR6, RZ ;  /* 0x0000000602087c10 */ /* 0x000fc8000ff1e0ff */
[----:B------:R-:W-:Y:S01]  /*f2c0*/  IADD3.X R7, R4, UR7, R3, P0, !PT ;  /* 0x0000000704077c10 */ /* 0x000fe200087fe403 */
[----:B----4-:R-:W-:Y:S01]  /*f2d0*/  IMAD R4, R19, 0x7800, R9 ;  /* 0x0000780013047824 */ /* 0x010fe200078e0209 */
[----:B------:R-:W-:Y:S07]  /*f2e0*/  BRA.DIV UR4, `(.L_x_263) ;  /* 0x0000004a04347947 */ /* 0x000fee000b800000 */
[----:B------:R-:W4:Y:S01]  /*f2f0*/  SHFL.IDX PT, R3, R5, RZ, 0x1c1f ;  /* 0x001c1fff05037589 */ /* 0x000f2200000e0000 */
[C---:B------:R-:W-:Y:S01]  /*f300*/  LOP3.LUT P6, RZ, R17.reuse, 0x8, RZ, 0xc0, !PT ;  /* 0x0000000811ff7812 */ /* 0x040fe200078cc0ff */
[C-C-:B------:R-:W-:Y:S01]  /*f310*/  @P5 IMAD.IADD R9, R16.reuse, 0x1, R4.reuse ;  /* 0x0000000110095824 */ /* 0x140fe200078e0204 */
[----:B------:R-:W-:Y:S01]  /*f320*/  LOP3.LUT P1, RZ, R17, 0x4, RZ, 0xc0, !PT ;  /* 0x0000000411ff7812 */ /* 0x000fe2000782c0ff */
[----:B------:R-:W5:Y:S01]  /*f330*/  SHFL.IDX PT, R2, R6, RZ, 0x1c1f ;  /* 0x001c1fff06027589 */ /* 0x000f6200000e0000 */
[----:B------:R-:W-:-:S03]  /*f340*/  @P4 IMAD.IADD R21, R16, 0x1, R4 ;  /* 0x0000000110154824 */ /* 0x000fc600078e0204 */
[----:B------:R-:W-:Y:S04]  /*f350*/  SHFL.IDX PT, R7, R7, RZ, 0x1c1f ;  /* 0x001c1fff07077589 */ /* 0x000fe800000e0000 */
[----:B------:R-:W-:Y:S01]  /*f360*/  SHFL.IDX PT, R14, R8, RZ, 0x1c1f ;  /* 0x001c1fff080e7589 */ /* 0x000fe200000e0000 */
[----:B----4-:R-:W-:-:S05]  /*f370*/  @P5 IADD3 R3, P0, R35, R3, RZ ;  /* 0x0000000323035210 */ /* 0x010fca0007f1e0ff */
[----:B-----5:R-:W-:Y:S01]  /*f380*/  @P5 IMAD.X R2, RZ, RZ, R2, P0 ;  /* 0x000000ffff025224 */ /* 0x020fe200000e0602 */
[----:B------:R-:W-:-:S04]  /*f390*/  LOP3.LUT P0, RZ, R17, 0x10, RZ, 0xc0, !PT ;  /* 0x0000001011ff7812 */ /* 0x000fc8000780c0ff */
[----:B------:R-:W-:-:S04]  /*f3a0*/  @P5 LOP3.LUT R3, R3, R2, RZ, 0x3c, !PT ;  /* 0x0000000203035212 */ /* 0x000fc800078e3cff */
[----:B------:R-:W-:-:S04]  /*f3b0*/  @P5 LOP3.LUT R2, R3, R2, RZ, 0x3c, !PT ;  /* 0x0000000203025212 */ /* 0x000fc800078e3cff */
[----:B------:R-:W-:-:S05]  /*f3c0*/  @P5 LOP3.LUT R3, R3, R2, RZ, 0x3c, !PT ;  /* 0x0000000203035212 */ /* 0x000fca00078e3cff */
[----:B------:R-:W-:Y:S04]  /*f3d0*/  @P5 LDGSTS.E.BYPASS.LTC128B.128 [R9+0x1a400], desc[UR52][R2.64], !P0 ;  /* 0x1a40000002095fae */ /* 0x000fe8000c101d74 */
[----:B------:R-:W-:Y:S04]  /*f3e0*/  @P5 LDGSTS.E.BYPASS.LTC128B.128 [R9+0x1cc00], desc[UR52][R2.64+0x40], !P6 ;  /* 0x1cc0004002095fae */ /* 0x000fe8000f101d74 */
[----:B------:R4:W-:Y:S01]  /*f3f0*/  @P5 LDGSTS.E.BYPASS.LTC128B.128 [R9+0x1f400], desc[UR52][R2.64+0x80], !P1 ;  /* 0x1f40008002095fae */ /* 0x0009e2000c901d74 */
[----:B------:R-:W-:-:S03]  /*f400*/  LOP3.LUT P5, RZ, R17, 0x10, RZ, 0xc0, !PT ;  /* 0x0000001011ff7812 */ /* 0x000fc600078ac0ff */
[----:B----4-:R-:W4:Y:S01]  /*f410*/  SHFL.IDX PT, R3, R5, 0x1, 0x1c1f ;  /* 0x003c1f0005037f89 */ /* 0x010f2200000e0000 */
[----:B------:R-:W-:-:S03]  /*f420*/  @P3 IMAD.IADD R9, R16, 0x1, R4 ;  /* 0x0000000110093824 */ /* 0x000fc600078e0204 */
[----:B------:R-:W5:Y:S01]  /*f430*/  SHFL.IDX PT, R2, R6, 0x1, 0x1c1f ;  /* 0x003c1f0006027f89 */ /* 0x000f6200000e0000 */
[----:B----4-:R-:W-:-:S05]  /*f440*/  @P4 IADD3 R3, P0, R35, R3, RZ ;  /* 0x0000000323034210 */ /* 0x010fca0007f1e0ff */
[----:B-----5:R-:W-:-:S05]  /*f450*/  @P4 IMAD.X R2, RZ, RZ, R2, P0 ;  /* 0x000000ffff024224 */ /* 0x020fca00000e0602 */
[----:B------:R-:W-:-:S04]  /*f460*/  @P4 LOP3.LUT R3, R3, R2, RZ, 0x3c, !PT ;  /* 0x0000000203034212 */ /* 0x000fc800078e3cff */
[----:B------:R-:W-:-:S04]  /*f470*/  @P4 LOP3.LUT R2, R3, R2, RZ, 0x3c, !PT ;  /* 0x0000000203024212 */ /* 0x000fc800078e3cff */
[----:B------:R-:W-:-:S05]  /*f480*/  @P4 LOP3.LUT R3, R3, R2, RZ, 0x3c, !PT ;  /* 0x0000000203034212 */ /* 0x000fca00078e3cff */
[----:B------:R-:W-:Y:S04]  /*f490*/  @P4 LDGSTS.E.BYPASS.LTC128B.128 [R21+0x1ac00], desc[UR52][R2.64], !P5 ;  /* 0x1ac0000002154fae */ /* 0x000fe8000e901d74 */
[----:B------:R-:W-:Y:S04]  /*f4a0*/  @P4 LDGSTS.E.BYPASS.LTC128B.128 [R21+0x1d400], desc[UR52][R2.64+0x40], !P6 ;  /* 0x1d40004002154fae */ /* 0x000fe8000f101d74 */
[----:B------:R4:W-:Y:S04]  /*f4b0*/  @P4 LDGSTS.E.BYPASS.LTC128B.128 [R21+0x1fc00], desc[UR52][R2.64+0x80], !P1 ;  /* 0x1fc0008002154fae */ /* 0x0009e8000c901d74 */
[----:B----4-:R-:W4:Y:S01]  /*f4c0*/  SHFL.IDX PT, R3, R5, 0x2, 0x1c1f ;  /* 0x005c1f0005037f89 */ /* 0x010f2200000e0000 */
[----:B------:R-:W-:-:S03]  /*f4d0*/  @P2 IMAD.IADD R21, R16, 0x1, R4 ;  /* 0x0000000110152824 */ /* 0x000fc600078e0204 */
[----:B------:R-:W5:Y:S04]  /*f4e0*/  SHFL.IDX PT, R2, R6, 0x2, 0x1c1f ;  /* 0x005c1f0006027f89 */ /* 0x000f6800000e0000 */
[----:B------:R-:W-:Y:S01]  /*f4f0*/  SHFL.IDX PT, R6, R6, 0x3, 0x1c1f ;  /* 0x007c1f0006067f89 */ /* 0x000fe200000e0000 */
        /* <DEDUP_REMOVED lines=8> */
[----:B----4-:R-:W4:Y:S02]  /*f580*/  SHFL.IDX PT, R2, R5, 0x3, 0x1c1f ;  /* 0x007c1f0005027f89 */ /* 0x010f2400000e0000 */
[----:B----4-:R-:W-:-:S05]  /*f590*/  @P2 IADD3 R2, P0, R35, R2, RZ ;  /* 0x0000000223022210 */ /* 0x010fca0007f1e0ff */
[----:B------:R-:W-:-:S05]  /*f5a0*/  @P2 IMAD.X R3, RZ, RZ, R6, P0 ;  /* 0x000000ffff032224 */ /* 0x000fca00000e0606 */
[----:B------:R4:W-:Y:S04]  /*f5b0*/  @P2 LDGSTS.E.BYPASS.LTC128B.128 [R21+0x1bc00], desc[UR52][R2.64], !P5 ;  /* 0x1bc0000002152fae */ /* 0x0009e8000e901d74 */
[----:B------:R4:W-:Y:S04]  /*f5c0*/  @P2 LDGSTS.E.BYPASS.LTC128B.128 [R21+0x1e400], desc[UR52][R2.64+0x40], !P6 ;  /* 0x1e40004002152fae */ /* 0x0009e8000f101d74 */
[----:B------:R4:W-:Y:S02]  /*f5d0*/  @P2 LDGSTS.E.BYPASS.LTC128B.128 [R21+0x20c00], desc[UR52][R2.64+0x80], !P1 ;  /* 0x20c0008002152fae */ /* 0x0009e4000c901d74 */
.L_x_359:
[----:B------:R-:W-:Y:S01]  /*f5e0*/  LOP3.LUT P0, RZ, R17, 0x100, RZ, 0xc0, !PT ;  /* 0x0000010011ff7812 */ /* 0x000fe2000780c0ff */
[----:B------:R-:W-:-:S12]  /*f5f0*/  BSSY B0, `(.L_x_264) ;  /* 0x000000e000007945 */ /* 0x000fd80003800000 */
[----:B------:R-:W-:Y:S05]  /*f600*/  @!P0 BRA `(.L_x_265) ;  /* 0x0000000000308947 */ /* 0x000fea0003800000 */
[C---:B------:R-:W-:Y:S01]  /*f610*/  LOP3.LUT P3, RZ, R17.reuse, 0x10, RZ, 0xc0, !PT ;  /* 0x0000001011ff7812 */ /* 0x040fe2000786c0ff */
[----:B------:R-:W-:Y:S01]  /*f620*/  IMAD.IADD R5, R16, 0x1, R4 ;  /* 0x0000000110057824 */ /* 0x000fe200078e0204 */
[C---:B------:R-:W-:Y:S02]  /*f630*/  LOP3.LUT P2, RZ, R17.reuse, 0x8, RZ, 0xc0, !PT ;  /* 0x0000000811ff7812 */ /* 0x040fe4000784c0ff */
[----:B------:R-:W-:Y:S02]  /*f640*/  LOP3.LUT P1, RZ, R17, 0x4, RZ, 0xc0, !PT ;  /* 0x0000000411ff7812 */ /* 0x000fe4000782c0ff */
[----:B----4-:R-:W-:-:S05]  /*f650*/  IADD3 R2, P0, R35, R14, RZ ;  /* 0x0000000e23027210 */ /* 0x010fca0007f1e0ff */
[----:B------:R-:W-:-:S05]  /*f660*/  IMAD.X R3, RZ, RZ, R7, P0 ;  /* 0x000000ffff037224 */ /* 0x000fca00000e0607 */
[----:B------:R-:W-:Y:S01]  /*f670*/  @!PT LDS RZ, [RZ] ;  /* 0x00000000fffff984 */ /* 0x000fe20000000800 */
[----:B------:R-:W-:Y:S01]  /*f680*/  @!PT LDS RZ, [RZ] ;  /* 0x00000000fffff984 */ /* 0x000fe20000000800 */
[----:B------:R-:W-:Y:S01]  /*f690*/  @!PT LDS RZ, [RZ] ;  /* 0x00000000fffff984 */ /* 0x000fe20000000800 */
[----:B------:R4:W-:Y:S04]  /*f6a0*/  LDGSTS.E.BYPASS.LTC128B.128 [R5+0x1c400], desc[UR52][R2.64], !P3 ;  /* 0x1c40000002057fae */ /* 0x0009e8000d901d74 */
[----:B------:R4:W-:Y:S04]  /*f6b0*/  LDGSTS.E.BYPASS.LTC128B.128 [R5+0x1ec00], desc[UR52][R2.64+0x40], !P2 ;  /* 0x1ec0004002057fae */ /* 0x0009e8000d101d74 */
[----:B------:R4:W-:Y:S02]  /*f6c0*/  LDGSTS.E.BYPASS.LTC128B.128 [R5+0x21400], desc[UR52][R2.64+0x80], !P1 ;  /* 0x2140008002057fae */ /* 0x0009e4000c901d74 */
.L_x_265:
[----:B------:R-:W-:Y:S05]  /*f6d0*/  BSYNC B0 ;  /* 0x0000000000007941 */ /* 0x000fea0003800000 */
.L_x_264:
[----:B------:R-:W-:Y:S01]  /*f6e0*/  NOP ;  /* 0x0000000000007918 */ /* 0x000fe20000000000 */
[----:B------:R-:W-:-:S13]  /*f6f0*/  PLOP3.LUT P0, PT, PT, PT, PT, 0x80, 0x0 ;  /* 0x000000000000781c */ /* 0x000fda0003f0f070 */
.L_x_266:
[----:B------:R-:W-:Y:S02]  /*f700*/  PLOP3.LUT P1, PT, P1, P0, PT, 0xa2, 0x0 ;  /* 0x000000000000781c */ /* 0x000fe40000f21472 */
[----:B------:R-:W-:-:S08]  /*f710*/  @P0 R2UR P1, UR4, R0 ;  /* 0x00000000000402ca */ /* 0x000fd00000020000 */
[----:B------:R-:W-:-:S05]  /*f720*/  @P0 PLOP3.LUT P0, PT, P1, PT, PT, 0x80, 0x0 ;  /* 0x000000000000081c */ /* 0x000fca0000f0f070 */
[----:B------:R-:W-:Y:S01]  /*f730*/  @!P1 SYNCS.ARRIVE.TRANS64.RED.A0T1 RZ, [UR4+0x29830], RZ ;  /* 0x029830ffffff99a7 */ /* 0x000fe20008200404 */
[----:B------:R-:W-:Y:S07]  /*f740*/  @!P1 ARRIVES.LDGSTSBAR.64.TRANSCNT [UR4+0x29830] ;  /* 0x02983000ff0099b0 */ /* 0x000fee0008000a84 */
[----:B------:R-:W-:Y:S05]  /*f750*/  @P0 BRA.U.ANY `(.L_x_266) ;  /* 0xfffffffd00e80947 */ /* 0x000fea000393ffff */
[----:B------:R-:W-:Y:S01]  /*f760*/  NOP ;  /* 0x0000000000007918 */ /* 0x000fe20000000000 */
[----:B----4-:R-:W-:-:S05]  /*f770*/  IMAD.U32 R2, RZ, RZ, UR44 ;  /* 0x0000002cff027e24 */ /* 0x010fca000f8e00ff */
[----:B------:R-:W-:-:S13]  /*f780*/  ISETP.NE.AND P2, PT, R2, 0x3, PT ;  /* 0x000000030200780c */ /* 0x000fda0003f45270 */
[----:B------:R-:W-:Y:S05]  /*f790*/  @!P2 BRA `(.L_x_267) ;  /* 0x000000000004a947 */ /* 0x000fea0003800000 */
[----:B------:R-:W-:Y:S01]  /*f7a0*/  BPT.TRAP 0x1 ;  /* 0x000000040000795c */ /* 0x000fe20000300000 */
.L_x_267:
[----:B------:R4:W-:Y:S02]  /*f7b0*/  SYNCS.ARRIVE.TRANS64.A1T0 RZ, [R0+URZ+0x29830], RZ ;  /* 0x029830ff00ff79a7 */ /* 0x0009e4000810003f */
[----:B------:R-:W-:Y:S05]  /*f7c0*/  WARPSYNC.ALL ;  /* 0x0000000000007948 */ /* 0x000fea0003800000 */
[----:B0-234-:R-:W-:Y:S01]  /*f7d0*/  VIADD R0, R16, 0x14400 ;  /* 0x0001440010007836 */ /* 0x01dfe20000000000 */
[----:B------:R-:W-:Y:S01]  /*f7e0*/  USHF.R.S32.HI UR4, URZ, 0x1f, UR38 ;  /* 0x0000001f3f047899 */ /* 0x000fe20008011426 */
[----:B------:R-:W-:Y:S01]  /*f7f0*/  BAR.SYNC.DEFER_BLOCKING 0x8, 0x180 ;  /* 0x0206000000007b1d */ /* 0x000fe20000010000 */
[----:B------:R-:W-:Y:S02]  /*f800*/  UISETP.NE.AND UP0, UPT, UR45, URZ, UPT ;  /* 0x0000003f2d00728c */ /* 0x000fe4000bf05270 */
[----:B------:R-:W-:-:S02]  /*f810*/  LOP3.LUT P0, RZ, R0, 0x1bf, RZ, 0xc0, !PT ;  /* 0x000001bf00ff7812 */ /* 0x000fc4000780c0ff */
[----:B------:R-:W-:Y:S01]  /*f820*/  USEL UR42, UR42, URZ, !UP0 ;  /* 0x0000003f2a2a7287 */ /* 0x000fe2000c000000 */
[----:B------:R-:W-:Y:S01]  /*f830*/  BSSY B6, `(.L_x_268) ;  /* 0x0000018000067945 */ /* 0x000fe20003800000 */
[----:B------:R-:W-:Y:S01]  /*f840*/  ULDC.64 UR6, c[0x0][0x298] ;  /* 0x0000a60000067ab9 */ /* 0x000fe20000000a00 */
[----:B------:R-:W-:Y:S02]  /*f850*/  USEL UR41, UR41, URZ, !UP0 ;  /* 0x0000003f29297287 */ /* 0x000fe4000c000000 */
[----:B------:R-:W-:Y:S02]  /*f860*/  UIMAD UR4, UR4, UR6, URZ ;  /* 0x00000006040472a4 */ /* 0x000fe4000f8e023f */
[----:B------:R-:W-:Y:S02]  /*f870*/  UIMAD.WIDE.U32 UR36, UR38, UR6, URZ ;  /* 0x00000006262472a5 */ /* 0x000fe4000f8e003f */
[----:B------:R-:W-:-:S04]  /*f880*/  UIMAD UR4, UR38, UR7, UR4 ;  /* 0x00000007260472a4 */ /* 0x000fc8000f8e0204 */
[----:B------:R-:W-:Y:S01]  /*f890*/  UIADD3 UR45, UR37, UR4, URZ ;  /* 0x00000004252d7290 */ /* 0x000fe2000fffe03f */
[----:B------:R-:W-:Y:S11]  /*f8a0*/  @!P0 BRA `(.L_x_269) ;  /* 0x0000000000408947 */ /* 0x000ff60003800000 */
        /* <DEDUP_REMOVED lines=15> */
[----:B01----:R-:W-:Y:S05]  /*f9a0*/  CALL.ABS.NOINC R2 ;  /* 0x0000000002007343 */ /* 0x003fea0003c00000 */
.L_x_269:
[----:B------:R-:W-:Y:S05]  /*f9b0*/  BSYNC B6 ;  /* 0x0000000000067941 */ /* 0x000fea0003800000 */
.L_x_268:
[----:B------:R-:W2:Y:S01]  /*f9c0*/  LDL.LU R20, [R1+0x4] ;  /* 0x0000040001147983 */ /* 0x000ea20000300800 */
[----:B------:R-:W0:Y:S01]  /*f9d0*/  LDC R5, c[0x0][0x448] ;  /* 0x00011200ff057b82 */ /* 0x000e220000000800 */
[----:B------:R-:W3:Y:S01]  /*f9e0*/  S2R R2, SR_TID.X ;  /* 0x0000000000027919 */ /* 0x000ee20000002100 */
[C---:B------:R-:W-:Y:S01]  /*f9f0*/  R2UR UR8, R18.reuse ;  /* 0x00000000120872ca */ /* 0x040fe200000e0000 */
[----:B------:R-:W-:Y:S01]  /*fa00*/  ULDC.64 UR6, c[0x0][0x2d8] ;  /* 0x0000b60000067ab9 */ /* 0x000fe20000000a00 */
[----:B------:R4:W5:Y:S01]  /*fa10*/  LDL R9, [R1+0x24] ;  /* 0x0000240001097983 */ /* 0x0009620000100800 */
[----:B0-----:R-:W-:Y:S02]  /*fa20*/  ISETP.NE.AND P0, PT, R5, 0x1, PT ;  /* 0x000000010500780c */ /* 0x001fe40003f05270 */
[----:B------:R-:W-:Y:S02]  /*fa30*/  R2UR UR10, R18 ;  /* 0x00000000120a72ca */ /* 0x000fe400000e0000 */
[----:B---3--:R-:W-:-:S09]  /*fa40*/  LOP3.LUT R21, R2, 0x7f, RZ, 0xc0, !PT ;  /* 0x0000007f02157812 */ /* 0x008fd200078ec0ff */
[----:B------:R-:W0:Y:S01]  /*fa50*/  @P0 LDC R3, c[0x0][0x44c] ;  /* 0x00011300ff030b82 */ /* 0x000e220000000800 */
[----:B------:R-:W-:Y:S01]  /*fa60*/  IMAD.SHL.U32 R2, R2, 0x20, RZ ;  /* 0x0000002002027824 */ /* 0x000fe200078e00ff */
[----:B------:R-:W-:-:S06]  /*fa70*/  SHF.R.U32.HI R21, RZ, 0x2, R21 ;  /* 0x00000002ff157819 */ /* 0x000fcc0000011615 */
[----:B------:R-:W3:Y:S01]  /*fa80*/  @P0 LDC R0, c[0x0][0x450] ;  /* 0x00011400ff000b82 */ /* 0x000ee20000000800 */
[----:B------:R-:W-:Y:S01]  /*fa90*/  LOP3.LUT R2, R21, 0x60, R2, 0xf8, !PT ;  /* 0x0000006015027812 */ /* 0x000fe200078ef802 */
[----:B------:R-:W-:Y:S01]  /*faa0*/  UMOV UR4, UR36 ;  /* 0x0000002400047c82 */ /* 0x000fe20008000000 */
[----:B------:R-:W-:Y:S02]  /*fab0*/  UMOV UR5, UR45 ;  /* 0x0000002d00057c82 */ /* 0x000fe40008000000 */
[----:B------:R-:W-:-:S03]  /*fac0*/  UIMAD.WIDE.U32 UR4, UR8, UR6, UR4 ;  /* 0x00000006080472a5 */ /* 0x000fc6000f8e0004 */
[----:B------:R-:W-:Y:S01]  /*fad0*/  ULDC.64 UR8, c[0x0][0x2e0] ;  /* 0x0000b80000087ab9 */ /* 0x000fe20000000a00 */
[----:B------:R-:W-:Y:S02]  /*fae0*/  UIMAD UR5, UR10, UR7, UR5 ;  /* 0x000000070a0572a4 */ /* 0x000fe4000f8e0205 */
[----:B------:R-:W-:Y:S02]  /*faf0*/  UIMAD UR6, UR41, UR8, URZ ;  /* 0x00000008290672a4 */ /* 0x000fe4000f8e023f */
[----:B------:R-:W-:Y:S02]  /*fb00*/  UIMAD.WIDE.U32 UR4, UR42, UR8, UR4 ;  /* 0x000000082a0472a5 */ /* 0x000fe4000f8e0004 */
[----:B------:R-:W-:-:S03]  /*fb10*/  UIMAD UR6, UR42, UR9, UR6 ;  /* 0x000000092a0672a4 */ /* 0x000fc6000f8e0206 */
[----:B------:R-:W-:Y:S01]  /*fb20*/  ULDC.64 UR8, c[0x0][0x2d0] ;  /* 0x0000b40000087ab9 */ /* 0x000fe20000000a00 */
[----:B------:R-:W-:Y:S01]  /*fb30*/  UIADD3 UR5, UR5, UR6, URZ ;  /* 0x0000000605057290 */ /* 0x000fe2000fffe03f */
[C---:B------:R-:W-:Y:S02]  /*fb40*/  LOP3.LUT R10, R35.reuse, 0x40, RZ, 0xfc, !PT ;  /* 0x00000040230a7812 */ /* 0x040fe400078efcff */
[----:B------:R-:W-:Y:S01]  /*fb50*/  LOP3.LUT R8, R35, 0x80, RZ, 0xfc, !PT ;  /* 0x0000008023087812 */ /* 0x000fe200078efcff */
[----:B--2---:R-:W-:-:S05]  /*fb60*/  IMAD.SHL.U32 R6, R20, 0x80, RZ ;  /* 0x0000008014067824 */ /* 0x004fca00078e00ff */
[----:B------:R-:W-:-:S05]  /*fb70*/  LOP3.LUT R4, R2, R6, RZ, 0xfc, !PT ;  /* 0x0000000602047212 */ /* 0x000fca00078efcff */
[----:B0-----:R-:W-:Y:S01]  /*fb80*/  @P0 IMAD.HI.U32 R3, R4, R3, RZ ;  /* 0x0000000304030227 */ /* 0x001fe200078e00ff */
[----:B------:R-:W0:Y:S03]  /*fb90*/  S2R R20, SR_TID.X ;  /* 0x0000000000147919 */ /* 0x000e260000002100 */
[----:B------:R-:W-:Y:S01]  /*fba0*/  IMAD.MOV.U32 R2, RZ, RZ, R4 ;  /* 0x000000ffff027224 */ /* 0x000fe200078e0004 */
[----:B---3--:R-:W-:-:S04]  /*fbb0*/  @P0 SHF.R.U32.HI R2, RZ, R0, R3 ;  /* 0x00000000ff020219 */ /* 0x008fc80000011603 */
[--C-:B------:R-:W-:Y:S01]  /*fbc0*/  SHF.R.S32.HI R3, RZ, 0x1f, R2.reuse ;  /* 0x0000001fff037819 */ /* 0x100fe20000011402 */
[----:B------:R-:W-:-:S04]  /*fbd0*/  IMAD.MOV R0, RZ, RZ, -R2 ;  /* 0x000000ffff007224 */ /* 0x000fc800078e0a02 */
[----:B------:R-:W-:Y:S02]  /*fbe0*/  IMAD R7, R3, UR8, RZ ;  /* 0x0000000803077c24 */ /* 0x000fe4000f8e02ff */
[----:B------:R-:W-:Y:S02]  /*fbf0*/  IMAD R0, R5, R0, R4 ;  /* 0x0000000005007224 */ /* 0x000fe400078e0204 */
[----:B------:R-:W-:Y:S02]  /*fc00*/  IMAD.U32 R3, RZ, RZ, UR8 ;  /* 0x00000008ff037e24 */ /* 0x000fe4000f8e00ff */
[C---:B------:R-:W-:Y:S01]  /*fc10*/  IMAD R7, R2.reuse, UR9, R7 ;  /* 0x0000000902077c24 */ /* 0x040fe2000f8e0207 */
[----:B------:R-:W-:Y:S01]  /*fc20*/  SHF.R.S32.HI R4, RZ, 0x1f, R0 ;  /* 0x0000001fff047819 */ /* 0x000fe20000011400 */
[----:B------:R-:W-:Y:S01]  /*fc30*/  IMAD.WIDE.U32 R2, R2, R3, UR4 ;  /* 0x0000000402027e25 */ /* 0x000fe2000f8e0003 */
[----:B------:R-:W-:-:S03]  /*fc40*/  ULDC.64 UR4, c[0x0][0x2c8] ;  /* 0x0000b20000047ab9 */ /* 0x000fc60000000a00 */
[----:B------:R-:W-:Y:S02]  /*fc50*/  IMAD.IADD R3, R3, 0x1, R7 ;  /* 0x0000000103037824 */ /* 0x000fe400078e0207 */
[----:B------:R-:W-:Y:S02]  /*fc60*/  IMAD R4, R4, UR4, RZ ;  /* 0x0000000404047c24 */ /* 0x000fe4000f8e02ff */
[----:B------:R-:W-:-:S04]  /*fc70*/  IMAD.WIDE.U32 R2, R0, UR4, R2 ;  /* 0x0000000400027c25 */ /* 0x000fc8000f8e0002 */
[----:B------:R-:W-:Y:S01]  /*fc80*/  IMAD R7, R0, UR5, R4 ;  /* 0x0000000500077c24 */ /* 0x000fe2000f8e0204 */
[----:B------:R-:W-:Y:S02]  /*fc90*/  ULDC.64 UR4, c[0x0][0x280] ;  /* 0x0000a00000047ab9 */ /* 0x000fe40000000a00 */
[----:B------:R-:W-:Y:S01]  /*fca0*/  IADD3 R0, P0, R2, UR4, RZ ;  /* 0x0000000402007c10 */ /* 0x000fe2000ff1e0ff */
[----:B------:R-:W-:Y:S01]  /*fcb0*/  ULDC UR4, c[0x0][0x2b8] ;  /* 0x0000ae0000047ab9 */ /* 0x000fe20000000800 */
[----:B0-----:R-:W-:Y:S02]  /*fcc0*/  LOP3.LUT R20, R20, 0x7f, RZ, 0xc0, !PT ;  /* 0x0000007f14147812 */ /* 0x001fe400078ec0ff */
[----:B------:R-:W-:Y:S01]  /*fcd0*/  IADD3.X R4, R3, UR5, R7, P0, !PT ;  /* 0x0000000503047c10 */ /* 0x000fe200087fe407 */
[----:B------:R-:W-:Y:S01]  /*fce0*/  UMOV UR5, 0xffffffff ;  /* 0xffffffff00057882 */ /* 0x000fe20000000000 */
[----:B------:R-:W-:Y:S02]  /*fcf0*/  ISETP.GE.AND P3, PT, R35, UR4, PT ;  /* 0x0000000423007c0c */ /* 0x000fe4000bf66270 */
[----:B------:R-:W-:-:S02]  /*fd00*/  ISETP.GE.AND P2, PT, R10, UR4, PT ;  /* 0x000000040a007c0c */ /* 0x000fc4000bf46270 */
[----:B------:R-:W-:Y:S02]  /*fd10*/  ISETP.GE.AND P1, PT, R8, UR4, PT ;  /* 0x0000000408007c0c */ /* 0x000fe4000bf26270 */
[----:B------:R-:W-:Y:S01]  /*fd20*/  SHF.R.U32.HI R10, RZ, 0x2, R20 ;  /* 0x00000002ff0a7819 */ /* 0x000fe20000011614 */
[----:B----4-:R-:W-:Y:S10]  /*fd30*/  BRA.DIV UR5, `(.L_x_270) ;  /* 0x00000046057c7947 */ /* 0x010ff4000b800000 */
[----:B------:R-:W0:Y:S01]  /*fd40*/  SHFL.IDX PT, R3, R0, RZ, 0x1c1f ;  /* 0x001c1fff00037589 */ /* 0x000e2200000e0000 */
[----:B------:R-:W-:Y:S02]  /*fd50*/  IMAD R5, R5, UR40, RZ ;  /* 0x0000002805057c24 */ /* 0x000fe4000f8e02ff */
[----:B------:R-:W-:Y:S01]  /*fd60*/  IMAD.IADD R6, R10, 0x1, R6 ;  /* 0x000000010a067824 */ /* 0x000fe200078e0206 */
[----:B------:R-:W2:Y:S03]  /*fd70*/  SHFL.IDX PT, R2, R4, RZ, 0x1c1f ;  /* 0x001c1fff04027589 */ /* 0x000ea600000e0000 */
[C---:B------:R-:W-:Y:S01]  /*fd80*/  VIADD R8, R6.reuse, 0x20 ;  /* 0x0000002006087836 */ /* 0x040fe20000000000 */
[----:B------:R-:W-:Y:S01]  /*fd90*/  ISETP.GE.AND P0, PT, R6, R5, PT ;  /* 0x000000050600720c */ /* 0x000fe20003f06270 */
[----:B------:R-:W3:-:S12]  /*fda0*/  SHFL.IDX PT, R14, R0, 0x1, 0x1c1f ;  /* 0x003c1f00000e7f89 */ /* 0x000ed800000e0000 */
[----:B0-----:R-:W-:-:S05]  /*fdb0*/  @!P0 IADD3 R7, P4, R35, R3, RZ ;  /* 0x0000000323078210 */ /* 0x001fca0007f9e0ff */
[----:B--2---:R-:W-:Y:S02]  /*fdc0*/  @!P0 IMAD.X R3, RZ, RZ, R2, P4 ;  /* 0x000000ffff038224 */ /* 0x004fe400020e0602 */
[----:B------:R-:W-:-:S05]  /*fdd0*/  @!P0 IMAD.MOV.U32 R2, RZ, RZ, R7 ;  /* 0x000000ffff028224 */ /* 0x000fca00078e0007 */
[----:B-----5:R-:W-:Y:S04]  /*fde0*/  @!P0 LDGSTS.E.BYPASS.LTC128B.128 [R9+0x14400], desc[UR52][R2.64], !P3 ;  /* 0x1440000002098fae */ /* 0x020fe8000d901d74 */
[----:B------:R-:W-:Y:S04]  /*fdf0*/  @!P0 LDGSTS.E.BYPASS.LTC128B.128 [R9+0x16400], desc[UR52][R2.64+0x40], !P2 ;  /* 0x1640004002098fae */ /* 0x000fe8000d101d74 */
[----:B------:R0:W-:Y:S01]  /*fe00*/  @!P0 LDGSTS.E.BYPASS.LTC128B.128 [R9+0x18400], desc[UR52][R2.64+0x80], !P1 ;  /* 0x1840008002098fae */ /* 0x0001e2000c901d74 */
[----:B------:R-:W-:-:S03]  /*fe10*/  ISETP.GE.AND P0, PT, R8, R5, PT ;  /* 0x000000050800720c */ /* 0x000fc60003f06270 */
[----:B0-----:R-:W0:Y:S10]  /*fe20*/  SHFL.IDX PT, R2, R4, 0x1, 0x1c1f ;  /* 0x003c1f0004027f89 */ /* 0x001e3400000e0000 */
[----:B---3--:R-:W-:-:S02]  /*fe30*/  @!P0 IADD3 R7, P4, R35, R14, RZ ;  /* 0x0000000e23078210 */ /* 0x008fc40007f9e0ff */
[----:B------:R-:W2:Y:S03]  /*fe40*/  SHFL.IDX PT, R14, R0, 0x2, 0x1c1f ;  /* 0x005c1f00000e7f89 */ /* 0x000ea600000e0000 */
[----:B0-----:R-:W-:Y:S02]  /*fe50*/  @!P0 IMAD.X R8, RZ, RZ, R2, P4 ;  /* 0x000000ffff088224 */ /* 0x001fe400020e0602 */
[----:B------:R-:W-:Y:S02]  /*fe60*/  @!P0 IMAD.MOV.U32 R2, RZ, RZ, R7 ;  /* 0x000000ffff028224 */ /* 0x000fe400078e0007 */
[----:B------:R-:W-:Y:S02]  /*fe70*/  @!P0 IMAD.MOV.U32 R3, RZ, RZ, R8 ;  /* 0x000000ffff038224 */ /* 0x000fe400078e0008 */
[----:B------:R-:W-:-:S03]  /*fe80*/  VIADD R8, R6, 0x40 ;  /* 0x0000004006087836 */ /* 0x000fc60000000000 */
[----:B------:R-:W-:Y:S04]  /*fe90*/  @!P0 LDGSTS.E.BYPASS.LTC128B.128 [R9+0x14c00], desc[UR52][R2.64], !P3 ;  /* 0x14c0000002098fae */ /* 0x000fe8000d901d74 */
[----:B------:R-:W-:Y:S04]  /*fea0*/  @!P0 LDGSTS.E.BYPASS.LTC128B.128 [R9+0x16c00], desc[UR52][R2.64+0x40], !P2 ;  /* 0x16c0004002098fae */ /* 0x000fe8000d101d74 */
[----:B------:R0:W-:Y:S01]  /*feb0*/  @!P0 LDGSTS.E.BYPASS.LTC128B.128 [R9+0x18c00], desc[UR52][R2.64+0x80], !P1 ;  /* 0x18c0008002098fae */ /* 0x0001e2000c901d74 */
[----:B------:R-:W-:-:S03]  /*fec0*/  ISETP.GE.AND P0, PT, R8, R5, PT ;  /* 0x000000050800720c */ /* 0x000fc60003f06270 */
[----:B0-----:R-:W0:Y:S10]  /*fed0*/  SHFL.IDX PT, R2, R4, 0x2, 0x1c1f ;  /* 0x005c1f0004027f89 */ /* 0x001e3400000e0000 */
[----:B--2---:R-:W-:-:S02]  /*fee0*/  @!P0 IADD3 R7, P4, R35, R14, RZ ;  /* 0x0000000e23078210 */ /* 0x004fc40007f9e0ff */
[----:B------:R2:W3:Y:S04]  /*fef0*/  SHFL.IDX PT, R14, R0, 0x3, 0x1c1f ;  /* 0x007c1f00000e7f89 */ /* 0x0004e800000e0000 */
[----:B------:R-:W4:Y:S01]  /*ff00*/  SHFL.IDX PT, R4, R4, 0x3, 0x1c1f ;  /* 0x007c1f0004047f89 */ /* 0x000f2200000e0000 */
[----:B0-----:R-:W-:Y:S02]  /*ff10*/  @!P0 IMAD.X R8, RZ, RZ, R2, P4 ;  /* 0x000000ffff088224 */ /* 0x001fe400020e0602 */
[----:B------:R-:W-:Y:S02]  /*ff20*/  @!P0 IMAD.MOV.U32 R2, RZ, RZ, R7 ;  /* 0x000000ffff028224 */ /* 0x000fe400078e0007 */
[----:B------:R-:W-:-:S05]  /*ff30*/  @!P0 IMAD.MOV.U32 R3, RZ, RZ, R8 ;  /* 0x000000ffff038224 */ /* 0x000fca00078e0008 */
[----:B------:R2:W-:Y:S04]  /*ff40*/  @!P0 LDGSTS.E.BYPASS.LTC128B.128 [R9+0x15400], desc[UR52][R2.64], !P3 ;  /* 0x1540000002098fae */ /* 0x0005e8000d901d74 */
[----:B------:R2:W-:Y:S04]  /*ff50*/  @!P0 LDGSTS.E.BYPASS.LTC128B.128 [R9+0x17400], desc[UR52][R2.64+0x40], !P2 ;  /* 0x1740004002098fae */ /* 0x0005e8000d101d74 */
[----:B---34-:R2:W-:Y:S02]  /*ff60*/  @!P0 LDGSTS.E.BYPASS.LTC128B.128 [R9+0x19400], desc[UR52][R2.64+0x80], !P1 ;  /* 0x1940008002098fae */ /* 0x0185e4000c901d74 */
.L_x_368:
[----:B------:R-:W-:Y:S01]  /*ff70*/  VIADD R6, R6, 0x60 ;  /* 0x0000006006067836 */ /* 0x000fe20000000000 */
[----:B------:R-:W-:Y:S04]  /*ff80*/  BSSY B0, `(.L_x_271) ;  /* 0x000000b000007945 */ /* 0x000fe80003800000 */
[----:B------:R-:W-:-:S13]  /*ff90*/  ISETP.GE.AND P0, PT, R6, R5, PT ;  /* 0x000000050600720c */ /* 0x000fda0003f06270 */
[----:B------:R-:W-:Y:S05]  /*ffa0*/  @P0 BRA `(.L_x_272) ;  /* 0x0000000000200947 */ /* 0x000fea0003800000 */
[----:B--2---:R-:W-:-:S05]  /*ffb0*/  IADD3 R2, P0, R35, R14, RZ ;  /* 0x0000000e23027210 */ /* 0x004fca0007f1e0ff */
[----:B------:R-:W-:-:S05]  /*ffc0*/  IMAD.X R3, RZ, RZ, R4, P0 ;  /* 0x000000ffff037224 */ /* 0x000fca00000e0604 */
[----:B------:R-:W-:Y:S01]  /*ffd0*/  @!PT LDS RZ, [RZ] ;  /* 0x00000000fffff984 */ /* 0x000fe20000000800 */
[----:B------:R-:W-:Y:S01]  /*ffe0*/  @!PT LDS RZ, [RZ] ;  /* 0x00000000fffff984 */ /* 0x000fe20000000800 */
[----:B------:R-:W-:Y:S01]  /*fff0*/  @!PT LDS RZ, [RZ] ;  /* 0x00000000fffff984 */ /* 0x000fe20000000800 */
[----:B------:R0:W-:Y:S04]  /*10000*/  LDGSTS.E.BYPASS.LTC128B.128 [R9+0x15c00], desc[UR52][R2.64], !P3 ;  /* 0x15c0000002097fae */ /* 0x0001e8000d901d74 */
[----:B------:R0:W-:Y:S04]  /*10010*/  LDGSTS.E.BYPASS.LTC128B.128 [R9+0x17c00], desc[UR52][R2.64+0x40], !P2 ;  /* 0x17c0004002097fae */ /* 0x0001e8000d101d74 */
[----:B------:R0:W-:Y:S02]  /*10020*/  LDGSTS.E.BYPASS.LTC128B.128 [R9+0x19c00], desc[UR52][R2.64+0x80], !P1 ;  /* 0x19c0008002097fae */ /* 0x0001e4000c901d74 */
.L_x_272:
[----:B------:R-:W-:Y:S05]  /*10030*/  BSYNC B0 ;  /* 0x0000000000007941 */ /* 0x000fea0003800000 */
.L_x_271:
[----:B------:R-:W-:Y:S01]  /*10040*/  NOP ;  /* 0x0000000000007918 */ /* 0x000fe20000000000 */
[----:B------:R-:W-:-:S13]  /*10050*/  PLOP3.LUT P0, PT, PT, PT, PT, 0x80, 0x0 ;  /* 0x000000000000781c */ /* 0x000fda0003f0f070 */
.L_x_273:
[----:B------:R-:W-:Y:S02]  /*10060*/  PLOP3.LUT P1, PT, P1, P0, PT, 0xa2, 0x0 ;  /* 0x000000000000781c */ /* 0x000fe40000f21472 */
[----:B------:R-:W-:-:S08]  /*10070*/  @P0 R2UR P1, UR4, R16 ;  /* 0x00000000100402ca */ /* 0x000fd00000020000 */
[----:B------:R-:W-:-:S05]  /*10080*/  @P0 PLOP3.LUT P0, PT, P1, PT, PT, 0x80, 0x0 ;  /* 0x000000000000081c */ /* 0x000fca0000f0f070 */
[----:B------:R-:W-:Y:S01]  /*10090*/  @!P1 SYNCS.ARRIVE.TRANS64.RED.A0T1 RZ, [UR4+0x29800], RZ ;  /* 0x029800ffffff99a7 */ /* 0x000fe20008200404 */
[----:B------:R-:W-:Y:S07]  /*100a0*/  @!P1 ARRIVES.LDGSTSBAR.64.TRANSCNT [UR4+0x29800] ;  /* 0x02980000ff0099b0 */ /* 0x000fee0008000a84 */
[----:B------:R-:W-:Y:S05]  /*100b0*/  @P0 BRA.U.ANY `(.L_x_273) ;  /* 0xfffffffd00e80947 */ /* 0x000fea000393ffff */
[----:B0-2---:R-:W2:Y:S02]  /*100c0*/  LDL.LU R2, [R1+0x28] ;  /* 0x0000280001027983 */ /* 0x005ea40000300800 */
[----:B--2---:R-:W-:-:S05]  /*100d0*/  VIADD R2, R2, 0x1 ;  /* 0x0000000102027836 */ /* 0x004fca0000000000 */
[----:B------:R0:W-:Y:S01]  /*100e0*/  STL [R1+0x28], R2 ;  /* 0x0000280201007387 */ /* 0x0001e20000100800 */
[----:B------:R-:W-:-:S04]  /*100f0*/  LEA.HI R0, R2, R2, RZ, 0x1 ;  /* 0x0000000202007211 */ /* 0x000fc800078f08ff */
[----:B------:R-:W-:-:S05]  /*10100*/  LOP3.LUT R0, R0, 0xfffffffe, RZ, 0xc0, !PT ;  /* 0xfffffffe00007812 */ /* 0x000fca00078ec0ff */
[----:B------:R-:W-:-:S05]  /*10110*/  IMAD.IADD R0, R2, 0x1, -R0 ;  /* 0x0000000102007824 */ /* 0x000fca00078e0a00 */
[----:B------:R-:W-:Y:S01]  /*10120*/  SHF.L.U32 R3, R0, 0x1f, RZ ;  /* 0x0000001f00037819 */ /* 0x000fe200000006ff */
[----:B------:R-:W-:Y:S01]  /*10130*/  NOP ;  /* 0x0000000000007918 */ /* 0x000fe20000000000 */
[----:B------:R0:W-:Y:S01]  /*10140*/  SYNCS.ARRIVE.TRANS64.A1T0 RZ, [R16+URZ+0x29800], RZ ;  /* 0x029800ff10ff79a7 */ /* 0x0001e2000810003f */
[----:B------:R-:W-:Y:S01]  /*10150*/  BSSY B0, `(.L_x_274) ;  /* 0x0000003000007945 */ /* 0x000fe20003800000 */
[----:B------:R-:W2:Y:S03]  /*10160*/  SYNCS.PHASECHK.TRANS64.TRYWAIT P0, [R16+URZ+0x29820], R3 ;  /* 0x02982003100075a7 */ /* 0x000ea6000800017f */
[----:B0-2---:R-:W-:Y:S05]  /*10170*/  @!P0 BRA `(.L_x_275) ;  /* 0x0000004400ac8947 */ /* 0x005fea0003800000 */
.L_x_369:
[----:B------:R-:W-:Y:S05]  /*10180*/  BSYNC B0 ;  /* 0x0000000000007941 */ /* 0x000fea0003800000 */
.L_x_274:
[----:B------:R-:W2:Y:S01]  /*10190*/  LDL R0, [R1+0xc] ;  /* 0x00000c0001007983 */ /* 0x000ea20000100800 */
[----:B------:R-:W-:-:S06]  /*101a0*/  UIADD3 UR4, UR48, -0x2, URZ ;  /* 0xfffffffe30047890 */ /* 0x000fcc000fffe03f */
[----:B--2---:R-:W-:-:S13]  /*101b0*/  ISETP.LE.AND P0, PT, R0, UR4, PT ;  /* 0x0000000400007c0c */ /* 0x004fda000bf03270 */
[----:B------:R-:W-:Y:S05]  /*101c0*/  @!P0 BRA `(.L_x_276) ;  /* 0x0000001400c48947 */ /* 0x000fea0003800000 */
[----:B------:R-:W-:Y:S02]  /*101d0*/  IMAD.MOV.U32 R20, RZ, RZ, R32 ;  /* 0x000000ffff147224 */ /* 0x000fe400078e0020 */
[----:B------:R-:W-:Y:S02]  /*101e0*/  IMAD.MOV.U32 R10, RZ, RZ, R19 ;  /* 0x000000ffff0a7224 */ /* 0x000fe400078e0013 */
[----:B------:R-:W-:-:S07]  /*101f0*/  IMAD.U32 R30, RZ, RZ, UR4 ;  /* 0x00000004ff1e7e24 */ /* 0x000fce000f8e00ff */
.L_x_296:
[----:B--2---:R-:W2:Y:S01]  /*10200*/  LDC R2, c[0x0][0x430] ;  /* 0x00010c00ff027b82 */ /* 0x004ea20000000800 */
[----:B------:R-:W3:Y:S01]  /*10210*/  S2R R0, SR_TID.X ;  /* 0x0000000000007919 */ /* 0x000ee20000002100 */
[----:B------:R-:W-:Y:S01]  /*10220*/  IMAD R5, R30, 0xa0, R36 ;  /* 0x000000a01e057824 */ /* 0x000fe200078e0224 */
[----:B------:R-:W4:Y:S01]  /*10230*/  S2R R7, SR_TID.X ;  /* 0x0000000000077919 */ /* 0x000f220000002100 */
[----:B------:R-:W0:Y:S01]  /*10240*/  S2R R8, SR_TID.X ;  /* 0x0000000000087919 */ /* 0x000e220000002100 */
[----:B------:R-:W4:Y:S01]  /*10250*/  LDL R12, [R1+0xc] ;  /* 0x00000c00010c7983 */ /* 0x000f220000100800 */
[----:B--2---:R-:W-:Y:S02]  /*10260*/  ISETP.NE.AND P0, PT, R2, 0x1, PT ;  /* 0x000000010200780c */ /* 0x004fe40003f05270 */
[----:B---3--:R-:W-:-:S11]  /*10270*/  LOP3.LUT R2, R0, 0x7f, RZ, 0xc0, !PT ;  /* 0x0000007f00027812 */ /* 0x008fd600078ec0ff */
[----:B------:R-:W2:Y:S01]  /*10280*/  @P0 LDC R6, c[0x0][0x434] ;  /* 0x00010d00ff060b82 */ /* 0x000ea20000000800 */
[----:B------:R-:W-:Y:S01]  /*10290*/  SHF.R.U32.HI R2, RZ, 0x2, R2 ;  /* 0x00000002ff027819 */ /* 0x000fe20000011602 */
[C---:B----4-:R-:W-:Y:S01]  /*102a0*/  IMAD.SHL.U32 R4, R7.reuse, 0x20, RZ ;  /* 0x0000002007047824 */ /* 0x050fe200078e00ff */
[----:B------:R-:W-:Y:S01]  /*102b0*/  LOP3.LUT R7, R7, 0x7f, RZ, 0xc0, !PT ;  /* 0x0000007f07077812 */ /* 0x000fe200078ec0ff */
[----:B0-----:R-:W-:-:S03]  /*102c0*/  IMAD.SHL.U32 R9, R8, 0x20, RZ ;  /* 0x0000002008097824 */ /* 0x001fc600078e00ff */
[----:B------:R-:W-:Y:S01]  /*102d0*/  LOP3.LUT R4, R2, 0x60, R4, 0xf8, !PT ;  /* 0x0000006002047812 */ /* 0x000fe200078ef804 */
[----:B------:R-:W0:Y:S01]  /*102e0*/  @P0 LDC R0, c[0x0][0x438] ;  /* 0x00010e00ff000b82 */ /* 0x000e220000000800 */
[----:B------:R-:W-:-:S03]  /*102f0*/  SHF.R.U32.HI R7, RZ, 0x2, R7 ;  /* 0x00000002ff077819 */ /* 0x000fc60000011607 */
[----:B------:R-:W-:-:S04]  /*10300*/  IMAD.IADD R4, R4, 0x1, R5 ;  /* 0x0000000104047824 */ /* 0x000fc800078e0205 */
[----:B------:R-:W3:Y:S01]  /*10310*/  @P0 LDC R3, c[0x0][0x434] ;  /* 0x00010d00ff030b82 */ /* 0x000ee20000000800 */
[----:B------:R-:W-:-:S07]  /*10320*/  LOP3.LUT R9, R7, 0x60, R9, 0xf8, !PT ;  /* 0x0000006007097812 */ /* 0x000fce00078ef809 */
[----:B------:R-:W4:Y:S01]  /*10330*/  @P0 LDC R2, c[0x0][0x438] ;  /* 0x00010e00ff020b82 */ /* 0x000f220000000800 */
[----:B--2---:R-:W-:Y:S01]  /*10340*/  @P0 IMAD.HI.U32 R6, R4, R6, RZ ;  /* 0x0000000604060227 */ /* 0x004fe200078e00ff */
[----:B------:R-:W-:-:S03]  /*10350*/  LOP3.LUT R9, R9, 0x80, RZ, 0xfc, !PT ;  /* 0x0000008009097812 */ /* 0x000fc600078efcff */
[----:B------:R-:W-:Y:S01]  /*10360*/  IMAD.MOV.U32 R8, RZ, RZ, R4 ;  /* 0x000000ffff087224 */ /* 0x000fe200078e0004 */
[----:B0-----:R-:W-:Y:S01]  /*10370*/  @P0 SHF.R.U32.HI R8, RZ, R0, R6 ;  /* 0x00000000ff080219 */ /* 0x001fe20000011606 */
[C---:B------:R-:W-:Y:S01]  /*10380*/  IMAD.IADD R0, R9.reuse, 0x1, R5 ;  /* 0x0000000109007824 */ /* 0x040fe200078e0205 */
[----:B------:R-:W-:Y:S05]  /*10390*/  YIELD ;  /* 0x0000000000007946 */ /* 0x000fea0003800000 */
[----:B------:R-:W-:Y:S01]  /*103a0*/  IMAD.MOV.U32 R11, RZ, RZ, R0 ;  /* 0x000000ffff0b7224 */ /* 0x000fe200078e0000 */
[----:B------:R-:W-:Y:S01]  /*103b0*/  ULDC.64 UR6, c[0x0][0x428] ;  /* 0x00010a0000067ab9 */ /* 0x000fe20000000a00 */
[----:B---3--:R-:W-:Y:S01]  /*103c0*/  @P0 IMAD.HI.U32 R3, R0, R3, RZ ;  /* 0x0000000300030227 */ /* 0x008fe200078e00ff */
[----:B------:R-:W-:Y:S01]  /*103d0*/  ISETP.GT.U32.AND P1, PT, R9, 0x9f, PT ;  /* 0x0000009f0900780c */ /* 0x000fe20003f24070 */
[----:B------:R-:W-:Y:S01]  /*103e0*/  ULDC.64 UR8, c[0x0][0x418] ;  /* 0x0001060000087ab9 */ /* 0x000fe20000000a00 */
[----:B------:R-:W-:Y:S01]  /*103f0*/  ULDC UR4, c[0x0][0x430] ;  /* 0x00010c0000047ab9 */ /* 0x000fe20000000800 */
[----:B------:R-:W-:Y:S01]  /*10400*/  IMAD R5, R37, UR6, RZ ;  /* 0x0000000625057c24 */ /* 0x000fe2000f8e02ff */
[----:B----4-:R-:W-:Y:S01]  /*10410*/  @P0 SHF.R.U32.HI R11, RZ, R2, R3 ;  /* 0x00000002ff0b0219 */ /* 0x010fe20000011603 */
[--C-:B------:R-:W-:Y:S01]  /*10420*/  IMAD.MOV.U32 R2, RZ, RZ, R8.reuse ;  /* 0x000000ffff027224 */ /* 0x100fe200078e0008 */
[----:B------:R-:W-:Y:S01]  /*10430*/  SHF.R.S32.HI R3, RZ, 0x1f, R8 ;  /* 0x0000001fff037819 */ /* 0x000fe20000011408 */
[----:B------:R-:W-:-:S02]  /*10440*/  IMAD R5, R31, UR7, R5 ;  /* 0x000000071f057c24 */ /* 0x000fc4000f8e0205 */
[----:B------:R-:W-:-:S04]  /*10450*/  IMAD.WIDE.U32 R2, R31, UR6, R2 ;  /* 0x000000061f027c25 */ /* 0x000fc8000f8e0002 */
[----:B------:R-:W-:Y:S01]  /*10460*/  IMAD.IADD R3, R5, 0x1, R3 ;  /* 0x0000000105037824 */ /* 0x000fe200078e0203 */
[----:B------:R-:W-:-:S04]  /*10470*/  LEA R6, P0, R2, UR8, 0x2 ;  /* 0x0000000802067c11 */ /* 0x000fc8000f8010ff */
[----:B------:R-:W-:Y:S01]  /*10480*/  LEA.HI.X R7, R2, UR9, R3, 0x2, P0 ;  /* 0x0000000902077c11 */ /* 0x000fe200080f1403 */
[----:B------:R-:W-:Y:S01]  /*10490*/  IMAD.MOV R2, RZ, RZ, -R8 ;  /* 0x000000ffff027224 */ /* 0x000fe200078e0a08 */
[----:B------:R-:W-:-:S03]  /*104a0*/  @!P1 SHF.R.S32.HI R3, RZ, 0x1f, R11 ;  /* 0x0000001fff039819 */ /* 0x000fc6000001140b */
[----:B------:R-:W-:Y:S02]  /*104b0*/  IMAD R4, R2, UR4, R4 ;  /* 0x0000000402047c24 */ /* 0x000fe4000f8e0204 */
[----:B------:R-:W-:-:S04]  /*104c0*/  @!P1 IMAD.MOV.U32 R2, RZ, RZ, R11 ;  /* 0x000000ffff029224 */ /* 0x000fc800078e000b */
[----:B------:R-:W-:-:S04]  /*104d0*/  @!P1 IMAD.WIDE.U32 R2, R31, UR6, R2 ;  /* 0x000000061f029c25 */ /* 0x000fc8000f8e0002 */
[----:B------:R-:W-:Y:S01]  /*104e0*/  @!P1 IMAD.IADD R5, R5, 0x1, R3 ;  /* 0x0000000105059824 */ /* 0x000fe200078e0203 */
[----:B------:R-:W-:-:S04]  /*104f0*/  @!P1 LEA R8, P0, R2, UR8, 0x2 ;  /* 0x0000000802089c11 */ /* 0x000fc8000f8010ff */
[----:B------:R-:W-:Y:S02]  /*10500*/  @!P1 LEA.HI.X R9, R2, UR9, R5, 0x2, P0 ;  /* 0x0000000902099c11 */ /* 0x000fe400080f1405 */
[----:B------:R0:W2:Y:S01]  /*10510*/  LDG.E R5, desc[UR52][R6.64] ;  /* 0x0000003406057981 */ /* 0x0000a2000c1e1900 */
[----:B------:R-:W-:Y:S02]  /*10520*/  IMAD.U32 R13, RZ, RZ, UR44 ;  /* 0x0000002cff0d7e24 */ /* 0x000fe4000f8e00ff */
[----:B0-----:R-:W-:Y:S02]  /*10530*/  IMAD.MOV.U32 R6, RZ, RZ, RZ ;  /* 0x000000ffff067224 */ /* 0x001fe400078e00ff */
[----:B------:R-:W-:-:S04]  /*10540*/  VIADD R19, R10, 0x1 ;  /* 0x000000010a137836 */ /* 0x000fc80000000000 */
[----:B------:R0:W5:Y:S01]  /*10550*/  @!P1 LDG.E R6, desc[UR52][R8.64] ;  /* 0x0000003408069981 */ /* 0x000162000c1e1900 */
[----:B------:R-:W-:Y:S01]  /*10560*/  ISETP.NE.AND P1, PT, R13, 0x3, PT ;  /* 0x000000030d00780c */ /* 0x000fe20003f25270 */
[----:B------:R-:W-:Y:S01]  /*10570*/  IMAD.MOV R7, RZ, RZ, -R11 ;  /* 0x000000ffff077224 */ /* 0x000fe200078e0a0b */
[----:B------:R-:W-:-:S03]  /*10580*/  ISETP.NE.AND P0, PT, R19, 0x2, PT ;  /* 0x000000021300780c */ /* 0x000fc60003f05270 */
[----:B------:R-:W-:Y:S01]  /*10590*/  IMAD R7, R7, UR4, R0 ;  /* 0x0000000407077c24 */ /* 0x000fe2000f8e0200 */
[----:B------:R-:W-:Y:S01]  /*105a0*/  SEL R32, RZ, 0x1, P0 ;  /* 0x00000001ff207807 */ /* 0x000fe20000000000 */
[----:B------:R-:W-:Y:S01]  /*105b0*/  IMAD.MOV.U32 R0, RZ, RZ, R30 ;  /* 0x000000ffff007224 */ /* 0x000fe200078e001e */
[----:B------:R-:W-:Y:S01]  /*105c0*/  SEL R19, R19, RZ, P0 ;  /* 0x000000ff13137207 */ /* 0x000fe20000000000 */
[----:B------:R-:W-:Y:S01]  /*105d0*/  VIADD R30, R30, 0xffffffff ;  /* 0xffffffff1e1e7836 */ /* 0x000fe20000000000 */
[----:B------:R-:W-:Y:S02]  /*105e0*/  LOP3.LUT R32, R20, R32, RZ, 0x3c, !PT ;  /* 0x0000002014207212 */ /* 0x000fe400078e3cff */
[----:B------:R-:W-:Y:S02]  /*105f0*/  ISETP.GT.AND P2, PT, R0, R12, PT ;  /* 0x0000000c0000720c */ /* 0x000fe40003f44270 */
[----:B--2---:R-:W-:Y:S01]  /*10600*/  SHF.R.S32.HI R28, RZ, 0x1f, R5 ;  /* 0x0000001fff1c7819 */ /* 0x004fe20000011405 */
[----:B0-----:R-:W-:Y:S10]  /*10610*/  @!P1 BRA `(.L_x_277) ;  /* 0x0000000000049947 */ /* 0x001ff40003800000 */
[----:B------:R-:W-:Y:S01]  /*10620*/  BPT.TRAP 0x1 ;  /* 0x000000040000795c */ /* 0x000fe20000300000 */
.L_x_277:
[----:B------:R-:W-:Y:S01]  /*10630*/  IMAD R0, R19, 0x8, R16 ;  /* 0x0000000813007824 */ /* 0x000fe200078e0210 */
[----:B------:R-:W-:Y:S01]  /*10640*/  SHF.L.U32 R29, R32, 0x1f, RZ ;  /* 0x0000001f201d7819 */ /* 0x000fe200000006ff */
[----:B------:R-:W-:Y:S01]  /*10650*/  BSSY B0, `(.L_x_278) ;  /* 0x0000004000007945 */ /* 0x000fe20003800000 */
[----:B------:R-:W-:Y:S02]  /*10660*/  SHF.R.S32.HI R25, RZ, 0x1f, R4 ;  /* 0x0000001fff197819 */ /* 0x000fe40000011404 */
[----:B------:R-:W0:Y:S02]  /*10670*/  SYNCS.PHASECHK.TRANS64.TRYWAIT P0, [R0+URZ+0x29880], R29 ;  /* 0x0298801d000075a7 */ /* 0x000e24000800017f */
[----:B0-----:R-:W-:Y:S05]  /*10680*/  @!P0 BRA `(.L_x_279) ;  /* 0x00000040007c8947 */ /* 0x001fea0003800000 */
.L_x_370:
[----:B------:R-:W-:Y:S05]  /*10690*/  BSYNC B0 ;  /* 0x0000000000007941 */ /* 0x000fea0003800000 */
.L_x_278:
[----:B------:R-:W-:Y:S01]  /*106a0*/  ULDC.64 UR4, c[0x0][0x328] ;  /* 0x0000ca0000047ab9 */ /* 0x000fe20000000a00 */
[----:B------:R-:W2:Y:S01]  /*106b0*/  S2R R12, SR_TID.X ;  /* 0x00000000000c7919 */ /* 0x000ea20000002100 */
[----:B------:R-:W-:Y:S01]  /*106c0*/  IMAD R8, R25, UR4, RZ ;  /* 0x0000000419087c24 */ /* 0x000fe2000f8e02ff */
[----:B------:R-:W-:Y:S01]  /*106d0*/  ULDC.64 UR6, c[0x0][0x338] ;  /* 0x0000ce0000067ab9 */ /* 0x000fe20000000a00 */
[C---:B------:R-:W-:Y:S01]  /*106e0*/  IMAD.WIDE.U32 R2, R4.reuse, UR4, RZ ;  /* 0x0000000404027c25 */ /* 0x040fe2000f8e00ff */
[----:B------:R-:W-:Y:S02]  /*106f0*/  SHF.R.S32.HI R26, RZ, 0x1f, R7 ;  /* 0x0000001fff1a7819 */ /* 0x000fe40000011407 */
[----:B-----5:R-:W-:Y:S01]  /*10700*/  SHF.R.S32.HI R27, RZ, 0x1f, R6 ;  /* 0x0000001fff1b7819 */ /* 0x020fe20000011406 */
[----:B------:R-:W-:Y:S01]  /*10710*/  IMAD R8, R4, UR5, R8 ;  /* 0x0000000504087c24 */ /* 0x000fe2000f8e0208 */
[C---:B------:R-:W-:Y:S01]  /*10720*/  LOP3.LUT P3, RZ, R17.reuse, 0x2, RZ, 0xc0, !PT ;  /* 0x0000000211ff7812 */ /* 0x040fe2000786c0ff */
[----:B------:R-:W-:Y:S01]  /*10730*/  IMAD R11, R26, UR4, RZ ;  /* 0x000000041a0b7c24 */ /* 0x000fe2000f8e02ff */
[----:B------:R-:W-:Y:S01]  /*10740*/  LOP3.LUT P1, RZ, R17, 0x1, RZ, 0xc0, !PT ;  /* 0x0000000111ff7812 */ /* 0x000fe2000782c0ff */
[----:B------:R-:W-:-:S02]  /*10750*/  IMAD.IADD R3, R3, 0x1, R8 ;  /* 0x0000000103037824 */ /* 0x000fc400078e0208 */
        /* <DEDUP_REMOVED lines=8> */
[----:B------:R-:W-:Y:S01]  /*107e0*/  IMAD.IADD R3, R3, 0x1, R11 ;  /* 0x0000000103037824 */ /* 0x000fe200078e020b */
[----:B--2---:R-:W-:Y:S01]  /*107f0*/  LOP3.LUT R12, R12, 0x7f, RZ, 0xc0, !PT ;  /* 0x0000007f0c0c7812 */ /* 0x004fe200078ec0ff */
[----:B------:R-:W-:Y:S02]  /*10800*/  IMAD R11, R27, UR6, RZ ;  /* 0x000000061b0b7c24 */ /* 0x000fe4000f8e02ff */
[----:B------:R-:W-:Y:S01]  /*10810*/  IMAD.WIDE.U32 R2, R6, UR6, R2 ;  /* 0x0000000606027c25 */ /* 0x000fe2000f8e0002 */
[----:B------:R-:W-:-:S03]  /*10820*/  SHF.R.U32.HI R12, RZ, 0x5, R12 ;  /* 0x00000005ff0c7819 */ /* 0x000fc6000001160c */
[----:B------:R-:W-:Y:S01]  /*10830*/  IMAD R11, R6, UR7, R11 ;  /* 0x00000007060b7c24 */ /* 0x000fe2000f8e020b */
[----:B------:R-:W-:Y:S01]  /*10840*/  ULDC.64 UR6, c[0x0][0x318] ;  /* 0x0000c60000067ab9 */ /* 0x000fe20000000a00 */
[----:B------:R-:W-:-:S04]  /*10850*/  IMAD.WIDE.U32 R8, R18, UR4, R8 ;  /* 0x0000000412087c25 */ /* 0x000fc8000f8e0008 */
[----:B------:R-:W-:Y:S01]  /*10860*/  IMAD.IADD R3, R3, 0x1, R11 ;  /* 0x0000000103037824 */ /* 0x000fe200078e020b */
[----:B------:R-:W-:Y:S01]  /*10870*/  IADD3 R8, P0, R8, UR6, RZ ;  /* 0x0000000608087c10 */ /* 0x000fe2000ff1e0ff */
[C---:B-1----:R-:W-:Y:S02]  /*10880*/  IMAD R23, R18.reuse, UR5, RZ ;  /* 0x0000000512177c24 */ /* 0x042fe4000f8e02ff */
[----:B------:R-:W-:Y:S01]  /*10890*/  IMAD.WIDE.U32 R2, R18, UR4, R2 ;  /* 0x0000000412027c25 */ /* 0x000fe2000f8e0002 */
[----:B------:R-:W-:Y:S02]  /*108a0*/  UMOV UR4, 0xffffffff ;  /* 0xffffffff00047882 */ /* 0x000fe40000000000 */
[----:B------:R-:W-:Y:S01]  /*108b0*/  IADD3.X R22, R23, UR7, R9, P0, !PT ;  /* 0x0000000717167c10 */ /* 0x000fe200087fe409 */
[----:B------:R-:W-:Y:S01]  /*108c0*/  IMAD.SHL.U32 R12, R12, 0x400, RZ ;  /* 0x000004000c0c7824 */ /* 0x000fe200078e00ff */
[----:B------:R-:W-:-:S03]  /*108d0*/  IADD3 R24, P0, R2, UR6, RZ ;  /* 0x0000000602187c10 */ /* 0x000fc6000ff1e0ff */
[----:B------:R-:W-:Y:S01]  /*108e0*/  IMAD R9, R19, 0x5000, R12 ;  /* 0x0000500013097824 */ /* 0x000fe200078e020c */
[----:B------:R-:W-:Y:S01]  /*108f0*/  IADD3.X R23, R23, UR7, R3, P0, !PT ;  /* 0x0000000717177c10 */ /* 0x000fe200087fe403 */
[----:B------:R-:W-:Y:S08]  /*10900*/  BRA.DIV UR4, `(.L_x_280) ;  /* 0x0000003e04f07947 */ /* 0x000ff0000b800000 */
[----:B------:R-:W1:Y:S01]  /*10910*/  SHFL.IDX PT, R2, R8, RZ, 0x1c1f ;  /* 0x001c1fff08027589 */ /* 0x000e6200000e0000 */
[----:B------:R-:W-:-:S03]  /*10920*/  IADD3 R9, R16, R9, R33 ;  /* 0x0000000910097210 */ /* 0x000fc60007ffe021 */
[----:B------:R-:W2:Y:S02]  /*10930*/  SHFL.IDX PT, R3, R22, RZ, 0x1c1f ;  /* 0x001c1fff16037589 */ /* 0x000ea400000e0000 */
[----:B------:R-:W-:Y:S02]  /*10940*/  IMAD.IADD R21, R34, 0x1, R9 ;  /* 0x0000000122157824 */ /* 0x000fe400078e0209 */
[----:B------:R-:W-:Y:S01]  /*10950*/  SHFL.IDX PT, R23, R23, RZ, 0x1c1f ;  /* 0x001c1fff17177589 */ /* 0x000fe200000e0000 */
[----:B-1----:R-:W-:-:S05]  /*10960*/  IADD3 R2, P0, R35, R2, RZ ;  /* 0x0000000223027210 */ /* 0x002fca0007f1e0ff */
[----:B--2---:R-:W-:-:S05]  /*10970*/  IMAD.X R3, RZ, RZ, R3, P0 ;  /* 0x000000ffff037224 */ /* 0x004fca00000e0603 */
[----:B------:R-:W-:Y:S04]  /*10980*/  LDGSTS.E.BYPASS.LTC128B.128 [R9+0xa400], desc[UR52][R2.64], !P3 ;  /* 0x0a40000002097fae */ /* 0x000fe8000d901d74 */
[----:B------:R1:W-:Y:S04]  /*10990*/  LDGSTS.E.BYPASS.LTC128B.128 [R21+0xa400], desc[UR52][R2.64+0x40], !P1 ;  /* 0x0a40004002157fae */ /* 0x0003e8000c901d74 */
        /* <DEDUP_REMOVED lines=16> */
[----:B------:R-:W-:Y:S04]  /*10aa0*/  LDGSTS.E.BYPASS.LTC128B.128 [R9+0xd400], desc[UR52][R2.64], !P3 ;  /* 0x0d40000002097fae */ /* 0x000fe8000d901d74 */
[----:B------:R1:W-:Y:S04]  /*10ab0*/  LDGSTS.E.BYPASS.LTC128B.128 [R21+0xd400], desc[UR52][R2.64+0x40], !P1 ;  /* 0x0d40004002157fae */ /* 0x0003e8000c901d74 */
[----:B-1----:R1:W2:Y:S02]  /*10ac0*/  SHFL.IDX PT, R2, R24, RZ, 0x1c1f ;  /* 0x001c1fff18027589 */ /* 0x0022a400000e0000 */
.L_x_382:
[----:B--2---:R-:W-:-:S05]  /*10ad0*/  IADD3 R2, P0, R35, R2, RZ ;  /* 0x0000000223027210 */ /* 0x004fca0007f1e0ff */
[----:B------:R-:W-:Y:S01]  /*10ae0*/  IMAD.X R3, RZ, RZ, R23, P0 ;  /* 0x000000ffff037224 */ /* 0x000fe200000e0617 */
[----:B------:R-:W-:-:S04]  /*10af0*/  PLOP3.LUT P0, PT, PT, PT, PT, 0x80, 0x0 ;  /* 0x000000000000781c */ /* 0x000fc80003f0f070 */
[----:B------:R-:W-:Y:S01]  /*10b00*/  @!PT LDS RZ, [RZ] ;  /* 0x00000000fffff984 */ /* 0x000fe20000000800 */
[----:B------:R-:W-:Y:S01]  /*10b10*/  @!PT LDS RZ, [RZ] ;  /* 0x00000000fffff984 */ /* 0x000fe20000000800 */
[----:B------:R-:W-:Y:S01]  /*10b20*/  @!PT LDS RZ, [RZ] ;  /* 0x00000000fffff984 */ /* 0x000fe20000000800 */
[----:B------:R2:W-:Y:S04]  /*10b30*/  LDGSTS.E.BYPASS.LTC128B.128 [R9+0xe400], desc[UR52][R2.64], !P3 ;  /* 0x0e40000002097fae */ /* 0x0005e8000d901d74 */
[----:B------:R2:W-:Y:S01]  /*10b40*/  LDGSTS.E.BYPASS.LTC128B.128 [R21+0xe400], desc[UR52][R2.64+0x40], !P1 ;  /* 0x0e40004002157fae */ /* 0x0005e2000c901d74 */
[----:B------:R-:W-:-:S04]  /*10b50*/  NOP ;  /* 0x0000000000007918 */ /* 0x000fc80000000000 */
.L_x_281:
        /* <DEDUP_REMOVED lines=11> */
.L_x_282:
[----:B------:R2:W-:Y:S01]  /*10c10*/  SYNCS.ARRIVE.TRANS64.A1T0 RZ, [R0+URZ+0x29870], RZ ;  /* 0x029870ff00ff79a7 */ /* 0x0005e2000810003f */
[----:B------:R-:W-:Y:S05]  /*10c20*/  @!P3 BRA `(.L_x_283) ;  /* 0x000000000004b947 */ /* 0x000fea0003800000 */
[----:B------:R-:W-:Y:S01]  /*10c30*/  BPT.TRAP 0x1 ;  /* 0x000000040000795c */ /* 0x000fe20000300000 */
.L_x_283:
[----:B------:R-:W3:Y:S01]  /*10c40*/  SYNCS.PHASECHK.TRANS64.TRYWAIT P0, [R0+URZ+0x29840], R29 ;  /* 0x0298401d000075a7 */ /* 0x000ee2000800017f */
[----:B------:R-:W-:Y:S04]  /*10c50*/  BSSY B0, `(.L_x_284) ;  /* 0x0000002000007945 */ /* 0x000fe80003800000 */
[----:B---3--:R-:W-:Y:S05]  /*10c60*/  @!P0 BRA `(.L_x_285) ;  /* 0x00000040008c8947 */ /* 0x008fea0003800000 */
.L_x_383:
[----:B------:R-:W-:Y:S05]  /*10c70*/  BSYNC B0 ;  /* 0x0000000000007941 */ /* 0x000fea0003800000 */
.L_x_284:
[----:B------:R-:W4:Y:S01]  /*10c80*/  LDL R11, [R1+0x14] ;  /* 0x00001400010b7983 */ /* 0x000f220000100800 */
[----:B------:R-:W-:Y:S01]  /*10c90*/  ULDC.64 UR4, c[0x0][0x300] ;  /* 0x0000c00000047ab9 */ /* 0x000fe20000000a00 */
[----:B------:R-:W-:Y:S01]  /*10ca0*/  ULDC.64 UR6, c[0x0][0x310] ;  /* 0x0000c40000067ab9 */ /* 0x000fe20000000a00 */
[----:B------:R-:W-:Y:S01]  /*10cb0*/  IMAD R8, R25, UR4, RZ ;  /* 0x0000000419087c24 */ /* 0x000fe2000f8e02ff */
[C---:B------:R-:W-:Y:S01]  /*10cc0*/  LOP3.LUT P4, RZ, R17.reuse, 0x10, RZ, 0xc0, !PT ;  /* 0x0000001011ff7812 */ /* 0x040fe2000788c0ff */
[C---:B------:R-:W-:Y:S01]  /*10cd0*/  IMAD.WIDE.U32 R2, R4.reuse, UR4, RZ ;  /* 0x0000000404027c25 */ /* 0x040fe2000f8e00ff */
[C---:B------:R-:W-:Y:S02]  /*10ce0*/  LOP3.LUT P3, RZ, R17.reuse, 0x8, RZ, 0xc0, !PT ;  /* 0x0000000811ff7812 */ /* 0x040fe4000786c0ff */
[----:B------:R-:W-:Y:S01]  /*10cf0*/  LOP3.LUT P1, RZ, R17, 0x4, RZ, 0xc0, !PT ;  /* 0x0000000411ff7812 */ /* 0x000fe2000782c0ff */
[----:B------:R-:W-:Y:S02]  /*10d00*/  IMAD R8, R4, UR5, R8 ;  /* 0x0000000504087c24 */ /* 0x000fe4000f8e0208 */
[----:B------:R-:W-:-:S02]  /*10d10*/  IMAD R28, R28, UR6, RZ ;  /* 0x000000061c1c7c24 */ /* 0x000fc4000f8e02ff */
[----:B------:R-:W-:Y:S02]  /*10d20*/  IMAD.IADD R3, R3, 0x1, R8 ;  /* 0x0000000103037824 */ /* 0x000fe400078e0208 */
[----:B------:R-:W-:Y:S02]  /*10d30*/  IMAD R8, R26, UR4, RZ ;  /* 0x000000041a087c24 */ /* 0x000fe4000f8e02ff */
[----:B------:R-:W-:-:S04]  /*10d40*/  IMAD.WIDE.U32 R2, R5, UR6, R2 ;  /* 0x0000000605027c25 */ /* 0x000fc8000f8e0002 */
[----:B------:R-:W-:Y:S02]  /*10d50*/  IMAD R5, R5, UR7, R28 ;  /* 0x0000000705057c24 */ /* 0x000fe4000f8e021c */
[----:B------:R-:W-:Y:S02]  /*10d60*/  IMAD.MOV.U32 R4, RZ, RZ, R2 ;  /* 0x000000ffff047224 */ /* 0x000fe400078e0002 */
[----:B------:R-:W-:Y:S02]  /*10d70*/  IMAD.IADD R5, R3, 0x1, R5 ;  /* 0x0000000103057824 */ /* 0x000fe400078e0205 */
[C---:B------:R-:W-:Y:S02]  /*10d80*/  IMAD R8, R7.reuse, UR5, R8 ;  /* 0x0000000507087c24 */ /* 0x040fe4000f8e0208 */
[----:B------:R-:W-:Y:S01]  /*10d90*/  IMAD.WIDE.U32 R2, R7, UR4, RZ ;  /* 0x0000000407027c25 */ /* 0x000fe2000f8e00ff */
[----:B------:R-:W-:-:S03]  /*10da0*/  ULDC.64 UR4, c[0x0][0x308] ;  /* 0x0000c20000047ab9 */ /* 0x000fc60000000a00 */
[----:B------:R-:W-:Y:S02]  /*10db0*/  IMAD.IADD R3, R3, 0x1, R8 ;  /* 0x0000000103037824 */ /* 0x000fe400078e0208 */
[----:B------:R-:W-:Y:S02]  /*10dc0*/  IMAD R8, R27, UR6, RZ ;  /* 0x000000061b087c24 */ /* 0x000fe4000f8e02ff */
[----:B------:R-:W-:Y:S02]  /*10dd0*/  IMAD R9, R18, UR5, RZ ;  /* 0x0000000512097c24 */ /* 0x000fe4000f8e02ff */
[C---:B------:R-:W-:Y:S02]  /*10de0*/  IMAD R8, R6.reuse, UR7, R8 ;  /* 0x0000000706087c24 */ /* 0x040fe4000f8e0208 */
[----:B------:R-:W-:Y:S01]  /*10df0*/  IMAD.WIDE.U32 R6, R6, UR6, R2 ;  /* 0x0000000606067c25 */ /* 0x000fe2000f8e0002 */
[----:B------:R-:W-:-:S03]  /*10e00*/  ULDC.64 UR6, c[0x0][0x2e8] ;  /* 0x0000ba0000067ab9 */ /* 0x000fc60000000a00 */
[----:B------:R-:W-:-:S03]  /*10e10*/  IMAD.WIDE.U32 R2, R18, UR4, R4 ;  /* 0x0000000412027c25 */ /* 0x000fc6000f8e0004 */
[----:B------:R-:W-:Y:S01]  /*10e20*/  IADD3 R4, P0, R2, UR6, RZ ;  /* 0x0000000602047c10 */ /* 0x000fe2000ff1e0ff */
[----:B------:R-:W-:-:S03]  /*10e30*/  IMAD.MOV.U32 R2, RZ, RZ, R6 ;  /* 0x000000ffff027224 */ /* 0x000fc600078e0006 */
[----:B------:R-:W-:Y:S01]  /*10e40*/  IADD3.X R5, R9, UR7, R3, P0, !PT ;  /* 0x0000000709057c10 */ /* 0x000fe200087fe403 */
[----:B------:R-:W-:Y:S02]  /*10e50*/  IMAD.IADD R3, R7, 0x1, R8 ;  /* 0x0000000107037824 */ /* 0x000fe400078e0208 */
[----:B------:R-:W-:Y:S01]  /*10e60*/  IMAD.WIDE.U32 R2, R18, UR4, R2 ;  /* 0x0000000412027c25 */ /* 0x000fe2000f8e0002 */
[----:B------:R-:W-:Y:S02]  /*10e70*/  UMOV UR4, 0xffffffff ;  /* 0xffffffff00047882 */ /* 0x000fe40000000000 */
[----:B------:R-:W-:-:S04]  /*10e80*/  IADD3 R6, P0, R2, UR6, RZ ;  /* 0x0000000602067c10 */ /* 0x000fc8000ff1e0ff */
[----:B------:R-:W-:Y:S01]  /*10e90*/  IADD3.X R8, R9, UR7, R3, P0, !PT ;  /* 0x0000000709087c10 */ /* 0x000fe200087fe403 */
[----:B----4-:R-:W-:Y:S01]  /*10ea0*/  IMAD R7, R19, 0x7800, R11 ;  /* 0x0000780013077824 */ /* 0x010fe200078e020b */
[----:B------:R-:W-:Y:S07]  /*10eb0*/  BRA.DIV UR4, `(.L_x_286) ;  /* 0x00000042040c7947 */ /* 0x000fee000b800000 */
[----:B------:R-:W4:Y:S01]  /*10ec0*/  SHFL.IDX PT, R2, R4, RZ, 0x1c1f ;  /* 0x001c1fff04027589 */ /* 0x000f2200000e0000 */
[----:B------:R-:W-:-:S03]  /*10ed0*/  IMAD.IADD R7, R16, 0x1, R7 ;  /* 0x0000000110077824 */ /* 0x000fc600078e0207 */
[----:B------:R-:W5:Y:S04]  /*10ee0*/  SHFL.IDX PT, R3, R5, RZ, 0x1c1f ;  /* 0x001c1fff05037589 */ /* 0x000f6800000e0000 */
[----:B------:R-:W-:Y:S04]  /*10ef0*/  SHFL.IDX PT, R9, R5, 0x2, 0x1c1f ;  /* 0x005c1f0005097f89 */ /* 0x000fe800000e0000 */
[----:B------:R-:W-:Y:S01]  /*10f00*/  SHFL.IDX PT, R8, R8, RZ, 0x1c1f ;  /* 0x001c1fff08087589 */ /* 0x000fe200000e0000 */
[----:B----4-:R-:W-:-:S05]  /*10f10*/  IADD3 R2, P0, R35, R2, RZ ;  /* 0x0000000223027210 */ /* 0x010fca0007f1e0ff */
[----:B-----5:R-:W-:-:S05]  /*10f20*/  IMAD.X R3, RZ, RZ, R3, P0 ;  /* 0x000000ffff037224 */ /* 0x020fca00000e0603 */
[----:B------:R-:W-:Y:S04]  /*10f30*/  LDGSTS.E.BYPASS.LTC128B.128 [R7+0x1a400], desc[UR52][R2.64], !P4 ;  /* 0x1a40000002077fae */ /* 0x000fe8000e101d74 */
[----:B------:R-:W-:Y:S04]  /*10f40*/  LDGSTS.E.BYPASS.LTC128B.128 [R7+0x1cc00], desc[UR52][R2.64+0x40], !P3 ;  /* 0x1cc0004002077fae */ /* 0x000fe8000d901d74 */
[----:B------:R4:W-:Y:S04]  /*10f50*/  LDGSTS.E.BYPASS.LTC128B.128 [R7+0x1f400], desc[UR52][R2.64+0x80], !P1 ;  /* 0x1f40008002077fae */ /* 0x0009e8000c901d74 */
[----:B----4-:R-:W4:Y:S04]  /*10f60*/  SHFL.IDX PT, R2, R4, 0x1, 0x1c1f ;  /* 0x003c1f0004027f89 */ /* 0x010f2800000e0000 */
[----:B------:R-:W5:Y:S01]  /*10f70*/  SHFL.IDX PT, R3, R5, 0x1, 0x1c1f ;  /* 0x003c1f0005037f89 */ /* 0x000f6200000e0000 */
[----:B----4-:R-:W-:-:S05]  /*10f80*/  IADD3 R2, P0, R35, R2, RZ ;  /* 0x0000000223027210 */ /* 0x010fca0007f1e0ff */
[----:B-----5:R-:W-:-:S05]  /*10f90*/  IMAD.X R3, RZ, RZ, R3, P0 ;  /* 0x000000ffff037224 */ /* 0x020fca00000e0603 */
[----:B------:R-:W-:Y:S04]  /*10fa0*/  LDGSTS.E.BYPASS.LTC128B.128 [R7+0x1ac00], desc[UR52][R2.64], !P4 ;  /* 0x1ac0000002077fae */ /* 0x000fe8000e101d74 */
[----:B------:R-:W-:Y:S04]  /*10fb0*/  LDGSTS.E.BYPASS.LTC128B.128 [R7+0x1d400], desc[UR52][R2.64+0x40], !P3 ;  /* 0x1d40004002077fae */ /* 0x000fe8000d901d74 */
[----:B------:R4:W-:Y:S04]  /*10fc0*/  LDGSTS.E.BYPASS.LTC128B.128 [R7+0x1fc00], desc[UR52][R2.64+0x80], !P1 ;  /* 0x1fc0008002077fae */ /* 0x0009e8000c901d74 */
[----:B----4-:R-:W4:Y:S02]  /*10fd0*/  SHFL.IDX PT, R2, R4, 0x2, 0x1c1f ;  /* 0x005c1f0004027f89 */ /* 0x010f2400000e0000 */
[----:B----4-:R-:W-:-:S05]  /*10fe0*/  IADD3 R2, P0, R35, R2, RZ ;  /* 0x0000000223027210 */ /* 0x010fca0007f1e0ff */
[----:B------:R-:W-:Y:S02]  /*10ff0*/  IMAD.X R3, RZ, RZ, R9, P0 ;  /* 0x000000ffff037224 */ /* 0x000fe400000e0609 */
[----:B------:R-:W-:Y:S04]  /*11000*/  SHFL.IDX PT, R9, R5, 0x3, 0x1c1f ;  /* 0x007c1f0005097f89 */ /* 0x000fe800000e0000 */
[----:B------:R-:W-:Y:S04]  /*11010*/  LDGSTS.E.BYPASS.LTC128B.128 [R7+0x1b400], desc[UR52][R2.64], !P4 ;  /* 0x1b40000002077fae */ /* 0x000fe8000e101d74 */
[----:B------:R-:W-:Y:S04]  /*11020*/  LDGSTS.E.BYPASS.LTC128B.128 [R7+0x1dc00], desc[UR52][R2.64+0x40], !P3 ;  /* 0x1dc0004002077fae */ /* 0x000fe8000d901d74 */
[----:B------:R4:W-:Y:S04]  /*11030*/  LDGSTS.E.BYPASS.LTC128B.128 [R7+0x20400], desc[UR52][R2.64+0x80], !P1 ;  /* 0x2040008002077fae */ /* 0x0009e8000c901d74 */
[----:B----4-:R-:W4:Y:S02]  /*11040*/  SHFL.IDX PT, R2, R4, 0x3, 0x1c1f ;  /* 0x007c1f0004027f89 */ /* 0x010f2400000e0000 */
[----:B----4-:R-:W-:-:S05]  /*11050*/  IADD3 R2, P0, R35, R2, RZ ;  /* 0x0000000223027210 */ /* 0x010fca0007f1e0ff */
[----:B------:R-:W-:-:S05]  /*11060*/  IMAD.X R3, RZ, RZ, R9, P0 ;  /* 0x000000ffff037224 */ /* 0x000fca00000e0609 */
[----:B------:R-:W-:Y:S04]  /*11070*/  LDGSTS.E.BYPASS.LTC128B.128 [R7+0x1bc00], desc[UR52][R2.64], !P4 ;  /* 0x1bc0000002077fae */ /* 0x000fe8000e101d74 */
[----:B------:R-:W-:Y:S04]  /*11080*/  LDGSTS.E.BYPASS.LTC128B.128 [R7+0x1e400], desc[UR52][R2.64+0x40], !P3 ;  /* 0x1e40004002077fae */ /* 0x000fe8000d901d74 */
[----:B------:R4:W-:Y:S04]  /*11090*/  LDGSTS.E.BYPASS.LTC128B.128 [R7+0x20c00], desc[UR52][R2.64+0x80], !P1 ;  /* 0x20c0008002077fae */ /* 0x0009e8000c901d74 */
[----:B----4-:R4:W0:Y:S02]  /*110a0*/  SHFL.IDX PT, R2, R6, RZ, 0x1c1f ;  /* 0x001c1fff06027589 */ /* 0x01082400000e0000 */
.L_x_395:
[----:B0-----:R-:W-:-:S05]  /*110b0*/  IADD3 R2, P0, R35, R2, RZ ;  /* 0x0000000223027210 */ /* 0x001fca0007f1e0ff */
[----:B------:R-:W-:Y:S01]  /*110c0*/  IMAD.X R3, RZ, RZ, R8, P0 ;  /* 0x000000ffff037224 */ /* 0x000fe200000e0608 */
[----:B------:R-:W-:-:S04]  /*110d0*/  PLOP3.LUT P0, PT, PT, PT, PT, 0x80, 0x0 ;  /* 0x000000000000781c */ /* 0x000fc80003f0f070 */
[----:B------:R-:W-:Y:S01]  /*110e0*/  @!PT LDS RZ, [RZ] ;  /* 0x00000000fffff984 */ /* 0x000fe20000000800 */
[----:B------:R-:W-:Y:S01]  /*110f0*/  @!PT LDS RZ, [RZ] ;  /* 0x00000000fffff984 */ /* 0x000fe20000000800 */
[----:B------:R-:W-:Y:S01]  /*11100*/  @!PT LDS RZ, [RZ] ;  /* 0x00000000fffff984 */ /* 0x000fe20000000800 */
[----:B------:R0:W-:Y:S04]  /*11110*/  LDGSTS.E.BYPASS.LTC128B.128 [R7+0x1c400], desc[UR52][R2.64], !P4 ;  /* 0x1c40000002077fae */ /* 0x0001e8000e101d74 */
[----:B------:R0:W-:Y:S04]  /*11120*/  LDGSTS.E.BYPASS.LTC128B.128 [R7+0x1ec00], desc[UR52][R2.64+0x40], !P3 ;  /* 0x1ec0004002077fae */ /* 0x0001e8000d901d74 */
[----:B------:R0:W-:Y:S01]  /*11130*/  LDGSTS.E.BYPASS.LTC128B.128 [R7+0x21400], desc[UR52][R2.64+0x80], !P1 ;  /* 0x2140008002077fae */ /* 0x0001e2000c901d74 */
[----:B------:R-:W-:Y:S01]  /*11140*/  NOP ;  /* 0x0000000000007918 */ /* 0x000fe20000000000 */
.L_x_287:
[----:B------:R-:W-:Y:S02]  /*11150*/  PLOP3.LUT P1, PT, P1, P0, PT, 0xa2, 0x0 ;  /* 0x000000000000781c */ /* 0x000fe40000f21472 */
[----:B------:R-:W-:-:S08]  /*11160*/  @P0 R2UR P1, UR4, R0 ;  /* 0x00000000000402ca */ /* 0x000fd00000020000 */
[----:B------:R-:W-:-:S05]  /*11170*/  @P0 PLOP3.LUT P0, PT, P1, PT, PT, 0x80, 0x0 ;  /* 0x000000000000081c */ /* 0x000fca0000f0f070 */
[----:B------:R-:W-:Y:S01]  /*11180*/  @!P1 SYNCS.ARRIVE.TRANS64.RED.A0T1 RZ, [UR4+0x29830], RZ ;  /* 0x029830ffffff99a7 */ /* 0x000fe20008200404 */
[----:B------:R-:W-:Y:S07]  /*11190*/  @!P1 ARRIVES.LDGSTSBAR.64.TRANSCNT [UR4+0x29830] ;  /* 0x02983000ff0099b0 */ /* 0x000fee0008000a84 */
[----:B------:R-:W-:Y:S05]  /*111a0*/  @P0 BRA.U.ANY `(.L_x_287) ;  /* 0xfffffffd00e80947 */ /* 0x000fea000393ffff */
[----:B------:R-:W-:Y:S01]  /*111b0*/  NOP ;  /* 0x0000000000007918 */ /* 0x000fe20000000000 */
[----:B0-----:R-:W-:-:S05]  /*111c0*/  IMAD.U32 R2, RZ, RZ, UR44 ;  /* 0x0000002cff027e24 */ /* 0x001fca000f8e00ff */
[----:B------:R-:W-:-:S13]  /*111d0*/  ISETP.NE.AND P3, PT, R2, 0x3, PT ;  /* 0x000000030200780c */ /* 0x000fda0003f65270 */
[----:B------:R-:W-:Y:S05]  /*111e0*/  @!P3 BRA `(.L_x_288) ;  /* 0x000000000004b947 */ /* 0x000fea0003800000 */
[----:B------:R-:W-:Y:S01]  /*111f0*/  BPT.TRAP 0x1 ;  /* 0x000000040000795c */ /* 0x000fe20000300000 */
.L_x_288:
[----:B------:R2:W-:Y:S02]  /*11200*/  SYNCS.ARRIVE.TRANS64.A1T0 RZ, [R0+URZ+0x29830], RZ ;  /* 0x029830ff00ff79a7 */ /* 0x0005e4000810003f */
[----:B--23--:R-:W-:-:S05]  /*11210*/  IMAD.U32 R0, RZ, RZ, UR46 ;  /* 0x0000002eff007e24 */ /* 0x00cfca000f8e00ff */
[----:B------:R-:W-:-:S13]  /*11220*/  ISETP.NE.AND P0, PT, R0, 0x3, PT ;  /* 0x000000030000780c */ /* 0x000fda0003f05270 */
[----:B------:R-:W-:Y:S05]  /*11230*/  @!P0 BRA `(.L_x_289) ;  /* 0x0000000000048947 */ /* 0x000fea0003800000 */
[----:B------:R-:W-:Y:S01]  /*11240*/  BPT.TRAP 0x1 ;  /* 0x000000040000795c */ /* 0x000fe20000300000 */
.L_x_289:
[----:B------:R-:W-:Y:S01]  /*11250*/  LOP3.LUT R3, R20, 0x1, RZ, 0x3c, !PT ;  /* 0x0000000114037812 */ /* 0x000fe200078e3cff */
[----:B------:R-:W-:Y:S01]  /*11260*/  IMAD R0, R10, 0x8, R16 ;  /* 0x000000080a007824 */ /* 0x000fe200078e0210 */
[----:B------:R-:W-:Y:S02]  /*11270*/  BSSY B0, `(.L_x_290) ;  /* 0x0000004000007945 */ /* 0x000fe40003800000 */
[----:B------:R-:W-:-:S04]  /*11280*/  SHF.L.U32 R3, R3, 0x1f, RZ ;  /* 0x0000001f03037819 */ /* 0x000fc800000006ff */
[----:B------:R-:W0:Y:S02]  /*11290*/  SYNCS.PHASECHK.TRANS64.TRYWAIT P1, [R0+URZ+0x29870], R3 ;  /* 0x02987003000075a7 */ /* 0x000e24000802017f */
[----:B0-----:R-:W-:Y:S05]  /*112a0*/  @!P1 BRA `(.L_x_291) ;  /* 0x0000004000909947 */ /* 0x001fea0003800000 */
.L_x_396:
[----:B------:R-:W-:Y:S05]  /*112b0*/  BSYNC B0 ;  /* 0x0000000000007941 */ /* 0x000fea0003800000 */
.L_x_290:
[----:B------:R-:W-:-:S05]  /*112c0*/  IMAD.U32 R2, RZ, RZ, UR44 ;  /* 0x0000002cff027e24 */ /* 0x000fca000f8e00ff */
[----:B------:R-:W-:-:S13]  /*112d0*/  ISETP.NE.AND P1, PT, R2, 0x3, PT ;  /* 0x000000030200780c */ /* 0x000fda0003f25270 */
[----:B------:R-:W-:Y:S05]  /*112e0*/  @!P1 BRA `(.L_x_292) ;  /* 0x0000000000049947 */ /* 0x000fea0003800000 */
[----:B------:R-:W-:Y:S01]  /*112f0*/  BPT.TRAP 0x1 ;  /* 0x000000040000795c */ /* 0x000fe20000300000 */
.L_x_292:
[----:B0-----:R-:W-:Y:S01]  /*11300*/  SHF.L.U32 R3, R20, 0x1f, RZ ;  /* 0x0000001f14037819 */ /* 0x001fe200000006ff */
[----:B------:R-:W-:-:S03]  /*11310*/  IMAD R12, R10, 0x5000, RZ ;  /* 0x000050000a0c7824 */ /* 0x000fc600078e02ff */
[----:B------:R-:W0:Y:S02]  /*11320*/  SYNCS.PHASECHK.TRANS64.TRYWAIT P1, [R0+URZ+0x29860], R3 ;  /* 0x02986003000075a7 */ /* 0x000e24000802017f */
[----:B0-----:R-:W-:Y:S05]  /*11330*/  @!P1 BRA `(.L_x_293) ;  /* 0x0000004000809947 */ /* 0x001fea0003800000 */
.L_x_397:
[----:B------:R-:W0:Y:S04]  /*11340*/  LDL R4, [R1+0x1c] ;  /* 0x00001c0001047983 */ /* 0x000e280000100800 */
[----:B------:R-:W2:Y:S04]  /*11350*/  LDL R2, [R1+0x20] ;  /* 0x0000200001027983 */ /* 0x000ea80000100800 */
[----:B------:R-:W1:Y:S01]  /*11360*/  LDL R13, [R1+0x18] ;  /* 0x00001800010d7983 */ /* 0x000e620000100800 */
[----:B------:R-:W-:Y:S05]  /*11370*/  WARPSYNC.ALL ;  /* 0x0000000000007948 */ /* 0x000fea0003800000 */
[----:B------:R-:W-:-:S05]  /*11380*/  IMAD.U32 R25, RZ, RZ, UR44 ;  /* 0x0000002cff197e24 */ /* 0x000fca000f8e00ff */
[----:B------:R-:W-:Y:S02]  /*11390*/  ISETP.NE.AND P1, PT, R25, 0x3, PT ;  /* 0x000000031900780c */ /* 0x000fe40003f25270 */
[----:B0-----:R-:W-:-:S05]  /*113a0*/  LOP3.LUT R3, R12, R4, RZ, 0xfc, !PT ;  /* 0x000000040c037212 */ /* 0x001fca00078efcff */
[----:B------:R-:W-:Y:S01]  /*113b0*/  IMAD.IADD R3, R16, 0x1, R3 ;  /* 0x0000000110037824 */ /* 0x000fe200078e0203 */
[----:B-1----:R-:W-:-:S03]  /*113c0*/  LOP3.LUT R24, R12, R13, RZ, 0xfc, !PT ;  /* 0x0000000d0c187212 */ /* 0x002fc600078efcff */
[----:B--2---:R-:W-:Y:S01]  /*113d0*/  IMAD.IADD R2, R2, 0x1, R3 ;  /* 0x0000000102027824 */ /* 0x004fe200078e0203 */
[----:B----4-:R-:W0:Y:S01]  /*113e0*/  LDSM.16.MT88.4 R4, [R3+0xa400] ;  /* 0x00a400000304783b */ /* 0x010e220000004200 */
[----:B------:R-:W-:Y:S01]  /*113f0*/  IMAD.IADD R24, R16, 0x1, R24 ;  /* 0x0000000110187824 */ /* 0x000fe200078e0218 */
[C-C-:B0-----:R-:W-:Y:S02]  /*11400*/  PRMT R8, R4.reuse, 0x6420, R5.reuse ;  /* 0x0000642004087816 */ /* 0x141fe40000000005 */
[----:B------:R-:W-:Y:S02]  /*11410*/  PRMT R9, R4, 0x7531, R5 ;  /* 0x0000753104097816 */ /* 0x000fe40000000005 */
[C-C-:B------:R-:W-:Y:S02]  /*11420*/  PRMT R10, R6.reuse, 0x6420, R7.reuse ;  /* 0x00006420060a7816 */ /* 0x140fe40000000007 */
[----:B------:R-:W-:Y:S02]  /*11430*/  PRMT R11, R6, 0x7531, R7 ;  /* 0x00007531060b7816 */ /* 0x000fe40000000007 */
[----:B------:R-:W0:Y:S04]  /*11440*/  LDSM.16.MT88.4 R4, [R2+0xa400] ;  /* 0x00a400000204783b */ /* 0x000e280000004200 */
[----:B------:R-:W-:Y:S01]  /*11450*/  STSM.16.M88.4 [R24+0x400], R8 ;  /* 0x0004000818007844 */ /* 0x000fe20000000200 */
[----:B0-----:R-:W-:-:S02]  /*11460*/  PRMT R12, R4, 0x6420, R5 ;  /* 0x00006420040c7816 */ /* 0x001fc40000000005 */
[----:B------:R-:W-:Y:S02]  /*11470*/  PRMT R13, R4, 0x7531, R5 ;  /* 0x00007531040d7816 */ /* 0x000fe40000000005 */
[C-C-:B------:R-:W-:Y:S02]  /*11480*/  PRMT R14, R6.reuse, 0x6420, R7.reuse ;  /* 0x00006420060e7816 */ /* 0x140fe40000000007 */
[----:B------:R-:W-:-:S05]  /*11490*/  PRMT R15, R6, 0x7531, R7 ;  /* 0x00007531060f7816 */ /* 0x000fca0000000007 */
[----:B------:R-:W-:Y:S04]  /*114a0*/  STSM.16.M88.4 [R24+0xc00], R12 ;  /* 0x000c000c18007844 */ /* 0x000fe80000000200 */
[----:B------:R-:W0:Y:S02]  /*114b0*/  LDSM.16.MT88.4 R8, [R3+0xb400] ;  /* 0x00b400000308783b */ /* 0x000e240000004200 */
[C-C-:B0-----:R-:W-:Y:S02]  /*114c0*/  PRMT R4, R8.reuse, 0x6420, R9.reuse ;  /* 0x0000642008047816 */ /* 0x141fe40000000009 */
[----:B------:R-:W-:Y:S02]  /*114d0*/  PRMT R5, R8, 0x7531, R9 ;  /* 0x0000753108057816 */ /* 0x000fe40000000009 */
[----:B------:R-:W-:-:S02]  /*114e0*/  PRMT R6, R10, 0x6420, R11 ;  /* 0x000064200a067816 */ /* 0x000fc4000000000b */
[----:B------:R-:W-:Y:S02]  /*114f0*/  PRMT R7, R10, 0x7531, R11 ;  /* 0x000075310a077816 */ /* 0x000fe4000000000b */
[----:B------:R-:W0:Y:S04]  /*11500*/  LDSM.16.MT88.4 R8, [R2+0xb400] ;  /* 0x00b400000208783b */ /* 0x000e280000004200 */
[----:B------:R-:W-:Y:S01]  /*11510*/  STSM.16.M88.4 [R24+0x1400], R4 ;  /* 0x0014000418007844 */ /* 0x000fe20000000200 */
[C-C-:B0-----:R-:W-:Y:S02]  /*11520*/  PRMT R20, R8.reuse, 0x6420, R9.reuse ;  /* 0x0000642008147816 */ /* 0x141fe40000000009 */
[----:B------:R-:W-:Y:S02]  /*11530*/  PRMT R21, R8, 0x7531, R9 ;  /* 0x0000753108157816 */ /* 0x000fe40000000009 */
[----:B------:R-:W-:-:S02]  /*11540*/  PRMT R22, R10, 0x6420, R11 ;  /* 0x000064200a167816 */ /* 0x000fc4000000000b */
        /* <DEDUP_REMOVED lines=20> */
[----:B------:R0:W-:Y:S02]  /*11690*/  STSM.16.M88.4 [R24+0x3400], R4 ;  /* 0x0034000418007844 */ /* 0x0001e40000000200 */
[C-C-:B0-----:R-:W-:Y:S02]  /*116a0*/  PRMT R4, R8.reuse, 0x6420, R9.reuse ;  /* 0x0000642008047816 */ /* 0x141fe40000000009 */
[----:B------:R-:W-:-:S02]  /*116b0*/  PRMT R5, R8, 0x7531, R9 ;  /* 0x0000753108057816 */ /* 0x000fc40000000009 */
[C-C-:B------:R-:W-:Y:S02]  /*116c0*/  PRMT R6, R10.reuse, 0x6420, R11.reuse ;  /* 0x000064200a067816 */ /* 0x140fe4000000000b */
[----:B------:R-:W-:-:S05]  /*116d0*/  PRMT R7, R10, 0x7531, R11 ;  /* 0x000075310a077816 */ /* 0x000fca000000000b */
[----:B------:R-:W-:Y:S04]  /*116e0*/  STSM.16.M88.4 [R24+0x3c00], R4 ;  /* 0x003c000418007844 */ /* 0x000fe80000000200 */
[----:B------:R-:W0:Y:S04]  /*116f0*/  LDSM.16.MT88.4 R8, [R3+0xe400] ;  /* 0x00e400000308783b */ /* 0x000e280000004200 */
        /* <DEDUP_REMOVED lines=19> */
.L_x_294:
[----:B-1----:R1:W-:Y:S01]  /*11830*/  SYNCS.ARRIVE.TRANS64.A1T0 RZ, [R0+URZ+0x29850], RZ ;  /* 0x029850ff00ff79a7 */ /* 0x0023e2000810003f */
[----:B------:R-:W-:Y:S06]  /*11840*/  BAR.SYNC.DEFER_BLOCKING 0x2, 0x80 ;  /* 0x0082000000007b1d */ /* 0x000fec0000010000 */
[----:B------:R-:W-:Y:S05]  /*11850*/  @!P0 BRA `(.L_x_295) ;  /* 0x0000000000048947 */ /* 0x000fea0003800000 */
[----:B------:R-:W-:Y:S01]  /*11860*/  BPT.TRAP 0x1 ;  /* 0x000000040000795c */ /* 0x000fe20000300000 */
.L_x_295:
[----:B------:R-:W2:Y:S01]  /*11870*/  LDL R2, [R1+0x10] ;  /* 0x0000100001027983 */ /* 0x000ea20000100800 */
[----:B-1----:R-:W-:Y:S02]  /*11880*/  VIADD R0, R0, 0x29880 ;  /* 0x0002988000007836 */ /* 0x002fe40000000000 */
[----:B------:R-:W-:Y:S02]  /*11890*/  IMAD.MOV.U32 R20, RZ, RZ, R32 ;  /* 0x000000ffff147224 */ /* 0x000fe400078e0020 */
[----:B0-----:R-:W-:Y:S01]  /*118a0*/  IMAD.MOV.U32 R10, RZ, RZ, R19 ;  /* 0x000000ffff0a7224 */ /* 0x001fe200078e0013 */
[----:B--2---:R-:W-:-:S04]  /*118b0*/  PRMT R0, R2, 0x654, R0 ;  /* 0x0000065402007816 */ /* 0x004fc80000000000 */
[----:B------:R2:W-:Y:S01]  /*118c0*/  SYNCS.ARRIVE.TRANS64.RED.A1T0 RZ, [R0+URZ], RZ ;  /* 0x000000ff00ff79a7 */ /* 0x0005e2000810043f */
[----:B------:R-:W-:Y:S05]  /*118d0*/  @P2 BRA `(.L_x_296) ;  /* 0xffffffe800482947 */ /* 0x000fea000383ffff */
.L_x_276:
[----:B--2---:R-:W2:Y:S01]  /*118e0*/  S2R R0, SR_TID.X ;  /* 0x0000000000007919 */ /* 0x004ea20000002100 */
[----:B------:R-:W-:Y:S01]  /*118f0*/  BSSY B0, `(.L_x_297) ;  /* 0x0000013000007945 */ /* 0x000fe20003800000 */
[----:B--2---:R-:W-:Y:S01]  /*11900*/  LOP3.LUT R2, R0, 0x7f, RZ, 0xc0, !PT ;  /* 0x0000007f00027812 */ /* 0x004fe200078ec0ff */
[----:B------:R-:W-:-:S03]  /*11910*/  IMAD.U32 R0, RZ, RZ, UR46 ;  /* 0x0000002eff007e24 */ /* 0x000fc6000f8e00ff */
[----:B------:R-:W-:Y:S02]  /*11920*/  ISETP.NE.AND P1, PT, R2, RZ, PT ;  /* 0x000000ff0200720c */ /* 0x000fe40003f25270 */
[----:B------:R-:W-:-:S11]  /*11930*/  ISETP.NE.AND P0, PT, R0, 0x3, PT ;  /* 0x000000030000780c */ /* 0x000fd60003f05270 */
[----:B------:R-:W-:Y:S05]  /*11940*/  @P1 BRA `(.L_x_298) ;  /* 0x0000000000341947 */ /* 0x000fea0003800000 */
[----:B------:R-:W2:Y:S01]  /*11950*/  S2R R5, SR_LANEID ;  /* 0x0000000000057919 */ /* 0x000ea20000000000 */
[----:B------:R-:W-:Y:S01]  /*11960*/  VOTEU.ANY UR4, UPT, PT ;  /* 0x0000000000047886 */ /* 0x000fe200038e0100 */
[----:B0-----:R-:W0:Y:S01]  /*11970*/  LDC.64 R2, c[0x0][0xc60] ;  /* 0x00031800ff027b82 */ /* 0x001e220000000a00 */
[----:B------:R-:W2:Y:S02]  /*11980*/  FLO.U32 R0, UR4 ;  /* 0x0000000400007d00 */ /* 0x000ea400080e0000 */
[----:B--2---:R-:W-:-:S06]  /*11990*/  ISETP.EQ.U32.AND P1, PT, R0, R5, PT ;  /* 0x000000050000720c */ /* 0x004fcc0003f22070 */
[----:B------:R-:W0:Y:S07]  /*119a0*/  POPC R5, UR4 ;  /* 0x0000000400057d09 */ /* 0x000e2e0008000000 */
[----:B0-----:R-:W2:Y:S01]  /*119b0*/  @P1 ATOMG.E.ADD.STRONG.GPU PT, R3, desc[UR52][R2.64], R5 ;  /* 0x00000005020319a8 */ /* 0x001ea200081ee1f4 */
[----:B------:R-:W0:Y:S02]  /*119c0*/  S2R R4, SR_LTMASK ;  /* 0x0000000000047919 */ /* 0x000e240000003900 */
[----:B0-----:R-:W-:-:S04]  /*119d0*/  LOP3.LUT R4, R4, UR4, RZ, 0xc0, !PT ;  /* 0x0000000404047c12 */ /* 0x001fc8000f8ec0ff */
[----:B------:R-:W0:Y:S01]  /*119e0*/  POPC R7, R4 ;  /* 0x0000000400077309 */ /* 0x000e220000000000 */
[----:B--2---:R-:W0:Y:S02]  /*119f0*/  SHFL.IDX PT, R0, R3, R0, 0x1f ;  /* 0x00001f0003007589 */ /* 0x004e2400000e0000 */
[----:B0-----:R-:W-:-:S05]  /*11a00*/  IADD3 R0, R0, UR47, R7 ;  /* 0x0000002f00007c10 */ /* 0x001fca000fffe007 */
[----:B------:R2:W-:Y:S02]  /*11a10*/  STL [R1], R0 ;  /* 0x0000000001007387 */ /* 0x0005e40000100800 */
.L_x_298:
[----:B------:R-:W-:Y:S05]  /*11a20*/  BSYNC B0 ;  /* 0x0000000000007941 */ /* 0x000fea0003800000 */
.L_x_297:
[----:B------:R-:W-:Y:S05]  /*11a30*/  @!P0 BRA `(.L_x_299) ;  /* 0x0000000000048947 */ /* 0x000fea0003800000 */
[----:B------:R-:W-:Y:S01]  /*11a40*/  BPT.TRAP 0x1 ;  /* 0x000000040000795c */ /* 0x000fe20000300000 */
.L_x_299:
[----:B0-----:R-:W-:Y:S01]  /*11a50*/  LOP3.LUT R3, R32, 0x1, RZ, 0x3c, !PT ;  /* 0x0000000120037812 */ /* 0x001fe200078e3cff */
[----:B------:R-:W-:Y:S01]  /*11a60*/  IMAD R18, R19, 0x8, R16 ;  /* 0x0000000813127824 */ /* 0x000fe200078e0210 */
[----:B------:R-:W-:Y:S02]  /*11a70*/  BSSY B0, `(.L_x_300) ;  /* 0x0000004000007945 */ /* 0x000fe40003800000 */
[----:B------:R-:W-:-:S04]  /*11a80*/  SHF.L.U32 R3, R3, 0x1f, RZ ;  /* 0x0000001f03037819 */ /* 0x000fc800000006ff */
[----:B------:R-:W0:Y:S02]  /*11a90*/  SYNCS.PHASECHK.TRANS64.TRYWAIT P1, [R18+URZ+0x29870], R3 ;  /* 0x02987003120075a7 */ /* 0x000e24000802017f */
[----:B0-----:R-:W-:Y:S05]  /*11aa0*/  @!P1 BRA `(.L_x_301) ;  /* 0x0000003800b89947 */ /* 0x001fea0003800000 */
.L_x_398:
[----:B------:R-:W-:Y:S05]  /*11ab0*/  BSYNC B0 ;  /* 0x0000000000007941 */ /* 0x000fea0003800000 */
.L_x_300:
[----:B--2---:R-:W-:-:S05]  /*11ac0*/  IMAD.U32 R0, RZ, RZ, UR44 ;  /* 0x0000002cff007e24 */ /* 0x004fca000f8e00ff */
[----:B------:R-:W-:-:S13]  /*11ad0*/  ISETP.NE.AND P1, PT, R0, 0x3, PT ;  /* 0x000000030000780c */ /* 0x000fda0003f25270 */
[----:B------:R-:W-:Y:S05]  /*11ae0*/  @!P1 BRA `(.L_x_302) ;  /* 0x0000000000049947 */ /* 0x000fea0003800000 */
[----:B------:R-:W-:Y:S01]  /*11af0*/  BPT.TRAP 0x1 ;  /* 0x000000040000795c */ /* 0x000fe20000300000 */
.L_x_302:
[----:B0-----:R-:W-:-:S04]  /*11b00*/  SHF.L.U32 R3, R32, 0x1f, RZ ;  /* 0x0000001f20037819 */ /* 0x001fc800000006ff */
[----:B------:R-:W0:Y:S02]  /*11b10*/  SYNCS.PHASECHK.TRANS64.TRYWAIT P1, [R18+URZ+0x29860], R3 ;  /* 0x02986003120075a7 */ /* 0x000e24000802017f */
[----:B0-----:R-:W-:Y:S05]  /*11b20*/  @!P1 BRA `(.L_x_303) ;  /* 0x0000003800ac9947 */ /* 0x001fea0003800000 */
.L_x_399:
[----:B------:R-:W0:Y:S04]  /*11b30*/  LDL R2, [R1+0x1c] ;  /* 0x00001c0001027983 */ /* 0x000e280000100800 */
[----:B------:R-:W2:Y:S04]  /*11b40*/  LDL R13, [R1+0x20] ;  /* 0x00002000010d7983 */ /* 0x000ea80000100800 */
[----:B------:R-:W3:Y:S01]  /*11b50*/  LDL R12, [R1+0x18] ;  /* 0x00001800010c7983 */ /* 0x000ee20000100800 */
[----:B------:R-:W-:Y:S01]  /*11b60*/  IMAD R0, R19, 0x5000, RZ ;  /* 0x0000500013007824 */ /* 0x000fe200078e02ff */
[----:B------:R-:W-:Y:S05]  /*11b70*/  WARPSYNC.ALL ;  /* 0x0000000000007948 */ /* 0x000fea0003800000 */
[----:B------:R-:W-:-:S05]  /*11b80*/  IMAD.U32 R24, RZ, RZ, UR44 ;  /* 0x0000002cff187e24 */ /* 0x000fca000f8e00ff */
[----:B------:R-:W-:Y:S02]  /*11b90*/  ISETP.NE.AND P1, PT, R24, 0x3, PT ;  /* 0x000000031800780c */ /* 0x000fe40003f25270 */
[----:B0-----:R-:W-:-:S05]  /*11ba0*/  LOP3.LUT R3, R0, R2, RZ, 0xfc, !PT ;  /* 0x0000000200037212 */ /* 0x001fca00078efcff */
[----:B------:R-:W-:-:S04]  /*11bb0*/  IMAD.IADD R2, R16, 0x1, R3 ;  /* 0x0000000110027824 */ /* 0x000fc800078e0203 */
[----:B--2---:R-:W-:Y:S01]  /*11bc0*/  IMAD.IADD R3, R13, 0x1, R2 ;  /* 0x000000010d037824 */ /* 0x004fe200078e0202 */
[----:B------:R-:W0:Y:S01]  /*11bd0*/  LDSM.16.MT88.4 R8, [R2+0xa400] ;  /* 0x00a400000208783b */ /* 0x000e220000004200 */
[----:B---3--:R-:W-:-:S05]  /*11be0*/  LOP3.LUT R13, R0, R12, RZ, 0xfc, !PT ;  /* 0x0000000c000d7212 */ /* 0x008fca00078efcff */
        /* <DEDUP_REMOVED lines=21> */
[----:B-1----:R-:W-:-:S02]  /*11d40*/  PRMT R22, R10, 0x6420, R11 ;  /* 0x000064200a167816 */ /* 0x002fc4000000000b */
        /* <DEDUP_REMOVED lines=46> */
.L_x_304:
[----:B-1----:R1:W-:Y:S01]  /*12030*/  SYNCS.ARRIVE.TRANS64.A1T0 RZ, [R18+URZ+0x29850], RZ ;  /* 0x029850ff12ff79a7 */ /* 0x0023e2000810003f */
[----:B------:R-:W-:Y:S06]  /*12040*/  BAR.SYNC.DEFER_BLOCKING 0x2, 0x80 ;  /* 0x0082000000007b1d */ /* 0x000fec0000010000 */
[----:B------:R-:W-:Y:S05]  /*12050*/  @!P0 BRA `(.L_x_305) ;  /* 0x0000000000048947 */ /* 0x000fea0003800000 */
[----:B------:R-:W-:Y:S01]  /*12060*/  BPT.TRAP 0x1 ;  /* 0x000000040000795c */ /* 0x000fe20000300000 */
.L_x_305:
[----:B0-----:R-:W2:Y:S01]  /*12070*/  LDL R0, [R1+0x10] ;  /* 0x0000100001007983 */ /* 0x001ea20000100800 */
[----:B-1----:R-:W-:Y:S02]  /*12080*/  VIADD R18, R18, 0x29880 ;  /* 0x0002988012127836 */ /* 0x002fe40000000000 */
[----:B------:R-:W-:-:S05]  /*12090*/  VIADD R19, R19, 0x1 ;  /* 0x0000000113137836 */ /* 0x000fca0000000000 */
[----:B------:R-:W-:-:S04]  /*120a0*/  ISETP.NE.AND P0, PT, R19, 0x2, PT ;  /* 0x000000021300780c */ /* 0x000fc80003f05270 */
[----:B------:R-:W-:Y:S02]  /*120b0*/  SEL R3, RZ, 0x1, P0 ;  /* 0x00000001ff037807 */ /* 0x000fe40000000000 */
[----:B------:R-:W-:Y:S02]  /*120c0*/  SEL R19, R19, RZ, P0 ;  /* 0x000000ff13137207 */ /* 0x000fe40000000000 */
[----:B------:R-:W-:Y:S02]  /*120d0*/  LOP3.LUT R32, R32, R3, RZ, 0x3c, !PT ;  /* 0x0000000320207212 */ /* 0x000fe400078e3cff */
[----:B--2---:R-:W-:-:S04]  /*120e0*/  PRMT R18, R0, 0x654, R18 ;  /* 0x0000065400127816 */ /* 0x004fc80000000012 */
[----:B------:R1:W-:Y:S03]  /*120f0*/  SYNCS.ARRIVE.TRANS64.RED.A1T0 RZ, [R18+URZ], RZ ;  /* 0x000000ff12ff79a7 */ /* 0x0003e6000810043f */
.L_x_244:
[----:B------:R-:W-:Y:S05]  /*12100*/  BSYNC B7 ;  /* 0x0000000000077941 */ /* 0x000fea0003800000 */
.L_x_242:
[----:B------:R-:W-:-:S13]  /*12110*/  LOP3.LUT P0, RZ, R17, 0x200, RZ, 0xc0, !PT ;  /* 0x0000020011ff7812 */ /* 0x000fda000780c0ff */
[----:B------:R-:W-:Y:S05]  /*12120*/  @!P0 BRA `(.L_x_306) ;  /* 0x0000000000348947 */ /* 0x000fea0003800000 */
[----:B------:R-:W0:Y:S08]  /*12130*/  S2UR UR4, SR_CgaCtaId ;  /* 0x00000000000479c3 */ /* 0x000e300000008800 */
[----:B------:R-:W-:Y:S01]  /*12140*/  BAR.SYNC.DEFER_BLOCKING 0x5, 0x180 ;  /* 0x0146000000007b1d */ /* 0x000fe20000010000 */
[----:B------:R-:W-:Y:S01]  /*12150*/  MOV R16, 0x400 ;  /* 0x0000040000107802 */ /* 0x000fe20000000f00 */
[----:B0-----:R-:W-:-:S05]  /*12160*/  IMAD.U32 R0, RZ, RZ, UR4 ;  /* 0x00000004ff007e24 */ /* 0x001fca000f8e00ff */
[----:B------:R-:W-:Y:S01]  /*12170*/  LEA R16, R0, R16, 0x18 ;  /* 0x0000001000107211 */ /* 0x000fe200078ec0ff */
[----:B------:R-:W-:Y:S04]  /*12180*/  STL [R1+0x10], R0 ;  /* 0x0000100001007387 */ /* 0x000fe80000100800 */
[----:B------:R-:W0:Y:S04]  /*12190*/  LDS.128 R4, [R16+0x298d0] ;  /* 0x0298d00010047984 */ /* 0x000e280000000c00 */
[----:B0-----:R0:W-:Y:S01]  /*121a0*/  STL.64 [R1], R4 ;  /* 0x0000000401007387 */ /* 0x0011e20000100a00 */
[----:B------:R-:W-:-:S03]  /*121b0*/  IMAD.MOV.U32 R0, RZ, RZ, R7 ;  /* 0x000000ffff007224 */ /* 0x000fc600078e0007 */
[----:B------:R0:W-:Y:S02]  /*121c0*/  STL [R1+0x8], R6 ;  /* 0x0000080601007387 */ /* 0x0001e40000100800 */
[----:B------:R-:W-:Y:S01]  /*121d0*/  R2UR UR39, R0 ;  /* 0x00000000002772ca */ /* 0x000fe200000e0000 */
[----:B------:R-:W-:Y:S06]  /*121e0*/  BAR.ARV 0x4, 0x180 ;  /* 0x0106000000007b1d */ /* 0x000fec0000002000 */
[----:B------:R-:W-:Y:S08]  /*121f0*/  BRA `(.L_x_307) ;  /* 0x0000000800e07947 */ /* 0x000ff00003800000 */
.L_x_306:
[----:B0-----:R-:W2:Y:S01]  /*12200*/  LDL.LU R0, [R1] ;  /* 0x0000000001007983 */ /* 0x001ea20000300800 */
[----:B------:R-:W-:Y:S01]  /*12210*/  ULDC UR4, c[0x0][0xc3c] ;  /* 0x00030f0000047ab9 */ /* 0x000fe20000000800 */
[----:B------:R-:W0:Y:S02]  /*12220*/  S2R R2, SR_TID.X ;  /* 0x0000000000027919 */ /* 0x000e240000002100 */
[----:B0-----:R-:W-:-:S04]  /*12230*/  LOP3.LUT R9, R2, 0x1f, RZ, 0xc0, !PT ;  /* 0x0000001f02097812 */ /* 0x001fc800078ec0ff */
[C---:B------:R-:W-:Y:S01]  /*12240*/  ISETP.NE.AND P0, PT, R9.reuse, 0x1f, PT ;  /* 0x0000001f0900780c */ /* 0x040fe20003f05270 */
[----:B------:R-:W-:-:S05]  /*12250*/  VIADD R7, R9, UR39 ;  /* 0x0000002709077c36 */ /* 0x000fca0008000000 */
[----:B------:R-:W-:Y:S01]  /*12260*/  ISETP.GE.OR P1, PT, R7, UR4, !P0 ;  /* 0x0000000407007c0c */ /* 0x000fe2000c726670 */
[----:B------:R-:W-:-:S12]  /*12270*/  ULDC UR4, c[0x0][0xc3c] ;  /* 0x00030f0000047ab9 */ /* 0x000fd80000000800 */
[----:B------:R-:W0:Y:S08]  /*12280*/  @!P1 LDC.64 R2, c[0x0][0xc80] ;  /* 0x00032000ff029b82 */ /* 0x000e300000000a00 */
[----:B------:R-:W3:Y:S01]  /*12290*/  @!P1 LDC.64 R4, c[0x0][0xc78] ;  /* 0x00031e00ff049b82 */ /* 0x000ee20000000a00 */
[----:B0-----:R-:W-:-:S04]  /*122a0*/  @!P1 IMAD.WIDE R2, R7, 0x4, R2 ;  /* 0x0000000407029825 */ /* 0x001fc800078e0202 */
[----:B--2---:R-:W-:Y:S02]  /*122b0*/  IMAD.MOV.U32 R10, RZ, RZ, R0 ;  /* 0x000000ffff0a7224 */ /* 0x004fe400078e0000 */
[----:B------:R-:W-:-:S06]  /*122c0*/  IMAD.MOV.U32 R0, RZ, RZ, RZ ;  /* 0x000000ffff007224 */ /* 0x000fcc00078e00ff */
[----:B------:R3:W2:Y:S02]  /*122d0*/  @!P1 LDG.E R0, desc[UR52][R2.64] ;  /* 0x0000003402009981 */ /* 0x0006a4000c1e1900 */
[----:B---3--:R-:W-:-:S04]  /*122e0*/  @!P1 IMAD.WIDE R2, R7, 0x4, R4 ;  /* 0x0000000407029825 */ /* 0x008fc800078e0204 */
[----:B------:R-:W-:-:S06]  /*122f0*/  IMAD.MOV.U32 R5, RZ, RZ, RZ ;  /* 0x000000ffff057224 */ /* 0x000fcc00078e00ff */
[----:B------:R-:W2:Y:S01]  /*12300*/  @!P1 LDG.E R5, desc[UR52][R2.64] ;  /* 0x0000003402059981 */ /* 0x000ea2000c1e1900 */
[C---:B------:R-:W-:Y:S02]  /*12310*/  ISETP.NE.AND P1, PT, R9.reuse, RZ, PT ;  /* 0x000000ff0900720c */ /* 0x040fe40003f25270 */
[C---:B------:R-:W-:Y:S01]  /*12320*/  ISETP.GE.U32.AND P2, PT, R9.reuse, 0x2, PT ;  /* 0x000000020900780c */ /* 0x040fe20003f46070 */
[----:B------:R-:W-:Y:S01]  /*12330*/  SHFL.IDX PT, R11, R10, 0x1, 0x1f ;  /* 0x00201f000a0b7f89 */ /* 0x000fe200000e0000 */
[C---:B------:R-:W-:Y:S02]  /*12340*/  ISETP.GE.U32.AND P3, PT, R9.reuse, 0x4, PT ;  /* 0x000000040900780c */ /* 0x040fe40003f66070 */
[C---:B------:R-:W-:Y:S02]  /*12350*/  ISETP.GE.U32.AND P4, PT, R9.reuse, 0x8, PT ;  /* 0x000000080900780c */ /* 0x040fe40003f86070 */
[----:B------:R-:W-:Y:S01]  /*12360*/  ISETP.GE.U32.AND P5, PT, R9, 0x10, PT ;  /* 0x000000100900780c */ /* 0x000fe20003fa6070 */
[----:B--2---:R-:W-:-:S05]  /*12370*/  IMAD R4, R5, R0, RZ ;  /* 0x0000000005047224 */ /* 0x004fca00078e02ff */
        /* <DEDUP_REMOVED lines=8> */
[----:B------:R-:W-:Y:S02]  /*12400*/  IMAD.IADD R4, R6, 0x1, R3 ;  /* 0x0000000106047824 */ /* 0x000fe400078e0203 */
[----:B------:R-:W-:Y:S04]  /*12410*/  SHFL.IDX PT, R6, R10, RZ, 0x1f ;  /* 0x00001fff0a067589 */ /* 0x000fe800000e0000 */
[----:B------:R-:W0:Y:S02]  /*12420*/  SHFL.UP PT, R2, R4, 0x8, RZ ;  /* 0x0500000004027989 */ /* 0x000e2400000e00ff */
[----:B0-----:R-:W-:-:S05]  /*12430*/  SEL R3, R2, RZ, P4 ;  /* 0x000000ff02037207 */ /* 0x001fca0002000000 */
[----:B------:R-:W-:-:S05]  /*12440*/  IMAD.IADD R7, R4, 0x1, R3 ;  /* 0x0000000104077824 */ /* 0x000fca00078e0203 */
[----:B------:R-:W0:Y:S02]  /*12450*/  SHFL.UP PT, R2, R7, 0x10, RZ ;  /* 0x0600000007027989 */ /* 0x000e2400000e00ff */
[----:B0-----:R-:W-:-:S05]  /*12460*/  SEL R2, R2, RZ, P5 ;  /* 0x000000ff02027207 */ /* 0x001fca0002800000 */
[----:B------:R-:W-:Y:S02]  /*12470*/  IMAD.IADD R3, R7, 0x1, R2 ;  /* 0x0000000107037824 */ /* 0x000fe400078e0202 */
[----:B------:R-:W0:Y:S01]  /*12480*/  LDC R2, c[0x0][0xc38] ;  /* 0x00030e00ff027b82 */ /* 0x000e220000000800 */
[----:B------:R-:W-:Y:S02]  /*12490*/  IMAD.MOV.U32 R7, RZ, RZ, RZ ;  /* 0x000000ffff077224 */ /* 0x000fe400078e00ff */
[----:B------:R-:W0:Y:S02]  /*124a0*/  SHFL.IDX PT, R9, R3, 0x1f, 0x1f ;  /* 0x03e01f0003097f89 */ /* 0x000e2400000e0000 */
[----:B0-----:R-:W-:-:S04]  /*124b0*/  IMAD R4, R9, R2, RZ ;  /* 0x0000000209047224 */ /* 0x001fc800078e02ff */
[----:B------:R-:W-:-:S05]  /*124c0*/  IMAD.IADD R9, R11, 0x1, R4 ;  /* 0x000000010b097824 */ /* 0x000fca00078e0204 */
[----:B------:R-:W-:-:S13]  /*124d0*/  ISETP.GT.AND P6, PT, R9, R6, PT ;  /* 0x000000060900720c */ /* 0x000fda0003fc4270 */
[----:B------:R-:W-:Y:S05]  /*124e0*/  @P6 BRA `(.L_x_308) ;  /* 0x0000000000986947 */ /* 0x000fea0003800000 */
.L_x_310:
[----:B------:R-:W-:-:S04]  /*124f0*/  UIADD3 UR39, UR39, 0x1f, URZ ;  /* 0x0000001f27277890 */ /* 0x000fc8000fffe03f */
[----:B------:R-:W-:-:S06]  /*12500*/  UISETP.GE.AND UP0, UPT, UR39, UR4, UPT ;  /* 0x000000042700728c */ /* 0x000fcc000bf06270 */
[----:B------:R-:W-:-:S13]  /*12510*/  PLOP3.LUT P6, PT, PT, PT, UP0, 0x40, 0x0 ;  /* 0x000000000000781c */ /* 0x000fda0003fce808 */
[----:B------:R-:W-:Y:S05]  /*12520*/  @!P6 BRA `(.L_x_309) ;  /* 0x0000000400b8e947 */ /* 0x000fea0003800000 */
[----:B------:R-:W0:Y:S02]  /*12530*/  S2R R0, SR_TID.X ;  /* 0x0000000000007919 */ /* 0x000e240000002100 */
[----:B0-----:R-:W-:-:S05]  /*12540*/  LOP3.LUT R0, R0, 0x1f, RZ, 0xc0, !PT ;  /* 0x0000001f00007812 */ /* 0x001fca00078ec0ff */
[----:B------:R-:W-:Y:S02]  /*12550*/  VIADD R11, R0, UR39 ;  /* 0x00000027000b7c36 */ /* 0x000fe40008000000 */
[----:B------:R-:W-:-:S03]  /*12560*/  IMAD.MOV.U32 R0, RZ, RZ, RZ ;  /* 0x000000ffff007224 */ /* 0x000fc600078e00ff */
[----:B------:R-:W-:-:S13]  /*12570*/  ISETP.GE.OR P6, PT, R11, UR4, !P0 ;  /* 0x000000040b007c0c */ /* 0x000fda000c7c6670 */
[----:B------:R-:W0:Y:S08]  /*12580*/  @!P6 LDC.64 R2, c[0x0][0xc80] ;  /* 0x00032000ff02eb82 */ /* 0x000e300000000a00 */
[----:B------:R-:W2:Y:S01]  /*12590*/  @!P6 LDC.64 R4, c[0x0][0xc78] ;  /* 0x00031e00ff04eb82 */ /* 0x000ea20000000a00 */
[----:B0-----:R-:W-:-:S05]  /*125a0*/  @!P6 IMAD.WIDE R2, R11, 0x4, R2 ;  /* 0x000000040b02e825 */ /* 0x001fca00078e0202 */
[----:B------:R2:W3:Y:S02]  /*125b0*/  @!P6 LDG.E R0, desc[UR52][R2.64] ;  /* 0x000000340200e981 */ /* 0x0004e4000c1e1900 */
[----:B--2---:R-:W-:-:S04]  /*125c0*/  @!P6 IMAD.WIDE R2, R11, 0x4, R4 ;  /* 0x000000040b02e825 */ /* 0x004fc800078e0204 */
[----:B------:R-:W-:-:S06]  /*125d0*/  IMAD.MOV.U32 R5, RZ, RZ, RZ ;  /* 0x000000ffff057224 */ /* 0x000fcc00078e00ff */
[----:B------:R-:W3:Y:S02]  /*125e0*/  @!P6 LDG.E R5, desc[UR52][R2.64] ;  /* 0x000000340205e981 */ /* 0x000ee4000c1e1900 */
        /* <DEDUP_REMOVED lines=16> */
[----:B------:R-:W0:Y:S03]  /*126f0*/  LDC R2, c[0x0][0xc38] ;  /* 0x00030e00ff027b82 */ /* 0x000e260000000800 */
[----:B------:R-:W0:Y:S02]  /*12700*/  SHFL.IDX PT, R13, R3, 0x1f, 0x1f ;  /* 0x03e01f00030d7f89 */ /* 0x000e2400000e0000 */
[----:B0-----:R-:W-:-:S04]  /*12710*/  IMAD R4, R13, R2, RZ ;  /* 0x000000020d047224 */ /* 0x001fc800078e02ff */
[----:B------:R-:W-:-:S05]  /*12720*/  IMAD.IADD R9, R4, 0x1, R9 ;  /* 0x0000000104097824 */ /* 0x000fca00078e0209 */
[----:B------:R-:W-:-:S13]  /*12730*/  ISETP.GT.AND P6, PT, R9, R6, PT ;  /* 0x000000060900720c */ /* 0x000fda0003fc4270 */
[----:B------:R-:W-:Y:S05]  /*12740*/  @!P6 BRA `(.L_x_310) ;  /* 0xfffffffc0068e947 */ /* 0x000fea000383ffff */
.L_x_308:
[----:B------:R-:W-:-:S04]  /*12750*/  IMAD.IADD R9, R9, 0x1, -R4 ;  /* 0x0000000109097824 */ /* 0x000fc800078e0a04 */
        /* <DEDUP_REMOVED lines=8> */
[----:B------:R2:W3:Y:S01]  /*127e0*/  SHFL.IDX PT, R5, R5, R10, 0x1f ;  /* 0x00001f0a05057589 */ /* 0x0004e200000e0000 */
[----:B0-----:R-:W-:-:S04]  /*127f0*/  IABS R4, R0 ;  /* 0x0000000000047213 */ /* 0x001fc80000000000 */
[----:B------:R-:W0:Y:S08]  /*12800*/  I2F.RP R8, R4 ;  /* 0x0000000400087306 */ /* 0x000e300000209400 */
[----:B0-----:R-:W0:Y:S02]  /*12810*/  MUFU.RCP R8, R8 ;  /* 0x0000000800087308 */ /* 0x001e240000001000 */
[----:B0-----:R-:W-:-:S06]  /*12820*/  VIADD R11, R8, 0xffffffe ;  /* 0x0ffffffe080b7836 */ /* 0x001fcc0000000000 */
[----:B------:R-:W0:Y:S01]  /*12830*/  F2I.FTZ.U32.TRUNC.NTZ R11, R11 ;  /* 0x0000000b000b7305 */ /* 0x000e22000021f000 */
[----:B--23--:R-:W-:Y:S05]  /*12840*/  @!P0 BRA `(.L_x_311) ;  /* 0x00000000000c8947 */ /* 0x00cfea0003800000 */
[----:B------:R-:W-:-:S06]  /*12850*/  UIADD3 UR5, UR4, -0x1, URZ ;  /* 0xffffffff04057890 */ /* 0x000fcc000fffe03f */
[----:B------:R-:W-:-:S05]  /*12860*/  IMAD.U32 R8, RZ, RZ, UR5 ;  /* 0x00000005ff087e24 */ /* 0x000fca000f8e00ff */
[----:B------:R2:W3:Y:S02]  /*12870*/  SHFL.IDX PT, R7, R3, R8, 0x1f ;  /* 0x00001f0803077589 */ /* 0x0004e400000e0000 */
.L_x_311:
[----:B---3--:R-:W-:Y:S01]  /*12880*/  IMAD R10, R7, R2, R9 ;  /* 0x00000002070a7224 */ /* 0x008fe200078e0209 */
[----:B------:R-:W-:Y:S01]  /*12890*/  IABS R7, R5 ;  /* 0x0000000500077213 */ /* 0x000fe20000000000 */
[--C-:B0-----:R-:W-:Y:S01]  /*128a0*/  IMAD.MOV R9, RZ, RZ, -R11.reuse ;  /* 0x000000ffff097224 */ /* 0x101fe200078e0a0b */
[----:B------:R-:W-:Y:S01]  /*128b0*/  UIADD3 UR39, UR4, UR39, URZ ;  /* 0x0000002704277290 */ /* 0x000fe2000fffe03f */
[----:B------:R-:W-:Y:S01]  /*128c0*/  IMAD.MOV.U32 R2, RZ, RZ, RZ ;  /* 0x000000ffff027224 */ /* 0x000fe200078e00ff */
[----:B--2---:R-:W0:Y:S01]  /*128d0*/  I2F.RP R8, R7 ;  /* 0x0000000700087306 */ /* 0x004e220000209400 */
[----:B------:R-:W-:Y:S01]  /*128e0*/  IMAD R9, R9, R4, RZ ;  /* 0x0000000409097224 */ /* 0x000fe200078e02ff */
[----:B------:R2:W-:Y:S01]  /*128f0*/  STL [R1], R10 ;  /* 0x0000000a01007387 */ /* 0x0005e20000100800 */
[----:B------:R-:W-:Y:S02]  /*12900*/  IMAD.MOV.U32 R3, RZ, RZ, R11 ;  /* 0x000000ffff037224 */ /* 0x000fe400078e000b */
[----:B------:R-:W-:Y:S01]  /*12910*/  IMAD.HI.U32 R11, R11, R9, R2 ;  /* 0x000000090b0b7227 */ /* 0x000fe200078e0002 */
[----:B------:R-:W-:-:S03]  /*12920*/  IABS R3, R0 ;  /* 0x0000000000037213 */ /* 0x000fc60000000000 */
[----:B------:R-:W-:Y:S02]  /*12930*/  IMAD.IADD R9, R6, 0x1, -R10 ;  /* 0x0000000106097824 */ /* 0x000fe400078e0a0a */
[----:B------:R-:W-:Y:S01]  /*12940*/  IMAD.MOV R3, RZ, RZ, -R3 ;  /* 0x000000ffff037224 */ /* 0x000fe200078e0a03 */
[----:B0-----:R-:W0:Y:S02]  /*12950*/  MUFU.RCP R8, R8 ;  /* 0x0000000800087308 */ /* 0x001e240000001000 */
[----:B------:R-:W-:-:S05]  /*12960*/  IABS R2, R9 ;  /* 0x0000000900027213 */ /* 0x000fca0000000000 */
[----:B------:R-:W-:-:S04]  /*12970*/  IMAD.HI.U32 R6, R11, R2, RZ ;  /* 0x000000020b067227 */ /* 0x000fc800078e00ff */
[----:B------:R-:W-:-:S05]  /*12980*/  IMAD R11, R6, R3, R2 ;  /* 0x00000003060b7224 */ /* 0x000fca00078e0202 */
[----:B------:R-:W-:Y:S01]  /*12990*/  ISETP.GT.U32.AND P1, PT, R4, R11, PT ;  /* 0x0000000b0400720c */ /* 0x000fe20003f24070 */
[----:B0-----:R-:W-:-:S06]  /*129a0*/  VIADD R3, R8, 0xffffffe ;  /* 0x0ffffffe08037836 */ /* 0x001fcc0000000000 */
[----:B------:R-:W0:Y:S06]  /*129b0*/  F2I.FTZ.U32.TRUNC.NTZ R3, R3 ;  /* 0x0000000300037305 */ /* 0x000e2c000021f000 */
[----:B------:R-:W-:Y:S02]  /*129c0*/  @!P1 IMAD.IADD R11, R11, 0x1, -R4 ;  /* 0x000000010b0b9824 */ /* 0x000fe400078e0a04 */
[----:B------:R-:W-:Y:S01]  /*129d0*/  @!P1 VIADD R6, R6, 0x1 ;  /* 0x0000000106069836 */ /* 0x000fe20000000000 */
[----:B------:R-:W-:Y:S02]  /*129e0*/  ISETP.NE.AND P1, PT, R0, RZ, PT ;  /* 0x000000ff0000720c */ /* 0x000fe40003f25270 */
[----:B------:R-:W-:Y:S01]  /*129f0*/  ISETP.GE.U32.AND P0, PT, R11, R4, PT ;  /* 0x000000040b00720c */ /* 0x000fe20003f06070 */
[----:B0-----:R-:W-:-:S04]  /*12a00*/  IMAD.MOV R2, RZ, RZ, -R3 ;  /* 0x000000ffff027224 */ /* 0x001fc800078e0a03 */
[----:B------:R-:W-:Y:S02]  /*12a10*/  IMAD R11, R2, R7, RZ ;  /* 0x00000007020b7224 */ /* 0x000fe400078e02ff */
[----:B------:R-:W-:-:S06]  /*12a20*/  IMAD.MOV.U32 R2, RZ, RZ, RZ ;  /* 0x000000ffff027224 */ /* 0x000fcc00078e00ff */
[----:B------:R-:W-:Y:S02]  /*12a30*/  @P0 VIADD R6, R6, 0x1 ;  /* 0x0000000106060836 */ /* 0x000fe40000000000 */
[----:B------:R-:W-:Y:S01]  /*12a40*/  IMAD.HI.U32 R4, R3, R11, R2 ;  /* 0x0000000b03047227 */ /* 0x000fe200078e0002 */
[----:B------:R-:W-:-:S04]  /*12a50*/  LOP3.LUT R2, R9, R0, RZ, 0x3c, !PT ;  /* 0x0000000009027212 */ /* 0x000fc800078e3cff */
[----:B------:R-:W-:Y:S02]  /*12a60*/  ISETP.GE.AND P2, PT, R2, RZ, PT ;  /* 0x000000ff0200720c */ /* 0x000fe40003f46270 */
[----:B------:R-:W-:-:S05]  /*12a70*/  IABS R2, R5 ;  /* 0x0000000500027213 */ /* 0x000fca0000000000 */
[----:B------:R-:W-:-:S06]  /*12a80*/  IMAD.MOV R2, RZ, RZ, -R2 ;  /* 0x000000ffff027224 */ /* 0x000fcc00078e0a02 */
[----:B------:R-:W-:Y:S01]  /*12a90*/  @!P2 IMAD.MOV R6, RZ, RZ, -R6 ;  /* 0x000000ffff06a224 */ /* 0x000fe200078e0a06 */
[----:B------:R-:W-:-:S04]  /*12aa0*/  @!P1 LOP3.LUT R6, RZ, R0, RZ, 0x33, !PT ;  /* 0x00000000ff069212 */ /* 0x000fc800078e33ff */
[-C--:B------:R-:W-:Y:S01]  /*12ab0*/  IABS R3, R6.reuse ;  /* 0x0000000600037213 */ /* 0x080fe20000000000 */
[----:B------:R-:W-:-:S04]  /*12ac0*/  IMAD R0, R0, R6, RZ ;  /* 0x0000000600007224 */ /* 0x000fc800078e02ff */
[----:B------:R-:W-:-:S04]  /*12ad0*/  IMAD.HI.U32 R4, R4, R3, RZ ;  /* 0x0000000304047227 */ /* 0x000fc800078e00ff */
[----:B------:R-:W-:-:S05]  /*12ae0*/  IMAD R2, R4, R2, R3 ;  /* 0x0000000204027224 */ /* 0x000fca00078e0203 */
[----:B------:R-:W-:-:S13]  /*12af0*/  ISETP.GT.U32.AND P1, PT, R7, R2, PT ;  /* 0x000000020700720c */ /* 0x000fda0003f24070 */
[----:B------:R-:W-:Y:S02]  /*12b00*/  @!P1 IMAD.IADD R2, R2, 0x1, -R7 ;  /* 0x0000000102029824 */ /* 0x000fe400078e0a07 */
[----:B------:R-:W-:Y:S01]  /*12b10*/  @!P1 VIADD R4, R4, 0x1 ;  /* 0x0000000104049836 */ /* 0x000fe20000000000 */
[----:B------:R-:W-:Y:S02]  /*12b20*/  ISETP.NE.AND P1, PT, R5, RZ, PT ;  /* 0x000000ff0500720c */ /* 0x000fe40003f25270 */
[----:B------:R-:W-:Y:S02]  /*12b30*/  ISETP.GE.U32.AND P0, PT, R2, R7, PT ;  /* 0x000000070200720c */ /* 0x000fe40003f06070 */
        /* <DEDUP_REMOVED lines=13> */
.L_x_309:
[----:B------:R0:W-:Y:S01]  /*12c10*/  STL [R1], R6 ;  /* 0x0000000601007387 */ /* 0x0001e20000100800 */
[----:B------:R-:W-:-:S03]  /*12c20*/  ULDC UR39, c[0x0][0xc3c] ;  /* 0x00030f0000277ab9 */ /* 0x000fc60000000800 */
[----:B------:R0:W-:Y:S04]  /*12c30*/  STL [R1+0x4], RZ ;  /* 0x000004ff01007387 */ /* 0x0001e80000100800 */
[----:B------:R0:W-:Y:S02]  /*12c40*/  STL [R1+0x8], RZ ;  /* 0x000008ff01007387 */ /* 0x0001e40000100800 */
.L_x_312:
[----:B------:R-:W3:Y:S04]  /*12c50*/  LDL R3, [R1+0x4] ;  /* 0x0000040001037983 */ /* 0x000ee80000100800 */
[----:B--2---:R-:W2:Y:S04]  /*12c60*/  LDL R2, [R1+0x8] ;  /* 0x0000080001027983 */ /* 0x004ea80000100800 */
[----:B------:R-:W4:Y:S01]  /*12c70*/  LDL R4, [R1] ;  /* 0x0000000001047983 */ /* 0x000f220000100800 */
[----:B------:R-:W5:Y:S01]  /*12c80*/  S2R R0, SR_TID.X ;  /* 0x0000000000007919 */ /* 0x000f620000002100 */
[----:B------:R-:W-:Y:S01]  /*12c90*/  BAR.SYNC.DEFER_BLOCKING 0x4, 0x180 ;  /* 0x0106000000007b1d */ /* 0x000fe20000010000 */
[----:B---3--:R-:W-:-:S02]  /*12ca0*/  IMAD.MOV.U32 R5, RZ, RZ, R3 ;  /* 0x000000ffff057224 */ /* 0x008fc400078e0003 */
[----:B--2---:R-:W-:-:S03]  /*12cb0*/  IMAD.MOV.U32 R3, RZ, RZ, R2 ;  /* 0x000000ffff037224 */ /* 0x004fc600078e0002 */
[----:B------:R2:W3:Y:S01]  /*12cc0*/  LDL R2, [R1+0x10] ;  /* 0x0000100001027983 */ /* 0x0004e20000100800 */
[----:B-----5:R-:W-:Y:S01]  /*12cd0*/  LOP3.LUT R0, R0, 0x1f, RZ, 0xc0, !PT ;  /* 0x0000001f00007812 */ /* 0x020fe200078ec0ff */
[----:B0-----:R-:W-:-:S03]  /*12ce0*/  IMAD.MOV.U32 R6, RZ, RZ, R3 ;  /* 0x000000ffff067224 */ /* 0x001fc600078e0003 */
[----:B------:R-:W-:-:S13]  /*12cf0*/  ISETP.NE.AND P0, PT, R0, RZ, PT ;  /* 0x000000ff0000720c */ /* 0x000fda0003f05270 */
[----:B------:R-:W-:Y:S01]  /*12d00*/  @!P0 MOV R0, 0x400 ;  /* 0x0000040000008802 */ /* 0x000fe20000000f00 */
[----:B---3--:R-:W0:Y:S03]  /*12d10*/  @!P0 S2R R2, SR_CgaCtaId ;  /* 0x0000000000028919 */ /* 0x008e260000008800 */
[----:B0-----:R-:W-:Y:S01]  /*12d20*/  @!P0 LEA R16, R2, R0, 0x18 ;  /* 0x0000000002108211 */ /* 0x001fe200078ec0ff */
[----:B------:R-:W-:Y:S01]  /*12d30*/  IMAD.U32 R0, RZ, RZ, UR39 ;  /* 0x00000027ff007e24 */ /* 0x000fe2000f8e00ff */
[----:B------:R2:W-:Y:S03]  /*12d40*/  @!P0 STL [R1+0x10], R2 ;  /* 0x0000100201008387 */ /* 0x0005e60000100800 */
[----:B------:R-:W-:-:S05]  /*12d50*/  @!P0 IMAD.MOV.U32 R7, RZ, RZ, R0 ;  /* 0x000000ffff078224 */ /* 0x000fca00078e0000 */
[----:B----4-:R2:W-:Y:S01]  /*12d60*/  @!P0 STS.128 [R16+0x298d0], R4 ;  /* 0x0298d00410008388 */ /* 0x0105e20000000c00 */
[----:B------:R-:W-:Y:S06]  /*12d70*/  BAR.ARV 0x5, 0x180 ;  /* 0x0146000000007b1d */ /* 0x000fec0000002000 */
.L_x_307:
[----:B------:R-:W-:Y:S02]  /*12d80*/  ULDC UR4, c[0x0][0xc3c] ;  /* 0x00030f0000047ab9 */ /* 0x000fe40000000800 */
[----:B------:R-:W-:-:S06]  /*12d90*/  UISETP.GE.AND UP0, UPT, UR39, UR4, UPT ;  /* 0x000000042700728c */ /* 0x000fcc000bf06270 */
[----:B------:R-:W-:-:S13]  /*12da0*/  PLOP3.LUT P0, PT, PT, PT, UP0, 0x80, 0x0 ;  /* 0x000000000000781c */ /* 0x000fda0003f0f008 */
[----:B------:R-:W-:Y:S05]  /*12db0*/  @!P0 BRA `(.L_x_313) ;  /* 0xffffffa400a48947 */ /* 0x000fea000383ffff */
.L_x_237:
[----:B--2---:R-:W2:Y:S01]  /*12dc0*/  LDL.LU R0, [R1+0x28] ;  /* 0x0000280001007983 */ /* 0x004ea20000300800 */
[----:B------:R-:W-:Y:S01]  /*12dd0*/  BSSY B0, `(.L_x_314) ;  /* 0x000000b000007945 */ /* 0x000fe20003800000 */
[----:B0-----:R-:W0:Y:S01]  /*12de0*/  S2R R5, SR_CgaCtaId ;  /* 0x0000000000057919 */ /* 0x001e220000008800 */
[----:B--2---:R-:W-:-:S05]  /*12df0*/  VIADD R0, R0, 0x1 ;  /* 0x0000000100007836 */ /* 0x004fca0000000000 */
[----:B------:R-:W-:-:S04]  /*12e00*/  LEA.HI R2, R0, R0, RZ, 0x1 ;  /* 0x0000000000027211 */ /* 0x000fc800078f08ff */
[----:B------:R-:W-:Y:S02]  /*12e10*/  LOP3.LUT R3, R2, 0xfffffffe, RZ, 0xc0, !PT ;  /* 0xfffffffe02037812 */ /* 0x000fe400078ec0ff */
[----:B------:R-:W-:-:S03]  /*12e20*/  MOV R2, 0x400 ;  /* 0x0000040000027802 */ /* 0x000fc60000000f00 */
[----:B------:R-:W-:Y:S01]  /*12e30*/  IMAD.IADD R0, R0, 0x1, -R3 ;  /* 0x0000000100007824 */ /* 0x000fe200078e0a03 */
[----:B0-----:R-:W-:-:S04]  /*12e40*/  LEA R4, R5, R2, 0x18 ;  /* 0x0000000205047211 */ /* 0x001fc800078ec0ff */
[----:B------:R-:W-:-:S04]  /*12e50*/  SHF.L.U32 R0, R0, 0x1f, RZ ;  /* 0x0000001f00007819 */ /* 0x000fc800000006ff */
[----:B------:R-:W0:Y:S02]  /*12e60*/  SYNCS.PHASECHK.TRANS64.TRYWAIT P0, [R4+URZ+0x29820], R0 ;  /* 0x02982000040075a7 */ /* 0x000e24000800017f */
[----:B0-----:R-:W-:Y:S05]  /*12e70*/  @!P0 BRA `(.L_x_315) ;  /* 0x0000002400ec8947 */ /* 0x001fea0003800000 */
.L_x_400:
[----:B------:R-:W-:Y:S05]  /*12e80*/  BSYNC B0 ;  /* 0x0000000000007941 */ /* 0x000fea0003800000 */
.L_x_314:
[----:B------:R-:W-:-:S03]  /*12e90*/  UMOV UR4, 0xffffffff ;  /* 0xffffffff00047882 */ /* 0x000fc60000000000 */
[----:B------:R-:W-:Y:S05]  /*12ea0*/  BRA.DIV UR4, `(.L_x_316) ;  /* 0x0000002604f47947 */ /* 0x000fea000b800000 */
[----:B0-----:R-:W0:Y:S02]  /*12eb0*/  S2R R0, SR_TID.X ;  /* 0x0000000000007919 */ /* 0x001e240000002100 */
[----:B0-----:R-:W-:-:S04]  /*12ec0*/  SHF.R.U32.HI R0, RZ, 0x5, R0 ;  /* 0x00000005ff007819 */ /* 0x001fc80000011600 */
[----:B------:R-:W-:-:S05]  /*12ed0*/  LOP3.LUT R0, R0, 0x3, RZ, 0xc0, !PT ;  /* 0x0000000300007812 */ /* 0x000fca00078ec0ff */
[----:B------:R0:W2:Y:S02]  /*12ee0*/  SHFL.IDX PT, R14, R0, RZ, 0x1f ;  /* 0x00001fff000e7589 */ /* 0x0000a400000e0000 */
.L_x_403:
[----:B--2---:R-:W-:Y:S01]  /*12ef0*/  ISETP.NE.AND P0, PT, R14, RZ, PT ;  /* 0x000000ff0e00720c */ /* 0x004fe20003f05270 */
[----:B------:R-:W-:-:S12]  /*12f00*/  BSSY B0, `(.L_x_317) ;  /* 0x000002c000007945 */ /* 0x000fd80003800000 */
[----:B------:R-:W-:Y:S05]  /*12f10*/  @P0 BRA `(.L_x_318) ;  /* 0x0000000000a80947 */ /* 0x000fea0003800000 */
[----:B------:R-:W-:-:S03]  /*12f20*/  UMOV UR4, 0xffffffff ;  /* 0xffffffff00047882 */ /* 0x000fc60000000000 */
[----:B------:R-:W-:Y:S05]  /*12f30*/  BRA.DIV UR4, `(.L_x_319) ;  /* 0x0000002a04047947 */ /* 0x000fea000b800000 */
[----:B------:R-:W-:-:S13]  /*12f40*/  ELECT P6, URZ, PT ;  /* 0x00000000003f782f */ /* 0x000fda00038c0000 */
.L_x_406:
[----:B------:R-:W-:Y:S05]  /*12f50*/  @!P6 BRA `(.L_x_318) ;  /* 0x000000000098e947 */ /* 0x000fea0003800000 */
[----:B------:R-:W-:-:S06]  /*12f60*/  ULOP3.LUT UR4, UR43, 0x2, URZ, 0xfc, !UPT ;  /* 0x000000022b047892 */ /* 0x000fcc000f8efc3f */
[----:B0-----:R-:W-:-:S05]  /*12f70*/  IMAD.U32 R0, RZ, RZ, UR4 ;  /* 0x00000004ff007e24 */ /* 0x001fca000f8e00ff */
[----:B------:R-:W-:-:S13]  /*12f80*/  ISETP.NE.AND P0, PT, R0, 0x3, PT ;  /* 0x000000030000780c */ /* 0x000fda0003f05270 */
[----:B------:R-:W-:Y:S05]  /*12f90*/  @!P0 BRA `(.L_x_320) ;  /* 0x0000000000048947 */ /* 0x000fea0003800000 */
[----:B------:R-:W-:Y:S01]  /*12fa0*/  BPT.TRAP 0x1 ;  /* 0x000000040000795c */ /* 0x000fe20000300000 */
.L_x_320:
[C---:B------:R-:W-:Y:S01]  /*12fb0*/  IMAD R5, R19.reuse, 0x8, R4 ;  /* 0x0000000813057824 */ /* 0x040fe200078e0204 */
[----:B------:R-:W-:Y:S01]  /*12fc0*/  SHF.L.U32 R0, R32, 0x1f, RZ ;  /* 0x0000001f20007819 */ /* 0x000fe200000006ff */
[----:B------:R-:W-:-:S03]  /*12fd0*/  VIADD R19, R19, 0x1 ;  /* 0x0000000113137836 */ /* 0x000fc60000000000 */
[----:B------:R-:W0:Y:S02]  /*12fe0*/  SYNCS.PHASECHK.TRANS64.TRYWAIT P1, [R5+URZ+0x29840], R0 ;  /* 0x02984000050075a7 */ /* 0x000e24000802017f */
[----:B------:R-:W-:-:S04]  /*12ff0*/  ISETP.NE.AND P2, PT, R19, 0x2, PT ;  /* 0x000000021300780c */ /* 0x000fc80003f45270 */
[----:B------:R-:W-:Y:S01]  /*13000*/  SEL R3, RZ, 0x1, P2 ;  /* 0x00000001ff037807 */ /* 0x000fe20001000000 */
[----:B0-----:R-:W-:Y:S08]  /*13010*/  @!P1 BRA `(.L_x_321) ;  /* 0x0000002400ec9947 */ /* 0x001ff00003800000 */
.L_x_407:
[----:B------:R-:W-:Y:S02]  /*13020*/  SEL R19, R19, RZ, P2 ;  /* 0x000000ff13137207 */ /* 0x000fe40001000000 */
[----:B------:R-:W-:Y:S01]  /*13030*/  LOP3.LUT R2, R32, R3, RZ, 0x3c, !PT ;  /* 0x0000000320027212 */ /* 0x000fe200078e3cff */
[----:B------:R-:W-:Y:S06]  /*13040*/  @!P0 BRA `(.L_x_322) ;  /* 0x0000000000048947 */ /* 0x000fec0003800000 */
[----:B------:R-:W-:Y:S01]  /*13050*/  BPT.TRAP 0x1 ;  /* 0x000000040000795c */ /* 0x000fe20000300000 */
.L_x_322:
[----:B------:R-:W-:Y:S01]  /*13060*/  IMAD R19, R19, 0x8, R4 ;  /* 0x0000000813137824 */ /* 0x000fe200078e0204 */
[----:B------:R-:W-:-:S04]  /*13070*/  SHF.L.U32 R2, R2, 0x1f, RZ ;  /* 0x0000001f02027819 */ /* 0x000fc800000006ff */
[----:B------:R-:W2:Y:S02]  /*13080*/  SYNCS.PHASECHK.TRANS64.TRYWAIT P1, [R19+URZ+0x29840], R2 ;  /* 0x02984002130075a7 */ /* 0x000ea4000802017f */
[----:B--2---:R-:W-:Y:S05]  /*13090*/  @!P1 BRA `(.L_x_323) ;  /* 0x0000002400e09947 */ /* 0x004fea0003800000 */
.L_x_408:
[----:B------:R-:W-:Y:S05]  /*130a0*/  @!P0 BRA `(.L_x_324) ;  /* 0x0000000000048947 */ /* 0x000fea0003800000 */
[----:B------:R-:W-:Y:S01]  /*130b0*/  BPT.TRAP 0x1 ;  /* 0x000000040000795c */ /* 0x000fe20000300000 */
.L_x_324:
[----:B------:R-:W3:Y:S02]  /*130c0*/  SYNCS.PHASECHK.TRANS64.TRYWAIT P1, [R5+URZ+0x29860], R0 ;  /* 0x02986000050075a7 */ /* 0x000ee4000802017f */
[----:B---3--:R-:W-:Y:S05]  /*130d0*/  @!P1 BRA `(.L_x_325) ;  /* 0x0000002400e49947 */ /* 0x008fea0003800000 */
.L_x_409:
[----:B------:R-:W-:Y:S05]  /*130e0*/  @!P0 BRA `(.L_x_326) ;  /* 0x0000000000048947 */ /* 0x000fea0003800000 */
[----:B------:R-:W-:Y:S01]  /*130f0*/  BPT.TRAP 0x1 ;  /* 0x000000040000795c */ /* 0x000fe20000300000 */
.L_x_326:
[----:B------:R-:W4:Y:S02]  /*13100*/  SYNCS.PHASECHK.TRANS64.TRYWAIT P1, [R19+URZ+0x29860], R2 ;  /* 0x02986002130075a7 */ /* 0x000f24000802017f */
[----:B----4-:R-:W-:Y:S05]  /*13110*/  @!P1 BRA `(.L_x_327) ;  /* 0x0000002400e89947 */ /* 0x010fea0003800000 */
.L_x_410:
[----:B------:R-:W-:Y:S05]  /*13120*/  @!P0 BRA `(.L_x_328) ;  /* 0x0000000000048947 */ /* 0x000fea0003800000 */
[----:B------:R-:W-:Y:S01]  /*13130*/  BPT.TRAP 0x1 ;  /* 0x000000040000795c */ /* 0x000fe20000300000 */
.L_x_328:
[----:B------:R-:W5:Y:S02]  /*13140*/  SYNCS.PHASECHK.TRANS64.TRYWAIT P1, [R5+URZ+0x29880], R0 ;  /* 0x02988000050075a7 */ /* 0x000f64000802017f */
[----:B-----5:R-:W-:Y:S05]  /*13150*/  @!P1 BRA `(.L_x_329) ;  /* 0x0000002400ec9947 */ /* 0x020fea0003800000 */
.L_x_411:
[----:B------:R-:W-:Y:S05]  /*13160*/  @!P0 BRA `(.L_x_330) ;  /* 0x0000000000048947 */ /* 0x000fea0003800000 */
[----:B------:R-:W-:Y:S01]  /*13170*/  BPT.TRAP 0x1 ;  /* 0x000000040000795c */ /* 0x000fe20000300000 */
.L_x_330:
[----:B------:R0:W0:Y:S02]  /*13180*/  SYNCS.PHASECHK.TRANS64.TRYWAIT P0, [R19+URZ+0x29880], R2 ;  /* 0x02988002130075a7 */ /* 0x000024000800017f */
[----:B0-----:R-:W-:Y:S05]  /*13190*/  @!P0 NANOSLEEP.SYNCS 0x989680 ;  /* 0x009896800000895d */ /* 0x001fea0003900000 */
[----:B------:R-:W0:Y:S02]  /*131a0*/  @!P0 SYNCS.PHASECHK.TRANS64 P0, [R19+URZ+0x29880], R2 ;  /* 0x02988002130085a7 */ /* 0x000e24000800007f */
[----:B0-----:R-:W-:Y:S05]  /*131b0*/  @!P0 BRA `(.L_x_330) ;  /* 0xfffffffc00f08947 */ /* 0x001fea000383ffff */
.L_x_318:
[----:B------:R-:W-:Y:S05]  /*131c0*/  BSYNC B0 ;  /* 0x0000000000007941 */ /* 0x000fea0003800000 */
.L_x_317:
[----:B------:R-:W-:Y:S05]  /*131d0*/  EXIT ;  /* 0x000000000000794d */ /* 0x000fea0003800000 */
.L_x_185:
[----:B0-----:R-:W-:-:S04]  /*131e0*/  IMAD.U32 R3, RZ, RZ, UR50 ;  /* 0x00000032ff037e24 */ /* 0x001fc8000f8e00ff */
[----:B------:R0:W1:Y:S03]  /*131f0*/  SYNCS.PHASECHK.TRANS64.TRYWAIT P1, [R3+URZ+0x29800], R0 ;  /* 0x02980000030075a7 */ /* 0x000066000802017f */
[----:B-1----:R-:W-:Y:S05]  /*13200*/  @!P1 NANOSLEEP.SYNCS 0x989680 ;  /* 0x009896800000995d */ /* 0x002fea0003900000 */
[----:B------:R-:W1:Y:S02]  /*13210*/  @!P1 SYNCS.PHASECHK.TRANS64 P1, [R3+URZ+0x29800], R0 ;  /* 0x02980000030095a7 */ /* 0x000e64000802007f */
[----:B-1----:R-:W-:Y:S05]  /*13220*/  @!P1 BRA `(.L_x_185) ;  /* 0xfffffffc00ec9947 */ /* 0x002fea000383ffff */
[----:B------:R-:W-:Y:S05]  /*13230*/  BRA `(.L_x_331) ;  /* 0xfffffee800a07947 */ /* 0x000fea000383ffff */
.L_x_189:
[----:B-1----:R1:W2:Y:S02]  /*13240*/  SYNCS.PHASECHK.TRANS64.TRYWAIT P1, [R4+URZ+0x29830], R3 ;  /* 0x02983003040075a7 */ /* 0x0022a4000802017f */
[----:B--2---:R-:W-:Y:S05]  /*13250*/  @!P1 NANOSLEEP.SYNCS 0x989680 ;  /* 0x009896800000995d */ /* 0x004fea0003900000 */
[----:B------:R-:W2:Y:S02]  /*13260*/  @!P1 SYNCS.PHASECHK.TRANS64 P1, [R4+URZ+0x29830], R3 ;  /* 0x02983003040095a7 */ /* 0x000ea4000802007f */
[----:B--2---:R-:W-:Y:S05]  /*13270*/  @!P1 BRA `(.L_x_189) ;  /* 0xfffffffc00f09947 */ /* 0x004fea000383ffff */
[----:B------:R-:W-:Y:S05]  /*13280*/  BRA `(.L_x_188) ;  /* 0xfffffee800c07947 */ /* 0x000fea000383ffff */
.L_x_195:
[----:B-1----:R-:W-:-:S04]  /*13290*/  IMAD.U32 R3, RZ, RZ, UR6 ;  /* 0x00000006ff037e24 */ /* 0x002fc8000f8e00ff */
[----:B------:R1:W2:Y:S03]  /*132a0*/  SYNCS.PHASECHK.TRANS64.TRYWAIT P1, [R3+URZ+0x29830], R0 ;  /* 0x02983000030075a7 */ /* 0x0002a6000802017f */
[----:B--2---:R-:W-:Y:S05]  /*132b0*/  @!P1 NANOSLEEP.SYNCS 0x989680 ;  /* 0x009896800000995d */ /* 0x004fea0003900000 */
[----:B------:R-:W2:Y:S02]  /*132c0*/  @!P1 SYNCS.PHASECHK.TRANS64 P1, [R3+URZ+0x29830], R0 ;  /* 0x02983000030095a7 */ /* 0x000ea4000802007f */
[----:B--2---:R-:W-:Y:S05]  /*132d0*/  @!P1 BRA `(.L_x_195) ;  /* 0xfffffffc00ec9947 */ /* 0x004fea000383ffff */
[----:B------:R-:W-:Y:S05]  /*132e0*/  BRA `(.L_x_192) ;  /* 0xffffff1c00d07947 */ /* 0x000fea000383ffff */
.L_x_199:
[----:B-1----:R-:W-:-:S04]  /*132f0*/  IMAD.U32 R3, RZ, RZ, UR6 ;  /* 0x00000006ff037e24 */ /* 0x002fc8000f8e00ff */
[----:B------:R1:W2:Y:S03]  /*13300*/  SYNCS.PHASECHK.TRANS64.TRYWAIT P1, [R3+URZ+0x29850], R0 ;  /* 0x02985000030075a7 */ /* 0x0002a6000802017f */
[----:B--2---:R-:W-:Y:S05]  /*13310*/  @!P1 NANOSLEEP.SYNCS 0x989680 ;  /* 0x009896800000995d */ /* 0x004fea0003900000 */
[----:B------:R-:W2:Y:S02]  /*13320*/  @!P1 SYNCS.PHASECHK.TRANS64 P1, [R3+URZ+0x29850], R0 ;  /* 0x02985000030095a7 */ /* 0x000ea4000802007f */
[----:B--2---:R-:W-:Y:S05]  /*13330*/  @!P1 BRA `(.L_x_199) ;  /* 0xfffffffc00ec9947 */ /* 0x004fea000383ffff */
[----:B------:R-:W-:Y:S05]  /*13340*/  BRA `(.L_x_196) ;  /* 0xffffff2800e47947 */ /* 0x000fea000383ffff */
.L_x_206:
[----:B-1----:R-:W-:-:S04]  /*13350*/  IMAD.U32 R7, RZ, RZ, UR5 ;  /* 0x00000005ff077e24 */ /* 0x002fc8000f8e00ff */
[----:B------:R1:W2:Y:S03]  /*13360*/  SYNCS.PHASECHK.TRANS64.TRYWAIT P1, [R7+URZ+0x29850], R6 ;  /* 0x02985006070075a7 */ /* 0x0002a6000802017f */
[----:B--2---:R-:W-:Y:S05]  /*13370*/  @!P1 NANOSLEEP.SYNCS 0x989680 ;  /* 0x009896800000995d */ /* 0x004fea0003900000 */
[----:B------:R-:W2:Y:S02]  /*13380*/  @!P1 SYNCS.PHASECHK.TRANS64 P1, [R7+URZ+0x29850], R6 ;  /* 0x02985006070095a7 */ /* 0x000ea4000802007f */
[----:B--2---:R-:W-:Y:S05]  /*13390*/  @!P1 BRA `(.L_x_206) ;  /* 0xfffffffc00ec9947 */ /* 0x004fea000383ffff */
[----:B------:R-:W-:Y:S05]  /*133a0*/  BRA `(.L_x_205) ;  /* 0xffffff4800d47947 */ /* 0x000fea000383ffff */
.L_x_253:
[----:B------:R-:W0:Y:S01]  /*133b0*/  S2R R21, SR_TID.X ;  /* 0x0000000000157919 */ /* 0x000e220000002100 */
[----:B------:R-:W-:Y:S02]  /*133c0*/  IMAD.MOV.U32 R12, RZ, RZ, RZ ;  /* 0x000000ffff0c7224 */ /* 0x000fe400078e00ff */
[----:B------:R-:W-:Y:S02]  /*133d0*/  IMAD.MOV.U32 R11, RZ, RZ, 0x1f ;  /* 0x0000001fff0b7424 */ /* 0x000fe400078e00ff */
[----:B------:R-:W-:Y:S01]  /*133e0*/  IMAD.MOV.U32 R15, RZ, RZ, -0x1 ;  /* 0xffffffffff0f7424 */ /* 0x000fe200078e00ff */
[----:B0-----:R-:W-:-:S04]  /*133f0*/  SHF.R.U32.HI R21, RZ, 0x5, R21 ;  /* 0x00000005ff157819 */ /* 0x001fc80000011615 */
[----:B------:R-:W-:-:S05]  /*13400*/  LOP3.LUT R21, R21, 0x3, RZ, 0xc0, !PT ;  /* 0x0000000315157812 */ /* 0x000fca00078ec0ff */
[----:B------:R-:W-:-:S07]  /*13410*/  IMAD.MOV.U32 R13, RZ, RZ, R21 ;  /* 0x000000ffff0d7224 */ /* 0x000fce00078e0015 */
[----:B-----5:R-:W-:Y:S05]  /*13420*/  WARPSYNC.COLLECTIVE R15, `(.L_x_332) ;  /* 0x000000000f087348 */ /* 0x020fea0003c00000 */
[----:B------:R0:W1:Y:S02]  /*13430*/  SHFL.IDX P6, R14, R13, R12, R11 ;  /* 0x0000000c0d0e7389 */ /* 0x00006400000c000b */
[----:B01---5:R-:W-:Y:S01]  /*13440*/  ENDCOLLECTIVE ;  /* 0x000000000000791b */ /* 0x023fe20003800000 */
.L_x_332:
[----:B------:R-:W-:Y:S05]  /*13450*/  BRA `(.L_x_333) ;  /* 0xffffffb000247947 */ /* 0x000fea000383ffff */
.L_x_256:
[----:B0-----:R0:W1:Y:S02]  /*13460*/  SYNCS.PHASECHK.TRANS64.TRYWAIT P0, [R0+URZ+0x29880], R28 ;  /* 0x0298801c000075a7 */ /* 0x001064000800017f */
[----:B-1----:R-:W-:Y:S05]  /*13470*/  @!P0 NANOSLEEP.SYNCS 0x989680 ;  /* 0x009896800000895d */ /* 0x002fea0003900000 */
[----:B------:R-:W1:Y:S02]  /*13480*/  @!P0 SYNCS.PHASECHK.TRANS64 P0, [R0+URZ+0x29880], R28 ;  /* 0x0298801c000085a7 */ /* 0x000e64000800007f */
[----:B-1----:R-:W-:Y:S05]  /*13490*/  @!P0 BRA `(.L_x_256) ;  /* 0xfffffffc00f08947 */ /* 0x002fea000383ffff */
[----:B------:R-:W-:Y:S05]  /*134a0*/  BRA `(.L_x_334) ;  /* 0xffffffb4003c7947 */ /* 0x000fea000383ffff */
.L_x_257:
        /* <DEDUP_REMOVED lines=8> */
.L_x_336:
[----:B------:R-:W-:Y:S05]  /*13530*/  BSYNC B0 ;  /* 0x0000000000007941 */ /* 0x000fea0003800000 */
.L_x_335:
[----:B------:R-:W-:Y:S01]  /*13540*/  IMAD.MOV.U32 R13, RZ, RZ, R9 ;  /* 0x000000ffff0d7224 */ /* 0x000fe200078e0009 */
[C---:B------:R-:W-:Y:S01]  /*13550*/  LOP3.LUT P2, RZ, R17.reuse, 0x2, RZ, 0xc0, !PT ;  /* 0x0000000211ff7812 */ /* 0x040fe2000784c0ff */
[----:B------:R-:W-:Y:S01]  /*13560*/  IMAD.MOV.U32 R12, RZ, RZ, RZ ;  /* 0x000000ffff0c7224 */ /* 0x000fe200078e00ff */
[----:B------:R-:W-:Y:S01]  /*13570*/  LOP3.LUT R17, R17, 0xfffffeff, RZ, 0xc0, !PT ;  /* 0xfffffeff11117812 */ /* 0x000fe200078ec0ff */
[----:B------:R-:W-:Y:S01]  /*13580*/  IMAD.MOV.U32 R11, RZ, RZ, 0x1c1f ;  /* 0x00001c1fff0b7424 */ /* 0x000fe200078e00ff */
[C---:B------:R-:W-:Y:S01]  /*13590*/  ISETP.GE.AND P4, PT, R10.reuse, 0x21, PT ;  /* 0x000000210a00780c */ /* 0x040fe20003f86270 */
[----:B------:R-:W-:Y:S01]  /*135a0*/  IMAD.MOV.U32 R15, RZ, RZ, -0x1 ;  /* 0xffffffffff0f7424 */ /* 0x000fe200078e00ff */
[----:B------:R-:W-:Y:S01]  /*135b0*/  ISETP.GE.AND P3, PT, R10, 0x41, PT ;  /* 0x000000410a00780c */ /* 0x000fe20003f66270 */
[----:B------:R-:W-:-:S12]  /*135c0*/  IMAD.MOV.U32 R2, RZ, RZ, R14 ;  /* 0x000000ffff027224 */ /* 0x000fd800078e000e */
[----:B------:R-:W-:Y:S05]  /*135d0*/  WARPSYNC.COLLECTIVE R15, `(.L_x_337) ;  /* 0x000000000f087348 */ /* 0x000fea0003c00000 */
[----:B------:R0:W1:Y:S02]  /*135e0*/  SHFL.IDX P6, R14, R13, R12, R11 ;  /* 0x0000000c0d0e7389 */ /* 0x00006400000c000b */
[----:B01----:R-:W-:Y:S01]  /*135f0*/  ENDCOLLECTIVE ;  /* 0x000000000000791b */ /* 0x003fe20003800000 */
.L_x_337:
[----:B------:R-:W-:Y:S02]  /*13600*/  IMAD.MOV.U32 R13, RZ, RZ, R8 ;  /* 0x000000ffff0d7224 */ /* 0x000fe400078e0008 */
[----:B------:R-:W-:-:S05]  /*13610*/  IMAD.MOV.U32 R12, RZ, RZ, R14 ;  /* 0x000000ffff0c7224 */ /* 0x000fca00078e000e */
[----:B------:R-:W-:Y:S01]  /*13620*/  IADD3 R20, P0, R35, R12, RZ ;  /* 0x0000000c23147210 */ /* 0x000fe20007f1e0ff */
[----:B------:R-:W-:-:S04]  /*13630*/  IMAD.MOV.U32 R12, RZ, RZ, 0x1 ;  /* 0x00000001ff0c7424 */ /* 0x000fc800078e00ff */
[----:B------:R-:W-:Y:S01]  /*13640*/  IMAD.X R21, RZ, RZ, R2, P0 ;  /* 0x000000ffff157224 */ /* 0x000fe200000e0602 */
[----:B------:R-:W-:-:S13]  /*13650*/  ISETP.LT.OR P0, PT, R10, 0x1, P2 ;  /* 0x000000010a00780c */ /* 0x000fda0001701670 */
[----:B------:R-:W-:Y:S05]  /*13660*/  WARPSYNC.COLLECTIVE R15, `(.L_x_338) ;  /* 0x000000000f087348 */ /* 0x000fea0003c00000 */
[----:B------:R0:W1:Y:S02]  /*13670*/  SHFL.IDX P6, R14, R13, R12, R11 ;  /* 0x0000000c0d0e7389 */ /* 0x00006400000c000b */
[----:B01----:R-:W-:Y:S01]  /*13680*/  ENDCOLLECTIVE ;  /* 0x000000000000791b */ /* 0x003fe20003800000 */
.L_x_338:
[----:B------:R-:W-:-:S05]  /*13690*/  IADD3 R2, R16, R3, R33 ;  /* 0x0000000310027210 */ /* 0x000fca0007ffe021 */
[----:B------:R-:W-:Y:S01]  /*136a0*/  IMAD.IADD R3, R34, 0x1, R2 ;  /* 0x0000000122037824 */ /* 0x000fe200078e0202 */
[----:B------:R-:W-:Y:S01]  /*136b0*/  @!PT LDS RZ, [RZ] ;  /* 0x00000000fffff984 */ /* 0x000fe20000000800 */
[----:B------:R-:W-:Y:S01]  /*136c0*/  @!PT LDS RZ, [RZ] ;  /* 0x00000000fffff984 */ /* 0x000fe20000000800 */
[----:B------:R-:W-:Y:S01]  /*136d0*/  @!PT LDS RZ, [RZ] ;  /* 0x00000000fffff984 */ /* 0x000fe20000000800 */
[----:B------:R-:W-:Y:S01]  /*136e0*/  LDGSTS.E.BYPASS.LTC128B.128 [R2+0xa400], desc[UR52][R20.64], !P0 ;  /* 0x0a40000014027fae */ /* 0x000fe2000c101d74 */
[----:B------:R-:W-:Y:S01]  /*136f0*/  ISETP.LT.OR P0, PT, R10, 0x1, P1 ;  /* 0x000000010a00780c */ /* 0x000fe20000f01670 */
[----:B------:R-:W-:-:S12]  /*13700*/  IMAD.MOV.U32 R13, RZ, RZ, R9 ;  /* 0x000000ffff0d7224 */ /* 0x000fd800078e0009 */
[----:B------:R0:W-:Y:S02]  /*13710*/  LDGSTS.E.BYPASS.LTC128B.128 [R3+0xa400], desc[UR52][R20.64+0x40], !P0 ;  /* 0x0a40004014037fae */ /* 0x0001e4000c101d74 */
[----:B0-----:R-:W-:-:S07]  /*13720*/  IMAD.MOV.U32 R21, RZ, RZ, R14 ;  /* 0x000000ffff157224 */ /* 0x001fce00078e000e */
[----:B------:R-:W-:Y:S05]  /*13730*/  WARPSYNC.COLLECTIVE R15, `(.L_x_339) ;  /* 0x000000000f087348 */ /* 0x000fea0003c00000 */
[----:B------:R0:W1:Y:S02]  /*13740*/  SHFL.IDX P6, R14, R13, R12, R11 ;  /* 0x0000000c0d0e7389 */ /* 0x00006400000c000b */
[----:B01----:R-:W-:Y:S01]  /*13750*/  ENDCOLLECTIVE ;  /* 0x000000000000791b */ /* 0x003fe20003800000 */
.L_x_339:
        /* <DEDUP_REMOVED lines=9> */
.L_x_340:
        /* <DEDUP_REMOVED lines=11> */
.L_x_341:
        /* <DEDUP_REMOVED lines=9> */
.L_x_342:
        /* <DEDUP_REMOVED lines=11> */
.L_x_343:
[----:B------:R-:W-:Y:S02]  /*139e0*/  IMAD.MOV.U32 R13, RZ, RZ, R22 ;  /* 0x000000ffff0d7224 */ /* 0x000fe400078e0016 */
[----:B------:R-:W-:Y:S02]  /*139f0*/  IMAD.MOV.U32 R12, RZ, RZ, RZ ;  /* 0x000000ffff0c7224 */ /* 0x000fe400078e00ff */
[----:B------:R-:W-:-:S07]  /*13a00*/  IMAD.MOV.U32 R9, RZ, RZ, R14 ;  /* 0x000000ffff097224 */ /* 0x000fce00078e000e */
[----:B------:R-:W-:Y:S05]  /*13a10*/  WARPSYNC.COLLECTIVE R15, `(.L_x_344) ;  /* 0x000000000f087348 */ /* 0x000fea0003c00000 */
[----:B------:R0:W1:Y:S02]  /*13a20*/  SHFL.IDX P6, R14, R13, R12, R11 ;  /* 0x0000000c0d0e7389 */ /* 0x00006400000c000b */
[----:B01----:R-:W-:Y:S01]  /*13a30*/  ENDCOLLECTIVE ;  /* 0x000000000000791b */ /* 0x003fe20003800000 */
.L_x_344:
        /* <DEDUP_REMOVED lines=8> */
[----:B------:R-:W-:Y:S01]  /*13ac0*/  LDGSTS.E.BYPASS.LTC128B.128 [R2+0xd400], desc[UR52][R8.64], !P0 ;  /* 0x0d40000008027fae */ /* 0x000fe2000c101d74 */
[----:B------:R-:W-:-:S13]  /*13ad0*/  ISETP.LT.OR P0, PT, R10, 0x61, P1 ;  /* 0x000000610a00780c */ /* 0x000fda0000f01670 */
[----:B------:R0:W-:Y:S01]  /*13ae0*/  LDGSTS.E.BYPASS.LTC128B.128 [R3+0xd400], desc[UR52][R8.64+0x40], !P0 ;  /* 0x0d40004008037fae */ /* 0x0001e2000c101d74 */
[----:B------:R-:W-:Y:S01]  /*13af0*/  ISETP.GE.AND P0, PT, R10, 0x81, PT ;  /* 0x000000810a00780c */ /* 0x000fe20003f06270 */
[----:B0-----:R-:W-:-:S12]  /*13b00*/  IMAD.MOV.U32 R9, RZ, RZ, R14 ;  /* 0x000000ffff097224 */ /* 0x001fd800078e000e */
[----:B------:R-:W-:Y:S05]  /*13b10*/  WARPSYNC.COLLECTIVE R15, `(.L_x_345) ;  /* 0x000000000f087348 */ /* 0x000fea0003c00000 */
[----:B------:R0:W1:Y:S02]  /*13b20*/  SHFL.IDX P6, R14, R13, R12, R11 ;  /* 0x0000000c0d0e7389 */ /* 0x00006400000c000b */
[----:B01----:R-:W-:Y:S01]  /*13b30*/  ENDCOLLECTIVE ;  /* 0x000000000000791b */ /* 0x003fe20003800000 */
.L_x_345:
[----:B------:R-:W-:Y:S01]  /*13b40*/  @P0 LOP3.LUT R17, R17, 0x100, RZ, 0xfc, !PT ;  /* 0x0000010011110812 */ /* 0x000fe200078efcff */
[----:B------:R-:W-:Y:S01]  /*13b50*/  IMAD.MOV.U32 R8, RZ, RZ, R14 ;  /* 0x000000ffff087224 */ /* 0x000fe200078e000e */
[----:B------:R-:W-:Y:S06]  /*13b60*/  BRA `(.L_x_346) ;  /* 0xffffffb000e87947 */ /* 0x000fec000383ffff */
.L_x_262:
[----:B---3--:R3:W4:Y:S02]  /*13b70*/  SYNCS.PHASECHK.TRANS64.TRYWAIT P0, [R0+URZ+0x29840], R28 ;  /* 0x0298401c000075a7 */ /* 0x008724000800017f */
[----:B----4-:R-:W-:Y:S05]  /*13b80*/  @!P0 NANOSLEEP.SYNCS 0x989680 ;  /* 0x009896800000895d */ /* 0x010fea0003900000 */
[----:B------:R-:W4:Y:S02]  /*13b90*/  @!P0 SYNCS.PHASECHK.TRANS64 P0, [R0+URZ+0x29840], R28 ;  /* 0x0298401c000085a7 */ /* 0x000f24000800007f */
[----:B----4-:R-:W-:Y:S05]  /*13ba0*/  @!P0 BRA `(.L_x_262) ;  /* 0xfffffffc00f08947 */ /* 0x010fea000383ffff */
[----:B------:R-:W-:Y:S05]  /*13bb0*/  BRA `(.L_x_347) ;  /* 0xffffffb400487947 */ /* 0x000fea000383ffff */
.L_x_263:
[----:B------:R-:W-:Y:S01]  /*13bc0*/  BSSY B0, `(.L_x_348) ;  /* 0x0000008000007945 */ /* 0x000fe20003800000 */
[----:B------:R-:W-:Y:S02]  /*13bd0*/  IMAD.MOV.U32 R13, RZ, RZ, R6 ;  /* 0x000000ffff0d7224 */ /* 0x000fe400078e0006 */
[----:B------:R-:W-:Y:S02]  /*13be0*/  IMAD.MOV.U32 R12, RZ, RZ, RZ ;  /* 0x000000ffff0c7224 */ /* 0x000fe400078e00ff */
[----:B------:R-:W-:Y:S02]  /*13bf0*/  IMAD.MOV.U32 R11, RZ, RZ, 0x1c1f ;  /* 0x00001c1fff0b7424 */ /* 0x000fe400078e00ff */
[----:B------:R-:W-:-:S07]  /*13c00*/  IMAD.MOV.U32 R15, RZ, RZ, -0x1 ;  /* 0xffffffffff0f7424 */ /* 0x000fce00078e00ff */
[----:B0123--:R-:W-:Y:S05]  /*13c10*/  WARPSYNC.COLLECTIVE R15, `(.L_x_349) ;  /* 0x000000000f087348 */ /* 0x00ffea0003c00000 */
[----:B------:R4:W0:Y:S02]  /*13c20*/  SHFL.IDX P6, R14, R13, R12, R11 ;  /* 0x0000000c0d0e7389 */ /* 0x00082400000c000b */
[----:B01234-:R-:W-:Y:S01]  /*13c30*/  ENDCOLLECTIVE ;  /* 0x000000000000791b */ /* 0x01ffe20003800000 */
.L_x_349:
[----:B------:R-:W-:Y:S05]  /*13c40*/  BSYNC B0 ;  /* 0x0000000000007941 */ /* 0x000fea0003800000 */
.L_x_348:
[----:B------:R-:W-:Y:S01]  /*13c50*/  IMAD.MOV.U32 R13, RZ, RZ, R5 ;  /* 0x000000ffff0d7224 */ /* 0x000fe200078e0005 */
[----:B------:R-:W-:Y:S01]  /*13c60*/  LOP3.LUT P1, RZ, R17, 0x4, RZ, 0xc0, !PT ;  /* 0x0000000411ff7812 */ /* 0x000fe2000782c0ff */
[----:B------:R-:W-:Y:S02]  /*13c70*/  IMAD.MOV.U32 R12, RZ, RZ, RZ ;  /* 0x000000ffff0c7224 */ /* 0x000fe400078e00ff */
[----:B------:R-:W-:Y:S02]  /*13c80*/  IMAD.MOV.U32 R11, RZ, RZ, 0x1c1f ;  /* 0x00001c1fff0b7424 */ /* 0x000fe400078e00ff */
[----:B------:R-:W-:Y:S02]  /*13c90*/  IMAD.MOV.U32 R15, RZ, RZ, -0x1 ;  /* 0xffffffffff0f7424 */ /* 0x000fe400078e00ff */
[----:B------:R-:W-:Y:S02]  /*13ca0*/  IMAD.MOV.U32 R2, RZ, RZ, R14 ;  /* 0x000000ffff027224 */ /* 0x000fe400078e000e */
[----:B------:R-:W-:-:S07]  /*13cb0*/  @P5 IMAD.IADD R9, R16, 0x1, R4 ;  /* 0x0000000110095824 */ /* 0x000fce00078e0204 */
[----:B------:R-:W-:Y:S05]  /*13cc0*/  WARPSYNC.COLLECTIVE R15, `(.L_x_350) ;  /* 0x000000000f087348 */ /* 0x000fea0003c00000 */
[----:B------:R0:W1:Y:S02]  /*13cd0*/  SHFL.IDX P6, R14, R13, R12, R11 ;  /* 0x0000000c0d0e7389 */ /* 0x00006400000c000b */
[----:B01----:R-:W-:Y:S01]  /*13ce0*/  ENDCOLLECTIVE ;  /* 0x000000000000791b */ /* 0x003fe20003800000 */
.L_x_350:
[----:B------:R-:W-:Y:S02]  /*13cf0*/  @P4 IMAD.IADD R21, R16, 0x1, R4 ;  /* 0x0000000110154824 */ /* 0x000fe400078e0204 */
[----:B------:R-:W-:Y:S02]  /*13d00*/  IMAD.MOV.U32 R13, RZ, RZ, R6 ;  /* 0x000000ffff0d7224 */ /* 0x000fe400078e0006 */
[----:B------:R-:W-:Y:S02]  /*13d10*/  IMAD.MOV.U32 R12, RZ, RZ, 0x1 ;  /* 0x00000001ff0c7424 */ /* 0x000fe400078e00ff */
[----:B------:R-:W-:Y:S01]  /*13d20*/  IMAD.MOV.U32 R3, RZ, RZ, R14 ;  /* 0x000000ffff037224 */ /* 0x000fe200078e000e */
[----:B------:R-:W-:-:S04]  /*13d30*/  LOP3.LUT P6, RZ, R17, 0x8, RZ, 0xc0, !PT ;  /* 0x0000000811ff7812 */ /* 0x000fc800078cc0ff */
[----:B------:R-:W-:-:S05]  /*13d40*/  @P5 IADD3 R3, P0, R35, R3, RZ ;  /* 0x0000000323035210 */ /* 0x000fca0007f1e0ff */
[----:B------:R-:W-:Y:S01]  /*13d50*/  @P5 IMAD.X R2, RZ, RZ, R2, P0 ;  /* 0x000000ffff025224 */ /* 0x000fe200000e0602 */
[----:B------:R-:W-:-:S04]  /*13d60*/  LOP3.LUT P0, RZ, R17, 0x10, RZ, 0xc0, !PT ;  /* 0x0000001011ff7812 */ /* 0x000fc8000780c0ff */
[----:B------:R-:W-:-:S04]  /*13d70*/  @P5 LOP3.LUT R3, R3, R2, RZ, 0x3c, !PT ;  /* 0x0000000203035212 */ /* 0x000fc800078e3cff */
[----:B------:R-:W-:-:S04]  /*13d80*/  @P5 LOP3.LUT R2, R3, R2, RZ, 0x3c, !PT ;  /* 0x0000000203025212 */ /* 0x000fc800078e3cff */
[----:B------:R-:W-:-:S05]  /*13d90*/  @P5 LOP3.LUT R3, R3, R2, RZ, 0x3c, !PT ;  /* 0x0000000203035212 */ /* 0x000fca00078e3cff */
        /* <DEDUP_REMOVED lines=8> */
.L_x_351:
[----:B------:R-:W-:Y:S01]  /*13e20*/  @!PT LDS RZ, [RZ] ;  /* 0x00000000fffff984 */ /* 0x000fe20000000800 */
[----:B------:R-:W-:Y:S01]  /*13e30*/  @!PT LDS RZ, [RZ] ;  /* 0x00000000fffff984 */ /* 0x000fe20000000800 */
[----:B------:R-:W-:Y:S01]  /*13e40*/  @!PT LDS RZ, [RZ] ;  /* 0x00000000fffff984 */ /* 0x000fe20000000800 */
[----:B------:R0:W-:Y:S01]  /*13e50*/  @P5 LDGSTS.E.BYPASS.LTC128B.128 [R9+0x1f400], desc[UR52][R2.64+0x80], !P1 ;  /* 0x1f40008002095fae */ /* 0x0001e2000c901d74 */
[----:B------:R-:W-:Y:S01]  /*13e60*/  LOP3.LUT P5, RZ, R17, 0x8, RZ, 0xc0, !PT ;  /* 0x0000000811ff7812 */ /* 0x000fe200078ac0ff */
[----:B------:R-:W-:Y:S02]  /*13e70*/  IMAD.MOV.U32 R13, RZ, RZ, R5 ;  /* 0x000000ffff0d7224 */ /* 0x000fe400078e0005 */
[----:B0-----:R-:W-:Y:S02]  /*13e80*/  @P3 IMAD.IADD R9, R16, 0x1, R4 ;  /* 0x0000000110093824 */ /* 0x001fe400078e0204 */
[----:B------:R-:W-:-:S08]  /*13e90*/  IMAD.MOV.U32 R2, RZ, RZ, R14 ;  /* 0x000000ffff027224 */ /* 0x000fd000078e000e */
[----:B------:R-:W-:Y:S05]  /*13ea0*/  WARPSYNC.COLLECTIVE R15, `(.L_x_352) ;  /* 0x000000000f087348 */ /* 0x000fea0003c00000 */
[----:B------:R0:W1:Y:S02]  /*13eb0*/  SHFL.IDX P6, R14, R13, R12, R11 ;  /* 0x0000000c0d0e7389 */ /* 0x00006400000c000b */
[----:B01----:R-:W-:Y:S01]  /*13ec0*/  ENDCOLLECTIVE ;  /* 0x000000000000791b */ /* 0x003fe20003800000 */
.L_x_352:
[----:B------:R-:W-:Y:S02]  /*13ed0*/  IMAD.MOV.U32 R13, RZ, RZ, R6 ;  /* 0x000000ffff0d7224 */ /* 0x000fe400078e0006 */
[----:B------:R-:W-:Y:S02]  /*13ee0*/  IMAD.MOV.U32 R12, RZ, RZ, 0x2 ;  /* 0x00000002ff0c7424 */ /* 0x000fe400078e00ff */
[----:B------:R-:W-:Y:S01]  /*13ef0*/  IMAD.MOV.U32 R3, RZ, RZ, R14 ;  /* 0x000000ffff037224 */ /* 0x000fe200078e000e */
[----:B------:R-:W-:-:S04]  /*13f00*/  LOP3.LUT P6, RZ, R17, 0x10, RZ, 0xc0, !PT ;  /* 0x0000001011ff7812 */ /* 0x000fc800078cc0ff */
[----:B------:R-:W-:-:S05]  /*13f10*/  @P4 IADD3 R3, P0, R35, R3, RZ ;  /* 0x0000000323034210 */ /* 0x000fca0007f1e0ff */
[----:B------:R-:W-:-:S05]  /*13f20*/  @P4 IMAD.X R2, RZ, RZ, R2, P0 ;  /* 0x000000ffff024224 */ /* 0x000fca00000e0602 */
[----:B------:R-:W-:-:S04]  /*13f30*/  @P4 LOP3.LUT R3, R3, R2, RZ, 0x3c, !PT ;  /* 0x0000000203034212 */ /* 0x000fc800078e3cff */
[----:B------:R-:W-:-:S04]  /*13f40*/  @P4 LOP3.LUT R2, R3, R2, RZ, 0x3c, !PT ;  /* 0x0000000203024212 */ /* 0x000fc800078e3cff */
[----:B------:R-:W-:-:S05]  /*13f50*/  @P4 LOP3.LUT R3, R3, R2, RZ, 0x3c, !PT ;  /* 0x0000000203034212 */ /* 0x000fca00078e3cff */
[----:B------:R-:W-:Y:S01]  /*13f60*/  @!PT LDS RZ, [RZ] ;  /* 0x00000000fffff984 */ /* 0x000fe20000000800 */
[----:B------:R-:W-:Y:S01]  /*13f70*/  @!PT LDS RZ, [RZ] ;  /* 0x00000000fffff984 */ /* 0x000fe20000000800 */
[----:B------:R-:W-:Y:S01]  /*13f80*/  @!PT LDS RZ, [RZ] ;  /* 0x00000000fffff984 */ /* 0x000fe20000000800 */
[----:B------:R0:W-:Y:S02]  /*13f90*/  @P4 LDGSTS.E.BYPASS.LTC128B.128 [R21+0x1ac00], desc[UR52][R2.64], !P6 ;  /* 0x1ac0000002154fae */ /* 0x0001e4000f101d74 */
[----:B0-----:R-:W-:Y:S05]  /*13fa0*/  WARPSYNC.COLLECTIVE R15, `(.L_x_353) ;  /* 0x000000000f087348 */ /* 0x001fea0003c00000 */
[----:B------:R1:W2:Y:S02]  /*13fb0*/  SHFL.IDX P6, R14, R13, R12, R11 ;  /* 0x0000000c0d0e7389 */ /* 0x0002a400000c000b */
[----:B012---:R-:W-:Y:S01]  /*13fc0*/  ENDCOLLECTIVE ;  /* 0x000000000000791b */ /* 0x007fe20003800000 */
.L_x_353:
[----:B------:R-:W-:Y:S01]  /*13fd0*/  @!PT LDS RZ, [RZ] ;  /* 0x00000000fffff984 */ /* 0x000fe20000000800 */
[----:B------:R-:W-:Y:S01]  /*13fe0*/  @!PT LDS RZ, [RZ] ;  /* 0x00000000fffff984 */ /* 0x000fe20000000800 */
[----:B------:R-:W-:Y:S01]  /*13ff0*/  @!PT LDS RZ, [RZ] ;  /* 0x00000000fffff984 */ /* 0x000fe20000000800 */
[----:B------:R-:W-:Y:S04]  /*14000*/  @P4 LDGSTS.E.BYPASS.LTC128B.128 [R21+0x1d400], desc[UR52][R2.64+0x40], !P5 ;  /* 0x1d40004002154fae */ /* 0x000fe8000e901d74 */
        /* <DEDUP_REMOVED lines=8> */
.L_x_354:
[----:B------:R-:W-:Y:S02]  /*14090*/  IMAD.MOV.U32 R13, RZ, RZ, R6 ;  /* 0x000000ffff0d7224 */ /* 0x000fe400078e0006 */
[----:B------:R-:W-:Y:S02]  /*140a0*/  IMAD.MOV.U32 R12, RZ, RZ, 0x3 ;  /* 0x00000003ff0c7424 */ /* 0x000fe400078e00ff */
[----:B------:R-:W-:-:S07]  /*140b0*/  IMAD.MOV.U32 R3, RZ, RZ, R14 ;  /* 0x000000ffff037224 */ /* 0x000fce00078e000e */
[----:B------:R-:W-:Y:S05]  /*140c0*/  WARPSYNC.COLLECTIVE R15, `(.L_x_355) ;  /* 0x000000000f087348 */ /* 0x000fea0003c00000 */
[----:B------:R0:W1:Y:S02]  /*140d0*/  SHFL.IDX P6, R14, R13, R12, R11 ;  /* 0x0000000c0d0e7389 */ /* 0x00006400000c000b */
[----:B01----:R-:W-:Y:S01]  /*140e0*/  ENDCOLLECTIVE ;  /* 0x000000000000791b */ /* 0x003fe20003800000 */
.L_x_355:
[----:B------:R-:W-:-:S05]  /*140f0*/  @P3 IADD3 R3, P0, R35, R3, RZ ;  /* 0x0000000323033210 */ /* 0x000fca0007f1e0ff */
[----:B------:R-:W-:-:S05]  /*14100*/  @P3 IMAD.X R2, RZ, RZ, R2, P0 ;  /* 0x000000ffff023224 */ /* 0x000fca00000e0602 */
[----:B------:R-:W-:Y:S01]  /*14110*/  @P3 LOP3.LUT R3, R3, R2, RZ, 0x3c, !PT ;  /* 0x0000000203033212 */ /* 0x000fe200078e3cff */
[----:B------:R-:W-:-:S03]  /*14120*/  IMAD.MOV.U32 R13, RZ, RZ, R5 ;  /* 0x000000ffff0d7224 */ /* 0x000fc600078e0005 */
[----:B------:R-:W-:-:S04]  /*14130*/  @P3 LOP3.LUT R2, R3, R2, RZ, 0x3c, !PT ;  /* 0x0000000203023212 */ /* 0x000fc800078e3cff */
[----:B------:R-:W-:Y:S01]  /*14140*/  @P3 LOP3.LUT R3, R3, R2, RZ, 0x3c, !PT ;  /* 0x0000000203033212 */ /* 0x000fe200078e3cff */
[----:B------:R-:W-:-:S07]  /*14150*/  IMAD.MOV.U32 R6, RZ, RZ, R14 ;  /* 0x000000ffff067224 */ /* 0x000fce00078e000e */
[----:B------:R-:W-:Y:S05]  /*14160*/  WARPSYNC.COLLECTIVE R15, `(.L_x_356) ;  /* 0x000000000f087348 */ /* 0x000fea0003c00000 */
[----:B------:R0:W1:Y:S02]  /*14170*/  SHFL.IDX P6, R14, R13, R12, R11 ;  /* 0x0000000c0d0e7389 */ /* 0x00006400000c000b */
[----:B01----:R-:W-:Y:S01]  /*14180*/  ENDCOLLECTIVE ;  /* 0x000000000000791b */ /* 0x003fe20003800000 */
.L_x_356:
[----:B------:R-:W-:Y:S01]  /*14190*/  @!PT LDS RZ, [RZ] ;  /* 0x00000000fffff984 */ /* 0x000fe20000000800 */
[----:B------:R-:W-:Y:S01]  /*141a0*/  @!PT LDS RZ, [RZ] ;  /* 0x00000000fffff984 */ /* 0x000fe20000000800 */
[----:B------:R-:W-:Y:S01]  /*141b0*/  @!PT LDS RZ, [RZ] ;  /* 0x00000000fffff984 */ /* 0x000fe20000000800 */
[----:B------:R-:W-:Y:S04]  /*141c0*/  @P3 LDGSTS.E.BYPASS.LTC128B.128 [R9+0x1b400], desc[UR52][R2.64], !P4 ;  /* 0x1b40000002093fae */ /* 0x000fe8000e101d74 */
[----:B------:R-:W-:Y:S04]  /*141d0*/  @P3 LDGSTS.E.BYPASS.LTC128B.128 [R9+0x1dc00], desc[UR52][R2.64+0x40], !P5 ;  /* 0x1dc0004002093fae */ /* 0x000fe8000e901d74 */
[----:B------:R0:W-:Y:S01]  /*141e0*/  @P3 LDGSTS.E.BYPASS.LTC128B.128 [R9+0x20400], desc[UR52][R2.64+0x80], !P1 ;  /* 0x2040008002093fae */ /* 0x0001e2000c901d74 */
[----:B------:R-:W-:Y:S02]  /*141f0*/  IMAD.MOV.U32 R13, RZ, RZ, R7 ;  /* 0x000000ffff0d7224 */ /* 0x000fe400078e0007 */
[----:B------:R-:W-:-:S02]  /*14200*/  IMAD.MOV.U32 R12, RZ, RZ, RZ ;  /* 0x000000ffff0c7224 */ /* 0x000fc400078e00ff */
[----:B0-----:R-:W-:-:S07]  /*14210*/  IMAD.MOV.U32 R2, RZ, RZ, R14 ;  /* 0x000000ffff027224 */ /* 0x001fce00078e000e */
[----:B------:R-:W-:Y:S05]  /*14220*/  WARPSYNC.COLLECTIVE R15, `(.L_x_357) ;  /* 0x000000000f087348 */ /* 0x000fea0003c00000 */
[----:B------:R0:W1:Y:S02]  /*14230*/  SHFL.IDX P6, R14, R13, R12, R11 ;  /* 0x0000000c0d0e7389 */ /* 0x00006400000c000b */
[----:B01----:R-:W-:Y:S01]  /*14240*/  ENDCOLLECTIVE ;  /* 0x000000000000791b */ /* 0x003fe20003800000 */
.L_x_357:
[----:B------:R-:W-:-:S05]  /*14250*/  @P2 IADD3 R2, P0, R35, R2, RZ ;  /* 0x0000000223022210 */ /* 0x000fca0007f1e0ff */
[----:B------:R-:W-:-:S05]  /*14260*/  @P2 IMAD.X R3, RZ, RZ, R6, P0 ;  /* 0x000000ffff032224 */ /* 0x000fca00000e0606 */
        /* <DEDUP_REMOVED lines=11> */
.L_x_358:
[----:B------:R-:W-:Y:S05]  /*14320*/  BRA `(.L_x_359) ;  /* 0xffffffb000ac7947 */ /* 0x000fea000383ffff */
.L_x_270:
[----:B------:R-:W-:Y:S02]  /*14330*/  IMAD.MOV.U32 R13, RZ, RZ, R4 ;  /* 0x000000ffff0d7224 */ /* 0x000fe400078e0004 */
[----:B------:R-:W-:Y:S02]  /*14340*/  IMAD.MOV.U32 R12, RZ, RZ, RZ ;  /* 0x000000ffff0c7224 */ /* 0x000fe400078e00ff */
[----:B------:R-:W-:Y:S02]  /*14350*/  IMAD.MOV.U32 R11, RZ, RZ, 0x1c1f ;  /* 0x00001c1fff0b7424 */ /* 0x000fe400078e00ff */
[----:B------:R-:W-:Y:S02]  /*14360*/  IMAD.MOV.U32 R15, RZ, RZ, -0x1 ;  /* 0xffffffffff0f7424 */ /* 0x000fe400078e00ff */
[----:B------:R-:W-:Y:S02]  /*14370*/  IMAD R5, R5, UR40, RZ ;  /* 0x0000002805057c24 */ /* 0x000fe4000f8e02ff */
[----:B------:R-:W-:-:S07]  /*14380*/  IMAD.IADD R6, R10, 0x1, R6 ;  /* 0x000000010a067824 */ /* 0x000fce00078e0206 */
[----:B-1---5:R-:W-:Y:S05]  /*14390*/  WARPSYNC.COLLECTIVE R15, `(.L_x_360) ;  /* 0x000000000f087348 */ /* 0x022fea0003c00000 */
[----:B------:R0:W2:Y:S02]  /*143a0*/  SHFL.IDX P6, R14, R13, R12, R11 ;  /* 0x0000000c0d0e7389 */ /* 0x0000a400000c000b */
[----:B012--5:R-:W-:Y:S01]  /*143b0*/  ENDCOLLECTIVE ;  /* 0x000000000000791b */ /* 0x027fe20003800000 */
.L_x_360:
[C---:B------:R-:W-:Y:S01]  /*143c0*/  VIADD R8, R6.reuse, 0x20 ;  /* 0x0000002006087836 */ /* 0x040fe20000000000 */
[----:B------:R-:W-:Y:S01]  /*143d0*/  ISETP.GE.AND P0, PT, R6, R5, PT ;  /* 0x000000050600720c */ /* 0x000fe20003f06270 */
[----:B------:R-:W-:Y:S02]  /*143e0*/  IMAD.MOV.U32 R13, RZ, RZ, R0 ;  /* 0x000000ffff0d7224 */ /* 0x000fe400078e0000 */
[----:B------:R-:W-:-:S10]  /*143f0*/  IMAD.MOV.U32 R2, RZ, RZ, R14 ;  /* 0x000000ffff027224 */ /* 0x000fd400078e000e */
[----:B------:R-:W-:Y:S05]  /*14400*/  WARPSYNC.COLLECTIVE R15, `(.L_x_361) ;  /* 0x000000000f087348 */ /* 0x000fea0003c00000 */
[----:B------:R0:W1:Y:S02]  /*14410*/  SHFL.IDX P6, R14, R13, R12, R11 ;  /* 0x0000000c0d0e7389 */ /* 0x00006400000c000b */
[----:B01----:R-:W-:Y:S01]  /*14420*/  ENDCOLLECTIVE ;  /* 0x000000000000791b */ /* 0x003fe20003800000 */
.L_x_361:
[----:B------:R-:W-:Y:S02]  /*14430*/  IMAD.MOV.U32 R13, RZ, RZ, R4 ;  /* 0x000000ffff0d7224 */ /* 0x000fe400078e0004 */
[----:B------:R-:W-:Y:S02]  /*14440*/  IMAD.MOV.U32 R12, RZ, RZ, 0x1 ;  /* 0x00000001ff0c7424 */ /* 0x000fe400078e00ff */
[----:B------:R-:W-:-:S07]  /*14450*/  IMAD.MOV.U32 R3, RZ, RZ, R14 ;  /* 0x000000ffff037224 */ /* 0x000fce00078e000e */
[----:B------:R-:W-:Y:S05]  /*14460*/  WARPSYNC.COLLECTIVE R15, `(.L_x_362) ;  /* 0x000000000f087348 */ /* 0x000fea0003c00000 */
[----:B------:R0:W1:Y:S02]  /*14470*/  SHFL.IDX P6, R14, R13, R12, R11 ;  /* 0x0000000c0d0e7389 */ /* 0x00006400000c000b */
[----:B01----:R-:W-:Y:S01]  /*14480*/  ENDCOLLECTIVE ;  /* 0x000000000000791b */ /* 0x003fe20003800000 */
.L_x_362:
[----:B------:R-:W-:-:S05]  /*14490*/  @!P0 IADD3 R7, P4, R35, R3, RZ ;  /* 0x0000000323078210 */ /* 0x000fca0007f9e0ff */
[----:B------:R-:W-:Y:S02]  /*144a0*/  @!P0 IMAD.X R3, RZ, RZ, R2, P4 ;  /* 0x000000ffff038224 */ /* 0x000fe400020e0602 */
[----:B------:R-:W-:Y:S02]  /*144b0*/  @!P0 IMAD.MOV.U32 R2, RZ, RZ, R7 ;  /* 0x000000ffff028224 */ /* 0x000fe400078e0007 */
[----:B------:R-:W-:-:S03]  /*144c0*/  IMAD.MOV.U32 R13, RZ, RZ, R0 ;  /* 0x000000ffff0d7224 */ /* 0x000fc600078e0000 */
[----:B------:R-:W-:Y:S01]  /*144d0*/  @!PT LDS RZ, [RZ] ;  /* 0x00000000fffff984 */ /* 0x000fe20000000800 */
[----:B------:R-:W-:Y:S01]  /*144e0*/  @!PT LDS RZ, [RZ] ;  /* 0x00000000fffff984 */ /* 0x000fe20000000800 */
[----:B------:R-:W-:Y:S01]  /*144f0*/  @!PT LDS RZ, [RZ] ;  /* 0x00000000fffff984 */ /* 0x000fe20000000800 */
[----:B------:R-:W-:Y:S04]  /*14500*/  @!P0 LDGSTS.E.BYPASS.LTC128B.128 [R9+0x14400], desc[UR52][R2.64], !P3 ;  /* 0x1440000002098fae */ /* 0x000fe8000d901d74 */
[----:B------:R-:W-:Y:S04]  /*14510*/  @!P0 LDGSTS.E.BYPASS.LTC128B.128 [R9+0x16400], desc[UR52][R2.64+0x40], !P2 ;  /* 0x1640004002098fae */ /* 0x000fe8000d101d74 */
[----:B------:R0:W-:Y:S01]  /*14520*/  @!P0 LDGSTS.E.BYPASS.LTC128B.128 [R9+0x18400], desc[UR52][R2.64+0x80], !P1 ;  /* 0x1840008002098fae */ /* 0x0001e2000c901d74 */
[----:B------:R-:W-:Y:S01]  /*14530*/  ISETP.GE.AND P0, PT, R8, R5, PT ;  /* 0x000000050800720c */ /* 0x000fe20003f06270 */
[----:B0-----:R-:W-:-:S12]  /*14540*/  IMAD.MOV.U32 R2, RZ, RZ, R14 ;  /* 0x000000ffff027224 */ /* 0x001fd800078e000e */
[----:B------:R-:W-:Y:S05]  /*14550*/  WARPSYNC.COLLECTIVE R15, `(.L_x_363) ;  /* 0x000000000f087348 */ /* 0x000fea0003c00000 */
[----:B------:R0:W1:Y:S02]  /*14560*/  SHFL.IDX P6, R14, R13, R12, R11 ;  /* 0x0000000c0d0e7389 */ /* 0x00006400000c000b */
[----:B01----:R-:W-:Y:S01]  /*14570*/  ENDCOLLECTIVE ;  /* 0x000000000000791b */ /* 0x003fe20003800000 */
.L_x_363:
[----:B------:R-:W-:Y:S02]  /*14580*/  IMAD.MOV.U32 R13, RZ, RZ, R4 ;  /* 0x000000ffff0d7224 */ /* 0x000fe400078e0004 */
[----:B------:R-:W-:Y:S01]  /*14590*/  IMAD.MOV.U32 R12, RZ, RZ, 0x2 ;  /* 0x00000002ff0c7424 */ /* 0x000fe200078e00ff */
[----:B------:R-:W-:-:S13]  /*145a0*/  @!P0 IADD3 R7, P4, R35, R14, RZ ;  /* 0x0000000e23078210 */ /* 0x000fda0007f9e0ff */
[----:B------:R-:W-:Y:S05]  /*145b0*/  WARPSYNC.COLLECTIVE R15, `(.L_x_364) ;  /* 0x000000000f087348 */ /* 0x000fea0003c00000 */
[----:B------:R0:W1:Y:S02]  /*145c0*/  SHFL.IDX P6, R14, R13, R12, R11 ;  /* 0x0000000c0d0e7389 */ /* 0x00006400000c000b */
[----:B01----:R-:W-:Y:S01]  /*145d0*/  ENDCOLLECTIVE ;  /* 0x000000000000791b */ /* 0x003fe20003800000 */
.L_x_364:
[----:B------:R-:W-:Y:S02]  /*145e0*/  @!P0 IMAD.X R8, RZ, RZ, R2, P4 ;  /* 0x000000ffff088224 */ /* 0x000fe400020e0602 */
[----:B------:R-:W-:Y:S02]  /*145f0*/  @!P0 IMAD.MOV.U32 R2, RZ, RZ, R7 ;  /* 0x000000ffff028224 */ /* 0x000fe400078e0007 */
[----:B------:R-:W-:Y:S02]  /*14600*/  @!P0 IMAD.MOV.U32 R3, RZ, RZ, R8 ;  /* 0x000000ffff038224 */ /* 0x000fe400078e0008 */
[----:B------:R-:W-:-:S03]  /*14610*/  VIADD R8, R6, 0x40 ;  /* 0x0000004006087836 */ /* 0x000fc60000000000 */
[----:B------:R-:W-:Y:S01]  /*14620*/  @!PT LDS RZ, [RZ] ;  /* 0x00000000fffff984 */ /* 0x000fe20000000800 */
[----:B------:R-:W-:Y:S01]  /*14630*/  @!PT LDS RZ, [RZ] ;  /* 0x00000000fffff984 */ /* 0x000fe20000000800 */
[----:B------:R-:W-:Y:S01]  /*14640*/  @!PT LDS RZ, [RZ] ;  /* 0x00000000fffff984 */ /* 0x000fe20000000800 */
[----:B------:R-:W-:Y:S01]  /*14650*/  @!P0 LDGSTS.E.BYPASS.LTC128B.128 [R9+0x14c00], desc[UR52][R2.64], !P3 ;  /* 0x14c0000002098fae */ /* 0x000fe2000d901d74 */
[----:B------:R-:W-:-:S03]  /*14660*/  IMAD.MOV.U32 R13, RZ, RZ, R0 ;  /* 0x000000ffff0d7224 */ /* 0x000fc600078e0000 */
[----:B------:R-:W-:Y:S04]  /*14670*/  @!P0 LDGSTS.E.BYPASS.LTC128B.128 [R9+0x16c00], desc[UR52][R2.64+0x40], !P2 ;  /* 0x16c0004002098fae */ /* 0x000fe8000d101d74 */
[----:B------:R0:W-:Y:S01]  /*14680*/  @!P0 LDGSTS.E.BYPASS.LTC128B.128 [R9+0x18c00], desc[UR52][R2.64+0x80], !P1 ;  /* 0x18c0008002098fae */ /* 0x0001e2000c901d74 */
[----:B------:R-:W-:Y:S01]  /*14690*/  ISETP.GE.AND P0, PT, R8, R5, PT ;  /* 0x000000050800720c */ /* 0x000fe20003f06270 */
[----:B0-----:R-:W-:-:S12]  /*146a0*/  IMAD.MOV.U32 R2, RZ, RZ, R14 ;  /* 0x000000ffff027224 */ /* 0x001fd800078e000e */
[----:B------:R-:W-:Y:S05]  /*146b0*/  WARPSYNC.COLLECTIVE R15, `(.L_x_365) ;  /* 0x000000000f087348 */ /* 0x000fea0003c00000 */
[----:B------:R0:W1:Y:S02]  /*146c0*/  SHFL.IDX P6, R14, R13, R12, R11 ;  /* 0x0000000c0d0e7389 */ /* 0x00006400000c000b */
[----:B01----:R-:W-:Y:S01]  /*146d0*/  ENDCOLLECTIVE ;  /* 0x000000000000791b */ /* 0x003fe20003800000 */
.L_x_365:
[----:B------:R-:W-:Y:S02]  /*146e0*/  IMAD.MOV.U32 R13, RZ, RZ, R4 ;  /* 0x000000ffff0d7224 */ /* 0x000fe400078e0004 */
[----:B------:R-:W-:Y:S01]  /*146f0*/  IMAD.MOV.U32 R12, RZ, RZ, 0x3 ;  /* 0x00000003ff0c7424 */ /* 0x000fe200078e00ff */
[----:B------:R-:W-:-:S13]  /*14700*/  @!P0 IADD3 R7, P4, R35, R14, RZ ;  /* 0x0000000e23078210 */ /* 0x000fda0007f9e0ff */
[----:B------:R-:W-:Y:S05]  /*14710*/  WARPSYNC.COLLECTIVE R15, `(.L_x_366) ;  /* 0x000000000f087348 */ /* 0x000fea0003c00000 */
[----:B------:R0:W1:Y:S02]  /*14720*/  SHFL.IDX P6, R14, R13, R12, R11 ;  /* 0x0000000c0d0e7389 */ /* 0x00006400000c000b */
[----:B01----:R-:W-:Y:S01]  /*14730*/  ENDCOLLECTIVE ;  /* 0x000000000000791b */ /* 0x003fe20003800000 */
.L_x_366:
[----:B------:R-:W-:Y:S02]  /*14740*/  @!P0 IMAD.X R8, RZ, RZ, R2, P4 ;  /* 0x000000ffff088224 */ /* 0x000fe400020e0602 */
[----:B------:R-:W-:Y:S02]  /*14750*/  @!P0 IMAD.MOV.U32 R2, RZ, RZ, R7 ;  /* 0x000000ffff028224 */ /* 0x000fe400078e0007 */
        /* <DEDUP_REMOVED lines=12> */
.L_x_367:
[----:B------:R-:W-:Y:S05]  /*14820*/  BRA `(.L_x_368) ;  /* 0xffffffb400d07947 */ /* 0x000fea000383ffff */
.L_x_275:
[----:B0-----:R0:W2:Y:S02]  /*14830*/  SYNCS.PHASECHK.TRANS64.TRYWAIT P0, [R16+URZ+0x29820], R3 ;  /* 0x02982003100075a7 */ /* 0x0010a4000800017f */
[----:B--2---:R-:W-:Y:S05]  /*14840*/  @!P0 NANOSLEEP.SYNCS 0x989680 ;  /* 0x009896800000895d */ /* 0x004fea0003900000 */
[----:B------:R-:W2:Y:S02]  /*14850*/  @!P0 SYNCS.PHASECHK.TRANS64 P0, [R16+URZ+0x29820], R3 ;  /* 0x02982003100085a7 */ /* 0x000ea4000800007f */
[----:B--2---:R-:W-:Y:S05]  /*14860*/  @!P0 BRA `(.L_x_275) ;  /* 0xfffffffc00f08947 */ /* 0x004fea000383ffff */
[----:B------:R-:W-:Y:S05]  /*14870*/  BRA `(.L_x_369) ;  /* 0xffffffb800407947 */ /* 0x000fea000383ffff */
.L_x_279:
[----:B0-----:R0:W2:Y:S02]  /*14880*/  SYNCS.PHASECHK.TRANS64.TRYWAIT P0, [R0+URZ+0x29880], R29 ;  /* 0x0298801d000075a7 */ /* 0x0010a4000800017f */
[----:B--2---:R-:W-:Y:S05]  /*14890*/  @!P0 NANOSLEEP.SYNCS 0x989680 ;  /* 0x009896800000895d */ /* 0x004fea0003900000 */
[----:B------:R-:W2:Y:S02]  /*148a0*/  @!P0 SYNCS.PHASECHK.TRANS64 P0, [R0+URZ+0x29880], R29 ;  /* 0x0298801d000085a7 */ /* 0x000ea4000800007f */
[----:B--2---:R-:W-:Y:S05]  /*148b0*/  @!P0 BRA `(.L_x_279) ;  /* 0xfffffffc00f08947 */ /* 0x004fea000383ffff */
[----:B------:R-:W-:Y:S05]  /*148c0*/  BRA `(.L_x_370) ;  /* 0xffffffbc00707947 */ /* 0x000fea000383ffff */
.L_x_280:
        /* <DEDUP_REMOVED lines=8> */
.L_x_372:
[----:B------:R-:W-:Y:S05]  /*14950*/  BSYNC B0 ;  /* 0x0000000000007941 */ /* 0x000fea0003800000 */
.L_x_371:
[----:B------:R-:W-:Y:S01]  /*14960*/  IMAD.MOV.U32 R13, RZ, RZ, R8 ;  /* 0x000000ffff0d7224 */ /* 0x000fe200078e0008 */
[----:B------:R-:W-:Y:S01]  /*14970*/  IADD3 R9, R16, R9, R33 ;  /* 0x0000000910097210 */ /* 0x000fe20007ffe021 */
[----:B------:R-:W-:Y:S02]  /*14980*/  IMAD.MOV.U32 R12, RZ, RZ, RZ ;  /* 0x000000ffff0c7224 */ /* 0x000fe400078e00ff */
[----:B------:R-:W-:Y:S02]  /*14990*/  IMAD.MOV.U32 R11, RZ, RZ, 0x1c1f ;  /* 0x00001c1fff0b7424 */ /* 0x000fe400078e00ff */
[----:B------:R-:W-:Y:S02]  /*149a0*/  IMAD.MOV.U32 R15, RZ, RZ, -0x1 ;  /* 0xffffffffff0f7424 */ /* 0x000fe400078e00ff */
[----:B------:R-:W-:Y:S02]  /*149b0*/  IMAD.MOV.U32 R3, RZ, RZ, R14 ;  /* 0x000000ffff037224 */ /* 0x000fe400078e000e */
[----:B------:R-:W-:-:S07]  /*149c0*/  IMAD.IADD R21, R34, 0x1, R9 ;  /* 0x0000000122157824 */ /* 0x000fce00078e0209 */
[----:B------:R-:W-:Y:S05]  /*149d0*/  WARPSYNC.COLLECTIVE R15, `(.L_x_373) ;  /* 0x000000000f087348 */ /* 0x000fea0003c00000 */
[----:B------:R0:W1:Y:S02]  /*149e0*/  SHFL.IDX P6, R14, R13, R12, R11 ;  /* 0x0000000c0d0e7389 */ /* 0x00006400000c000b */
[----:B01----:R-:W-:Y:S01]  /*149f0*/  ENDCOLLECTIVE ;  /* 0x000000000000791b */ /* 0x003fe20003800000 */
.L_x_373:
[----:B------:R-:W-:Y:S02]  /*14a00*/  IMAD.MOV.U32 R13, RZ, RZ, R22 ;  /* 0x000000ffff0d7224 */ /* 0x000fe400078e0016 */
[----:B------:R-:W-:Y:S02]  /*14a10*/  IMAD.MOV.U32 R12, RZ, RZ, 0x1 ;  /* 0x00000001ff0c7424 */ /* 0x000fe400078e00ff */
[----:B------:R-:W-:-:S07]  /*14a20*/  IMAD.MOV.U32 R2, RZ, RZ, R14 ;  /* 0x000000ffff027224 */ /* 0x000fce00078e000e */
[----:B------:R-:W-:Y:S05]  /*14a30*/  WARPSYNC.COLLECTIVE R15, `(.L_x_374) ;  /* 0x000000000f087348 */ /* 0x000fea0003c00000 */
[----:B------:R0:W1:Y:S02]  /*14a40*/  SHFL.IDX P6, R14, R13, R12, R11 ;  /* 0x0000000c0d0e7389 */ /* 0x00006400000c000b */
[----:B01----:R-:W-:Y:S01]  /*14a50*/  ENDCOLLECTIVE ;  /* 0x000000000000791b */ /* 0x003fe20003800000 */
.L_x_374:
        /* <DEDUP_REMOVED lines=12> */
.L_x_375:
[----:B------:R-:W-:Y:S02]  /*14b20*/  IMAD.MOV.U32 R13, RZ, RZ, R22 ;  /* 0x000000ffff0d7224 */ /* 0x000fe400078e0016 */
[----:B------:R-:W-:Y:S02]  /*14b30*/  IMAD.MOV.U32 R12, RZ, RZ, 0x2 ;  /* 0x00000002ff0c7424 */ /* 0x000fe400078e00ff */
[----:B------:R-:W-:-:S07]  /*14b40*/  IMAD.MOV.U32 R2, RZ, RZ, R14 ;  /* 0x000000ffff027224 */ /* 0x000fce00078e000e */
[----:B------:R-:W-:Y:S05]  /*14b50*/  WARPSYNC.COLLECTIVE R15, `(.L_x_376) ;  /* 0x000000000f087348 */ /* 0x000fea0003c00000 */
[----:B------:R0:W1:Y:S02]  /*14b60*/  SHFL.IDX P6, R14, R13, R12, R11 ;  /* 0x0000000c0d0e7389 */ /* 0x00006400000c000b */
[----:B01----:R-:W-:Y:S01]  /*14b70*/  ENDCOLLECTIVE ;  /* 0x000000000000791b */ /* 0x003fe20003800000 */
.L_x_376:
        /* <DEDUP_REMOVED lines=12> */
.L_x_377:
[----:B------:R-:W-:Y:S02]  /*14c40*/  IMAD.MOV.U32 R13, RZ, RZ, R22 ;  /* 0x000000ffff0d7224 */ /* 0x000fe400078e0016 */
[----:B------:R-:W-:Y:S02]  /*14c50*/  IMAD.MOV.U32 R12, RZ, RZ, 0x3 ;  /* 0x00000003ff0c7424 */ /* 0x000fe400078e00ff */
[----:B------:R-:W-:-:S07]  /*14c60*/  IMAD.MOV.U32 R2, RZ, RZ, R14 ;  /* 0x000000ffff027224 */ /* 0x000fce00078e000e */
[----:B------:R-:W-:Y:S05]  /*14c70*/  WARPSYNC.COLLECTIVE R15, `(.L_x_378) ;  /* 0x000000000f087348 */ /* 0x000fea0003c00000 */
[----:B------:R0:W1:Y:S02]  /*14c80*/  SHFL.IDX P6, R14, R13, R12, R11 ;  /* 0x0000000c0d0e7389 */ /* 0x00006400000c000b */
[----:B01----:R-:W-:Y:S01]  /*14c90*/  ENDCOLLECTIVE ;  /* 0x000000000000791b */ /* 0x003fe20003800000 */
.L_x_378:
        /* <DEDUP_REMOVED lines=12> */
.L_x_379:
[----:B------:R-:W-:Y:S02]  /*14d60*/  IMAD.MOV.U32 R13, RZ, RZ, R23 ;  /* 0x000000ffff0d7224 */ /* 0x000fe400078e0017 */
[----:B------:R-:W-:Y:S02]  /*14d70*/  IMAD.MOV.U32 R12, RZ, RZ, RZ ;  /* 0x000000ffff0c7224 */ /* 0x000fe400078e00ff */
[----:B------:R-:W-:-:S07]  /*14d80*/  IMAD.MOV.U32 R2, RZ, RZ, R14 ;  /* 0x000000ffff027224 */ /* 0x000fce00078e000e */
[----:B------:R-:W-:Y:S05]  /*14d90*/  WARPSYNC.COLLECTIVE R15, `(.L_x_380) ;  /* 0x000000000f087348 */ /* 0x000fea0003c00000 */
[----:B------:R0:W1:Y:S02]  /*14da0*/  SHFL.IDX P6, R14, R13, R12, R11 ;  /* 0x0000000c0d0e7389 */ /* 0x00006400000c000b */
[----:B01----:R-:W-:Y:S01]  /*14db0*/  ENDCOLLECTIVE ;  /* 0x000000000000791b */ /* 0x003fe20003800000 */
.L_x_380:
        /* <DEDUP_REMOVED lines=12> */
.L_x_381:
[----:B------:R-:W-:Y:S01]  /*14e80*/  IMAD.MOV.U32 R2, RZ, RZ, R14 ;  /* 0x000000ffff027224 */ /* 0x000fe200078e000e */
[----:B------:R-:W-:Y:S06]  /*14e90*/  BRA `(.L_x_382) ;  /* 0xffffffbc000c7947 */ /* 0x000fec000383ffff */
.L_x_285:
[----:B---3--:R3:W4:Y:S02]  /*14ea0*/  SYNCS.PHASECHK.TRANS64.TRYWAIT P0, [R0+URZ+0x29840], R29 ;  /* 0x0298401d000075a7 */ /* 0x008724000800017f */
[----:B----4-:R-:W-:Y:S05]  /*14eb0*/  @!P0 NANOSLEEP.SYNCS 0x989680 ;  /* 0x009896800000895d */ /* 0x010fea0003900000 */
[----:B------:R-:W4:Y:S02]  /*14ec0*/  @!P0 SYNCS.PHASECHK.TRANS64 P0, [R0+URZ+0x29840], R29 ;  /* 0x0298401d000085a7 */ /* 0x000f24000800007f */
[----:B----4-:R-:W-:Y:S05]  /*14ed0*/  @!P0 BRA `(.L_x_285) ;  /* 0xfffffffc00f08947 */ /* 0x010fea000383ffff */
[----:B------:R-:W-:Y:S05]  /*14ee0*/  BRA `(.L_x_383) ;  /* 0xffffffbc00607947 */ /* 0x000fea000383ffff */
.L_x_286:
        /* <DEDUP_REMOVED lines=8> */
.L_x_385:
[----:B------:R-:W-:Y:S05]  /*14f70*/  BSYNC B0 ;  /* 0x0000000000007941 */ /* 0x000fea0003800000 */
.L_x_384:
[----:B------:R-:W-:Y:S02]  /*14f80*/  IMAD.MOV.U32 R13, RZ, RZ, R4 ;  /* 0x000000ffff0d7224 */ /* 0x000fe400078e0004 */
        /* <DEDUP_REMOVED lines=8> */
.L_x_386:
[----:B------:R-:W-:Y:S02]  /*15010*/  IMAD.MOV.U32 R13, RZ, RZ, R5 ;  /* 0x000000ffff0d7224 */ /* 0x000fe400078e0005 */
[----:B------:R-:W-:Y:S02]  /*15020*/  IMAD.MOV.U32 R12, RZ, RZ, 0x1 ;  /* 0x00000001ff0c7424 */ /* 0x000fe400078e00ff */
[----:B------:R-:W-:-:S07]  /*15030*/  IMAD.MOV.U32 R2, RZ, RZ, R14 ;  /* 0x000000ffff027224 */ /* 0x000fce00078e000e */
[----:B------:R-:W-:Y:S05]  /*15040*/  WARPSYNC.COLLECTIVE R15, `(.L_x_387) ;  /* 0x000000000f087348 */ /* 0x000fea0003c00000 */
[----:B------:R0:W1:Y:S02]  /*15050*/  SHFL.IDX P6, R14, R13, R12, R11 ;  /* 0x0000000c0d0e7389 */ /* 0x00006400000c000b */
[----:B01----:R-:W-:Y:S01]  /*15060*/  ENDCOLLECTIVE ;  /* 0x000000000000791b */ /* 0x003fe20003800000 */
.L_x_387:
[----:B------:R-:W-:-:S05]  /*15070*/  IADD3 R2, P0, R35, R2, RZ ;  /* 0x0000000223027210 */ /* 0x000fca0007f1e0ff */
[----:B------:R-:W-:-:S05]  /*15080*/  IMAD.X R3, RZ, RZ, R3, P0 ;  /* 0x000000ffff037224 */ /* 0x000fca00000e0603 */
[----:B------:R-:W-:Y:S01]  /*15090*/  @!PT LDS RZ, [RZ] ;  /* 0x00000000fffff984 */ /* 0x000fe20000000800 */
[----:B------:R-:W-:Y:S01]  /*150a0*/  @!PT LDS RZ, [RZ] ;  /* 0x00000000fffff984 */ /* 0x000fe20000000800 */
[----:B------:R-:W-:Y:S01]  /*150b0*/  @!PT LDS RZ, [RZ] ;  /* 0x00000000fffff984 */ /* 0x000fe20000000800 */
[----:B------:R-:W-:Y:S01]  /*150c0*/  LDGSTS.E.BYPASS.LTC128B.128 [R7+0x1a400], desc[UR52][R2.64], !P4 ;  /* 0x1a40000002077fae */ /* 0x000fe2000e101d74 */
[----:B------:R-:W-:-:S03]  /*150d0*/  IMAD.MOV.U32 R13, RZ, RZ, R4 ;  /* 0x000000ffff0d7224 */ /* 0x000fc600078e0004 */
[----:B------:R-:W-:Y:S04]  /*150e0*/  LDGSTS.E.BYPASS.LTC128B.128 [R7+0x1cc00], desc[UR52][R2.64+0x40], !P3 ;  /* 0x1cc0004002077fae */ /* 0x000fe8000d901d74 */
[----:B------:R0:W-:Y:S02]  /*150f0*/  LDGSTS.E.BYPASS.LTC128B.128 [R7+0x1f400], desc[UR52][R2.64+0x80], !P1 ;  /* 0x1f40008002077fae */ /* 0x0001e4000c901d74 */
[----:B0-----:R-:W-:-:S07]  /*15100*/  IMAD.MOV.U32 R3, RZ, RZ, R14 ;  /* 0x000000ffff037224 */ /* 0x001fce00078e000e */
[----:B------:R-:W-:Y:S05]  /*15110*/  WARPSYNC.COLLECTIVE R15, `(.L_x_388) ;  /* 0x000000000f087348 */ /* 0x000fea0003c00000 */
[----:B------:R0:W1:Y:S02]  /*15120*/  SHFL.IDX P6, R14, R13, R12, R11 ;  /* 0x0000000c0d0e7389 */ /* 0x00006400000c000b */
[----:B01----:R-:W-:Y:S01]  /*15130*/  ENDCOLLECTIVE ;  /* 0x000000000000791b */ /* 0x003fe20003800000 */
.L_x_388:
[----:B------:R-:W-:Y:S02]  /*15140*/  IMAD.MOV.U32 R13, RZ, RZ, R5 ;  /* 0x000000ffff0d7224 */ /* 0x000fe400078e0005 */
[----:B------:R-:W-:Y:S02]  /*15150*/  IMAD.MOV.U32 R12, RZ, RZ, 0x2 ;  /* 0x00000002ff0c7424 */ /* 0x000fe400078e00ff */
[----:B------:R-:W-:-:S07]  /*15160*/  IMAD.MOV.U32 R2, RZ, RZ, R14 ;  /* 0x000000ffff027224 */ /* 0x000fce00078e000e */
[----:B------:R-:W-:Y:S05]  /*15170*/  WARPSYNC.COLLECTIVE R15, `(.L_x_389) ;  /* 0x000000000f087348 */ /* 0x000fea0003c00000 */
[----:B------:R0:W1:Y:S02]  /*15180*/  SHFL.IDX P6, R14, R13, R12, R11 ;  /* 0x0000000c0d0e7389 */ /* 0x00006400000c000b */
[----:B01----:R-:W-:Y:S01]  /*15190*/  ENDCOLLECTIVE ;  /* 0x000000000000791b */ /* 0x003fe20003800000 */
.L_x_389:
[----:B------:R-:W-:-:S05]  /*151a0*/  IADD3 R2, P0, R35, R2, RZ ;  /* 0x0000000223027210 */ /* 0x000fca0007f1e0ff */
[----:B------:R-:W-:-:S05]  /*151b0*/  IMAD.X R3, RZ, RZ, R3, P0 ;  /* 0x000000ffff037224 */ /* 0x000fca00000e0603 */
[----:B------:R-:W-:Y:S01]  /*151c0*/  @!PT LDS RZ, [RZ] ;  /* 0x00000000fffff984 */ /* 0x000fe20000000800 */
[----:B------:R-:W-:Y:S01]  /*151d0*/  @!PT LDS RZ, [RZ] ;  /* 0x00000000fffff984 */ /* 0x000fe20000000800 */
[----:B------:R-:W-:Y:S01]  /*151e0*/  @!PT LDS RZ, [RZ] ;  /* 0x00000000fffff984 */ /* 0x000fe20000000800 */
[----:B------:R0:W-:Y:S01]  /*151f0*/  LDGSTS.E.BYPASS.LTC128B.128 [R7+0x1ac00], desc[UR52][R2.64], !P4 ;  /* 0x1ac0000002077fae */ /* 0x0001e2000e101d74 */
[----:B------:R-:W-:-:S03]  /*15200*/  IMAD.MOV.U32 R13, RZ, RZ, R4 ;  /* 0x000000ffff0d7224 */ /* 0x000fc600078e0004 */
[----:B------:R0:W-:Y:S04]  /*15210*/  LDGSTS.E.BYPASS.LTC128B.128 [R7+0x1d400], desc[UR52][R2.64+0x40], !P3 ;  /* 0x1d40004002077fae */ /* 0x0001e8000d901d74 */
[----:B------:R0:W-:Y:S01]  /*15220*/  LDGSTS.E.BYPASS.LTC128B.128 [R7+0x1fc00], desc[UR52][R2.64+0x80], !P1 ;  /* 0x1fc0008002077fae */ /* 0x0001e2000c901d74 */
[----:B------:R-:W-:-:S07]  /*15230*/  IMAD.MOV.U32 R9, RZ, RZ, R14 ;  /* 0x000000ffff097224 */ /* 0x000fce00078e000e */
[----:B0-----:R-:W-:Y:S05]  /*15240*/  WARPSYNC.COLLECTIVE R15, `(.L_x_390) ;  /* 0x000000000f087348 */ /* 0x001fea0003c00000 */
[----:B------:R1:W2:Y:S02]  /*15250*/  SHFL.IDX P6, R14, R13, R12, R11 ;  /* 0x0000000c0d0e7389 */ /* 0x0002a400000c000b */
[----:B012---:R-:W-:Y:S01]  /*15260*/  ENDCOLLECTIVE ;  /* 0x000000000000791b */ /* 0x007fe20003800000 */
.L_x_390:
[----:B------:R-:W-:Y:S02]  /*15270*/  IMAD.MOV.U32 R13, RZ, RZ, R5 ;  /* 0x000000ffff0d7224 */ /* 0x000fe400078e0005 */
[----:B------:R-:W-:Y:S02]  /*15280*/  IMAD.MOV.U32 R12, RZ, RZ, 0x3 ;  /* 0x00000003ff0c7424 */ /* 0x000fe400078e00ff */
[----:B------:R-:W-:-:S07]  /*15290*/  IMAD.MOV.U32 R2, RZ, RZ, R14 ;  /* 0x000000ffff027224 */ /* 0x000fce00078e000e */
[----:B------:R-:W-:Y:S05]  /*152a0*/  WARPSYNC.COLLECTIVE R15, `(.L_x_391) ;  /* 0x000000000f087348 */ /* 0x000fea0003c00000 */
[----:B------:R0:W1:Y:S02]  /*152b0*/  SHFL.IDX P6, R14, R13, R12, R11 ;  /* 0x0000000c0d0e7389 */ /* 0x00006400000c000b */
[----:B01----:R-:W-:Y:S01]  /*152c0*/  ENDCOLLECTIVE ;  /* 0x000000000000791b */ /* 0x003fe20003800000 */
.L_x_391:
        /* <DEDUP_REMOVED lines=13> */
.L_x_392:
[----:B------:R-:W-:Y:S02]  /*153a0*/  IMAD.MOV.U32 R13, RZ, RZ, R8 ;  /* 0x000000ffff0d7224 */ /* 0x000fe400078e0008 */
[----:B------:R-:W-:Y:S02]  /*153b0*/  IMAD.MOV.U32 R12, RZ, RZ, RZ ;  /* 0x000000ffff0c7224 */ /* 0x000fe400078e00ff */
[----:B------:R-:W-:-:S07]  /*153c0*/  IMAD.MOV.U32 R2, RZ, RZ, R14 ;  /* 0x000000ffff027224 */ /* 0x000fce00078e000e */
[----:B------:R-:W-:Y:S05]  /*153d0*/  WARPSYNC.COLLECTIVE R15, `(.L_x_393) ;  /* 0x000000000f087348 */ /* 0x000fea0003c00000 */
[----:B------:R0:W1:Y:S02]  /*153e0*/  SHFL.IDX P6, R14, R13, R12, R11 ;  /* 0x0000000c0d0e7389 */ /* 0x00006400000c000b */
[----:B01----:R-:W-:Y:S01]  /*153f0*/  ENDCOLLECTIVE ;  /* 0x000000000000791b */ /* 0x003fe20003800000 */
.L_x_393:
        /* <DEDUP_REMOVED lines=13> */
.L_x_394:
[----:B------:R-:W-:Y:S01]  /*154d0*/  IMAD.MOV.U32 R2, RZ, RZ, R14 ;  /* 0x000000ffff027224 */ /* 0x000fe200078e000e */
[----:B------:R-:W-:Y:S06]  /*154e0*/  BRA `(.L_x_395) ;  /* 0xffffffb800f07947 */ /* 0x000fec000383ffff */
.L_x_291:
[----:B0-----:R0:W2:Y:S02]  /*154f0*/  SYNCS.PHASECHK.TRANS64.TRYWAIT P1, [R0+URZ+0x29870], R3 ;  /* 0x02987003000075a7 */ /* 0x0010a4000802017f */
[----:B--2---:R-:W-:Y:S05]  /*15500*/  @!P1 NANOSLEEP.SYNCS 0x989680 ;  /* 0x009896800000995d */ /* 0x004fea0003900000 */
[----:B------:R-:W2:Y:S02]  /*15510*/  @!P1 SYNCS.PHASECHK.TRANS64 P1, [R0+URZ+0x29870], R3 ;  /* 0x02987003000095a7 */ /* 0x000ea4000802007f */
[----:B--2---:R-:W-:Y:S05]  /*15520*/  @!P1 BRA `(.L_x_291) ;  /* 0xfffffffc00f09947 */ /* 0x004fea000383ffff */
[----:B------:R-:W-:Y:S05]  /*15530*/  BRA `(.L_x_396) ;  /* 0xffffffbc005c7947 */ /* 0x000fea000383ffff */
.L_x_293:
[----:B0-----:R0:W2:Y:S02]  /*15540*/  SYNCS.PHASECHK.TRANS64.TRYWAIT P1, [R0+URZ+0x29860], R3 ;  /* 0x02986003000075a7 */ /* 0x0010a4000802017f */
[----:B--2---:R-:W-:Y:S05]  /*15550*/  @!P1 NANOSLEEP.SYNCS 0x989680 ;  /* 0x009896800000995d */ /* 0x004fea0003900000 */
[----:B------:R-:W2:Y:S02]  /*15560*/  @!P1 SYNCS.PHASECHK.TRANS64 P1, [R0+URZ+0x29860], R3 ;  /* 0x02986003000095a7 */ /* 0x000ea4000802007f */
[----:B--2---:R-:W-:Y:S05]  /*15570*/  @!P1 BRA `(.L_x_293) ;  /* 0xfffffffc00f09947 */ /* 0x004fea000383ffff */
[----:B------:R-:W-:Y:S05]  /*15580*/  BRA `(.L_x_397) ;  /* 0xffffffbc006c7947 */ /* 0x000fea000383ffff */
.L_x_301:
[----:B0-----:R0:W3:Y:S02]  /*15590*/  SYNCS.PHASECHK.TRANS64.TRYWAIT P1, [R18+URZ+0x29870], R3 ;  /* 0x02987003120075a7 */ /* 0x0010e4000802017f */
[----:B---3--:R-:W-:Y:S05]  /*155a0*/  @!P1 NANOSLEEP.SYNCS 0x989680 ;  /* 0x009896800000995d */ /* 0x008fea0003900000 */
[----:B------:R-:W3:Y:S02]  /*155b0*/  @!P1 SYNCS.PHASECHK.TRANS64 P1, [R18+URZ+0x29870], R3 ;  /* 0x02987003120095a7 */ /* 0x000ee4000802007f */
[----:B---3--:R-:W-:Y:S05]  /*155c0*/  @!P1 BRA `(.L_x_301) ;  /* 0xfffffffc00f09947 */ /* 0x008fea000383ffff */
[----:B------:R-:W-:Y:S05]  /*155d0*/  BRA `(.L_x_398) ;  /* 0xffffffc400347947 */ /* 0x000fea000383ffff */
.L_x_303:
[----:B0-----:R0:W2:Y:S02]  /*155e0*/  SYNCS.PHASECHK.TRANS64.TRYWAIT P1, [R18+URZ+0x29860], R3 ;  /* 0x02986003120075a7 */ /* 0x0010a4000802017f */
[----:B--2---:R-:W-:Y:S05]  /*155f0*/  @!P1 NANOSLEEP.SYNCS 0x989680 ;  /* 0x009896800000995d */ /* 0x004fea0003900000 */
[----:B------:R-:W2:Y:S02]  /*15600*/  @!P1 SYNCS.PHASECHK.TRANS64 P1, [R18+URZ+0x29860], R3 ;  /* 0x02986003120095a7 */ /* 0x000ea4000802007f */
[----:B--2---:R-:W-:Y:S05]  /*15610*/  @!P1 BRA `(.L_x_303) ;  /* 0xfffffffc00f09947 */ /* 0x004fea000383ffff */
[----:B------:R-:W-:Y:S05]  /*15620*/  BRA `(.L_x_399) ;  /* 0xffffffc400407947 */ /* 0x000fea000383ffff */
.L_x_315:
[----:B0-----:R0:W2:Y:S02]  /*15630*/  SYNCS.PHASECHK.TRANS64.TRYWAIT P0, [R4+URZ+0x29820], R0 ;  /* 0x02982000040075a7 */ /* 0x0010a4000800017f */
[----:B--2---:R-:W-:Y:S05]  /*15640*/  @!P0 NANOSLEEP.SYNCS 0x989680 ;  /* 0x009896800000895d */ /* 0x004fea0003900000 */
[----:B------:R-:W2:Y:S02]  /*15650*/  @!P0 SYNCS.PHASECHK.TRANS64 P0, [R4+URZ+0x29820], R0 ;  /* 0x02982000040085a7 */ /* 0x000ea4000800007f */
[----:B--2---:R-:W-:Y:S05]  /*15660*/  @!P0 BRA `(.L_x_315) ;  /* 0xfffffffc00f08947 */ /* 0x004fea000383ffff */
[----:B------:R-:W-:Y:S05]  /*15670*/  BRA `(.L_x_400) ;  /* 0xffffffd800007947 */ /* 0x000fea000383ffff */
.L_x_316:
[----:B------:R-:W2:Y:S01]  /*15680*/  S2R R2, SR_TID.X ;  /* 0x0000000000027919 */ /* 0x000ea20000002100 */
[----:B------:R-:W-:Y:S01]  /*15690*/  BSSY B0, `(.L_x_401) ;  /* 0x000000a000007945 */ /* 0x000fe20003800000 */
[----:B------:R-:W-:Y:S02]  /*156a0*/  IMAD.MOV.U32 R12, RZ, RZ, RZ ;  /* 0x000000ffff0c7224 */ /* 0x000fe400078e00ff */
[----:B------:R-:W-:Y:S02]  /*156b0*/  IMAD.MOV.U32 R11, RZ, RZ, 0x1f ;  /* 0x0000001fff0b7424 */ /* 0x000fe400078e00ff */
[----:B------:R-:W-:Y:S01]  /*156c0*/  IMAD.MOV.U32 R15, RZ, RZ, -0x1 ;  /* 0xffffffffff0f7424 */ /* 0x000fe200078e00ff */
[----:B--2---:R-:W-:-:S04]  /*156d0*/  SHF.R.U32.HI R2, RZ, 0x5, R2 ;  /* 0x00000005ff027819 */ /* 0x004fc80000011602 */
[----:B------:R-:W-:-:S05]  /*156e0*/  LOP3.LUT R2, R2, 0x3, RZ, 0xc0, !PT ;  /* 0x0000000302027812 */ /* 0x000fca00078ec0ff */
[----:B------:R-:W-:-:S07]  /*156f0*/  IMAD.MOV.U32 R13, RZ, RZ, R2 ;  /* 0x000000ffff0d7224 */ /* 0x000fce00078e0002 */
[----:B01----:R-:W-:Y:S05]  /*15700*/  WARPSYNC.COLLECTIVE R15, `(.L_x_402) ;  /* 0x000000000f087348 */ /* 0x003fea0003c00000 */
[----:B------:R2:W3:Y:S02]  /*15710*/  SHFL.IDX P6, R14, R13, R12, R11 ;  /* 0x0000000c0d0e7389 */ /* 0x0004e400000c000b */
[----:B0123--:R-:W-:Y:S01]  /*15720*/  ENDCOLLECTIVE ;  /* 0x000000000000791b */ /* 0x00ffe20003800000 */
.L_x_402:
[----:B------:R-:W-:Y:S05]  /*15730*/  BSYNC B0 ;  /* 0x0000000000007941 */ /* 0x000fea0003800000 */
.L_x_401:
[----:B------:R-:W-:Y:S05]  /*15740*/  BRA `(.L_x_403) ;  /* 0xffffffd400e87947 */ /* 0x000fea000383ffff */
.L_x_319:
[----:B------:R-:W-:Y:S01]  /*15750*/  BSSY B1, `(.L_x_404) ;  /* 0x0000006000017945 */ /* 0x000fe20003800000 */
[----:B------:R-:W-:-:S07]  /*15760*/  IMAD.MOV.U32 R15, RZ, RZ, -0x1 ;  /* 0xffffffffff0f7424 */ /* 0x000fce00078e00ff */
[----:B01----:R-:W-:Y:S05]  /*15770*/  WARPSYNC.COLLECTIVE R15, `(.L_x_405) ;  /* 0x000000000f0c7348 */ /* 0x003fea0003c00000 */
[----:B------:R-:W-:Y:S02]  /*15780*/  ELECT P6, UR62, PT ;  /* 0x00000000003e782f */ /* 0x000fe400038c0000 */
[----:B------:R-:W-:Y:S01]  /*15790*/  MOV R14, UR62 ;  /* 0x0000003e000e7c02 */ /* 0x000fe20008000f00 */
[----:B01----:R-:W-:Y:S10]  /*157a0*/  ENDCOLLECTIVE ;  /* 0x000000000000791b */ /* 0x003ff40003800000 */
.L_x_405:
[----:B------:R-:W-:Y:S05]  /*157b0*/  BSYNC B1 ;  /* 0x0000000000017941 */ /* 0x000fea0003800000 */
.L_x_404:
[----:B------:R-:W-:Y:S05]  /*157c0*/  BRA `(.L_x_406) ;  /* 0xffffffd400e07947 */ /* 0x000fea000383ffff */
.L_x_321:
[----:B0-----:R0:W2:Y:S02]  /*157d0*/  SYNCS.PHASECHK.TRANS64.TRYWAIT P1, [R5+URZ+0x29840], R0 ;  /* 0x02984000050075a7 */ /* 0x0010a4000802017f */
[----:B--2---:R-:W-:Y:S05]  /*157e0*/  @!P1 NANOSLEEP.SYNCS 0x989680 ;  /* 0x009896800000995d */ /* 0x004fea0003900000 */
[----:B------:R-:W2:Y:S02]  /*157f0*/  @!P1 SYNCS.PHASECHK.TRANS64 P1, [R5+URZ+0x29840], R0 ;  /* 0x02984000050095a7 */ /* 0x000ea4000802007f */
[----:B--2---:R-:W-:Y:S05]  /*15800*/  @!P1 BRA `(.L_x_321) ;  /* 0xfffffffc00f09947 */ /* 0x004fea000383ffff */
[----:B------:R-:W-:Y:S05]  /*15810*/  BRA `(.L_x_407) ;  /* 0xffffffd800007947 */ /* 0x000fea000383ffff */
.L_x_323:
[----:B--2---:R2:W3:Y:S02]  /*15820*/  SYNCS.PHASECHK.TRANS64.TRYWAIT P1, [R19+URZ+0x29840], R2 ;  /* 0x02984002130075a7 */ /* 0x0044e4000802017f */
[----:B---3--:R-:W-:Y:S05]  /*15830*/  @!P1 NANOSLEEP.SYNCS 0x989680 ;  /* 0x009896800000995d */ /* 0x008fea0003900000 */
[----:B------:R-:W3:Y:S02]  /*15840*/  @!P1 SYNCS.PHASECHK.TRANS64 P1, [R19+URZ+0x29840], R2 ;  /* 0x02984002130095a7 */ /* 0x000ee4000802007f */
[----:B---3--:R-:W-:Y:S05]  /*15850*/  @!P1 BRA `(.L_x_323) ;  /* 0xfffffffc00f09947 */ /* 0x008fea000383ffff */
[----:B------:R-:W-:Y:S05]  /*15860*/  BRA `(.L_x_408) ;  /* 0xffffffd8000c7947 */ /* 0x000fea000383ffff */
.L_x_325:
[----:B---3--:R3:W4:Y:S02]  /*15870*/  SYNCS.PHASECHK.TRANS64.TRYWAIT P1, [R5+URZ+0x29860], R0 ;  /* 0x02986000050075a7 */ /* 0x008724000802017f */
[----:B----4-:R-:W-:Y:S05]  /*15880*/  @!P1 NANOSLEEP.SYNCS 0x989680 ;  /* 0x009896800000995d */ /* 0x010fea0003900000 */
[----:B------:R-:W4:Y:S02]  /*15890*/  @!P1 SYNCS.PHASECHK.TRANS64 P1, [R5+URZ+0x29860], R0 ;  /* 0x02986000050095a7 */ /* 0x000f24000802007f */
[----:B----4-:R-:W-:Y:S05]  /*158a0*/  @!P1 BRA `(.L_x_325) ;  /* 0xfffffffc00f09947 */ /* 0x010fea000383ffff */
[----:B------:R-:W-:Y:S05]  /*158b0*/  BRA `(.L_x_409) ;  /* 0xffffffd800087947 */ /* 0x000fea000383ffff */
.L_x_327:
[----:B----4-:R4:W0:Y:S02]  /*158c0*/  SYNCS.PHASECHK.TRANS64.TRYWAIT P1, [R19+URZ+0x29860], R2 ;  /* 0x02986002130075a7 */ /* 0x010824000802017f */
[----:B0-----:R-:W-:Y:S05]  /*158d0*/  @!P1 NANOSLEEP.SYNCS 0x989680 ;  /* 0x009896800000995d */ /* 0x001fea0003900000 */
[----:B------:R-:W0:Y:S02]  /*158e0*/  @!P1 SYNCS.PHASECHK.TRANS64 P1, [R19+URZ+0x29860], R2 ;  /* 0x02986002130095a7 */ /* 0x000e24000802007f */
[----:B0-----:R-:W-:Y:S05]  /*158f0*/  @!P1 BRA `(.L_x_327) ;  /* 0xfffffffc00f09947 */ /* 0x001fea000383ffff */
[----:B------:R-:W-:Y:S05]  /*15900*/  BRA `(.L_x_410) ;  /* 0xffffffd800047947 */ /* 0x000fea000383ffff */
.L_x_329:
[----:B------:R0:W0:Y:S02]  /*15910*/  SYNCS.PHASECHK.TRANS64.TRYWAIT P1, [R5+URZ+0x29880], R0 ;  /* 0x02988000050075a7 */ /* 0x000024000802017f */
[----:B0-----:R-:W-:Y:S05]  /*15920*/  @!P1 NANOSLEEP.SYNCS 0x989680 ;  /* 0x009896800000995d */ /* 0x001fea0003900000 */
[----:B------:R-:W0:Y:S02]  /*15930*/  @!P1 SYNCS.PHASECHK.TRANS64 P1, [R5+URZ+0x29880], R0 ;  /* 0x02988000050095a7 */ /* 0x000e24000802007f */
[----:B0-----:R-:W-:Y:S05]  /*15940*/  @!P1 BRA `(.L_x_329) ;  /* 0xfffffffc00f09947 */ /* 0x001fea000383ffff */
[----:B------:R-:W-:Y:S05]  /*15950*/  BRA `(.L_x_411) ;  /* 0xffffffd800007947 */ /* 0x000fea000383ffff */
.L_x_412:
        /* <DEDUP_REMOVED lines=10> */
.L_x_3315:


//--------------------- .text._ZN7cutlass13device_kernelIN5flash11enable_sm90INS1_16FlashAttnFwdSm90INS1_25CollectiveMainloopFwdSm90ILi2EN4cute5tupleIJNS5_1CILi1EEES8_S8_EEENS6_IJNS7_ILi128EEENS7_ILi160EEENS7_ILi192EEEEEELi128ENS_12float_e4m3_tEfNS_4arch4Sm90ELb0ELb0ELb0ELb1ELb1ELb1ELb0ELb1ELb1ELb1ELb1ELb0EEENS1_21CollectiveEpilogueFwdINS6_IJSA_SA_SB_EEES9_NS_10bfloat16_tESG_Li256ELb1ELb1ELb1ELb1EEENS1_36VarlenDynamicPersistentTileSchedulerILi128ELi160ELi256ELi128ELb1ELb1ELb1ELb0ELb1ELb1EEEEEEEEEvNT_6ParamsE --------------------------
	.section	.text._ZN7cutlass13device_kernelIN5flash11enable_sm90INS1_16FlashAttnFwdSm90INS1_25CollectiveMainloopFwdSm90ILi2EN4cute5tupleIJNS5_1CILi1EEES8_S8_EEENS6_IJNS7_ILi128EEENS7_ILi160EEENS7_ILi192EEEEEELi128ENS_12float_e4m3_tEfNS_4arch4Sm90ELb0ELb0ELb0ELb1ELb1ELb1ELb0ELb1ELb1ELb1ELb1ELb0EEENS1_21CollectiveEpilogueFwdINS6_IJSA_SA_SB_EEES9_NS_10bfloat16_tESG_Li256ELb1ELb1ELb1ELb1EEENS1_36VarlenDynamicPersistentTileSchedulerILi128ELi160ELi256ELi128ELb1ELb1ELb1ELb0ELb1ELb1EEEEEEEEEvNT_6ParamsE,"ax",@progbits
	.align	128
.text._ZN7cutlass13device_kernelIN5flash11enable_sm90INS1_16FlashAttnFwdSm90INS1_25CollectiveMainloopFwdSm90ILi2EN4cute5tupleIJNS5_1CILi1EEES8_S8_EEENS6_IJNS7_ILi128EEENS7_ILi160EEENS7_ILi192EEEEEELi128ENS_12float_e4m3_tEfNS_4arch4Sm90ELb0ELb0ELb0ELb1ELb1ELb1ELb0ELb1ELb1ELb1ELb1ELb0EEENS1_21CollectiveEpilogueFwdINS6_IJSA_SA_SB_EEES9_NS_10bfloat16_tESG_Li256ELb1ELb1ELb1ELb1EEENS1_36VarlenDynamicPersistentTileSchedulerILi128ELi160ELi256ELi128ELb1ELb1ELb1ELb0ELb1ELb1EEEEEEEEEvNT_6ParamsE:
        .type           _ZN7cutlass13device_kernelIN5flash11enable_sm90INS1_16FlashAttnFwdSm90INS1_25CollectiveMainloopFwdSm90ILi2EN4cute5tupleIJNS5_1CILi1EEES8_S8_EEENS6_IJNS7_ILi128EEENS7_ILi160EEENS7_ILi192EEEEEELi128ENS_12float_e4m3_tEfNS_4arch4Sm90ELb0ELb0ELb0ELb1ELb1ELb1ELb0ELb1ELb1ELb1ELb1ELb0EEENS1_21CollectiveEpilogueFwdINS6_IJSA_SA_SB_EEES9_NS_10bfloat16_tESG_Li256ELb1ELb1ELb1ELb1EEENS1_36VarlenDynamicPersistentTileSchedulerILi128ELi160ELi256ELi128ELb1ELb1ELb1ELb0ELb1ELb1EEEEEEEEEvNT_6ParamsE,@function
        .size           _ZN7cutlass13device_kernelIN5flash11enable_sm90INS1_16FlashAttnFwdSm90INS1_25CollectiveMainloopFwdSm90ILi2EN4cute5tupleIJNS5_1CILi1EEES8_S8_EEENS6_IJNS7_ILi128EEENS7_ILi160EEENS7_ILi192EEEEEELi128ENS_12float_e4m3_tEfNS_4arch4Sm90ELb0ELb0ELb0ELb1ELb1ELb1ELb0ELb1ELb1ELb1ELb1ELb0EEENS1_21CollectiveEpilogueFwdINS6_IJSA_SA_SB_EEES9_NS_10bfloat16_tESG_Li256ELb1ELb1ELb1ELb1EEENS1_36VarlenDynamicPersistentTileSchedulerILi128ELi160ELi256ELi128ELb1ELb1ELb1ELb0ELb1ELb1EEEEEEEEEvNT_6ParamsE,(.L_x_3316 - _ZN7cutlass13device_kernelIN5flash11enable_sm90INS1_16FlashAttnFwdSm90INS1_25CollectiveMainloopFwdSm90ILi2EN4cute5tupleIJNS5_1CILi1EEES8_S8_EEENS6_IJNS7_ILi128EEENS7_ILi160EEENS7_ILi192EEEEEELi128ENS_12float_e4m3_tEfNS_4arch4Sm90ELb0ELb0ELb0ELb1ELb1ELb1ELb0ELb1ELb1ELb1ELb1ELb0EEENS1_21CollectiveEpilogueFwdINS6_IJSA_SA_SB_EEES9_NS_10bfloat16_tESG_Li256ELb1ELb1ELb1ELb1EEENS1_36VarlenDynamicPersistentTileSchedulerILi128ELi160ELi256ELi128ELb1ELb1ELb1ELb0ELb1ELb1EEEEEEEEEvNT_6ParamsE)
        .other          _ZN7cutlass13device_kernelIN5flash11enable_sm90INS1_16FlashAttnFwdSm90INS1_25CollectiveMainloopFwdSm90ILi2EN4cute5tupleIJNS5_1CILi1EEES8_S8_EEENS6_IJNS7_ILi128EEENS7_ILi160EEENS7_ILi192EEEEEELi128ENS_12float_e4m3_tEfNS_4arch4Sm90ELb0ELb0ELb0ELb1ELb1ELb1ELb0ELb1ELb1ELb1ELb1ELb0EEENS1_21CollectiveEpilogueFwdINS6_IJSA_SA_SB_EEES9_NS_10bfloat16_tESG_Li256ELb1ELb1ELb1ELb1EEENS1_36VarlenDynamicPersistentTileSchedulerILi128ELi160ELi256ELi128ELb1ELb1ELb1ELb0ELb1ELb1EEEEEEEEEvNT_6ParamsE,@"STO_CUDA_ENTRY STV_DEFAULT"
_ZN7cutlass13device_kernelIN5flash11enable_sm90INS1_16FlashAttnFwdSm90INS1_25CollectiveMainloopFwdSm90ILi2EN4cute5tupleIJNS5_1CILi1EEES8_S8_EEENS6_IJNS7_ILi128EEENS7_ILi160EEENS7_ILi192EEEEEELi128ENS_12float_e4m3_tEfNS_4arch4Sm90ELb0ELb0ELb0ELb1ELb1ELb1ELb0ELb1ELb1ELb1ELb1ELb0EEENS1_21CollectiveEpilogueFwdINS6_IJSA_SA_SB_EEES9_NS_10bfloat16_tESG_Li256ELb1ELb1ELb1ELb1EEENS1_36VarlenDynamicPersistentTileSchedulerILi128ELi160ELi256ELi128ELb1ELb1ELb1ELb0ELb1ELb1EEEEEEEEEvNT_6ParamsE:
[----:B------:R-:W0:Y:S02]  /*0000*/  LDC R1, c[0x0][0x28] ;  /* 0x00000a00ff017b82 */ /* 0x000e240000000800 */
[----:B0-----:R-:W-:Y:S01]  /*0010*/  VIADD R1, R1, 0xffffffa8 ;  /* 0xffffffa801017836 */ /* 0x001fe20000000000 */
[----:B------:R-:W0:Y:S01]  /*0020*/  S2R R3, SR_TID.X ;  /* 0x0000000000037919 */ /* 0x000e220000002100 */
[----:B------:R-:W-:Y:S01]  /*0030*/  ELECT P0, URZ, PT ;  /* 0x00000000003f782f */ /* 0x000fe20003800000 */
[----:B------:R-:W-:Y:S01]  /*0040*/  BSSY B0, `(.L_x_413) ;  /* 0x000000e000007945 */ /* 0x000fe20003800000 */
[--C-:B0-----:R-:W-:Y:S02]  /*0050*/  SHF.R.U32.HI R0, RZ, 0x5, R3.reuse ;  /* 0x00000005ff007819 */ /* 0x101fe40000011603 */
[----:B------:R-:W-:-:S03]  /*0060*/  SHF.R.U32.HI R3, RZ, 0x7, R3 ;  /* 0x00000007ff037819 */ /* 0x000fc60000011603 */
[----:B------:R-:W0:Y:S02]  /*0070*/  SHFL.IDX PT, R2, R0, RZ, 0x1f ;  /* 0x00001fff00027589 */ /* 0x000e2400000e0000 */
[----:B0-----:R-:W-:-:S13]  /*0080*/  ISETP.EQ.AND P0, PT, R2, RZ, P0 ;  /* 0x000000ff0200720c */ /* 0x001fda0000702270 */
[----:B------:R-:W-:Y:S05]  /*0090*/  @!P0 BRA `(.L_x_414) ;  /* 0x0000000000208947 */ /* 0x000fea0003800000 */
[----:B------:R-:W-:Y:S02]  /*00a0*/  ULDC.64 UR4, c[0x0][0x198] ;  /* 0x0000660000047ab9 */ /* 0x000fe40000000a00 */
[----:B------:R-:W-:Y:S02]  /*00b0*/  UIADD3 UR6, UP0, UR4, 0x570, URZ ;  /* 0x0000057004067890 */ /* 0x000fe4000ff1e03f */
[----:B------:R-:W-:Y:S02]  /*00c0*/  UIADD3 UR4, UP1, UR4, 0x670, URZ ;  /* 0x0000067004047890 */ /* 0x000fe4000ff3e03f */
[----:B------:R-:W-:Y:S02]  /*00d0*/  UIADD3.X UR7, URZ, UR5, URZ, UP0, !UPT ;  /* 0x000000053f077290 */ /* 0x000fe400087fe43f */
[----:B------:R-:W-:-:S07]  /*00e0*/  UIADD3.X UR5, URZ, UR5, URZ, UP1, !UPT ;  /* 0x000000053f057290 */ /* 0x000fce0008ffe43f */
[----:B------:R0:W-:Y:S02]  /*00f0*/  UTMACCTL.PF [UR6] ;  /* 0x00000000060079b9 */ /* 0x0001e40008040000 */
[----:B------:R0:W-:Y:S02]  /*0100*/  UTMACCTL.PF [UR4] ;  /* 0x00000000040079b9 */ /* 0x0001e40008040000 */
[----:B0-----:R-:W-:Y:S01]  /*0110*/  NOP ;  /* 0x0000000000007918 */ /* 0x001fe20000000000 */
.L_x_414:
[----:B------:R-:W-:Y:S05]  /*0120*/  BSYNC B0 ;  /* 0x0000000000007941 */ /* 0x000fea0003800000 */
.L_x_413:
[----:B------:R-:W-:Y:S01]  /*0130*/  VOTEU.ANY UP0, P0 ;  /* 0x00000000003f7886 */ /* 0x000fe20000000100 */
[----:B------:R-:W0:Y:S01]  /*0140*/  SHFL.IDX PT, R3, R3, RZ, 0x1f ;  /* 0x00001fff03037589 */ /* 0x000e2200000e0000 */
[----:B------:R-:W-:Y:S01]  /*0150*/  UMOV UR4, 0x80 ;  /* 0x0000008000047882 */ /* 0x000fe20000000000 */
[----:B------:R-:W-:Y:S01]  /*0160*/  UMOV UR7, 0x100 ;  /* 0x0000010000077882 */ /* 0x000fe20000000000 */
[----:B------:R-:W-:Y:S01]  /*0170*/  VOTEU.ANY UP1, P0 ;  /* 0x00000000003f7886 */ /* 0x000fe20000020100 */
[----:B------:R-:W1:Y:S01]  /*0180*/  @UP0 S2UR UR8, SR_CgaCtaId ;  /* 0x00000000000809c3 */ /* 0x000e620000008800 */
[----:B------:R-:W2:Y:S01]  /*0190*/  SHFL.IDX PT, R2, R0, RZ, 0x1f ;  /* 0x00001fff00027589 */ /* 0x000ea200000e0000 */
[----:B------:R-:W-:Y:S01]  /*01a0*/  @UP0 UMOV UR6, 0x400 ;  /* 0x0000040000060882 */ /* 0x000fe20000000000 */
[----:B------:R-:W-:-:S04]  /*01b0*/  @UP0 UIADD3 UR4, -UR4, 0x100000, URZ ;  /* 0x0010000004040890 */ /* 0x000fc8000fffe13f */
[----:B------:R-:W-:Y:S02]  /*01c0*/  @UP0 USHF.L.U32 UR5, UR4, 0xb, URZ ;  /* 0x0000000b04050899 */ /* 0x000fe4000800063f */
[----:B------:R-:W-:Y:S01]  /*01d0*/  @UP0 USHF.L.U32 UR4, UR4, 0x1, URZ ;  /* 0x0000000104040899 */ /* 0x000fe2000800063f */
[----:B------:R-:W-:Y:S01]  /*01e0*/  VOTEU.ANY UP2, P0 ;  /* 0x00000000003f7886 */ /* 0x000fe20000040100 */
[----:B0-----:R-:W-:Y:S01]  /*01f0*/  R2UR UR9, R3 ;  /* 0x00000000030972ca */ /* 0x001fe200000e0000 */
[----:B-1----:R-:W-:Y:S01]  /*0200*/  @UP0 ULEA UR8, UR8, UR6, 0x18 ;  /* 0x0000000608080291 */ /* 0x002fe2000f8ec03f */
[----:B--2---:R-:W-:Y:S01]  /*0210*/  ISETP.NE.AND P1, PT, R2, RZ, PT ;  /* 0x000000ff0200720c */ /* 0x004fe20003f25270 */
[----:B------:R-:W-:-:S04]  /*0220*/  @UP0 UIADD3 UR6, -UR7, 0x100000, URZ ;  /* 0x0010000007060890 */ /* 0x000fc8000fffe13f */
[----:B------:R-:W-:Y:S02]  /*0230*/  @UP0 USHF.L.U32 UR7, UR6, 0xb, URZ ;  /* 0x0000000b06070899 */ /* 0x000fe4000800063f */
[----:B------:R-:W-:-:S04]  /*0240*/  @UP0 USHF.L.U32 UR6, UR6, 0x1, URZ ;  /* 0x0000000106060899 */ /* 0x000fc8000800063f */
[----:B------:R-:W-:Y:S01]  /*0250*/  UISETP.NE.AND UP0, UPT, UR9, URZ, UPT ;  /* 0x0000003f0900728c */ /* 0x000fe2000bf05270 */
[----:B------:R-:W0:Y:S02]  /*0260*/  FENCE.VIEW.ASYNC.S ;  /* 0x00000000000073c6 */ /* 0x000e240000000000 */
[----:B0-----:R0:W1:Y:S05]  /*0270*/  @UP1 SYNCS.EXCH.64 URZ, [UR8+0x29800], UR4 ;  /* 0x02980004083f15b2 */ /* 0x00106a0008000100 */
[----:B------:R0:W2:Y:S01]  /*0280*/  @UP2 SYNCS.EXCH.64 URZ, [UR8+0x29820], UR6 ;  /* 0x02982006083f25b2 */ /* 0x0000a20008000100 */
        /* <DEDUP_REMOVED lines=14> */
[----:B0-----:R3:W4:Y:S08]  /*0370*/  SYNCS.EXCH.64 URZ, [UR8+0x29830], UR4 ;  /* 0x02983004083f75b2 */ /* 0x0017300008000100 */
[----:B------:R3:W0:Y:S01]  /*0380*/  SYNCS.EXCH.64 URZ, [UR8+0x29840], UR6 ;  /* 0x02984006083f75b2 */ /* 0x0006220008000100 */
[----:B------:R3:W0:Y:S01]  /*0390*/  SYNCS.EXCH.64 URZ, [UR8+0x29838], UR4 ;  /* 0x02983804083f75b2 */ /* 0x0006220008000100 */
[----:B------:R3:W0:Y:S02]  /*03a0*/  SYNCS.EXCH.64 URZ, [UR8+0x29848], UR6 ;  /* 0x02984806083f75b2 */ /* 0x0006240008000100 */
[----:B---3--:R-:W-:Y:S01]  /*03b0*/  NOP ;  /* 0x0000000000007918 */ /* 0x008fe20000000000 */
.L_x_415:
[----:B------:R-:W3:Y:S01]  /*03c0*/  SHFL.IDX PT, R2, R0, RZ, 0x1f ;  /* 0x00001fff00027589 */ /* 0x000ee200000e0000 */
[----:B------:R-:W-:Y:S01]  /*03d0*/  NOP ;  /* 0x0000000000007918 */ /* 0x000fe20000000000 */
[----:B---3--:R-:W-:-:S13]  /*03e0*/  ISETP.NE.AND P0, PT, R2, RZ, PT ;  /* 0x000000ff0200720c */ /* 0x008fda0003f05270 */
        /* <DEDUP_REMOVED lines=17> */
[----:B------:R3:W0:Y:S02]  /*0500*/  SYNCS.EXCH.64 URZ, [UR8+0x29868], UR6 ;  /* 0x02986806083f75b2 */ /* 0x0006240008000100 */
[----:B---3--:R-:W-:Y:S01]  /*0510*/  NOP ;  /* 0x0000000000007918 */ /* 0x008fe20000000000 */
.L_x_416:
[----:B------:R-:W3:Y:S01]  /*0520*/  SHFL.IDX PT, R2, R0, RZ, 0x1f ;  /* 0x00001fff00027589 */ /* 0x000ee200000e0000 */
[----:B------:R-:W-:Y:S01]  /*0530*/  NOP ;  /* 0x0000000000007918 */ /* 0x000fe20000000000 */
[----:B---3--:R-:W-:-:S13]  /*0540*/  ISETP.NE.AND P0, PT, R2, RZ, PT ;  /* 0x000000ff0200720c */ /* 0x008fda0003f05270 */
        /* <DEDUP_REMOVED lines=13> */
[----:B------:R3:W0:Y:S02]  /*0620*/  SYNCS.EXCH.64 URZ, [UR6+0x29888], UR4 ;  /* 0x02988804063f75b2 */ /* 0x0006240008000100 */
[----:B---3--:R-:W-:Y:S01]  /*0630*/  NOP ;  /* 0x0000000000007918 */ /* 0x008fe20000000000 */
.L_x_417:
        /* <DEDUP_REMOVED lines=22> */
.L_x_418:
[----:B------:R-:W3:Y:S01]  /*07a0*/  SHFL.IDX PT, R3, R0, RZ, 0x1f ;  /* 0x00001fff00037589 */ /* 0x000ee200000e0000 */
[----:B------:R-:W-:Y:S01]  /*07b0*/  NOP ;  /* 0x0000000000007918 */ /* 0x000fe20000000000 */
[----:B------:R-:W0:Y:S01]  /*07c0*/  S2R R2, SR_CgaCtaId ;  /* 0x0000000000027919 */ /* 0x000e220000008800 */
[----:B---3--:R-:W-:-:S13]  /*07d0*/  ISETP.NE.AND P0, PT, R3, RZ, PT ;  /* 0x000000ff0300720c */ /* 0x008fda0003f05270 */
[----:B0-----:R-:W-:Y:S05]  /*07e0*/  @P0 BRA `(.L_x_419) ;  /* 0x0000000000480947 */ /* 0x001fea0003800000 */
        /* <DEDUP_REMOVED lines=13> */
[----:B0-----:R0:W3:Y:S08]  /*08c0*/  SYNCS.EXCH.64 URZ, [UR8+0x298b0], UR4 ;  /* 0x0298b004083f75b2 */ /* 0x0010f00008000100 */
[----:B------:R0:W0:Y:S01]  /*08d0*/  SYNCS.EXCH.64 URZ, [UR8+0x298c0], UR6 ;  /* 0x0298c006083f75b2 */ /* 0x0000220008000100 */
[----:B------:R0:W0:Y:S01]  /*08e0*/  SYNCS.EXCH.64 URZ, [UR8+0x298b8], UR4 ;  /* 0x0298b804083f75b2 */ /* 0x0000220008000100 */
[----:B------:R0:W0:Y:S01]  /*08f0*/  SYNCS.EXCH.64 URZ, [UR8+0x298c8], UR6 ;  /* 0x0298c806083f75b2 */ /* 0x0000220008000100 */
[----:B------:R-:W-:Y:S01]  /*0900*/  NOP ;  /* 0x0000000000007918 */ /* 0x000fe20000000000 */
.L_x_419:
[----:B------:R-:W-:Y:S01]  /*0910*/  PLOP3.LUT P0, PT, PT, PT, UP0, 0x80, 0x0 ;  /* 0x000000000000781c */ /* 0x000fe20003f0f008 */
[----:B------:R-:W-:Y:S01]  /*0920*/  UMOV UR36, 0x1 ;  /* 0x0000000100247882 */ /* 0x000fe20000000000 */
[----:B------:R-:W-:Y:S01]  /*0930*/  NOP ;  /* 0x0000000000007918 */ /* 0x000fe20000000000 */
[----:B------:R-:W-:Y:S01]  /*0940*/  USEL UR36, UR36, 0x2, !UP0 ;  /* 0x0000000224247887 */ /* 0x000fe2000c000000 */
[----:B------:R-:W-:Y:S01]  /*0950*/  BSSY B8, `(.L_x_420) ;  /* 0x0002ac6000087945 */ /* 0x000fe20003800000 */
[----:B------:R-:W-:Y:S01]  /*0960*/  ULDC.64 UR50, c[0x0][0x208] ;  /* 0x0000820000327ab9 */ /* 0x000fe20000000a00 */
[----:B01234-:R-:W-:Y:S07]  /*0970*/  BAR.SYNC.DEFER_BLOCKING 0x0 ;  /* 0x0000000000007b1d */ /* 0x01ffee0000010000 */
[----:B------:R-:W-:Y:S05]  /*0980*/  @!P0 BRA `(.L_x_421) ;  /* 0x0000022800648947 */ /* 0x000fea0003800000 */
.L_x_422:
[----:B------:R-:W-:-:S08]  /*0990*/  NOP ;  /* 0x0000000000007918 */ /* 0x000fd00000000000 */
[----:B------:R-:W0:Y:S02]  /*09a0*/  USETMAXREG.TRY_ALLOC.CTAPOOL UP0, 0xe8 ;  /* 0x000000e8000079c8 */ /* 0x000e240008000600 */
[----:B0-----:R-:W-:-:S13]  /*09b0*/  PLOP3.LUT P0, PT, PT, PT, UP0, 0x80, 0x0 ;  /* 0x000000000000781c */ /* 0x001fda0003f0f008 */
[----:B------:R-:W-:Y:S05]  /*09c0*/  @!P0 BRA `(.L_x_422) ;  /* 0xfffffffc00f08947 */ /* 0x000fea000383ffff */
[----:B------:R-:W2:Y:S01]  /*09d0*/  LDL.LU R0, [R1] ;  /* 0x0000000001007983 */ /* 0x000ea20000300800 */
[----:B------:R-:W0:Y:S01]  /*09e0*/  S2R R2, SR_TID.X ;  /* 0x0000000000027919 */ /* 0x000e220000002100 */
[----:B------:R-:W1:Y:S01]  /*09f0*/  S2UR UR38, SR_CgaCtaId ;  /* 0x00000000002679c3 */ /* 0x000e620000008800 */
[----:B------:R-:W-:Y:S01]  /*0a00*/  UMOV UR4, 0x400 ;  /* 0x0000040000047882 */ /* 0x000fe20000000000 */
[----:B0-----:R-:W-:-:S06]  /*0a10*/  SHF.R.U32.HI R2, RZ, 0x7, R2 ;  /* 0x00000007ff027819 */ /* 0x001fcc0000011602 */
[----:B------:R-:W-:Y:S06]  /*0a20*/  BAR.ARV 0x8, 0x180 ;  /* 0x0206000000007b1d */ /* 0x000fec0000002000 */
[----:B------:R-:W-:-:S13]  /*0a30*/  ISETP.NE.AND P0, PT, R2, 0x1, PT ;  /* 0x000000010200780c */ /* 0x000fda0003f05270 */
[----:B------:R-:W-:Y:S08]  /*0a40*/  @!P0 BAR.ARV 0x9, 0x100 ;  /* 0x0244000000008b1d */ /* 0x000ff00000002000 */
[----:B------:R-:W-:Y:S01]  /*0a50*/  BAR.SYNC.DEFER_BLOCKING 0x5, 0x180 ;  /* 0x0146000000007b1d */ /* 0x000fe20000010000 */
[----:B-1----:R-:W-:-:S06]  /*0a60*/  ULEA UR4, UR38, UR4, 0x18 ;  /* 0x0000000426047291 */ /* 0x002fcc000f8ec03f */
[----:B------:R-:W-:Y:S01]  /*0a70*/  IMAD.U32 R18, RZ, RZ, UR4 ;  /* 0x00000004ff127e24 */ /* 0x000fe2000f8e00ff */
[----:B------:R-:W-:-:S04]  /*0a80*/  ULDC UR4, c[0x0][0xc3c] ;  /* 0x00030f0000047ab9 */ /* 0x000fc80000000800 */
[----:B------:R-:W0:Y:S01]  /*0a90*/  LDS.128 R136, [R18+0x298d0] ;  /* 0x0298d00012887984 */ /* 0x000e220000000c00 */
[----:B------:R-:W-:Y:S06]  /*0aa0*/  BAR.ARV 0x4, 0x180 ;  /* 0x0106000000007b1d */ /* 0x000fec0000002000 */
[----:B--2---:R-:W-:-:S04]  /*0ab0*/  LOP3.LUT R0, R0, 0xffffffef, RZ, 0xc0, !PT ;  /* 0xffffffef00007812 */ /* 0x004fc800078ec0ff */
[----:B------:R-:W-:-:S05]  /*0ac0*/  @P0 LOP3.LUT R0, R0, 0x10, RZ, 0xfc, !PT ;  /* 0x0000001000000812 */ /* 0x000fca00078efcff */
[----:B------:R1:W-:Y:S01]  /*0ad0*/  STL [R1], R0 ;  /* 0x0000000001007387 */ /* 0x0003e20000100800 */
[----:B0-----:R-:W-:-:S13]  /*0ae0*/  ISETP.GE.AND P0, PT, R139, UR4, PT ;  /* 0x000000048b007c0c */ /* 0x001fda000bf06270 */
[----:B-1----:R-:W-:Y:S05]  /*0af0*/  @P0 BRA `(.L_x_423) ;  /* 0x000002a800ac0947 */ /* 0x002fea0003800000 */
[----:B------:R-:W0:Y:S01]  /*0b00*/  S2R R0, SR_TID.X ;  /* 0x0000000000007919 */ /* 0x000e220000002100 */
[----:B------:R-:W-:Y:S01]  /*0b10*/  R2UR UR39, R18 ;  /* 0x00000000122772ca */ /* 0x000fe200000e0000 */
[----:B------:R-:W-:Y:S01]  /*0b20*/  IMAD.MOV.U32 R196, RZ, RZ, RZ ;  /* 0x000000ffffc47224 */ /* 0x000fe200078e00ff */
[----:B------:R-:W-:Y:S01]  /*0b30*/  MOV R208, RZ ;  /* 0x000000ff00d07202 */ /* 0x000fe20000000f00 */
[----:B------:R-:W-:Y:S01]  /*0b40*/  IMAD.MOV.U32 R202, RZ, RZ, RZ ;  /* 0x000000ffffca7224 */ /* 0x000fe200078e00ff */
[----:B------:R-:W-:Y:S01]  /*0b50*/  ULOP3.LUT UR48, UR36, 0x1, URZ, 0xfc, !UPT ;  /* 0x0000000124307892 */ /* 0x000fe2000f8efc3f */
[----:B------:R-:W-:-:S08]  /*0b60*/  UMOV UR37, URZ ;  /* 0x0000003f00257c82 */ /* 0x000fd00008000000 */
[----:B------:R-:W-:Y:S01]  /*0b70*/  UIADD3 UR39, UR39, 0x14400, URZ ;  /* 0x0001440027277890 */ /* 0x000fe2000fffe03f */
[----:B0-----:R-:W-:-:S05]  /*0b80*/  VIADD R21, R0, 0xffffff80 ;  /* 0xffffff8000157836 */ /* 0x001fca0000000000 */
[----:B------:R-:W-:Y:S02]  /*0b90*/  SHF.R.S32.HI R0, RZ, 0x1f, R21 ;  /* 0x0000001fff007819 */ /* 0x000fe40000011415 */
[-C--:B------:R-:W-:Y:S02]  /*0ba0*/  LEA.HI R4, R21, R21.reuse, RZ, 0x1 ;  /* 0x0000001515047211 */ /* 0x080fe400078f08ff */
[CC--:B------:R-:W-:Y:S02]  /*0bb0*/  LEA.HI R2, R0.reuse, R21.reuse, RZ, 0x5 ;  /* 0x0000001500027211 */ /* 0x0c0fe400078f28ff */
[CC--:B------:R-:W-:Y:S02]  /*0bc0*/  LEA.HI R7, R0.reuse, R21.reuse, RZ, 0x4 ;  /* 0x0000001500077211 */ /* 0x0c0fe400078f20ff */
[----:B------:R-:W-:Y:S01]  /*0bd0*/  LEA.HI R3, R0, R21, RZ, 0x2 ;  /* 0x0000001500037211 */ /* 0x000fe200078f10ff */
[----:B------:R-:W-:Y:S01]  /*0be0*/  IMAD.SHL.U32 R5, R2, 0x20, RZ ;  /* 0x0000002002057824 */ /* 0x000fe200078e00ff */
[----:B------:R-:W-:-:S02]  /*0bf0*/  LOP3.LUT R2, R7, 0x3fffff0, RZ, 0xc0, !PT ;  /* 0x03fffff007027812 */ /* 0x000fc400078ec0ff */
[----:B------:R-:W-:Y:S02]  /*0c00*/  SHF.R.S32.HI R216, RZ, 0x4, R7 ;  /* 0x00000004ffd87819 */ /* 0x000fe40000011407 */
[----:B------:R-:W-:Y:S02]  /*0c10*/  LOP3.LUT R9, R5, 0xfffffc00, RZ, 0xc0, !PT ;  /* 0xfffffc0005097812 */ /* 0x000fe400078ec0ff */
[----:B------:R-:W-:Y:S02]  /*0c20*/  IADD3 R8, R21, -R2, RZ ;  /* 0x8000000215087210 */ /* 0x000fe40007ffe0ff */
[--C-:B------:R-:W-:Y:S02]  /*0c30*/  SHF.R.S32.HI R5, RZ, 0x2, R3.reuse ;  /* 0x00000002ff057819 */ /* 0x100fe40000011403 */
[----:B------:R-:W-:Y:S01]  /*0c40*/  SHF.R.S32.HI R6, RZ, 0x1f, R3 ;  /* 0x0000001fff067819 */ /* 0x000fe20000011403 */
[----:B------:R-:W-:Y:S01]  /*0c50*/  IMAD R8, R8, 0x40, R9 ;  /* 0x0000004008087824 */ /* 0x000fe200078e0209 */
[----:B------:R-:W-:-:S02]  /*0c60*/  LEA.HI R7, R7, R216, RZ, 0x1 ;  /* 0x000000d807077211 */ /* 0x000fc400078f08ff */
[----:B------:R-:W-:Y:S02]  /*0c70*/  LOP3.LUT R2, R4, 0xfffffffe, RZ, 0xc0, !PT ;  /* 0xfffffffe04027812 */ /* 0x000fe400078ec0ff */
[----:B------:R-:W-:Y:S02]  /*0c80*/  LOP3.LUT R3, R3, 0xfffffffc, RZ, 0xc0, !PT ;  /* 0xfffffffc03037812 */ /* 0x000fe400078ec0ff */
[----:B------:R-:W-:Y:S01]  /*0c90*/  LOP3.LUT R7, R7, 0x1ffffffe, RZ, 0xc0, !PT ;  /* 0x1ffffffe07077812 */ /* 0x000fe200078ec0ff */
[C---:B------:R-:W-:Y:S01]  /*0ca0*/  IMAD.IADD R13, R21.reuse, 0x1, -R2 ;  /* 0x00000001150d7824 */ /* 0x040fe200078e0a02 */
[----:B------:R-:W-:Y:S01]  /*0cb0*/  LEA.HI R6, R6, R5, RZ, 0x2 ;  /* 0x0000000506067211 */ /* 0x000fe200078f10ff */
[----:B------:R-:W-:Y:S01]  /*0cc0*/  IMAD.IADD R3, R21, 0x1, -R3 ;  /* 0x0000000115037824 */ /* 0x000fe200078e0a03 */
[----:B------:R-:W-:Y:S01]  /*0cd0*/  SHF.R.S32.HI R195, RZ, 0x1, R4 ;  /* 0x00000001ffc37819 */ /* 0x000fe20000011404 */
[----:B------:R-:W-:Y:S01]  /*0ce0*/  IMAD.IADD R7, R216, 0x1, -R7 ;  /* 0x00000001d8077824 */ /* 0x000fe200078e0a07 */
[----:B------:R-:W-:Y:S01]  /*0cf0*/  LOP3.LUT R6, R6, 0xfffffffc, RZ, 0xc0, !PT ;  /* 0xfffffffc06067812 */ /* 0x000fe200078ec0ff */
[----:B------:R-:W-:Y:S01]  /*0d00*/  IMAD.SHL.U32 R22, R13, 0x8, RZ ;  /* 0x000000080d167824 */ /* 0x000fe200078e00ff */
[----:B------:R-:W-:Y:S01]  /*0d10*/  LEA.HI R2, R3, R3, RZ, 0x1 ;  /* 0x0000000303027211 */ /* 0x000fe200078f08ff */
[----:B------:R-:W-:Y:S01]  /*0d20*/  VIADD R15, R195, 0x80 ;  /* 0x00000080c30f7836 */ /* 0x000fe20000000000 */
[----:B------:R-:W-:Y:S01]  /*0d30*/  LEA R8, R7, R8, 0x3 ;  /* 0x0000000807087211 */ /* 0x000fe200078e18ff */
[----:B------:R-:W-:Y:S01]  /*0d40*/  IMAD.IADD R6, R5, 0x1, -R6 ;  /* 0x0000000105067824 */ /* 0x000fe200078e0a06 */
[C---:B------:R-:W-:Y:S01]  /*0d50*/  IADD3 R199, R22.reuse, 0x20, RZ ;  /* 0x0000002016c77810 */ /* 0x040fe20007ffe0ff */
[----:B------:R-:W-:Y:S01]  /*0d60*/  VIADD R198, R22, 0x40 ;  /* 0x0000004016c67836 */ /* 0x000fe20000000000 */
[----:B------:R-:W-:Y:S01]  /*0d70*/  LOP3.LUT R2, R2, 0x1ffffffe, RZ, 0xc0, !PT ;  /* 0x1ffffffe02027812 */ /* 0x000fe200078ec0ff */
[----:B------:R0:W-:Y:S01]  /*0d80*/  STL [R1+0x54], R8 ;  /* 0x0000540801007387 */ /* 0x0001e20000100800 */
[----:B------:R-:W-:Y:S01]  /*0d90*/  SHF.L.U32 R16, R13, 0x4, RZ ;  /* 0x000000040d107819 */ /* 0x000fe200000006ff */
[----:B------:R-:W-:Y:S01]  /*0da0*/  IMAD.IADD R5, R22, 0x1, R199 ;  /* 0x0000000116057824 */ /* 0x000fe200078e02c7 */
[----:B------:R-:W-:Y:S01]  /*0db0*/  LEA.HI R13, R15, R15, RZ, 0x1 ;  /* 0x0000000f0f0d7211 */ /* 0x000fe200078f08ff */
[----:B------:R-:W-:Y:S01]  /*0dc0*/  IMAD.IADD R11, R3, 0x1, -R2 ;  /* 0x00000001030b7824 */ /* 0x000fe200078e0a02 */
[----:B------:R-:W-:Y:S01]  /*0dd0*/  LEA.HI R2, R0, R21, RZ, 0x7 ;  /* 0x0000001500027211 */ /* 0x000fe200078f38ff */
[----:B------:R-:W-:Y:S01]  /*0de0*/  IMAD.IADD R7, R22, 0x1, R198 ;  /* 0x0000000116077824 */ /* 0x000fe200078e02c6 */
[----:B------:R-:W-:Y:S01]  /*0df0*/  SHF.R.S32.HI R10, RZ, 0x1f, R5 ;  /* 0x0000001fff0a7819 */ /* 0x000fe20000011405 */
[----:B------:R-:W-:Y:S01]  /*0e00*/  IMAD.SHL.U32 R205, R6, 0x80, RZ ;  /* 0x0000008006cd7824 */ /* 0x000fe200078e00ff */
[----:B------:R-:W-:Y:S01]  /*0e10*/  LOP3.LUT R3, R2, 0xffffff80, RZ, 0xc0, !PT ;  /* 0xffffff8002037812 */ /* 0x000fe200078ec0ff */
[C---:B------:R-:W-:Y:S01]  /*0e20*/  VIADD R168, R16.reuse, 0x60 ;  /* 0x0000006010a87836 */ /* 0x040fe20000000000 */
[----:B0-----:R-:W-:Y:S01]  /*0e30*/  SHF.R.S32.HI R8, RZ, 0x1f, R4 ;  /* 0x0000001fff087819 */ /* 0x001fe20000011404 */
[----:B------:R-:W-:Y:S01]  /*0e40*/  VIADD R192, R16, 0x80 ;  /* 0x0000008010c07836 */ /* 0x000fe20000000000 */
[----:B------:R-:W-:Y:S01]  /*0e50*/  LEA.HI R170, R10, R5, RZ, 0x4 ;  /* 0x000000050aaa7211 */ /* 0x000fe200078f20ff */
[----:B------:R-:W-:Y:S01]  /*0e60*/  IMAD.IADD R20, R21, 0x1, -R3 ;  /* 0x0000000115147824 */ /* 0x000fe200078e0a03 */
[----:B------:R-:W-:Y:S01]  /*0e70*/  LEA.HI R8, R8, R195, RZ, 0x3 ;  /* 0x000000c308087211 */ /* 0x000fe200078f18ff */
[----:B------:R-:W-:Y:S01]  /*0e80*/  VIADD R197, R22, 0x10 ;  /* 0x0000001016c57836 */ /* 0x000fe20000000000 */
[----:B------:R-:W-:Y:S01]  /*0e90*/  LEA.HI R14, R10, R5, RZ, 0x6 ;  /* 0x000000050a0e7211 */ /* 0x000fe200078f30ff */
[----:B------:R-:W-:Y:S01]  /*0ea0*/  VIADD R200, R22, 0x30 ;  /* 0x0000003016c87836 */ /* 0x000fe20000000000 */
[----:B------:R-:W-:Y:S01]  /*0eb0*/  LOP3.LUT R8, R8, 0xfffffff8, RZ, 0xc0, !PT ;  /* 0xfffffff808087812 */ /* 0x000fe200078ec0ff */
[----:B------:R-:W-:Y:S01]  /*0ec0*/  VIADD R201, R22, 0x50 ;  /* 0x0000005016c97836 */ /* 0x000fe20000000000 */
[----:B------:R-:W-:Y:S01]  /*0ed0*/  SHF.R.S32.HI R10, RZ, 0x1f, R7 ;  /* 0x0000001fff0a7819 */ /* 0x000fe20000011407 */
[----:B------:R-:W-:Y:S01]  /*0ee0*/  IMAD.SHL.U32 R14, R14, 0x80, RZ ;  /* 0x000000800e0e7824 */ /* 0x000fe200078e00ff */
[----:B------:R-:W-:Y:S01]  /*0ef0*/  SHF.R.S32.HI R3, RZ, 0x1f, R15 ;  /* 0x0000001fff037819 */ /* 0x000fe2000001140f */
[----:B------:R-:W-:Y:S01]  /*0f00*/  IMAD.IADD R8, R195, 0x1, -R8 ;  /* 0x00000001c3087824 */ /* 0x000fe200078e0a08 */
[----:B------:R-:W-:-:S02]  /*0f10*/  LEA.HI R12, R10, R7, RZ, 0x4 ;  /* 0x000000070a0c7211 */ /* 0x000fc400078f20ff */
[----:B------:R-:W-:Y:S02]  /*0f20*/  LEA.HI R17, R10, R7, RZ, 0x6 ;  /* 0x000000070a117211 */ /* 0x000fe400078f30ff */
[----:B------:R-:W-:Y:S01]  /*0f30*/  LEA.HI R7, R3, R15, RZ, 0x3 ;  /* 0x0000000f03077211 */ /* 0x000fe200078f18ff */
[----:B------:R0:W-:Y:S01]  /*0f40*/  STL [R1+0x4c], R8 ;  /* 0x00004c0801007387 */ /* 0x0001e20000100800 */
[----:B------:R-:W-:Y:S01]  /*0f50*/  SHF.R.S32.HI R5, RZ, 0x1f, R20 ;  /* 0x0000001fff057819 */ /* 0x000fe20000011414 */
[----:B------:R-:W-:Y:S01]  /*0f60*/  IMAD.SHL.U32 R3, R8, 0x80, RZ ;  /* 0x0000008008037824 */ /* 0x000fe200078e00ff */
[----:B------:R-:W-:Y:S01]  /*0f70*/  LEA.HI R4, R4, R195, RZ, 0x1 ;  /* 0x000000c304047211 */ /* 0x000fe200078f08ff */
[----:B------:R-:W-:Y:S01]  /*0f80*/  IMAD.SHL.U32 R9, R7, 0x40, RZ ;  /* 0x0000004007097824 */ /* 0x000fe200078e00ff */
[----:B------:R-:W-:Y:S01]  /*0f90*/  LEA.HI R7, R5, R20, RZ, 0x2 ;  /* 0x0000001405077211 */ /* 0x000fe200078f10ff */
[----:B------:R-:W-:Y:S01]  /*0fa0*/  IMAD.SHL.U32 R17, R17, 0x80, RZ ;  /* 0x0000008011117824 */ /* 0x000fe200078e00ff */
[----:B------:R-:W-:-:S02]  /*0fb0*/  LOP3.LUT R3, R3, 0x380, RZ, 0xc0, !PT ;  /* 0x0000038003037812 */ /* 0x000fc400078ec0ff */
[--C-:B------:R-:W-:Y:S02]  /*0fc0*/  SHF.R.S32.HI R10, RZ, 0x1f, R7.reuse ;  /* 0x0000001fff0a7819 */ /* 0x100fe40000011407 */
[----:B0-----:R-:W-:Y:S02]  /*0fd0*/  LOP3.LUT R8, R13, 0x3fffffe, RZ, 0xc0, !PT ;  /* 0x03fffffe0d087812 */ /* 0x001fe400078ec0ff */
[----:B------:R-:W-:Y:S02]  /*0fe0*/  LOP3.LUT R4, R4, 0x3fffffe, RZ, 0xc0, !PT ;  /* 0x03fffffe04047812 */ /* 0x000fe400078ec0ff */
[----:B------:R-:W-:Y:S01]  /*0ff0*/  SHF.R.S32.HI R19, RZ, 0x7, R2 ;  /* 0x00000007ff137819 */ /* 0x000fe20000011402 */
[----:B------:R-:W-:Y:S01]  /*1000*/  IMAD.IADD R210, R15, 0x1, -R8 ;  /* 0x000000010fd27824 */ /* 0x000fe200078e0a08 */
[----:B------:R-:W-:Y:S01]  /*1010*/  LOP3.LUT R15, R9, 0xfffffe00, RZ, 0xc0, !PT ;  /* 0xfffffe00090f7812 */ /* 0x000fe200078ec0ff */
[----:B------:R-:W-:Y:S01]  /*1020*/  IMAD.IADD R4, R195, 0x1, -R4 ;  /* 0x00000001c3047824 */ /* 0x000fe200078e0a04 */
[----:B------:R-:W-:-:S02]  /*1030*/  SHF.R.S32.HI R9, RZ, 0x2, R7 ;  /* 0x00000002ff097819 */ /* 0x000fc40000011407 */
[----:B------:R-:W-:Y:S01]  /*1040*/  SHF.R.U32.HI R8, RZ, 0x3, R3 ;  /* 0x00000003ff087819 */ /* 0x000fe20000011603 */
[----:B------:R-:W-:Y:S01]  /*1050*/  IMAD R4, R216, 0x8, R4 ;  /* 0x00000008d8047824 */ /* 0x000fe200078e0204 */
[----:B------:R-:W-:Y:S02]  /*1060*/  LEA.HI R10, R10, R9, RZ, 0x3 ;  /* 0x000000090a0a7211 */ /* 0x000fe400078f18ff */
[----:B------:R-:W-:Y:S01]  /*1070*/  LOP3.LUT R3, R3, 0x10, R16, 0xf8, !PT ;  /* 0x0000001003037812 */ /* 0x000fe200078ef810 */
[----:B------:R-:W-:Y:S01]  /*1080*/  IMAD.SHL.U32 R207, R4, 0x40, RZ ;  /* 0x0000004004cf7824 */ /* 0x000fe200078e00ff */
[----:B------:R-:W-:Y:S02]  /*1090*/  LOP3.LUT R10, R10, 0xfffffff8, RZ, 0xc0, !PT ;  /* 0xfffffff80a0a7812 */ /* 0x000fe400078ec0ff */
[----:B------:R-:W-:Y:S02]  /*10a0*/  LEA.HI R2, R2, R19, RZ, 0x1 ;  /* 0x0000001302027211 */ /* 0x000fe400078f08ff */
[----:B------:R-:W-:-:S02]  /*10b0*/  LEA.HI R5, R5, R20, RZ, 0x5 ;  /* 0x0000001405057211 */ /* 0x000fc400078f28ff */
[----:B------:R-:W-:Y:S02]  /*10c0*/  LOP3.LUT R3, R3, R8, RZ, 0x3c, !PT ;  /* 0x0000000803037212 */ /* 0x000fe400078e3cff */
[----:B------:R-:W-:Y:S02]  /*10d0*/  LOP3.LUT R205, R205, 0x180, RZ, 0xc0, !PT ;  /* 0x00000180cdcd7812 */ /* 0x000fe400078ec0ff */
[----:B------:R-:W-:Y:S01]  /*10e0*/  IADD3 R10, R9, -R10, RZ ;  /* 0x8000000a090a7210 */ /* 0x000fe20007ffe0ff */
[----:B------:R-:W-:Y:S01]  /*10f0*/  IMAD R216, R216, 0x400, R3 ;  /* 0x00000400d8d87824 */ /* 0x000fe200078e0203 */
[----:B------:R-:W-:Y:S02]  /*1100*/  LOP3.LUT R2, R2, 0x3fffffe, RZ, 0xc0, !PT ;  /* 0x03fffffe02027812 */ /* 0x000fe400078ec0ff */
[----:B------:R-:W-:Y:S02]  /*1110*/  SHF.R.S32.HI R5, RZ, 0x5, R5 ;  /* 0x00000005ff057819 */ /* 0x000fe40000011405 */
[----:B------:R-:W-:-:S02]  /*1120*/  LOP3.LUT R3, R205, 0x30, R170, 0xf8, !PT ;  /* 0x00000030cd037812 */ /* 0x000fc400078ef8aa */
[----:B------:R-:W-:Y:S01]  /*1130*/  SHF.R.U32.HI R206, RZ, 0x3, R205 ;  /* 0x00000003ffce7819 */ /* 0x000fe200000116cd */
[----:B------:R-:W-:Y:S01]  /*1140*/  IMAD R5, R5, 0x10, R10 ;  /* 0x0000001005057824 */ /* 0x000fe200078e020a */
[----:B------:R-:W-:Y:S01]  /*1150*/  IADD3 R2, R19, -R2, RZ ;  /* 0x8000000213027210 */ /* 0x000fe20007ffe0ff */
[----:B------:R-:W-:Y:S01]  /*1160*/  IMAD.MOV.U32 R19, RZ, RZ, RZ ;  /* 0x000000ffff137224 */ /* 0x000fe200078e00ff */
[----:B------:R-:W-:Y:S02]  /*1170*/  LOP3.LUT R9, R205, 0x30, R12, 0xf8, !PT ;  /* 0x00000030cd097812 */ /* 0x000fe400078ef80c */
[----:B------:R-:W-:Y:S01]  /*1180*/  LOP3.LUT R14, R14, 0xffffe000, RZ, 0xc0, !PT ;  /* 0xffffe0000e0e7812 */ /* 0x000fe200078ec0ff */
[----:B------:R-:W-:Y:S01]  /*1190*/  IMAD R8, R2, 0x40, R5 ;  /* 0x0000004002087824 */ /* 0x000fe200078e0205 */
[----:B------:R-:W-:Y:S01]  /*11a0*/  LOP3.LUT R3, R3, R206, RZ, 0x3c, !PT ;  /* 0x000000ce03037212 */ /* 0x000fe200078e3cff */
[----:B------:R-:W-:Y:S01]  /*11b0*/  IMAD.MOV.U32 R2, RZ, RZ, 0x20 ;  /* 0x00000020ff027424 */ /* 0x000fe200078e00ff */
[----:B------:R-:W-:-:S02]  /*11c0*/  LOP3.LUT P0, RZ, R6, 0x2, RZ, 0xc0, !PT ;  /* 0x0000000206ff7812 */ /* 0x000fc4000780c0ff */
[----:B------:R-:W-:Y:S01]  /*11d0*/  LEA.HI R0, R0, R21, RZ, 0x3 ;  /* 0x0000001500007211 */ /* 0x000fe200078f18ff */
[----:B------:R-:W-:Y:S01]  /*11e0*/  STL [R1+0x48], R8 ;  /* 0x0000480801007387 */ /* 0x000fe20000100800 */
[----:B------:R-:W-:Y:S02]  /*11f0*/  LOP3.LUT R6, R9, R206, RZ, 0x3c, !PT ;  /* 0x000000ce09067212 */ /* 0x000fe400078e3cff */
[----:B------:R-:W-:Y:S02]  /*1200*/  LOP3.LUT R7, R7, 0x7ffffffc, RZ, 0xc0, !PT ;  /* 0x7ffffffc07077812 */ /* 0x000fe400078ec0ff */
[----:B------:R-:W-:Y:S02]  /*1210*/  IADD3 R9, R3, R207, R14 ;  /* 0x000000cf03097210 */ /* 0x000fe40007ffe00e */
[----:B------:R-:W-:Y:S02]  /*1220*/  LOP3.LUT R3, R205, 0x10, R16, 0xf8, !PT ;  /* 0x00000010cd037812 */ /* 0x000fe400078ef810 */
[----:B------:R-:W-:-:S02]  /*1230*/  LOP3.LUT R217, R0, 0xfffffff8, RZ, 0xc0, !PT ;  /* 0xfffffff800d97812 */ /* 0x000fc400078ec0ff */
[----:B------:R-:W-:Y:S02]  /*1240*/  SHF.R.S32.HI R0, RZ, 0x3, R0 ;  /* 0x00000003ff007819 */ /* 0x000fe40000011400 */
[----:B------:R-:W-:Y:S01]  /*1250*/  IADD3 R7, R20, -R7, RZ ;  /* 0x8000000714077210 */ /* 0x000fe20007ffe0ff */
[----:B------:R-:W-:Y:S01]  /*1260*/  IMAD.IADD R217, R21, 0x1, -R217 ;  /* 0x0000000115d97824 */ /* 0x000fe200078e0ad9 */
[----:B------:R-:W-:Y:S02]  /*1270*/  LOP3.LUT R5, R205, 0x30, R16, 0xf8, !PT ;  /* 0x00000030cd057812 */ /* 0x000fe400078ef810 */
[----:B------:R-:W-:Y:S01]  /*1280*/  SEL R0, R2, 0xffffffe0, !P0 ;  /* 0xffffffe002007807 */ /* 0x000fe20004000000 */
[----:B------:R-:W-:Y:S01]  /*1290*/  IMAD.SHL.U32 R218, R7, 0x2, RZ ;  /* 0x0000000207da7824 */ /* 0x000fe200078e00ff */
[-C--:B------:R-:W-:Y:S02]  /*12a0*/  LOP3.LUT R2, R3, R206.reuse, RZ, 0x3c, !PT ;  /* 0x000000ce03027212 */ /* 0x080fe400078e3cff */
[----:B------:R-:W-:Y:S01]  /*12b0*/  LOP3.LUT R5, R5, R206, RZ, 0x3c, !PT ;  /* 0x000000ce05057212 */ /* 0x000fe200078e3cff */
[----:B------:R-:W-:Y:S01]  /*12c0*/  VIADD R10, R218, 0x50 ;  /* 0x00000050da0a7836 */ /* 0x000fe20000000000 */
[----:B------:R-:W-:Y:S01]  /*12d0*/  LOP3.LUT R4, R17, 0xffffe000, RZ, 0xc0, !PT ;  /* 0xffffe00011047812 */ /* 0x000fe200078ec0ff */
[----:B------:R-:W-:Y:S01]  /*12e0*/  IMAD.IADD R213, R207, 0x1, R2 ;  /* 0x00000001cfd57824 */ /* 0x000fe200078e0202 */
[----:B------:R-:W-:Y:S01]  /*12f0*/  IADD3 R2, R18, R207, R5 ;  /* 0x000000cf12027210 */ /* 0x000fe20007ffe005 */
[----:B------:R-:W-:Y:S01]  /*1300*/  VIADD R229, R218, 0x68 ;  /* 0x00000068dae57836 */ /* 0x000fe20000000000 */
[----:B------:R-:W-:Y:S01]  /*1310*/  LEA R210, R210, R15, 0x6 ;  /* 0x0000000fd2d27211 */ /* 0x000fe200078e30ff */
[----:B------:R-:W-:Y:S01]  /*1320*/  VIADD R20, R218, 0x40 ;  /* 0x00000040da147836 */ /* 0x000fe20000000000 */
[----:B------:R-:W-:Y:S01]  /*1330*/  IADD3 R15, R6, R207, R4 ;  /* 0x000000cf060f7210 */ /* 0x000fe20007ffe004 */
[----:B------:R0:W-:Y:S01]  /*1340*/  STL [R1+0x44], R2 ;  /* 0x0000440201007387 */ /* 0x0001e20000100800 */
[C---:B------:R-:W-:Y:S01]  /*1350*/  VIADD R6, R218.reuse, 0x58 ;  /* 0x00000058da067836 */ /* 0x040fe20000000000 */
[C---:B------:R-:W-:Y:S01]  /*1360*/  IADD3 R228, R218.reuse, 0x70, RZ ;  /* 0x00000070dae47810 */ /* 0x040fe20007ffe0ff */
[C---:B------:R-:W-:Y:S01]  /*1370*/  VIADD R4, R218.reuse, 0x60 ;  /* 0x00000060da047836 */ /* 0x040fe20000000000 */
[----:B------:R-:W-:Y:S01]  /*1380*/  SHF.R.S32.HI R3, RZ, 0x1f, R20 ;  /* 0x0000001fff037819 */ /* 0x000fe20000011414 */
[C---:B------:R-:W-:Y:S01]  /*1390*/  VIADD R227, R218.reuse, 0x78 ;  /* 0x00000078dae37836 */ /* 0x040fe20000000000 */
[----:B------:R-:W-:Y:S01]  /*13a0*/  SHF.R.S32.HI R3, RZ, 0x1f, R6 ;  /* 0x0000001fff037819 */ /* 0x000fe20000011406 */
[----:B------:R-:W-:Y:S01]  /*13b0*/  VIADD R225, R218, 0x8 ;  /* 0x00000008dae17836 */ /* 0x000fe20000000000 */
[----:B------:R-:W-:Y:S01]  /*13c0*/  SHF.R.S32.HI R3, RZ, 0x1f, R228 ;  /* 0x0000001fff037819 */ /* 0x000fe200000114e4 */
[----:B------:R-:W-:Y:S01]  /*13d0*/  IMAD.IADD R3, R18, 0x1, R15 ;  /* 0x0000000112037824 */ /* 0x000fe200078e020f */
[----:B0-----:R-:W-:Y:S01]  /*13e0*/  SHF.R.S32.HI R2, RZ, 0x1f, R10 ;  /* 0x0000001fff027819 */ /* 0x001fe2000001140a */
[----:B------:R-:W-:Y:S01]  /*13f0*/  VIADD R224, R218, 0x38 ;  /* 0x00000038dae07836 */ /* 0x000fe20000000000 */
[----:B------:R-:W-:Y:S01]  /*1400*/  SHF.R.S32.HI R2, RZ, 0x1f, R229 ;  /* 0x0000001fff027819 */ /* 0x000fe200000114e5 */
[----:B------:R-:W-:Y:S01]  /*1410*/  IMAD.IADD R2, R18, 0x1, R9 ;  /* 0x0000000112027824 */ /* 0x000fe200078e0209 */
[----:B------:R-:W-:-:S02]  /*1420*/  IADD3 R215, R0, R213, RZ ;  /* 0x000000d500d77210 */ /* 0x000fc40007ffe0ff */
[----:B------:R-:W-:Y:S02]  /*1430*/  SHF.R.S32.HI R13, RZ, 0x1, R13 ;  /* 0x00000001ff0d7819 */ /* 0x000fe4000001140d */
[----:B------:R0:W-:Y:S01]  /*1440*/  STL [R1+0x40], R2 ;  /* 0x0000400201007387 */ /* 0x0001e20000100800 */
[----:B------:R-:W-:Y:S02]  /*1450*/  IADD3 R193, R16, 0xa0, RZ ;  /* 0x000000a010c17810 */ /* 0x000fe40007ffe0ff */
[----:B------:R-:W-:Y:S01]  /*1460*/  IMAD.SHL.U32 R13, R13, 0x80, RZ ;  /* 0x000000800d0d7824 */ /* 0x000fe200078e00ff */
[----:B------:R1:W-:Y:S01]  /*1470*/  STL [R1+0x3c], R3 ;  /* 0x00003c0301007387 */ /* 0x0003e20000100800 */
[----:B------:R-:W-:Y:S02]  /*1480*/  IADD3 R14, R218, 0x48, RZ ;  /* 0x00000048da0e7810 */ /* 0x000fe40007ffe0ff */
[----:B------:R-:W-:Y:S02]  /*1490*/  SHF.R.S32.HI R4, RZ, 0x1f, R4 ;  /* 0x0000001fff047819 */ /* 0x000fe40000011404 */
[----:B------:R-:W-:-:S02]  /*14a0*/  SHF.R.S32.HI R17, RZ, 0x1f, R16 ;  /* 0x0000001fff117819 */ /* 0x000fc40000011410 */
[----:B0-----:R-:W-:Y:S01]  /*14b0*/  IADD3 R2, R0, UR39, R213 ;  /* 0x0000002700027c10 */ /* 0x001fe2000fffe0d5 */
[----:B------:R-:W-:Y:S01]  /*14c0*/  IMAD R0, R11, 0x8, R8 ;  /* 0x000000080b007824 */ /* 0x000fe200078e0208 */
[----:B------:R-:W-:Y:S02]  /*14d0*/  SHF.R.S32.HI R194, RZ, 0x1f, R168 ;  /* 0x0000001fffc27819 */ /* 0x000fe400000114a8 */
[----:B------:R-:W-:Y:S01]  /*14e0*/  SHF.R.S32.HI R204, RZ, 0x1f, R192 ;  /* 0x0000001fffcc7819 */ /* 0x000fe200000114c0 */
[----:B------:R1:W-:Y:S01]  /*14f0*/  STL [R1+0x14], R2 ;  /* 0x0000140201007387 */ /* 0x0003e20000100800 */
[----:B------:R-:W-:Y:S02]  /*1500*/  SHF.R.S32.HI R203, RZ, 0x1f, R193 ;  /* 0x0000001fffcb7819 */ /* 0x000fe400000114c1 */
[----:B------:R-:W-:Y:S01]  /*1510*/  LOP3.LUT R209, R13, 0x180, RZ, 0xc0, !PT ;  /* 0x000001800dd17812 */ /* 0x000fe200078ec0ff */
[----:B------:R1:W-:Y:S01]  /*1520*/  STL [R1+0x50], R0 ;  /* 0x0000500001007387 */ /* 0x0003e20000100800 */
[----:B------:R-:W-:-:S02]  /*1530*/  SHF.R.S32.HI R170, RZ, 0x4, R170 ;  /* 0x00000004ffaa7819 */ /* 0x000fc400000114aa */
[----:B------:R-:W-:Y:S02]  /*1540*/  SHF.R.S32.HI R171, RZ, 0x4, R12 ;  /* 0x00000004ffab7819 */ /* 0x000fe4000001140c */
[----:B------:R-:W-:Y:S02]  /*1550*/  SHF.R.S32.HI R5, RZ, 0x1f, R14 ;  /* 0x0000001fff057819 */ /* 0x000fe4000001140e */
[----:B------:R-:W-:-:S07]  /*1560*/  SHF.R.S32.HI R4, RZ, 0x1f, R227 ;  /* 0x0000001fff047819 */ /* 0x000fce00000114e3 */
.L_x_635:
[----:B01--4-:R-:W0:Y:S02]  /*1570*/  LDC.64 R2, c[0x0][0xc88] ;  /* 0x00032200ff027b82 */ /* 0x013e240000000a00 */
[----:B0-----:R-:W-:-:S05]  /*1580*/  IMAD.WIDE R2, R139, 0x4, R2 ;  /* 0x000000048b027825 */ /* 0x001fca00078e0202 */
[----:B------:R-:W2:Y:S01]  /*1590*/  LDG.E R214, desc[UR50][R2.64] ;  /* 0x0000003202d67981 */ /* 0x000ea2000c1e1900 */
[----:B------:R-:W-:Y:S05]  /*15a0*/  YIELD ;  /* 0x0000000000007946 */ /* 0x000fea0003800000 */
[----:B------:R-:W-:Y:S01]  /*15b0*/  ULDC.64 UR4, c[0x0][0xa28] ;  /* 0x00028a0000047ab9 */ /* 0x000fe20000000a00 */
[----:B------:R-:W-:Y:S01]  /*15c0*/  ULDC.64 UR8, c[0x0][0xa18] ;  /* 0x0002860000087ab9 */ /* 0x000fe20000000a00 */
[----:B------:R-:W-:Y:S01]  /*15d0*/  ISETP.NE.U32.AND P1, PT, RZ, UR4, PT ;  /* 0x00000004ff007c0c */ /* 0x000fe2000bf25070 */
[----:B------:R-:W-:Y:S01]  /*15e0*/  ULDC.64 UR6, c[0x0][0xa08] ;  /* 0x0002820000067ab9 */ /* 0x000fe20000000a00 */
[----:B------:R-:W-:Y:S01]  /*15f0*/  IMAD.MOV.U32 R10, RZ, RZ, RZ ;  /* 0x000000ffff0a7224 */ /* 0x000fe200078e00ff */
[----:B------:R-:W-:Y:S01]  /*1600*/  ISETP.NE.U32.AND P0, PT, RZ, UR6, PT ;  /* 0x00000006ff007c0c */ /* 0x000fe2000bf05070 */
[----:B------:R-:W-:Y:S01]  /*1610*/  IMAD.MOV.U32 R26, RZ, RZ, RZ ;  /* 0x000000ffff1a7224 */ /* 0x000fe200078e00ff */
[----:B------:R-:W-:-:S02]  /*1620*/  ISETP.NE.AND.EX P1, PT, RZ, UR5, PT, P1 ;  /* 0x00000005ff007c0c */ /* 0x000fc4000bf25310 */
[----:B------:R-:W-:Y:S02]  /*1630*/  ISETP.NE.AND.EX P0, PT, RZ, UR7, PT, P0 ;  /* 0x00000007ff007c0c */ /* 0x000fe4000bf05300 */
[----:B--2---:R-:W-:Y:S01]  /*1640*/  SHF.R.S32.HI R222, RZ, 0x1f, R214 ;  /* 0x0000001fffde7819 */ /* 0x004fe200000114d6 */
[----:B------:R-:W-:-:S08]  /*1650*/  IMAD.SHL.U32 R220, R214, 0x4, RZ ;  /* 0x00000004d6dc7824 */ /* 0x000fd000078e00ff */
[C---:B------:R-:W-:Y:S02]  /*1660*/  @P1 LEA R4, P2, R214.reuse, UR4, 0x2 ;  /* 0x00000004d6041c11 */ /* 0x040fe4000f8410ff */
[C-C-:B------:R-:W-:Y:S02]  /*1670*/  SHF.L.U64.HI R221, R214.reuse, 0x2, R222.reuse ;  /* 0x00000002d6dd7819 */ /* 0x140fe400000102de */
[----:B------:R-:W-:Y:S02]  /*1680*/  @P1 LEA.HI.X R5, R214, UR5, R222, 0x2, P2 ;  /* 0x00000005d6051c11 */ /* 0x000fe400090f14de */
[----:B------:R-:W-:Y:S01]  /*1690*/  ISETP.NE.U32.AND P2, PT, RZ, UR8, PT ;  /* 0x00000008ff007c0c */ /* 0x000fe2000bf45070 */
[----:B------:R-:W-:Y:S01]  /*16a0*/  ULDC UR4, c[0x0][0x288] ;  /* 0x0000a20000047ab9 */ /* 0x000fe20000000800 */
[----:B------:R-:W-:Y:S01]  /*16b0*/  IADD3 R8, P3, R220, UR6, RZ ;  /* 0x00000006dc087c10 */ /* 0x000fe2000ff7e0ff */
[----:B------:R0:W5:Y:S01]  /*16c0*/  @P1 LDG.E R10, desc[UR50][R4.64] ;  /* 0x00000032040a1981 */ /* 0x000162000c1e1900 */
[----:B------:R-:W-:-:S02]  /*16d0*/  ISETP.NE.AND.EX P2, PT, RZ, UR9, PT, P2 ;  /* 0x00000009ff007c0c */ /* 0x000fc4000bf45320 */
[----:B------:R-:W-:Y:S01]  /*16e0*/  MOV R152, UR4 ;  /* 0x0000000400987c02 */ /* 0x000fe20008000f00 */
[----:B------:R-:W-:Y:S01]  /*16f0*/  ULDC.64 UR4, c[0x0][0x418] ;  /* 0x0001060000047ab9 */ /* 0x000fe20000000a00 */
[----:B------:R-:W-:-:S05]  /*1700*/  IADD3.X R9, R221, UR7, RZ, P3, !PT ;  /* 0x00000007dd097c10 */ /* 0x000fca0009ffe4ff */
[----:B------:R0:W5:Y:S04]  /*1710*/  @P0 LDG.E R26, desc[UR50][R8.64] ;  /* 0x00000032081a0981 */ /* 0x000168000c1e1900 */
[----:B------:R-:W-:-:S04]  /*1720*/  @P2 IADD3 R6, P1, R220, UR8, RZ ;  /* 0x00000008dc062c10 */ /* 0x000fc8000ff3e0ff */
[----:B------:R-:W-:-:S05]  /*1730*/  @P2 IADD3.X R7, R221, UR9, RZ, P1, !PT ;  /* 0x00000009dd072c10 */ /* 0x000fca0008ffe4ff */
[----:B------:R0:W5:Y:S01]  /*1740*/  @P2 LDG.E R152, desc[UR50][R6.64] ;  /* 0x0000003206982981 */ /* 0x000162000c1e1900 */
[----:B------:R-:W-:-:S03]  /*1750*/  UISETP.NE.U32.AND UP0, UPT, UR4, URZ, UPT ;  /* 0x0000003f0400728c */ /* 0x000fc6000bf05070 */
[----:B------:R-:W-:Y:S01]  /*1760*/  ULDC UR4, c[0x0][0x424] ;  /* 0x0001090000047ab9 */ /* 0x000fe20000000800 */
[----:B------:R-:W-:-:S03]  /*1770*/  UISETP.NE.AND.EX UP0, UPT, UR5, URZ, UPT, UP0 ;  /* 0x0000003f0500728c */ /* 0x000fc6000bf05300 */
[----:B------:R-:W-:Y:S01]  /*1780*/  ULDC UR5, c[0x0][0x2f0] ;  /* 0x0000bc0000057ab9 */ /* 0x000fe20000000800 */
[----:B------:R-:W-:-:S04]  /*1790*/  USEL UR4, UR4, 0x1, UP0 ;  /* 0x0000000104047887 */ /* 0x000fc80008000000 */
[----:B------:R-:W-:-:S03]  /*17a0*/  UIMAD UR4, UR4, UR5, URZ ;  /* 0x00000005040472a4 */ /* 0x000fc6000f8e023f */
[----:B------:R-:W-:Y:S02]  /*17b0*/  ULDC UR5, c[0x0][0x348] ;  /* 0x0000d20000057ab9 */ /* 0x000fe40000000800 */
[----:B------:R-:W-:Y:S02]  /*17c0*/  IMAD.U32 R2, RZ, RZ, UR5 ;  /* 0x00000005ff027e24 */ /* 0x000fe4000f8e00ff */
[----:B------:R-:W-:Y:S01]  /*17d0*/  IMAD.U32 R25, RZ, RZ, UR4 ;  /* 0x00000004ff197e24 */ /* 0x000fe2000f8e00ff */
[----:B0--3--:R-:W-:Y:S06]  /*17e0*/  @P2 BRA `(.L_x_424) ;  /* 0x0000000000242947 */ /* 0x009fec0003800000 */
[----:B------:R-:W-:Y:S02]  /*17f0*/  ULDC.64 UR4, c[0x0][0xa00] ;  /* 0x0002800000047ab9 */ /* 0x000fe40000000a00 */
[----:B------:R-:W-:-:S04]  /*1800*/  ISETP.NE.U32.AND P1, PT, RZ, UR4, PT ;  /* 0x00000004ff007c0c */ /* 0x000fc8000bf25070 */
[----:B------:R-:W-:-:S13]  /*1810*/  ISETP.NE.AND.EX P1, PT, RZ, UR5, PT, P1 ;  /* 0x00000005ff007c0c */ /* 0x000fda000bf25310 */
[----:B------:R-:W-:Y:S05]  /*1820*/  @!P1 BRA `(.L_x_424) ;  /* 0x0000000000149947 */ /* 0x000fea0003800000 */
[----:B------:R-:W0:Y:S02]  /*1830*/  LDC.64 R4, c[0x0][0xa00] ;  /* 0x00028000ff047b82 */ /* 0x000e240000000a00 */
[----:B0-----:R-:W-:-:S05]  /*1840*/  IMAD.WIDE R4, R214, 0x4, R4 ;  /* 0x00000004d6047825 */ /* 0x001fca00078e0204 */
[----:B-----5:R-:W2:Y:S04]  /*1850*/  LDG.E R152, desc[UR50][R4.64] ;  /* 0x0000003204987981 */ /* 0x020ea8000c1e1900 */
[----:B------:R-:W2:Y:S02]  /*1860*/  LDG.E R3, desc[UR50][R4.64+0x4] ;  /* 0x0000043204037981 */ /* 0x000ea4000c1e1900 */
[----:B--2---:R-:W-:-:S07]  /*1870*/  IMAD.IADD R152, R3, 0x1, -R152 ;  /* 0x0000000103987824 */ /* 0x004fce00078e0a98 */
.L_x_424:
[----:B------:R-:W-:Y:S01]  /*1880*/  ULDC.64 UR4, c[0x0][0xa20] ;  /* 0x0002880000047ab9 */ /* 0x000fe20000000a00 */
[C---:B------:R-:W-:Y:S01]  /*1890*/  LOP3.LUT R3, R138.reuse, 0xff000000, RZ, 0xc0, !PT ;  /* 0xff0000008a037812 */ /* 0x040fe200078ec0ff */
[----:B------:R-:W-:Y:S01]  /*18a0*/  IMAD.MOV.U32 R223, RZ, RZ, R137 ;  /* 0x000000ffffdf7224 */ /* 0x000fe200078e0089 */
[----:B------:R-:W-:Y:S02]  /*18b0*/  ISETP.NE.U32.AND P1, PT, RZ, UR4, PT ;  /* 0x00000004ff007c0c */ /* 0x000fe4000bf25070 */
[C---:B------:R-:W-:Y:S02]  /*18c0*/  LOP3.LUT R0, R138.reuse, 0xff0000, RZ, 0xc0, !PT ;  /* 0x00ff00008a007812 */ /* 0x040fe400078ec0ff */
[----:B------:R-:W-:Y:S02]  /*18d0*/  ISETP.NE.AND.EX P1, PT, RZ, UR5, PT, P1 ;  /* 0x00000005ff007c0c */ /* 0x000fe4000bf25310 */
[----:B------:R-:W-:Y:S02]  /*18e0*/  SHF.R.U32.HI R3, RZ, 0x8, R3 ;  /* 0x00000008ff037819 */ /* 0x000fe40000011603 */
[----:B------:R-:W-:-:S02]  /*18f0*/  LOP3.LUT R169, R138, 0xffff, RZ, 0xc0, !PT ;  /* 0x0000ffff8aa97812 */ /* 0x000fc400078ec0ff */
[----:B------:R-:W-:-:S07]  /*1900*/  LEA.HI R219, R0, R3, RZ, 0x10 ;  /* 0x0000000300db7211 */ /* 0x000fce00078f80ff */
[----:B------:R-:W-:Y:S05]  /*1910*/  @!P1 BRA `(.L_x_425) ;  /* 0x0000000000109947 */ /* 0x000fea0003800000 */
[----:B------:R-:W-:-:S04]  /*1920*/  IADD3 R4, P0, R220, UR4, RZ ;  /* 0x00000004dc047c10 */ /* 0x000fc8000ff1e0ff */
[----:B------:R-:W-:-:S05]  /*1930*/  IADD3.X R5, R221, UR5, RZ, P0, !PT ;  /* 0x00000005dd057c10 */ /* 0x000fca00087fe4ff */
[----:B------:R0:W5:Y:S01]  /*1940*/  LDG.E R25, desc[UR50][R4.64] ;  /* 0x0000003204197981 */ /* 0x000162000c1e1900 */
[----:B------:R-:W-:Y:S05]  /*1950*/  BRA `(.L_x_426) ;  /* 0x0000000000107947 */ /* 0x000fea0003800000 */
.L_x_425:
[----:B------:R-:W-:Y:S05]  /*1960*/  @!P0 BRA `(.L_x_426) ;  /* 0x00000000000c8947 */ /* 0x000fea0003800000 */
[----:B------:R-:W2:Y:S04]  /*1970*/  LDG.E R0, desc[UR50][R8.64] ;  /* 0x0000003208007981 */ /* 0x000ea8000c1e1900 */
[----:B------:R-:W2:Y:S02]  /*1980*/  LDG.E R25, desc[UR50][R8.64+0x4] ;  /* 0x0000043208197981 */ /* 0x000ea4000c1e1900 */
[----:B--2---:R-:W-:-:S07]  /*1990*/  IADD3 R25, -R0, R25, RZ ;  /* 0x0000001900197210 */ /* 0x004fce0007ffe1ff */
.L_x_426:
[----:B------:R-:W-:Y:S01]  /*19a0*/  ULDC.64 UR4, c[0x0][0xa10] ;  /* 0x0002840000047ab9 */ /* 0x000fe20000000a00 */
[----:B------:R-:W2:Y:S01]  /*19b0*/  LDL.LU R27, [R1] ;  /* 0x00000000011b7983 */ /* 0x000ea20000300800 */
[----:B------:R-:W-:-:S04]  /*19c0*/  ISETP.NE.U32.AND P0, PT, RZ, UR4, PT ;  /* 0x00000004ff007c0c */ /* 0x000fc8000bf05070 */
[----:B------:R-:W-:Y:S01]  /*19d0*/  ISETP.NE.AND.EX P0, PT, RZ, UR5, PT, P0 ;  /* 0x00000005ff007c0c */ /* 0x000fe2000bf05300 */
[----:B------:R-:W-:-:S12]  /*19e0*/  ULDC.64 UR4, c[0x0][0xa30] ;  /* 0x00028c0000047ab9 */ /* 0x000fd80000000a00 */
[----:B0-----:R-:W0:Y:S02]  /*19f0*/  @P0 LDC.64 R4, c[0x0][0xa10] ;  /* 0x00028400ff040b82 */ /* 0x001e240000000a00 */
[----:B0-----:R-:W-:-:S05]  /*1a00*/  @P0 IMAD.WIDE R4, R214, 0x4, R4 ;  /* 0x00000004d6040825 */ /* 0x001fca00078e0204 */
[----:B------:R-:W3:Y:S04]  /*1a10*/  @P0 LDG.E R0, desc[UR50][R4.64] ;  /* 0x0000003204000981 */ /* 0x000ee8000c1e1900 */
[----:B------:R-:W3:Y:S01]  /*1a20*/  @P0 LDG.E R3, desc[UR50][R4.64+0x4] ;  /* 0x0000043204030981 */ /* 0x000ee2000c1e1900 */
[----:B------:R-:W-:Y:S01]  /*1a30*/  ISETP.NE.U32.AND P1, PT, RZ, UR4, PT ;  /* 0x00000004ff007c0c */ /* 0x000fe2000bf25070 */
[----:B-----5:R-:W-:-:S03]  /*1a40*/  IMAD.MOV.U32 R138, RZ, RZ, R25 ;  /* 0x000000ffff8a7224 */ /* 0x020fc600078e0019 */
[----:B------:R-:W-:-:S13]  /*1a50*/  ISETP.NE.AND.EX P1, PT, RZ, UR5, PT, P1 ;  /* 0x00000005ff007c0c */ /* 0x000fda000bf25310 */
[----:B------:R-:W-:-:S04]  /*1a60*/  @P1 IADD3 R6, P2, R220, UR4, RZ ;  /* 0x00000004dc061c10 */ /* 0x000fc8000ff5e0ff */
[----:B------:R-:W-:-:S05]  /*1a70*/  @P1 IADD3.X R7, R221, UR5, RZ, P2, !PT ;  /* 0x00000005dd071c10 */ /* 0x000fca00097fe4ff */
[----:B------:R0:W5:Y:S01]  /*1a80*/  @P1 LDG.E R138, desc[UR50][R6.64] ;  /* 0x00000032068a1981 */ /* 0x000162000c1e1900 */
[----:B------:R-:W-:Y:S01]  /*1a90*/  IMAD.IADD R9, R25, 0x1, -R10 ;  /* 0x0000000119097824 */ /* 0x000fe200078e0a0a */
[----:B------:R-:W-:Y:S01]  /*1aa0*/  BSSY B0, `(.L_x_427) ;  /* 0x000002c000007945 */ /* 0x000fe20003800000 */
[----:B------:R-:W-:Y:S02]  /*1ab0*/  LOP3.LUT R226, R219, 0xff, RZ, 0xc0, !PT ;  /* 0x000000ffdbe27812 */ /* 0x000fe400078ec0ff */
[----:B------:R-:W-:Y:S02]  /*1ac0*/  SHF.R.U32.HI R219, RZ, 0x10, R219 ;  /* 0x00000010ffdb7819 */ /* 0x000fe400000116db */
[----:B--2---:R-:W-:Y:S01]  /*1ad0*/  LOP3.LUT R27, R27, 0xfffffffb, RZ, 0xc0, !PT ;  /* 0xfffffffb1b1b7812 */ /* 0x004fe200078ec0ff */
[----:B---3--:R-:W-:-:S04]  /*1ae0*/  @P0 IMAD.IADD R2, R3, 0x1, -R0 ;  /* 0x0000000103020824 */ /* 0x008fc800078e0a00 */
[----:B------:R-:W-:-:S05]  /*1af0*/  IMAD.IADD R159, R9, 0x1, R2 ;  /* 0x00000001099f7824 */ /* 0x000fca00078e0202 */
[C---:B------:R-:W-:Y:S02]  /*1b00*/  ISETP.GE.AND P3, PT, R159.reuse, 0x1, PT ;  /* 0x000000019f00780c */ /* 0x040fe40003f66270 */
[----:B------:R-:W-:-:S05]  /*1b10*/  IADD3 R0, R159, 0x9f, RZ ;  /* 0x0000009f9f007810 */ /* 0x000fca0007ffe0ff */
[----:B------:R-:W-:-:S05]  /*1b20*/  IMAD.HI R0, R0, 0x66666667, RZ ;  /* 0x6666666700007827 */ /* 0x000fca00078e02ff */
[----:B------:R-:W-:Y:S02]  /*1b30*/  SHF.R.U32.HI R147, RZ, 0x1f, R0 ;  /* 0x0000001fff937819 */ /* 0x000fe40000011600 */
[----:B------:R-:W-:Y:S02]  /*1b40*/  @P3 LOP3.LUT R27, R27, 0x4, RZ, 0xfc, !PT ;  /* 0x000000041b1b3812 */ /* 0x000fe400078efcff */
[----:B------:R-:W-:Y:S01]  /*1b50*/  LEA.HI.SX32 R147, R0, R147, 0x1a ;  /* 0x0000009300937211 */ /* 0x000fe200078fd2ff */
[----:B------:R-:W-:Y:S02]  /*1b60*/  IMAD.MOV.U32 R0, RZ, RZ, RZ ;  /* 0x000000ffff007224 */ /* 0x000fe400078e00ff */
[----:B------:R0:W-:Y:S01]  /*1b70*/  STL [R1], R27 ;  /* 0x0000001b01007387 */ /* 0x0001e20000100800 */
[----:B------:R-:W-:Y:S05]  /*1b80*/  @!P3 BRA `(.L_x_428) ;  /* 0x000000000074b947 */ /* 0x000fea0003800000 */
[----:B------:R-:W-:Y:S01]  /*1b90*/  ISETP.NE.AND P0, PT, R219, RZ, PT ;  /* 0x000000ffdb00720c */ /* 0x000fe20003f05270 */
[----:B------:R-:W-:-:S03]  /*1ba0*/  ULDC UR4, c[0x0][0x9f0] ;  /* 0x00027c0000047ab9 */ /* 0x000fc60000000800 */
[----:B------:R-:W-:-:S04]  /*1bb0*/  SEL R10, R219, UR4, P0 ;  /* 0x00000004db0a7c07 */ /* 0x000fc80008000000 */
[-C--:B0-----:R-:W-:Y:S02]  /*1bc0*/  IABS R6, R10.reuse ;  /* 0x0000000a00067213 */ /* 0x081fe40000000000 */
[----:B------:R-:W-:Y:S02]  /*1bd0*/  IADD3 R0, R147, -0x1, R10 ;  /* 0xffffffff93007810 */ /* 0x000fe40007ffe00a */
[----:B------:R-:W0:Y:S01]  /*1be0*/  I2F.RP R3, R6 ;  /* 0x0000000600037306 */ /* 0x000e220000209400 */
[----:B------:R-:W-:Y:S02]  /*1bf0*/  IABS R11, R10 ;  /* 0x0000000a000b7213 */ /* 0x000fe40000000000 */
[----:B------:R-:W-:Y:S02]  /*1c00*/  IABS R8, R0 ;  /* 0x0000000000087213 */ /* 0x000fe40000000000 */
[----:B------:R-:W-:-:S04]  /*1c10*/  LOP3.LUT R0, R0, R10, RZ, 0x3c, !PT ;  /* 0x0000000a00007212 */ /* 0x000fc800078e3cff */
[----:B------:R-:W-:Y:S01]  /*1c20*/  ISETP.GE.AND P2, PT, R0, RZ, PT ;  /* 0x000000ff0000720c */ /* 0x000fe20003f46270 */
[----:B0-----:R-:W0:Y:S02]  /*1c30*/  MUFU.RCP R3, R3 ;  /* 0x0000000300037308 */ /* 0x001e240000001000 */
[----:B0-----:R-:W-:Y:S02]  /*1c40*/  VIADD R4, R3, 0xffffffe ;  /* 0x0ffffffe03047836 */ /* 0x001fe40000000000 */
[----:B------:R-:W-:-:S04]  /*1c50*/  IMAD.MOV R3, RZ, RZ, -R11 ;  /* 0x000000ffff037224 */ /* 0x000fc800078e0a0b */
[----:B------:R0:W1:Y:S02]  /*1c60*/  F2I.FTZ.U32.TRUNC.NTZ R5, R4 ;  /* 0x0000000400057305 */ /* 0x000064000021f000 */
[----:B0-----:R-:W-:Y:S01]  /*1c70*/  MOV R4, RZ ;  /* 0x000000ff00047202 */ /* 0x001fe20000000f00 */
[----:B-1----:R-:W-:-:S04]  /*1c80*/  IMAD.MOV R7, RZ, RZ, -R5 ;  /* 0x000000ffff077224 */ /* 0x002fc800078e0a05 */
[----:B------:R-:W-:-:S04]  /*1c90*/  IMAD R7, R7, R6, RZ ;  /* 0x0000000607077224 */ /* 0x000fc800078e02ff */
[----:B------:R-:W-:-:S06]  /*1ca0*/  IMAD.HI.U32 R5, R5, R7, R4 ;  /* 0x0000000705057227 */ /* 0x000fcc00078e0004 */
        /* <DEDUP_REMOVED lines=8> */
[----:B------:R-:W-:-:S05]  /*1d30*/  IMAD.MOV.U32 R0, RZ, RZ, R5 ;  /* 0x000000ffff007224 */ /* 0x000fca00078e0005 */
[----:B------:R-:W-:Y:S02]  /*1d40*/  @!P2 IADD3 R0, -R0, RZ, RZ ;  /* 0x000000ff0000a210 */ /* 0x000fe40007ffe1ff */
[----:B------:R-:W-:-:S07]  /*1d50*/  @!P1 LOP3.LUT R0, RZ, R10, RZ, 0x33, !PT ;  /* 0x0000000aff009212 */ /* 0x000fce00078e33ff */
.L_x_428:
[----:B------:R-:W-:Y:S05]  /*1d60*/  BSYNC B0 ;  /* 0x0000000000007941 */ /* 0x000fea0003800000 */
.L_x_427:
[----:B------:R-:W-:-:S05]  /*1d70*/  IMAD R3, R226, R0, RZ ;  /* 0x00000000e2037224 */ /* 0x000fca00078e02ff */
[C---:B------:R-:W-:Y:S01]  /*1d80*/  VIADDMNMX R0, R3.reuse, R0, R147, PT ;  /* 0x0000000003007246 */ /* 0x040fe20003800193 */
[----:B------:R-:W-:-:S04]  /*1d90*/  IMAD R3, R3, 0xa0, -R9 ;  /* 0x000000a003037824 */ /* 0x000fc800078e0a09 */
[----:B------:R-:W-:Y:S01]  /*1da0*/  IMAD R5, R0, 0xa0, -R9 ;  /* 0x000000a000057824 */ /* 0x000fe200078e0a09 */
[----:B------:R-:W-:-:S04]  /*1db0*/  VIMNMX R3, RZ, R3, !PT ;  /* 0x00000003ff037248 */ /* 0x000fc80007fe0100 */
[----:B------:R-:W-:Y:S01]  /*1dc0*/  VIMNMX R0, R5, R2, PT ;  /* 0x0000000205007248 */ /* 0x000fe20003fe0100 */
[----:B------:R-:W-:-:S03]  /*1dd0*/  IMAD.WIDE.U32 R4, R3, -0x33333333, RZ ;  /* 0xcccccccd03047825 */ /* 0x000fc600078e00ff */
[----:B------:R-:W-:Y:S02]  /*1de0*/  ISETP.GT.AND P0, PT, R0, R3, PT ;  /* 0x000000030000720c */ /* 0x000fe40003f04270 */
[----:B------:R-:W-:-:S05]  /*1df0*/  SHF.R.U32.HI R119, RZ, 0x7, R5 ;  /* 0x00000007ff777819 */ /* 0x000fca0000011605 */
[----:B------:R-:W-:-:S06]  /*1e00*/  IMAD.MOV.U32 R24, RZ, RZ, R119 ;  /* 0x000000ffff187224 */ /* 0x000fcc00078e0077 */
[----:B------:R-:W-:-:S04]  /*1e10*/  @P0 VIADD R0, R0, 0x9f ;  /* 0x0000009f00000836 */ /* 0x000fc80000000000 */
[----:B------:R-:W-:-:S05]  /*1e20*/  @P0 IMAD.HI R0, R0, 0x66666667, RZ ;  /* 0x6666666700000827 */ /* 0x000fca00078e02ff */
[----:B------:R-:W-:-:S04]  /*1e30*/  @P0 SHF.R.U32.HI R3, RZ, 0x1f, R0 ;  /* 0x0000001fff030819 */ /* 0x000fc80000011600 */
[----:B------:R-:W-:Y:S02]  /*1e40*/  @P0 LEA.HI.SX32 R24, R0, R3, 0x1a ;  /* 0x0000000300180211 */ /* 0x000fe400078fd2ff */
[----:B------:R-:W-:Y:S02]  /*1e50*/  PLOP3.LUT P0, PT, PT, PT, PT, 0x80, 0x0 ;  /* 0x000000000000781c */ /* 0x000fe40003f0f070 */
[----:B------:R-:W-:-:S13]  /*1e60*/  ISETP.GT.AND P1, PT, R24, R119, PT ;  /* 0x000000771800720c */ /* 0x000fda0003f24270 */
[----:B------:R-:W-:Y:S05]  /*1e70*/  @!P1 BRA `(.L_x_429) ;  /* 0x000000e400649947 */ /* 0x000fea0003800000 */
[----:B------:R-:W-:Y:S01]  /*1e80*/  VIADD R0, R18, 0x1a400 ;  /* 0x0001a40012007836 */ /* 0x000fe20000000000 */
[----:B------:R-:W-:Y:S04]  /*1e90*/  BSSY B6, `(.L_x_430) ;  /* 0x0000013000067945 */ /* 0x000fe80003800000 */
[----:B------:R-:W-:-:S13]  /*1ea0*/  LOP3.LUT P0, RZ, R0, 0x1bf, RZ, 0xc0, !PT ;  /* 0x000001bf00ff7812 */ /* 0x000fda000780c0ff */
[----:B------:R-:W-:Y:S05]  /*1eb0*/  @!P0 BRA `(.L_x_431) ;  /* 0x0000000000408947 */ /* 0x000fea0003800000 */
[----:B------:R-:W-:Y:S01]  /*1ec0*/  MOV R0, 0x0 ;  /* 0x0000000000007802 */ /* 0x000fe20000000f00 */
[----:B------:R-:W-:Y:S01]  /*1ed0*/  ULDC.64 UR4, c[0x4][0xc8] ;  /* 0x0100320000047ab9 */ /* 0x000fe20000000a00 */
[----:B------:R-:W-:Y:S01]  /*1ee0*/  ULDC.64 UR6, c[0x4][0x30] ;  /* 0x01000c0000067ab9 */ /* 0x000fe20000000a00 */
[----:B------:R-:W-:Y:S01]  /*1ef0*/  IMAD.U32 R4, RZ, RZ, UR4 ;  /* 0x00000004ff047e24 */ /* 0x000fe2000f8e00ff */
[----:B------:R1:W2:Y:S01]  /*1f00*/  LDC.64 R14, c[0x4][R0] ;  /* 0x01000000000e7b82 */ /* 0x0002a20000000a00 */
[----:B------:R-:W-:Y:S01]  /*1f10*/  MOV R5, UR5 ;  /* 0x0000000500057c02 */ /* 0x000fe20008000f00 */
[----:B------:R-:W-:Y:S01]  /*1f20*/  ULDC.64 UR4, c[0x4][0xd0] ;  /* 0x0100340000047ab9 */ /* 0x000fe20000000a00 */
[----:B------:R-:W-:Y:S01]  /*1f30*/  IMAD.U32 R10, RZ, RZ, UR6 ;  /* 0x00000006ff0a7e24 */ /* 0x000fe2000f8e00ff */
[----:B------:R-:W-:Y:S01]  /*1f40*/  MOV R8, 0x70 ;  /* 0x0000007000087802 */ /* 0x000fe20000000f00 */
[----:B0-----:R-:W-:Y:S02]  /*1f50*/  IMAD.U32 R6, RZ, RZ, UR4 ;  /* 0x00000004ff067e24 */ /* 0x001fe4000f8e00ff */
[----:B------:R-:W-:-:S02]  /*1f60*/  IMAD.U32 R7, RZ, RZ, UR5 ;  /* 0x00000005ff077e24 */ /* 0x000fc4000f8e00ff */
[----:B------:R-:W-:Y:S02]  /*1f70*/  IMAD.U32 R11, RZ, RZ, UR7 ;  /* 0x00000007ff0b7e24 */ /* 0x000fe4000f8e00ff */
[----:B------:R-:W-:Y:S02]  /*1f80*/  IMAD.MOV.U32 R12, RZ, RZ, 0x1 ;  /* 0x00000001ff0c7424 */ /* 0x000fe400078e00ff */
[----:B-1----:R-:W-:-:S07]  /*1f90*/  IMAD.MOV.U32 R13, RZ, RZ, RZ ;  /* 0x000000ffff0d7224 */ /* 0x002fce00078e00ff */
[----:B------:R-:W-:-:S07]  /*1fa0*/  LEPC R20, `(.L_x_431) ;  /* 0x000000001014794e */ /* 0x000fce0000000000 */
[----:B--2--5:R-:W-:Y:S05]  /*1fb0*/  CALL.ABS.NOINC R14 ;  /* 0x000000000e007343 */ /* 0x024fea0003c00000 */
.L_x_431:
[----:B------:R-:W-:Y:S05]  /*1fc0*/  BSYNC B6 ;  /* 0x0000000000067941 */ /* 0x000fea0003800000 */
.L_x_430:
        /* <DEDUP_REMOVED lines=11> */
[----:B0-----:R-:W-:Y:S01]  /*2080*/  IMAD.U32 R6, RZ, RZ, UR6 ;  /* 0x00000006ff067e24 */ /* 0x001fe2000f8e00ff */
[----:B------:R-:W-:Y:S01]  /*2090*/  MOV R8, 0x70 ;  /* 0x0000007000087802 */ /* 0x000fe20000000f00 */
[----:B------:R-:W-:Y:S02]  /*20a0*/  IMAD.U32 R7, RZ, RZ, UR7 ;  /* 0x00000007ff077e24 */ /* 0x000fe4000f8e00ff */
[----:B------:R-:W-:-:S02]  /*20b0*/  IMAD.U32 R10, RZ, RZ, UR4 ;  /* 0x00000004ff0a7e24 */ /* 0x000fc4000f8e00ff */
[----:B------:R-:W-:Y:S02]  /*20c0*/  IMAD.U32 R11, RZ, RZ, UR5 ;  /* 0x00000005ff0b7e24 */ /* 0x000fe4000f8e00ff */
[----:B------:R-:W-:Y:S02]  /*20d0*/  IMAD.MOV.U32 R12, RZ, RZ, 0x1 ;  /* 0x00000001ff0c7424 */ /* 0x000fe400078e00ff */
[----:B-1----:R-:W-:-:S07]  /*20e0*/  IMAD.MOV.U32 R13, RZ, RZ, RZ ;  /* 0x000000ffff0d7224 */ /* 0x002fce00078e00ff */
[----:B------:R-:W-:-:S07]  /*20f0*/  LEPC R20, `(.L_x_433) ;  /* 0x000000001014794e */ /* 0x000fce0000000000 */
[----:B--2--5:R-:W-:Y:S05]  /*2100*/  CALL.ABS.NOINC R14 ;  /* 0x000000000e007343 */ /* 0x024fea0003c00000 */
.L_x_433:
[----:B------:R-:W-:Y:S05]  /*2110*/  BSYNC B6 ;  /* 0x0000000000067941 */ /* 0x000fea0003800000 */
.L_x_432:
[----:B------:R-:W-:Y:S01]  /*2120*/  IMAD.IADD R125, R26, 0x1, R25 ;  /* 0x000000011a7d7824 */ /* 0x000fe200078e0219 */
[----:B------:R-:W-:Y:S01]  /*2130*/  ULDC.64 UR4, c[0x0][0x9f8] ;  /* 0x00027e0000047ab9 */ /* 0x000fe20000000a00 */
[----:B------:R-:W2:Y:S01]  /*2140*/  LDL R25, [R1+0x4c] ;  /* 0x00004c0001197983 */ /* 0x000ea20000100800 */
[----:B------:R-:W-:Y:S01]  /*2150*/  ISETP.NE.U32.AND P0, PT, RZ, UR4, PT ;  /* 0x00000004ff007c0c */ /* 0x000fe2000bf05070 */
[----:B------:R-:W-:Y:S01]  /*2160*/  IMAD.MOV.U32 R0, RZ, RZ, R214 ;  /* 0x000000ffff007224 */ /* 0x000fe200078e00d6 */
[----:B------:R-:W1:Y:S02]  /*2170*/  S2R R20, SR_TID.X ;  /* 0x0000000000147919 */ /* 0x000e640000002100 */
[----:B------:R-:W-:Y:S01]  /*2180*/  ISETP.NE.AND.EX P0, PT, RZ, UR5, PT, P0 ;  /* 0x00000005ff007c0c */ /* 0x000fe2000bf05300 */
[C---:B------:R-:W-:Y:S01]  /*2190*/  VIADD R3, R16.reuse, 0x20 ;  /* 0x0000002010037836 */ /* 0x040fe20000000000 */
[----:B------:R-:W-:Y:S01]  /*21a0*/  IADD3 R4, R16, 0x40, RZ ;  /* 0x0000004010047810 */ /* 0x000fe20007ffe0ff */
[----:B------:R-:W3:Y:S08]  /*21b0*/  LDC R21, c[0x0][0x3f4] ;  /* 0x0000fd00ff157b82 */ /* 0x000ef00000000800 */
[----:B------:R-:W4:Y:S02]  /*21c0*/  LDC.64 R94, c[0x0][0x408] ;  /* 0x00010200ff5e7b82 */ /* 0x000f240000000a00 */
[----:B0-----:R-:W-:Y:S01]  /*21d0*/  @P0 IADD3 R6, P1, R220, UR4, RZ ;  /* 0x00000004dc060c10 */ /* 0x001fe2000ff3e0ff */
[----:B------:R-:W-:-:S03]  /*21e0*/  ULDC UR4, c[0x0][0x320] ;  /* 0x0000c80000047ab9 */ /* 0x000fc60000000800 */
[----:B------:R-:W-:Y:S02]  /*21f0*/  @P0 IADD3.X R7, R221, UR5, RZ, P1, !PT ;  /* 0x00000005dd070c10 */ /* 0x000fe40008ffe4ff */
[----:B------:R-:W0:Y:S03]  /*2200*/  LDC.64 R100, c[0x0][0x3f8] ;  /* 0x0000fe00ff647b82 */ /* 0x000e260000000a00 */
[----:B------:R0:W2:Y:S01]  /*2210*/  @P0 LDG.E R0, desc[UR50][R6.64] ;  /* 0x0000003206000981 */ /* 0x0000a2000c1e1900 */
[----:B------:R-:W-:Y:S02]  /*2220*/  ISETP.GE.AND P3, PT, R16, UR4, PT ;  /* 0x0000000410007c0c */ /* 0x000fe4000bf66270 */
[----:B------:R-:W-:Y:S02]  /*2230*/  ISETP.GE.AND P2, PT, R3, UR4, PT ;  /* 0x0000000403007c0c */ /* 0x000fe4000bf46270 */
[----:B------:R-:W-:-:S02]  /*2240*/  ISETP.GE.AND P0, PT, R4, UR4, PT ;  /* 0x0000000404007c0c */ /* 0x000fc4000bf06270 */
[----:B------:R-:W-:Y:S02]  /*2250*/  ISETP.GE.AND P1, PT, R168, UR4, PT ;  /* 0x00000004a8007c0c */ /* 0x000fe4000bf26270 */
[----:B-1----:R-:W-:Y:S02]  /*2260*/  SHF.R.U32.HI R20, RZ, 0x7, R20 ;  /* 0x00000007ff147819 */ /* 0x002fe40000011614 */
[----:B------:R-:W-:Y:S02]  /*2270*/  SHF.R.S32.HI R13, RZ, 0x1f, R195 ;  /* 0x0000001fff0d7819 */ /* 0x000fe400000114c3 */
[----:B------:R-:W-:Y:S01]  /*2280*/  ISETP.NE.AND P6, PT, R20, 0x1, PT ;  /* 0x000000011400780c */ /* 0x000fe20003fc5270 */
[----:B----4-:R-:W-:Y:S01]  /*2290*/  IMAD.WIDE.U32 R96, R195, R94, R16 ;  /* 0x0000005ec3607225 */ /* 0x010fe200078e0010 */
[----:B---3--:R-:W-:Y:S02]  /*22a0*/  ISETP.GE.AND P5, PT, R4, R21, PT ;  /* 0x000000150400720c */ /* 0x008fe40003fa6270 */
[----:B------:R-:W-:-:S02]  /*22b0*/  SHF.R.S32.HI R23, RZ, 0x1f, R22 ;  /* 0x0000001fff177819 */ /* 0x000fc40000011416 */
[----:B------:R-:W-:Y:S01]  /*22c0*/  LOP3.LUT R27, R27, 0xfffffffe, RZ, 0xc0, !PT ;  /* 0xfffffffe1b1b7812 */ /* 0x000fe200078ec0ff */
[----:B0-----:R-:W-:-:S04]  /*22d0*/  IMAD.WIDE.U32 R102, R195, R100, R16 ;  /* 0x00000064c3667225 */ /* 0x001fc800078e0010 */
[C-C-:B------:R-:W-:Y:S02]  /*22e0*/  IMAD.WIDE.U32 R98, R195.reuse, R94, R22.reuse ;  /* 0x0000005ec3627225 */ /* 0x140fe400078e0016 */
[----:B------:R-:W-:Y:S05]  /*22f0*/  @!P6 WARPSYNC.ALL ;  /* 0x000000000000e948 */ /* 0x000fea0003800000 */
[----:B------:R-:W-:Y:S01]  /*2300*/  ULDC UR4, c[0x0][0x2f4] ;  /* 0x0000bd0000047ab9 */ /* 0x000fe20000000800 */
[----:B------:R-:W-:Y:S01]  /*2310*/  IMAD.WIDE.U32 R104, R195, R100, R22 ;  /* 0x00000064c3687225 */ /* 0x000fe200078e0016 */
[----:B------:R-:W-:Y:S02]  /*2320*/  ISETP.GE.AND P4, PT, R16, UR4, PT ;  /* 0x0000000410007c0c */ /* 0x000fe4000bf86270 */
[----:B------:R-:W-:-:S02]  /*2330*/  @P5 LOP3.LUT R27, R27, 0x1, RZ, 0xfc, !PT ;  /* 0x000000011b1b5812 */ /* 0x000fc400078efcff */
[----:B------:R-:W-:Y:S02]  /*2340*/  SEL R5, RZ, 0x1, P4 ;  /* 0x00000001ff057807 */ /* 0x000fe40002000000 */
[----:B------:R-:W-:-:S04]  /*2350*/  ISETP.GE.AND P4, PT, R3, UR4, PT ;  /* 0x0000000403007c0c */ /* 0x000fc8000bf86270 */
[----:B------:R-:W-:-:S05]  /*2360*/  SEL R6, RZ, 0xffffffff, P4 ;  /* 0xffffffffff067807 */ /* 0x000fca0002000000 */
[----:B------:R-:W-:-:S05]  /*2370*/  IMAD.SHL.U32 R6, R6, 0x2, RZ ;  /* 0x0000000206067824 */ /* 0x000fca00078e00ff */
[----:B------:R-:W-:Y:S02]  /*2380*/  LOP3.LUT R7, R6, 0x2, R5, 0xe2, !PT ;  /* 0x0000000206077812 */ /* 0x000fe400078ee205 */
[----:B------:R-:W-:Y:S02]  /*2390*/  SEL R6, RZ, 0xffffffff, P2 ;  /* 0xffffffffff067807 */ /* 0x000fe40001000000 */
[----:B------:R-:W-:Y:S02]  /*23a0*/  SEL R5, RZ, 0x1, P3 ;  /* 0x00000001ff057807 */ /* 0x000fe40001800000 */
[----:B------:R-:W-:Y:S01]  /*23b0*/  ISETP.GE.AND P2, PT, R4, UR4, PT ;  /* 0x0000000404007c0c */ /* 0x000fe2000bf46270 */
[----:B------:R-:W-:Y:S01]  /*23c0*/  IMAD.SHL.U32 R10, R6, 0x2, RZ ;  /* 0x00000002060a7824 */ /* 0x000fe200078e00ff */
[----:B------:R-:W-:Y:S02]  /*23d0*/  ISETP.GE.AND P3, PT, R168, UR4, PT ;  /* 0x00000004a8007c0c */ /* 0x000fe4000bf66270 */
[----:B------:R-:W-:-:S02]  /*23e0*/  SEL R6, RZ, 0x4, P2 ;  /* 0x00000004ff067807 */ /* 0x000fc40001000000 */
[----:B------:R-:W-:Y:S02]  /*23f0*/  SEL R8, RZ, 0x8, P3 ;  /* 0x00000008ff087807 */ /* 0x000fe40001800000 */
[----:B------:R-:W-:Y:S01]  /*2400*/  LOP3.LUT R5, R10, 0x2, R5, 0xe2, !PT ;  /* 0x000000020a057812 */ /* 0x000fe200078ee205 */
[----:B------:R-:W-:Y:S01]  /*2410*/  IMAD R10, R13, R100, RZ ;  /* 0x000000640d0a7224 */ /* 0x000fe200078e02ff */
[----:B------:R-:W-:Y:S02]  /*2420*/  LOP3.LUT R8, R8, R7, R6, 0xfe, !PT ;  /* 0x0000000708087212 */ /* 0x000fe400078efe06 */
[----:B------:R-:W-:Y:S01]  /*2430*/  SEL R6, RZ, 0x4, P0 ;  /* 0x00000004ff067807 */ /* 0x000fe20000000000 */
[----:B------:R-:W-:Y:S01]  /*2440*/  IMAD R15, R195, R101, R10 ;  /* 0x00000065c30f7224 */ /* 0x000fe200078e020a */
[----:B------:R-:W-:Y:S02]  /*2450*/  SEL R7, RZ, 0x8, P1 ;  /* 0x00000008ff077807 */ /* 0x000fe40000800000 */
[----:B------:R-:W-:Y:S01]  /*2460*/  ISETP.GE.AND P2, PT, R192, UR4, PT ;  /* 0x00000004c0007c0c */ /* 0x000fe2000bf46270 */
[----:B------:R-:W-:Y:S01]  /*2470*/  IMAD.IADD R105, R105, 0x1, R15 ;  /* 0x0000000169697824 */ /* 0x000fe200078e020f */
[----:B------:R-:W-:Y:S01]  /*2480*/  LOP3.LUT R9, R7, R5, R6, 0xfe, !PT ;  /* 0x0000000507097212 */ /* 0x000fe200078efe06 */
[----:B------:R-:W-:Y:S01]  /*2490*/  IMAD R6, R13, R94, RZ ;  /* 0x0000005e0d067224 */ /* 0x000fe200078e02ff */
[----:B------:R-:W-:-:S02]  /*24a0*/  ISETP.GE.AND P0, PT, R16, R21, PT ;  /* 0x000000151000720c */ /* 0x000fc40003f06270 */
[----:B------:R-:W-:Y:S01]  /*24b0*/  ISETP.GE.AND P3, PT, R3, R21, PT ;  /* 0x000000150300720c */ /* 0x000fe20003f66270 */
[----:B------:R-:W-:Y:S01]  /*24c0*/  IMAD R7, R195, R95, R6 ;  /* 0x0000005fc3077224 */ /* 0x000fe200078e0206 */
[----:B------:R-:W-:Y:S02]  /*24d0*/  SEL R11, RZ, 0x10, P2 ;  /* 0x00000010ff0b7807 */ /* 0x000fe40001000000 */
[----:B------:R-:W-:Y:S01]  /*24e0*/  SEL R5, R21, RZ, P0 ;  /* 0x000000ff15057207 */ /* 0x000fe20000000000 */
[----:B------:R-:W-:Y:S01]  /*24f0*/  IMAD.IADD R99, R99, 0x1, R7 ;  /* 0x0000000163637824 */ /* 0x000fe200078e0207 */
[----:B------:R-:W-:Y:S01]  /*2500*/  SEL R6, R21, RZ, P3 ;  /* 0x000000ff15067207 */ /* 0x000fe20001800000 */
[----:B------:R-:W-:Y:S01]  /*2510*/  IMAD.IADD R97, R7, 0x1, R97 ;  /* 0x0000000107617824 */ /* 0x000fe200078e0261 */
[----:B------:R-:W-:Y:S01]  /*2520*/  LOP3.LUT R28, R8, R11, RZ, 0xfc, !PT ;  /* 0x0000000b081c7212 */ /* 0x000fe200078efcff */
[----:B------:R-:W-:Y:S01]  /*2530*/  IMAD.IADD R5, R16, 0x1, R5 ;  /* 0x0000000110057824 */ /* 0x000fe200078e0205 */
[----:B------:R-:W-:Y:S01]  /*2540*/  IADD3 R103, R15, R103, RZ ;  /* 0x000000670f677210 */ /* 0x000fe20007ffe0ff */
[----:B------:R-:W-:-:S03]  /*2550*/  IMAD.IADD R7, R3, 0x1, R6 ;  /* 0x0000000103077824 */ /* 0x000fc600078e0206 */
[----:B------:R-:W-:Y:S02]  /*2560*/  SHF.R.S32.HI R6, RZ, 0x1f, R5 ;  /* 0x0000001fff067819 */ /* 0x000fe40000011405 */
[----:B------:R-:W-:Y:S02]  /*2570*/  SHF.R.S32.HI R8, RZ, 0x1f, R7 ;  /* 0x0000001fff087819 */ /* 0x000fe40000011407 */
[CC--:B------:R-:W-:Y:S02]  /*2580*/  LEA.HI R12, R6.reuse, R5.reuse, RZ, 0x4 ;  /* 0x00000005060c7211 */ /* 0x0c0fe400078f20ff */
[----:B------:R-:W-:Y:S02]  /*2590*/  LEA.HI R6, R6, R5, RZ, 0x6 ;  /* 0x0000000506067211 */ /* 0x000fe400078f30ff */
[----:B------:R-:W-:Y:S02]  /*25a0*/  SEL R11, R21, RZ, P5 ;  /* 0x000000ff150b7207 */ /* 0x000fe40002800000 */
[----:B------:R-:W-:-:S02]  /*25b0*/  LEA.HI R26, R8, R7, RZ, 0x4 ;  /* 0x00000007081a7211 */ /* 0x000fc400078f20ff */
[----:B------:R-:W-:Y:S02]  /*25c0*/  LEA.HI R7, R8, R7, RZ, 0x6 ;  /* 0x0000000708077211 */ /* 0x000fe400078f30ff */
[----:B------:R-:W-:Y:S02]  /*25d0*/  SHF.R.S32.HI R6, RZ, 0x6, R6 ;  /* 0x00000006ff067819 */ /* 0x000fe40000011406 */
[----:B------:R-:W-:Y:S02]  /*25e0*/  IADD3 R13, R4, R11, RZ ;  /* 0x0000000b040d7210 */ /* 0x000fe40007ffe0ff */
[----:B------:R-:W-:Y:S02]  /*25f0*/  SHF.R.S32.HI R8, RZ, 0x6, R7 ;  /* 0x00000006ff087819 */ /* 0x000fe40000011407 */
[----:B------:R-:W-:Y:S01]  /*2600*/  LOP3.LUT R11, R205, 0x30, R26, 0xf8, !PT ;  /* 0x00000030cd0b7812 */ /* 0x000fe200078ef81a */
[C---:B------:R-:W-:Y:S01]  /*2610*/  IMAD R136, R6.reuse, 0x2800, R207 ;  /* 0x0000280006887824 */ /* 0x040fe200078e02cf */
[----:B------:R-:W-:Y:S01]  /*2620*/  SHF.R.U32.HI R5, RZ, 0x3, R209 ;  /* 0x00000003ff057819 */ /* 0x000fe200000116d1 */
[----:B------:R-:W-:Y:S01]  /*2630*/  IMAD R134, R6, 0x2800, R210 ;  /* 0x0000280006867824 */ /* 0x000fe200078e02d2 */
[----:B------:R-:W-:Y:S01]  /*2640*/  LOP3.LUT R10, R209, 0x30, R12, 0xf8, !PT ;  /* 0x00000030d10a7812 */ /* 0x000fe200078ef80c */
[----:B------:R-:W-:Y:S01]  /*2650*/  IMAD R135, R8, 0x2800, R207 ;  /* 0x0000280008877824 */ /* 0x000fe200078e02cf */
[----:B------:R-:W-:-:S02]  /*2660*/  LOP3.LUT R6, R11, R206, RZ, 0x3c, !PT ;  /* 0x000000ce0b067212 */ /* 0x000fc400078e3cff */
[----:B------:R-:W-:Y:S02]  /*2670*/  SHF.R.S32.HI R14, RZ, 0x1f, R13 ;  /* 0x0000001fff0e7819 */ /* 0x000fe4000001140d */
[----:B------:R-:W-:Y:S01]  /*2680*/  LOP3.LUT R11, R10, R5, RZ, 0x3c, !PT ;  /* 0x000000050a0b7212 */ /* 0x000fe200078e3cff */
[----:B------:R-:W-:Y:S01]  /*2690*/  IMAD.IADD R135, R135, 0x1, R6 ;  /* 0x0000000187877824 */ /* 0x000fe200078e0206 */
[CC--:B------:R-:W-:Y:S01]  /*26a0*/  LEA.HI R30, R14.reuse, R13.reuse, RZ, 0x4 ;  /* 0x0000000d0e1e7211 */ /* 0x0c0fe200078f20ff */
[----:B------:R0:W-:Y:S01]  /*26b0*/  STL [R1], R27 ;  /* 0x0000001b01007387 */ /* 0x0001e20000100800 */
[----:B------:R-:W-:Y:S02]  /*26c0*/  LOP3.LUT R6, R209, 0x30, R26, 0xf8, !PT ;  /* 0x00000030d1067812 */ /* 0x000fe400078ef81a */
[----:B------:R-:W-:Y:S02]  /*26d0*/  LEA.HI R13, R14, R13, RZ, 0x6 ;  /* 0x0000000d0e0d7211 */ /* 0x000fe400078f30ff */
[----:B-----5:R-:W-:Y:S01]  /*26e0*/  SHF.R.S32.HI R15, RZ, 0x1f, R138 ;  /* 0x0000001fff0f7819 */ /* 0x020fe2000001148a */
[----:B------:R-:W-:Y:S01]  /*26f0*/  IMAD.IADD R134, R134, 0x1, R11 ;  /* 0x0000000186867824 */ /* 0x000fe200078e020b */
[----:B------:R-:W-:Y:S01]  /*2700*/  LOP3.LUT R7, R205, 0x30, R12, 0xf8, !PT ;  /* 0x00000030cd077812 */ /* 0x000fe200078ef80c */
[----:B------:R-:W-:Y:S01]  /*2710*/  IMAD R132, R8, 0x2800, R210 ;  /* 0x0000280008847824 */ /* 0x000fe200078e02d2 */
[----:B------:R-:W-:Y:S01]  /*2720*/  LOP3.LUT R11, R6, R5, RZ, 0x3c, !PT ;  /* 0x00000005060b7212 */ /* 0x000fe200078e3cff */
[----:B------:R-:W-:Y:S01]  /*2730*/  IMAD R8, R15, R100, RZ ;  /* 0x000000640f087224 */ /* 0x000fe200078e02ff */
[----:B------:R-:W-:Y:S01]  /*2740*/  SHF.R.S32.HI R13, RZ, 0x6, R13 ;  /* 0x00000006ff0d7819 */ /* 0x000fe2000001140d */
[----:B------:R-:W-:Y:S01]  /*2750*/  IMAD.MOV.U32 R123, RZ, RZ, 0x20 ;  /* 0x00000020ff7b7424 */ /* 0x000fe200078e00ff */
[----:B------:R-:W-:-:S02]  /*2760*/  LOP3.LUT R10, R209, 0x30, R30, 0xf8, !PT ;  /* 0x00000030d10a7812 */ /* 0x000fc400078ef81e */
[----:B------:R-:W-:Y:S01]  /*2770*/  LOP3.LUT R7, R7, R206, RZ, 0x3c, !PT ;  /* 0x000000ce07077212 */ /* 0x000fe200078e3cff */
[----:B------:R-:W-:Y:S01]  /*2780*/  IMAD.IADD R132, R132, 0x1, R11 ;  /* 0x0000000184847824 */ /* 0x000fe200078e020b */
[----:B------:R-:W-:Y:S01]  /*2790*/  LOP3.LUT R10, R10, R5, RZ, 0x3c, !PT ;  /* 0x000000050a0a7212 */ /* 0x000fe200078e3cff */
[----:B------:R-:W-:Y:S02]  /*27a0*/  IMAD R131, R13, 0x2800, R210 ;  /* 0x000028000d837824 */ /* 0x000fe400078e02d2 */
[C---:B------:R-:W-:Y:S02]  /*27b0*/  IMAD R11, R138.reuse, R101, R8 ;  /* 0x000000658a0b7224 */ /* 0x040fe400078e0208 */
[----:B------:R-:W-:-:S04]  /*27c0*/  IMAD.WIDE.U32 R102, R138, R100, R102 ;  /* 0x000000648a667225 */ /* 0x000fc800078e0066 */
[----:B------:R-:W-:Y:S01]  /*27d0*/  IMAD.IADD R136, R136, 0x1, R7 ;  /* 0x0000000188887824 */ /* 0x000fe200078e0207 */
[----:B------:R-:W-:Y:S01]  /*27e0*/  LOP3.LUT R7, R205, 0x30, R30, 0xf8, !PT ;  /* 0x00000030cd077812 */ /* 0x000fe200078ef81e */
[----:B------:R-:W-:Y:S01]  /*27f0*/  IMAD.WIDE.U32 R104, R138, R100, R104 ;  /* 0x000000648a687225 */ /* 0x000fe200078e0068 */
[----:B------:R-:W-:-:S03]  /*2800*/  SHF.L.U64.HI R106, R100, 0x7, R101 ;  /* 0x00000007646a7819 */ /* 0x000fc60000010265 */
[----:B------:R-:W-:Y:S01]  /*2810*/  IMAD.IADD R131, R131, 0x1, R10 ;  /* 0x0000000183837824 */ /* 0x000fe200078e020a */
[----:B------:R-:W-:Y:S01]  /*2820*/  IADD3 R10, R11, R103, RZ ;  /* 0x000000670b0a7210 */ /* 0x000fe20007ffe0ff */
[----:B------:R-:W-:Y:S01]  /*2830*/  IMAD.MOV.U32 R122, RZ, RZ, 0x40 ;  /* 0x00000040ff7a7424 */ /* 0x000fe200078e00ff */
[----:B------:R-:W-:Y:S01]  /*2840*/  LOP3.LUT R6, R7, R206, RZ, 0x3c, !PT ;  /* 0x000000ce07067212 */ /* 0x000fe200078e3cff */
[----:B------:R-:W-:Y:S02]  /*2850*/  IMAD R15, R15, R94, RZ ;  /* 0x0000005e0f0f7224 */ /* 0x000fe400078e02ff */
[----:B------:R-:W-:Y:S02]  /*2860*/  IMAD.IADD R93, R105, 0x1, R11 ;  /* 0x00000001695d7824 */ /* 0x000fe400078e020b */
[----:B------:R-:W-:Y:S02]  /*2870*/  IMAD R133, R13, 0x2800, R207 ;  /* 0x000028000d857824 */ /* 0x000fe400078e02cf */
[----:B------:R-:W-:-:S02]  /*2880*/  IMAD R7, R101, 0xa0, RZ ;  /* 0x000000a065077824 */ /* 0x000fc400078e02ff */
[----:B------:R-:W-:Y:S01]  /*2890*/  IMAD.SHL.U32 R107, R100, 0x80, RZ ;  /* 0x00000080646b7824 */ /* 0x000fe200078e00ff */
[----:B------:R-:W-:Y:S01]  /*28a0*/  SHF.L.U64.HI R108, R94, 0x7, R95 ;  /* 0x000000075e6c7819 */ /* 0x000fe2000001025f */
[----:B------:R-:W-:Y:S01]  /*28b0*/  IMAD.WIDE.U32 R100, R100, 0xa0, RZ ;  /* 0x000000a064647825 */ /* 0x000fe200078e00ff */
[----:B------:R-:W-:Y:S02]  /*28c0*/  SHF.R.S32.HI R115, RZ, 0x4, R26 ;  /* 0x00000004ff737819 */ /* 0x000fe4000001141a */
[----:B------:R-:W-:Y:S01]  /*28d0*/  LOP3.LUT R26, R26, 0xfffffff0, RZ, 0xc0, !PT ;  /* 0xfffffff01a1a7812 */ /* 0x000fe200078ec0ff */
[----:B------:R-:W-:Y:S02]  /*28e0*/  IMAD R127, R95, 0xa0, RZ ;  /* 0x000000a05f7f7824 */ /* 0x000fe400078e02ff */
[----:B------:R-:W-:Y:S02]  /*28f0*/  IMAD R15, R138, R95, R15 ;  /* 0x0000005f8a0f7224 */ /* 0x000fe400078e020f */
[----:B------:R-:W-:-:S02]  /*2900*/  IMAD.SHL.U32 R109, R94, 0x80, RZ ;  /* 0x000000805e6d7824 */ /* 0x000fc400078e00ff */
[----:B------:R-:W-:Y:S01]  /*2910*/  IMAD.WIDE.U32 R98, R138, R94, R98 ;  /* 0x0000005e8a627225 */ /* 0x000fe200078e0062 */
[----:B------:R-:W-:-:S03]  /*2920*/  IADD3 R133, R133, R6, RZ ;  /* 0x0000000685857210 */ /* 0x000fc60007ffe0ff */
[----:B------:R-:W-:Y:S01]  /*2930*/  IMAD.WIDE.U32 R96, R138, R94, R96 ;  /* 0x0000005e8a607225 */ /* 0x000fe200078e0060 */
[----:B------:R-:W-:-:S03]  /*2940*/  SHF.L.U32 R118, R21, 0x1, RZ ;  /* 0x0000000115767819 */ /* 0x000fc600000006ff */
[----:B------:R-:W-:Y:S01]  /*2950*/  IMAD.WIDE.U32 R94, R94, 0xa0, RZ ;  /* 0x000000a05e5e7825 */ /* 0x000fe200078e00ff */
[C---:B------:R-:W-:Y:S02]  /*2960*/  LOP3.LUT R6, R9.reuse, 0x1, RZ, 0xc0, !PT ;  /* 0x0000000109067812 */ /* 0x040fe400078ec0ff */
[----:B------:R-:W-:Y:S01]  /*2970*/  LOP3.LUT R8, R9, 0x4, RZ, 0xc0, !PT ;  /* 0x0000000409087812 */ /* 0x000fe200078ec0ff */
[----:B------:R-:W-:Y:S01]  /*2980*/  IMAD.IADD R126, R101, 0x1, R7 ;  /* 0x00000001657e7824 */ /* 0x000fe200078e0207 */
[----:B------:R-:W-:Y:S01]  /*2990*/  LOP3.LUT R7, R9, 0x2, RZ, 0xc0, !PT ;  /* 0x0000000209077812 */ /* 0x000fe200078ec0ff */
[----:B------:R-:W-:Y:S01]  /*29a0*/  VIADD R158, R20, 0x8 ;  /* 0x00000008149e7836 */ /* 0x000fe20000000000 */
[----:B------:R-:W-:Y:S01]  /*29b0*/  SHF.R.S32.HI R114, RZ, 0x4, R30 ;  /* 0x00000004ff727819 */ /* 0x000fe2000001141e */
[----:B------:R-:W-:Y:S01]  /*29c0*/  IMAD.IADD R127, R95, 0x1, R127 ;  /* 0x000000015f7f7824 */ /* 0x000fe200078e027f */
[----:B------:R-:W-:Y:S01]  /*29d0*/  LOP3.LUT R9, R9, 0x8, RZ, 0xc0, !PT ;  /* 0x0000000809097812 */ /* 0x000fe200078ec0ff */
[----:B------:R-:W-:Y:S01]  /*29e0*/  IMAD.IADD R20, R99, 0x1, R15 ;  /* 0x0000000163147824 */ /* 0x000fe200078e020f */
[----:B------:R-:W-:Y:S01]  /*29f0*/  SHF.R.S32.HI R116, RZ, 0x4, R12 ;  /* 0x00000004ff747819 */ /* 0x000fe2000001140c */
[----:B------:R-:W-:Y:S01]  /*2a00*/  IMAD.IADD R21, R15, 0x1, R97 ;  /* 0x000000010f157824 */ /* 0x000fe200078e0261 */
[----:B------:R-:W-:Y:S01]  /*2a10*/  SHF.R.S32.HI R111, RZ, 0x1f, R26 ;  /* 0x0000001fff6f7819 */ /* 0x000fe2000001141a */
[----:B------:R-:W-:Y:S01]  /*2a20*/  @!P6 BAR.SYNC.DEFER_BLOCKING 0x9, 0x100 ;  /* 0x024400000000eb1d */ /* 0x000fe20000010000 */
[----:B--2---:R-:W-:-:S05]  /*2a30*/  R2P PR, R25, 0x6 ;  /* 0x0000000619007804 */ /* 0x004fca0000000000 */
[----:B------:R-:W0:Y:S01]  /*2a40*/  S2R R25, SR_TID.X ;  /* 0x0000000000197919 */ /* 0x000e220000002100 */
[----:B------:R-:W-:Y:S02]  /*2a50*/  SEL R123, R123, 0xffffffe0, !P1 ;  /* 0xffffffe07b7b7807 */ /* 0x000fe40004800000 */
[----:B------:R-:W-:-:S04]  /*2a60*/  ISETP.GE.AND P1, PT, R193, UR4, PT ;  /* 0x00000004c1007c0c */ /* 0x000fc8000bf26270 */
[----:B------:R-:W-:Y:S02]  /*2a70*/  SEL R11, RZ, 0x20, P1 ;  /* 0x00000020ff0b7807 */ /* 0x000fe40000800000 */
[----:B------:R-:W-:Y:S02]  /*2a80*/  SEL R122, R122, 0xffffffc0, !P2 ;  /* 0xffffffc07a7a7807 */ /* 0x000fe40005000000 */
[----:B------:R-:W-:Y:S02]  /*2a90*/  LOP3.LUT R11, R28, R11, RZ, 0xfc, !PT ;  /* 0x0000000b1c0b7212 */ /* 0x000fe400078efcff */
[----:B0-----:R-:W-:-:S04]  /*2aa0*/  IADD3 R27, R25, -0x80, RZ ;  /* 0xffffff80191b7810 */ /* 0x001fc80007ffe0ff */
[----:B------:R-:W-:-:S04]  /*2ab0*/  LEA.HI R25, R27, R27, RZ, 0x1 ;  /* 0x0000001b1b197211 */ /* 0x000fc800078f08ff */
[----:B------:R-:W-:-:S05]  /*2ac0*/  LOP3.LUT R25, R25, 0xfffffffe, RZ, 0xc0, !PT ;  /* 0xfffffffe19197812 */ /* 0x000fca00078ec0ff */
[----:B------:R-:W-:Y:S01]  /*2ad0*/  IMAD.IADD R25, R27, 0x1, -R25 ;  /* 0x000000011b197824 */ /* 0x000fe200078e0a19 */
[----:B------:R-:W-:-:S03]  /*2ae0*/  LOP3.LUT R27, R30, 0xfffffff0, RZ, 0xc0, !PT ;  /* 0xfffffff01e1b7812 */ /* 0x000fc600078ec0ff */
[----:B------:R-:W-:Y:S01]  /*2af0*/  IMAD R113, R25, 0x80, R195 ;  /* 0x0000008019717824 */ /* 0x000fe200078e02c3 */
[----:B------:R-:W-:Y:S01]  /*2b00*/  LOP3.LUT R25, R12, 0xfffffff0, RZ, 0xc0, !PT ;  /* 0xfffffff00c197812 */ /* 0x000fe200078ec0ff */
[----:B------:R-:W-:Y:S01]  /*2b10*/  IMAD.IADD R130, R123, 0x1, R122 ;  /* 0x000000017b827824 */ /* 0x000fe200078e027a */
[----:B------:R-:W-:Y:S02]  /*2b20*/  SHF.R.S32.HI R124, RZ, 0x1f, R0 ;  /* 0x0000001fff7c7819 */ /* 0x000fe40000011400 */
[----:B------:R-:W-:Y:S02]  /*2b30*/  SHF.R.S32.HI R112, RZ, 0x1f, R25 ;  /* 0x0000001fff707819 */ /* 0x000fe40000011419 */
[----:B------:R-:W-:Y:S02]  /*2b40*/  SHF.R.S32.HI R110, RZ, 0x1f, R27 ;  /* 0x0000001fff6e7819 */ /* 0x000fe4000001141b */
[----:B------:R-:W-:Y:S02]  /*2b50*/  LOP3.LUT R28, R28, 0x1, RZ, 0xc0, !PT ;  /* 0x000000011c1c7812 */ /* 0x000fe400078ec0ff */
[----:B------:R-:W-:-:S02]  /*2b60*/  LOP3.LUT R29, R11, 0x2, RZ, 0xc0, !PT ;  /* 0x000000020b1d7812 */ /* 0x000fc400078ec0ff */
[C---:B------:R-:W-:Y:S02]  /*2b70*/  LOP3.LUT R30, R11.reuse, 0x4, RZ, 0xc0, !PT ;  /* 0x000000040b1e7812 */ /* 0x040fe400078ec0ff */
[C---:B------:R-:W-:Y:S02]  /*2b80*/  LOP3.LUT R31, R11.reuse, 0x8, RZ, 0xc0, !PT ;  /* 0x000000080b1f7812 */ /* 0x040fe400078ec0ff */
[C---:B------:R-:W-:Y:S02]  /*2b90*/  LOP3.LUT R32, R11.reuse, 0x10, RZ, 0xc0, !PT ;  /* 0x000000100b207812 */ /* 0x040fe400078ec0ff */
[----:B------:R-:W-:-:S07]  /*2ba0*/  LOP3.LUT R33, R11, 0x20, RZ, 0xc0, !PT ;  /* 0x000000200b217812 */ /* 0x000fce00078ec0ff */
.L_x_539:
[----:B--2---:R-:W2:Y:S01]  /*2bb0*/  LDL.LU R38, [R1] ;  /* 0x0000000001267983 */ /* 0x004ea20000300800 */
[----:B------:R-:W0:Y:S01]  /*2bc0*/  LDC R36, c[0x0][0x430] ;  /* 0x00010c00ff247b82 */ /* 0x000e220000000800 */
[----:B------:R-:W-:-:S04]  /*2bd0*/  VIADD R24, R24, 0xffffffff ;  /* 0xffffffff18187836 */ /* 0x000fc80000000000 */
[----:B------:R-:W-:-:S03]  /*2be0*/  IMAD R11, R24, 0xa0, R113 ;  /* 0x000000a0180b7824 */ /* 0x000fc600078e0271 */
[----:B------:R-:W1:Y:S01]  /*2bf0*/  LDC R117, c[0x0][0x3f4] ;  /* 0x0000fd00ff757b82 */ /* 0x000e620000000800 */
[----:B------:R-:W-:Y:S01]  /*2c00*/  IMAD.IADD R39, R125, 0x1, R11 ;  /* 0x000000017d277824 */ /* 0x000fe200078e020b */
[----:B------:R-:W-:-:S04]  /*2c10*/  ISETP.GE.AND P1, PT, R11, R2, PT ;  /* 0x000000020b00720c */ /* 0x000fc80003f26270 */
[----:B------:R-:W-:Y:S02]  /*2c20*/  ISETP.GT.OR P1, PT, R113, 0x9f, P1 ;  /* 0x0000009f7100780c */ /* 0x000fe40000f24670 */
[----:B------:R-:W-:Y:S02]  /*2c30*/  MOV R11, R39 ;  /* 0x00000027000b7202 */ /* 0x000fe40000000f00 */
[----:B0-----:R-:W-:-:S09]  /*2c40*/  ISETP.NE.AND P2, PT, R36, 0x1, PT ;  /* 0x000000012400780c */ /* 0x001fd20003f45270 */
[----:B------:R-:W0:Y:S08]  /*2c50*/  @!P1 LDC.64 R14, c[0x0][0x428] ;  /* 0x00010a00ff0e9b82 */ /* 0x000e300000000a00 */
[----:B---3--:R-:W3:Y:S08]  /*2c60*/  @!P1 LDC.64 R12, c[0x0][0x418] ;  /* 0x00010600ff0c9b82 */ /* 0x008ef00000000a00 */
[----:B----4-:R-:W4:Y:S08]  /*2c70*/  @P2 LDC R34, c[0x0][0x434] ;  /* 0x00010d00ff222b82 */ /* 0x010f300000000800 */
[----:B------:R-:W1:Y:S01]  /*2c80*/  @P2 LDC R35, c[0x0][0x438] ;  /* 0x00010e00ff232b82 */ /* 0x000e620000000800 */
[----:B----4-:R-:W-:-:S05]  /*2c90*/  @P2 IMAD.HI.U32 R34, R39, R34, RZ ;  /* 0x0000002227222227 */ /* 0x010fca00078e00ff */
[----:B-1----:R-:W-:Y:S01]  /*2ca0*/  @P2 SHF.R.U32.HI R11, RZ, R35, R34 ;  /* 0x00000023ff0b2219 */ /* 0x002fe20000011622 */
[----:B0-----:R-:W-:-:S03]  /*2cb0*/  @!P1 IMAD R34, R124, R14, RZ ;  /* 0x0000000e7c229224 */ /* 0x001fc600078e02ff */
[--C-:B------:R-:W-:Y:S01]  /*2cc0*/  @!P1 SHF.R.S32.HI R35, RZ, 0x1f, R11.reuse ;  /* 0x0000001fff239819 */ /* 0x100fe2000001140b */
[----:B------:R-:W-:Y:S02]  /*2cd0*/  @!P1 IMAD R37, R0, R15, R34 ;  /* 0x0000000f00259224 */ /* 0x000fe400078e0222 */
[----:B------:R-:W-:-:S04]  /*2ce0*/  @!P1 IMAD.MOV.U32 R34, RZ, RZ, R11 ;  /* 0x000000ffff229224 */ /* 0x000fc800078e000b */
[----:B------:R-:W-:-:S04]  /*2cf0*/  @!P1 IMAD.WIDE.U32 R14, R0, R14, R34 ;  /* 0x0000000e000e9225 */ /* 0x000fc800078e0022 */
[----:B------:R-:W-:Y:S01]  /*2d00*/  @!P1 IMAD.IADD R15, R15, 0x1, R37 ;  /* 0x000000010f0f9824 */ /* 0x000fe200078e0225 */
[----:B---3--:R-:W-:Y:S01]  /*2d10*/  @!P1 LEA R12, P2, R14, R12, 0x2 ;  /* 0x0000000c0e0c9211 */ /* 0x008fe200078410ff */
[----:B------:R-:W-:-:S03]  /*2d20*/  IMAD.MOV.U32 R34, RZ, RZ, RZ ;  /* 0x000000ffff227224 */ /* 0x000fc600078e00ff */
[----:B------:R-:W-:Y:S02]  /*2d30*/  @!P1 LEA.HI.X R13, R14, R13, R15, 0x2, P2 ;  /* 0x0000000d0e0d9211 */ /* 0x000fe400010f140f */
[----:B------:R-:W-:-:S03]  /*2d40*/  ISETP.GT.AND P2, PT, R24, R119, PT ;  /* 0x000000771800720c */ /* 0x000fc60003f44270 */
[----:B------:R0:W5:Y:S01]  /*2d50*/  @!P1 LDG.E R34, desc[UR50][R12.64] ;  /* 0x000000320c229981 */ /* 0x000162000c1e1900 */
[----:B------:R-:W-:Y:S01]  /*2d60*/  ISETP.GE.AND P1, PT, R117, 0x1, PT ;  /* 0x000000017500780c */ /* 0x000fe20003f26270 */
[----:B------:R-:W-:Y:S01]  /*2d70*/  IMAD.MOV R35, RZ, RZ, -R11 ;  /* 0x000000ffff237224 */ /* 0x000fe200078e0a0b */
[----:B------:R-:W-:Y:S05]  /*2d80*/  YIELD ;  /* 0x0000000000007946 */ /* 0x000fea0003800000 */
[C---:B------:R-:W-:Y:S01]  /*2d90*/  IMAD R37, R19.reuse, 0x7800, R213 ;  /* 0x0000780013257824 */ /* 0x040fe200078e02d5 */
[----:B------:R-:W-:Y:S01]  /*2da0*/  BSSY B0, `(.L_x_434) ;  /* 0x0000cec000007945 */ /* 0x000fe20003800000 */
[----:B------:R-:W-:-:S02]  /*2db0*/  IMAD R11, R19, 0x7800, R215 ;  /* 0x00007800130b7824 */ /* 0x000fc400078e02d7 */
[----:B------:R-:W-:Y:S01]  /*2dc0*/  IMAD R35, R36, R35, R39 ;  /* 0x0000002324237224 */ /* 0x000fe200078e0227 */
[C---:B------:R-:W-:Y:S01]  /*2dd0*/  IADD3 R37, R18.reuse, R37, RZ ;  /* 0x0000002512257210 */ /* 0x040fe20007ffe0ff */
[----:B------:R-:W-:Y:S01]  /*2de0*/  IMAD.IADD R36, R18, 0x1, R11 ;  /* 0x0000000112247824 */ /* 0x000fe200078e020b */
[----:B--2---:R-:W-:-:S04]  /*2df0*/  LOP3.LUT R38, R38, 0xfffffffd, RZ, 0xc0, !PT ;  /* 0xfffffffd26267812 */ /* 0x004fc800078ec0ff */
[----:B------:R-:W-:-:S05]  /*2e00*/  @P2 LOP3.LUT R38, R38, 0x2, RZ, 0xfc, !PT ;  /* 0x0000000226262812 */ /* 0x000fca00078efcff */
[----:B------:R0:W-:Y:S01]  /*2e10*/  STL [R1], R38 ;  /* 0x0000002601007387 */ /* 0x0001e20000100800 */
[----:B------:R-:W-:Y:S05]  /*2e20*/  @!P1 BRA `(.L_x_435) ;  /* 0x000000c400d09947 */ /* 0x000fea0003800000 */
[----:B------:R-:W-:Y:S01]  /*2e30*/  SHF.R.S32.HI R88, RZ, 0x1f, R35 ;  /* 0x0000001fff587819 */ /* 0x000fe20000011423 */
[----:B------:R-:W-:Y:S01]  /*2e40*/  ULDC.64 UR4, c[0x0][0x300] ;  /* 0x0000c00000047ab9 */ /* 0x000fe20000000a00 */
[----:B-----5:R-:W-:Y:S01]  /*2e50*/  SHF.R.S32.HI R89, RZ, 0x1f, R34 ;  /* 0x0000001fff597819 */ /* 0x020fe20000011422 */
[----:B0-----:R-:W-:-:S04]  /*2e60*/  IMAD.WIDE.U32 R12, R35, UR4, RZ ;  /* 0x00000004230c7c25 */ /* 0x001fc8000f8e00ff */
[----:B------:R-:W-:Y:S02]  /*2e70*/  IMAD R14, R88, UR4, RZ ;  /* 0x00000004580e7c24 */ /* 0x000fe4000f8e02ff */
[----:B------:R-:W-:Y:S02]  /*2e80*/  IMAD R90, R24, -0xa0, R2 ;  /* 0xffffff60185a7824 */ /* 0x000fe400078e0202 */
[----:B------:R-:W-:Y:S01]  /*2e90*/  IMAD R11, R35, UR5, R14 ;  /* 0x00000005230b7c24 */ /* 0x000fe2000f8e020e */
[----:B------:R-:W-:Y:S01]  /*2ea0*/  ULDC.64 UR4, c[0x0][0x310] ;  /* 0x0000c40000047ab9 */ /* 0x000fe20000000a00 */
[----:B------:R-:W-:Y:S01]  /*2eb0*/  IMAD R14, R126, R24, RZ ;  /* 0x000000187e0e7224 */ /* 0x000fe200078e02ff */
[----:B------:R-:W-:Y:S01]  /*2ec0*/  VIMNMX R90, R90, 0xa0, PT ;  /* 0x000000a05a5a7848 */ /* 0x000fe20003fe0100 */
[----:B------:R-:W-:Y:S02]  /*2ed0*/  IMAD R15, R89, UR4, RZ ;  /* 0x00000004590f7c24 */ /* 0x000fe4000f8e02ff */
[----:B------:R-:W-:Y:S01]  /*2ee0*/  IMAD.IADD R13, R13, 0x1, R11 ;  /* 0x000000010d0d7824 */ /* 0x000fe200078e020b */
[----:B------:R-:W-:Y:S01]  /*2ef0*/  SHF.R.S32.HI R11, RZ, 0x1f, R24 ;  /* 0x0000001fff0b7819 */ /* 0x000fe20000011418 */
[----:B------:R-:W-:-:S02]  /*2f00*/  IMAD R15, R34, UR5, R15 ;  /* 0x00000005220f7c24 */ /* 0x000fc4000f8e020f */
[----:B------:R-:W-:Y:S01]  /*2f10*/  IMAD.WIDE.U32 R12, R34, UR4, R12 ;  /* 0x00000004220c7c25 */ /* 0x000fe2000f8e000c */
[----:B------:R-:W-:-:S03]  /*2f20*/  ULDC.64 UR4, c[0x0][0x308] ;  /* 0x0000c20000047ab9 */ /* 0x000fc60000000a00 */
[----:B------:R-:W-:Y:S02]  /*2f30*/  IMAD.IADD R13, R13, 0x1, R15 ;  /* 0x000000010d0d7824 */ /* 0x000fe400078e020f */
[----:B------:R-:W-:Y:S02]  /*2f40*/  IMAD R39, R11, R100, R14 ;  /* 0x000000640b277224 */ /* 0x000fe400078e020e */
[----:B------:R-:W-:-:S04]  /*2f50*/  IMAD.WIDE.U32 R12, R169, UR4, R12 ;  /* 0x00000004a90c7c25 */ /* 0x000fc8000f8e000c */
[----:B------:R-:W-:Y:S01]  /*2f60*/  IMAD R120, R169, UR5, R13 ;  /* 0x00000005a9787c24 */ /* 0x000fe2000f8e020d */
[----:B------:R-:W-:Y:S01]  /*2f70*/  ULDC.64 UR4, c[0x0][0x2e8] ;  /* 0x0000ba0000047ab9 */ /* 0x000fe20000000a00 */
[-C--:B------:R-:W-:Y:S01]  /*2f80*/  IMAD R13, R127, R24.reuse, RZ ;  /* 0x000000187f0d7224 */ /* 0x080fe200078e02ff */
[----:B------:R-:W-:Y:S01]  /*2f90*/  IADD3 R121, P1, R12, UR4, RZ ;  /* 0x000000040c797c10 */ /* 0x000fe2000ff3e0ff */
[----:B------:R-:W-:Y:S01]  /*2fa0*/  ULDC.U8 UR4, c[0x0][0x410] ;  /* 0x0001040000047ab9 */ /* 0x000fe20000000000 */
[----:B------:R-:W-:Y:S02]  /*2fb0*/  IMAD.WIDE.U32 R14, R100, R24, RZ ;  /* 0x00000018640e7225 */ /* 0x000fe400078e00ff */
[----:B------:R-:W-:Y:S02]  /*2fc0*/  IADD3.X R120, R120, UR5, RZ, P1, !PT ;  /* 0x0000000578787c10 */ /* 0x000fe40008ffe4ff */
[----:B------:R-:W-:Y:S01]  /*2fd0*/  ISETP.NE.AND P1, PT, RZ, UR4, PT ;  /* 0x00000004ff007c0c */ /* 0x000fe2000bf25270 */
[----:B------:R-:W-:-:S02]  /*2fe0*/  IMAD R91, R11, R94, R13 ;  /* 0x0000005e0b5b7224 */ /* 0x000fc400078e020d */
[----:B------:R-:W-:-:S04]  /*2ff0*/  IMAD.WIDE.U32 R12, R94, R24, RZ ;  /* 0x000000185e0c7225 */ /* 0x000fc800078e00ff */
[----:B------:R-:W-:Y:S01]  /*3000*/  IMAD.IADD R11, R15, 0x1, R39 ;  /* 0x000000010f0b7824 */ /* 0x000fe200078e0227 */
[----:B------:R-:W-:-:S05]  /*3010*/  IADD3 R91, R13, R91, RZ ;  /* 0x0000005b0d5b7210 */ /* 0x000fca0007ffe0ff */
[----:B------:R-:W-:Y:S05]  /*3020*/  @!P1 BRA `(.L_x_436) ;  /* 0x00000060003c9947 */ /* 0x000fea0003800000 */
[----:B------:R-:W-:Y:S01]  /*3030*/  ISETP.GE.AND P2, PT, R195, R90, PT ;  /* 0x0000005ac300720c */ /* 0x000fe20003f46270 */
[----:B------:R-:W-:Y:S01]  /*3040*/  BSSY B1, `(.L_x_437) ;  /* 0x000003e000017945 */ /* 0x000fe20003800000 */
        /* <DEDUP_REMOVED lines=23> */
[----:B------:R-:W-:Y:S01]  /*31c0*/  CS2R R84, SRZ ;  /* 0x0000000000547805 */ /* 0x000fe2000001ff00 */
[----:B------:R-:W-:Y:S06]  /*31d0*/  @P2 BRA `(.L_x_438) ;  /* 0x0000000000902947 */ /* 0x000fec0003800000 */
[----:B------:R-:W-:Y:S01]  /*31e0*/  ULDC.64 UR4, c[0x0][0x3e8] ;  /* 0x0000fa0000047ab9 */ /* 0x000fe20000000a00 */
[----:B------:R-:W-:Y:S02]  /*31f0*/  CS2R R82, SRZ ;  /* 0x0000000000527805 */ /* 0x000fe4000001ff00 */
[----:B------:R-:W-:Y:S02]  /*3200*/  IADD3 R86, P1, P4, R104, UR4, R14 ;  /* 0x0000000468567c10 */ /* 0x000fe4000fc3e00e */
[----:B------:R-:W-:Y:S02]  /*3210*/  CS2R R84, SRZ ;  /* 0x0000000000547805 */ /* 0x000fe4000001ff00 */
[----:B------:R-:W-:Y:S01]  /*3220*/  IADD3.X R87, R93, UR5, R11, P1, P4 ;  /* 0x000000055d577c10 */ /* 0x000fe20008fe840b */
[----:B------:R-:W-:Y:S02]  /*3230*/  ULDC.64 UR4, c[0x0][0x400] ;  /* 0x0001000000047ab9 */ /* 0x000fe40000000a00 */
[----:B------:R-:W-:-:S04]  /*3240*/  IADD3 R128, P1, P4, R98, UR4, R12 ;  /* 0x0000000462807c10 */ /* 0x000fc8000fc3e00c */
[----:B------:R-:W-:Y:S02]  /*3250*/  IADD3.X R129, R20, UR5, R91, P1, P4 ;  /* 0x0000000514817c10 */ /* 0x000fe40008fe845b */
[----:B------:R-:W-:Y:S02]  /*3260*/  ISETP.GE.AND P1, PT, R22, R117, PT ;  /* 0x000000751600720c */ /* 0x000fe40003f26270 */
[----:B------:R-:W-:Y:S02]  /*3270*/  CS2R R78, SRZ ;  /* 0x00000000004e7805 */ /* 0x000fe4000001ff00 */
[----:B------:R-:W-:-:S09]  /*3280*/  CS2R R80, SRZ ;  /* 0x0000000000507805 */ /* 0x000fd2000001ff00 */
[----:B------:R0:W5:Y:S04]  /*3290*/  @!P1 LDG.E.64 R82, desc[UR50][R86.64] ;  /* 0x0000003256529981 */ /* 0x000168000c1e1b00 */
[----:B------:R0:W5:Y:S01]  /*32a0*/  @!P1 LDG.E.64 R84, desc[UR50][R128.64] ;  /* 0x0000003280549981 */ /* 0x000162000c1e1b00 */
        /* <DEDUP_REMOVED lines=20> */
[----:B------:R-:W-:-:S13]  /*33f0*/  ISETP.GE.AND P1, PT, R201, R117, PT ;  /* 0x00000075c900720c */ /* 0x000fda0003f26270 */
[----:B------:R0:W5:Y:S04]  /*3400*/  @!P1 LDG.E.64 R62, desc[UR50][R86.64+0x50] ;  /* 0x00005032563e9981 */ /* 0x000168000c1e1b00 */
[----:B------:R0:W5:Y:S02]  /*3410*/  @!P1 LDG.E.64 R64, desc[UR50][R128.64+0x50] ;  /* 0x0000503280409981 */ /* 0x000164000c1e1b00 */
.L_x_438:
[----:B------:R-:W-:Y:S05]  /*3420*/  BSYNC B1 ;  /* 0x0000000000017941 */ /* 0x000fea0003800000 */
.L_x_437:
[----:B0-----:R-:W-:Y:S01]  /*3430*/  VIADD R86, R195, 0x80 ;  /* 0x00000080c3567836 */ /* 0x001fe20000000000 */
[----:B------:R-:W-:Y:S01]  /*3440*/  BSSY B1, `(.L_x_439) ;  /* 0x000002d000017945 */ /* 0x000fe20003800000 */
[----:B-----5:R-:W-:Y:S02]  /*3450*/  IMAD.MOV.U32 R145, RZ, RZ, R62 ;  /* 0x000000ffff917224 */ /* 0x020fe400078e003e */
[----:B------:R-:W-:Y:S01]  /*3460*/  IMAD.MOV.U32 R149, RZ, RZ, R66 ;  /* 0x000000ffff957224 */ /* 0x000fe200078e0042 */
[----:B------:R-:W-:-:S13]  /*3470*/  ISETP.GE.AND P4, PT, R86, R90, PT ;  /* 0x0000005a5600720c */ /* 0x000fda0003f86270 */
[----:B------:R-:W-:Y:S05]  /*3480*/  @P4 BRA `(.L_x_440) ;  /* 0x0000000000a04947 */ /* 0x000fea0003800000 */
[----:B------:R-:W-:Y:S01]  /*3490*/  IADD3 R13, P1, P5, R104, R14, R107 ;  /* 0x0000000e680d7210 */ /* 0x000fe20007d3e06b */
[----:B------:R-:W-:Y:S01]  /*34a0*/  ULDC.64 UR4, c[0x0][0x3e8] ;  /* 0x0000fa0000047ab9 */ /* 0x000fe20000000a00 */
[----:B------:R-:W-:Y:S02]  /*34b0*/  CS2R R58, SRZ ;  /* 0x00000000003a7805 */ /* 0x000fe4000001ff00 */
[----:B------:R-:W-:Y:S02]  /*34c0*/  CS2R R60, SRZ ;  /* 0x00000000003c7805 */ /* 0x000fe4000001ff00 */
[----:B------:R-:W-:Y:S02]  /*34d0*/  IADD3.X R11, R93, R11, R106, P1, P5 ;  /* 0x0000000b5d0b7210 */ /* 0x000fe40000fea46a */
[----:B------:R-:W-:-:S04]  /*34e0*/  IADD3 R14, P1, P5, R98, R12, R109 ;  /* 0x0000000c620e7210 */ /* 0x000fc80007d3e06d */
[----:B------:R-:W-:Y:S02]  /*34f0*/  IADD3.X R91, R20, R91, R108, P1, P5 ;  /* 0x0000005b145b7210 */ /* 0x000fe40000fea46c */
[----:B------:R-:W-:-:S04]  /*3500*/  IADD3 R12, P1, R13, UR4, RZ ;  /* 0x000000040d0c7c10 */ /* 0x000fc8000ff3e0ff */
[----:B------:R-:W-:Y:S01]  /*3510*/  IADD3.X R13, R11, UR5, RZ, P1, !PT ;  /* 0x000000050b0d7c10 */ /* 0x000fe20008ffe4ff */
[----:B------:R-:W-:Y:S02]  /*3520*/  ULDC.64 UR4, c[0x0][0x400] ;  /* 0x0001000000047ab9 */ /* 0x000fe40000000a00 */
[----:B------:R-:W-:-:S04]  /*3530*/  IADD3 R14, P1, R14, UR4, RZ ;  /* 0x000000040e0e7c10 */ /* 0x000fc8000ff3e0ff */
[----:B------:R-:W-:Y:S02]  /*3540*/  IADD3.X R15, R91, UR5, RZ, P1, !PT ;  /* 0x000000055b0f7c10 */ /* 0x000fe40008ffe4ff */
        /* <DEDUP_REMOVED lines=28> */
.L_x_440:
[----:B------:R-:W-:Y:S05]  /*3710*/  BSYNC B1 ;  /* 0x0000000000017941 */ /* 0x000fea0003800000 */
.L_x_439:
[----:B------:R-:W-:Y:S01]  /*3720*/  UISETP.NE.AND UP0, UPT, UR48, 0x3, UPT ;  /* 0x000000033000788c */ /* 0x000fe2000bf05270 */
[----:B------:R-:W-:Y:S01]  /*3730*/  IMAD.MOV.U32 R154, RZ, RZ, R70 ;  /* 0x000000ffff9a7224 */ /* 0x000fe200078e0046 */
[----:B------:R-:W-:Y:S01]  /*3740*/  MOV R156, R74 ;  /* 0x0000004a009c7202 */ /* 0x000fe20000000f00 */
[----:B------:R-:W-:Y:S01]  /*3750*/  IMAD.MOV.U32 R161, RZ, RZ, R78 ;  /* 0x000000ffffa17224 */ /* 0x000fe200078e004e */
[----:B------:R-:W-:Y:S01]  /*3760*/  MOV R155, R72 ;  /* 0x00000048009b7202 */ /* 0x000fe20000000f00 */
[----:B------:R-:W-:Y:S01]  /*3770*/  IMAD.MOV.U32 R162, RZ, RZ, R82 ;  /* 0x000000ffffa27224 */ /* 0x000fe200078e0052 */
[----:B------:R-:W-:Y:S01]  /*3780*/  PLOP3.LUT P1, PT, PT, PT, UP0, 0x80, 0x0 ;  /* 0x000000000000781c */ /* 0x000fe20003f2f008 */
[----:B------:R-:W-:Y:S01]  /*3790*/  IMAD.MOV.U32 R150, RZ, RZ, R64 ;  /* 0x000000ffff967224 */ /* 0x000fe200078e0040 */
[----:B-----5:R-:W-:Y:S01]  /*37a0*/  MOV R128, R42 ;  /* 0x0000002a00807202 */ /* 0x020fe20000000f00 */
[----:B------:R-:W-:Y:S01]  /*37b0*/  IMAD.MOV.U32 R153, RZ, RZ, R68 ;  /* 0x000000ffff997224 */ /* 0x000fe200078e0044 */
[----:B------:R-:W-:Y:S01]  /*37c0*/  MOV R87, R40 ;  /* 0x0000002800577202 */ /* 0x000fe20000000f00 */
[----:B------:R-:W-:Y:S01]  /*37d0*/  IMAD.MOV.U32 R157, RZ, RZ, R76 ;  /* 0x000000ffff9d7224 */ /* 0x000fe200078e004c */
[----:B------:R-:W-:Y:S01]  /*37e0*/  MOV R148, R60 ;  /* 0x0000003c00947202 */ /* 0x000fe20000000f00 */
[----:B------:R-:W-:-:S02]  /*37f0*/  IMAD.MOV.U32 R160, RZ, RZ, R80 ;  /* 0x000000ffffa07224 */ /* 0x000fc400078e0050 */
[----:B------:R-:W-:Y:S02]  /*3800*/  IMAD.MOV.U32 R163, RZ, RZ, R84 ;  /* 0x000000ffffa37224 */ /* 0x000fe400078e0054 */
[----:B------:R-:W-:Y:S02]  /*3810*/  IMAD.MOV.U32 R86, RZ, RZ, R38 ;  /* 0x000000ffff567224 */ /* 0x000fe400078e0026 */
[----:B------:R-:W-:Y:S02]  /*3820*/  IMAD.MOV.U32 R139, RZ, RZ, R46 ;  /* 0x000000ffff8b7224 */ /* 0x000fe400078e002e */
[----:B------:R-:W-:Y:S02]  /*3830*/  IMAD.MOV.U32 R141, RZ, RZ, R50 ;  /* 0x000000ffff8d7224 */ /* 0x000fe400078e0032 */
[----:B------:R-:W-:Y:S02]  /*3840*/  IMAD.MOV.U32 R143, RZ, RZ, R54 ;  /* 0x000000ffff8f7224 */ /* 0x000fe400078e0036 */
[----:B------:R-:W-:-:S02]  /*3850*/  IMAD.MOV.U32 R146, RZ, RZ, R58 ;  /* 0x000000ffff927224 */ /* 0x000fc400078e003a */
[----:B------:R-:W-:Y:S02]  /*3860*/  IMAD.MOV.U32 R129, RZ, RZ, R44 ;  /* 0x000000ffff817224 */ /* 0x000fe400078e002c */
[----:B------:R-:W-:Y:S02]  /*3870*/  IMAD.MOV.U32 R140, RZ, RZ, R48 ;  /* 0x000000ffff8c7224 */ /* 0x000fe400078e0030 */
[----:B------:R-:W-:Y:S02]  /*3880*/  IMAD.MOV.U32 R142, RZ, RZ, R52 ;  /* 0x000000ffff8e7224 */ /* 0x000fe400078e0034 */
[----:B------:R-:W-:Y:S01]  /*3890*/  IMAD.MOV.U32 R144, RZ, RZ, R56 ;  /* 0x000000ffff907224 */ /* 0x000fe200078e0038 */
[----:B------:R-:W-:Y:S06]  /*38a0*/  @!P1 BRA `(.L_x_441) ;  /* 0x0000000000049947 */ /* 0x000fec0003800000 */
[----:B------:R-:W-:Y:S01]  /*38b0*/  BPT.TRAP 0x1 ;  /* 0x000000040000795c */ /* 0x000fe20000300000 */
.L_x_441:
[----:B------:R-:W-:Y:S01]  /*38c0*/  IMAD R91, R19, 0x8, R18 ;  /* 0x00000008135b7824 */ /* 0x000fe200078e0212 */
[----:B------:R-:W-:Y:S01]  /*38d0*/  SHF.L.U32 R92, R196, 0x1f, RZ ;  /* 0x0000001fc45c7819 */ /* 0x000fe200000006ff */
[----:B------:R-:W-:Y:S03]  /*38e0*/  BSSY B1, `(.L_x_442) ;  /* 0x0000003000017945 */ /* 0x000fe60003800000 */
[----:B------:R-:W1:Y:S02]  /*38f0*/  SYNCS.PHASECHK.TRANS64.TRYWAIT P5, [R91+URZ+0x29890], R92 ;  /* 0x0298905c5b0075a7 */ /* 0x000e6400080a017f */
[----:B-1----:R-:W-:Y:S05]  /*3900*/  @!P5 BRA `(.L_x_443) ;  /* 0x0000027c0030d947 */ /* 0x002fea0003800000 */
.L_x_776:
[----:B------:R-:W-:Y:S05]  /*3910*/  BSYNC B1 ;  /* 0x0000000000017941 */ /* 0x000fea0003800000 */
.L_x_442:
[----:B------:R-:W-:-:S03]  /*3920*/  UMOV UR4, 0xffffffff ;  /* 0xffffffff00047882 */ /* 0x000fc60000000000 */
[----:B------:R-:W-:Y:S05]  /*3930*/  BRA.DIV UR4, `(.L_x_444) ;  /* 0x0000027e04387947 */ /* 0x000fea000b800000 */
[----:B------:R2:W3:Y:S04]  /*3940*/  SHFL.IDX PT, R151, R120, RZ, 0x1e1f ;  /* 0x001e1fff78977589 */ /* 0x0004e800000e0000 */
[----:B------:R2:W4:Y:S02]  /*3950*/  SHFL.IDX PT, R11, R121, RZ, 0x1e1f ;  /* 0x001e1fff790b7589 */ /* 0x00052400000e0000 */
.L_x_780:
[----:B------:R-:W-:Y:S04]  /*3960*/  BSSY B1, `(.L_x_445) ;  /* 0x00002bf000017945 */ /* 0x000fe80003800000 */
[----:B------:R-:W-:Y:S05]  /*3970*/  @P2 BRA `(.L_x_446) ;  /* 0x0000002800f42947 */ /* 0x000fea0003800000 */
[----:B------:R-:W-:Y:S01]  /*3980*/  ISETP.NE.AND P2, PT, R28, RZ, PT ;  /* 0x000000ff1c00720c */ /* 0x000fe20003f45270 */
[----:B------:R-:W-:-:S12]  /*3990*/  BSSY B2, `(.L_x_447) ;  /* 0x0000074000027945 */ /* 0x000fd80003800000 */
[----:B------:R-:W-:Y:S05]  /*39a0*/  @!P2 BRA `(.L_x_448) ;  /* 0x0000000400c8a947 */ /* 0x000fea0003800000 */
[----:B0-----:R0:W0:Y:S01]  /*39b0*/  LDS.128 R12, [R37+0x1a400] ;  /* 0x01a40000250c7984 */ /* 0x0010220000000c00 */
[----:B------:R-:W-:Y:S01]  /*39c0*/  ISETP.GE.AND P2, PT, R22, R117, PT ;  /* 0x000000751600720c */ /* 0x000fe20003f46270 */
[----:B------:R-:W-:-:S12]  /*39d0*/  BSSY B3, `(.L_x_449) ;  /* 0x000006c000037945 */ /* 0x000fd80003800000 */
[----:B------:R-:W-:Y:S05]  /*39e0*/  @P2 BRA `(.L_x_450) ;  /* 0x0000000400a82947 */ /* 0x000fea0003800000 */
[--C-:B------:R-:W-:Y:S02]  /*39f0*/  SHF.R.U32.HI R82, RZ, 0x8, R83.reuse ;  /* 0x00000008ff527819 */ /* 0x100fe40000011653 */
[----:B------:R-:W-:Y:S02]  /*3a00*/  SHF.R.U32.HI R84, RZ, 0x10, R83 ;  /* 0x00000010ff547819 */ /* 0x000fe40000011653 */
[----:B------:R-:W-:Y:S01]  /*3a10*/  LOP3.LUT R83, R83, 0xff0000ff, RZ, 0xc0, !PT ;  /* 0xff0000ff53537812 */ /* 0x000fe200078ec0ff */
[----:B------:R-:W-:Y:S01]  /*3a20*/  IMAD.SHL.U32 R164, R82, 0x100, RZ ;  /* 0x0000010052a47824 */ /* 0x000fe200078e00ff */
[----:B------:R-:W-:Y:S01]  /*3a30*/  SHF.R.U32.HI R165, RZ, 0x8, R85 ;  /* 0x00000008ffa57819 */ /* 0x000fe20000011655 */
[----:B------:R-:W-:Y:S01]  /*3a40*/  IMAD.U32 R84, R84, 0x10000, RZ ;  /* 0x0001000054547824 */ /* 0x000fe200078e00ff */
[----:B------:R-:W-:Y:S02]  /*3a50*/  LOP3.LUT R166, R85, 0xff0000ff, RZ, 0xc0, !PT ;  /* 0xff0000ff55a67812 */ /* 0x000fe400078ec0ff */
[----:B------:R-:W-:Y:S01]  /*3a60*/  LOP3.LUT R83, R83, 0xff00, R164, 0xf8, !PT ;  /* 0x0000ff0053537812 */ /* 0x000fe200078ef8a4 */
[----:B------:R-:W-:Y:S01]  /*3a70*/  IMAD.SHL.U32 R165, R165, 0x100, RZ ;  /* 0x00000100a5a57824 */ /* 0x000fe200078e00ff */
[----:B0-----:R-:W-:-:S02]  /*3a80*/  F2FP.F16.E4M3.UNPACK_B R164, R13 ;  /* 0x0000000dffa4723e */ /* 0x001fc400020006ff */
[----:B------:R-:W-:Y:S02]  /*3a90*/  LOP3.LUT R83, R83, 0xff0000, R84, 0xf8, !PT ;  /* 0x00ff000053537812 */ /* 0x000fe400078ef854 */
[-C--:B------:R-:W-:Y:S02]  /*3aa0*/  F2FP.F16.E4M3.UNPACK_B R84, R163.reuse.H1 ;  /* 0x000000a3ff54723e */ /* 0x080fe400030006ff */
[----:B------:R-:W-:Y:S01]  /*3ab0*/  SHF.R.U32.HI R82, RZ, 0x10, R85 ;  /* 0x00000010ff527819 */ /* 0x000fe20000011655 */
[----:B------:R-:W-:Y:S01]  /*3ac0*/  HADD2.F32 R85, -RZ, R164.H1_H1 ;  /* 0x300000a4ff557230 */ /* 0x000fe20000004100 */
[----:B------:R-:W-:Y:S01]  /*3ad0*/  LOP3.LUT R166, R166, 0xff00, R165, 0xf8, !PT ;  /* 0x0000ff00a6a67812 */ /* 0x000fe200078ef8a5 */
[----:B------:R-:W-:Y:S01]  /*3ae0*/  HADD2.F32 R172, -RZ, R84.H0_H0 ;  /* 0x20000054ffac7230 */ /* 0x000fe20000004100 */
[----:B------:R-:W-:Y:S01]  /*3af0*/  F2FP.F16.E4M3.UNPACK_B R165, R162.H1 ;  /* 0x000000a2ffa5723e */ /* 0x000fe200030006ff */
[----:B------:R-:W-:Y:S01]  /*3b00*/  HADD2.F32 R164, -RZ, R164.H0_H0 ;  /* 0x200000a4ffa47230 */ /* 0x000fe20000004100 */
[----:B------:R-:W-:-:S02]  /*3b10*/  F2FP.F16.E4M3.UNPACK_B R163, R163 ;  /* 0x000000a3ffa3723e */ /* 0x000fc400020006ff */
[CC--:B------:R-:W-:Y:S01]  /*3b20*/  FMUL.FTZ R173, R85.reuse, R172.reuse ;  /* 0x000000ac55ad7220 */ /* 0x0c0fe20000410000 */
[--C-:B------:R-:W-:Y:S02]  /*3b30*/  HADD2.F32 R167, -RZ, R165.reuse.H0_H0 ;  /* 0x200000a5ffa77230 */ /* 0x100fe40000004100 */
[C---:B------:R-:W-:Y:S01]  /*3b40*/  FMUL.FTZ R172, R164.reuse, R172 ;  /* 0x000000aca4ac7220 */ /* 0x040fe20000410000 */
[----:B------:R-:W-:Y:S01]  /*3b50*/  HADD2.F32 R165, -RZ, R165.H1_H1 ;  /* 0x300000a5ffa57230 */ /* 0x000fe20000004100 */
[----:B------:R-:W-:Y:S02]  /*3b60*/  F2FP.F16.E4M3.UNPACK_B R162, R162 ;  /* 0x000000a2ffa2723e */ /* 0x000fe400020006ff */
[----:B------:R-:W-:Y:S01]  /*3b70*/  FFMA.FTZ R85, R85, R167, R172 ;  /* 0x000000a755557223 */ /* 0x000fe200000100ac */
[----:B------:R-:W-:Y:S01]  /*3b80*/  F2FP.F16.E4M3.UNPACK_B R172, R13.H1 ;  /* 0x0000000dffac723e */ /* 0x000fe200030006ff */
[----:B------:R-:W-:Y:S01]  /*3b90*/  FFMA.FTZ R164, R164, R167, -R173 ;  /* 0x000000a7a4a47223 */ /* 0x000fe200000108ad */
[----:B------:R-:W-:-:S03]  /*3ba0*/  HADD2.F32 R167, -RZ, R84.H1_H1 ;  /* 0x30000054ffa77230 */ /* 0x000fc60000004100 */
[--C-:B------:R-:W-:Y:S02]  /*3bb0*/  HADD2.F32 R13, -RZ, R172.reuse.H1_H1 ;  /* 0x300000acff0d7230 */ /* 0x100fe40000004100 */
[----:B------:R-:W-:-:S03]  /*3bc0*/  HADD2.F32 R84, -RZ, R172.H0_H0 ;  /* 0x200000acff547230 */ /* 0x000fc60000004100 */
[CC--:B------:R-:W-:Y:S02]  /*3bd0*/  FMUL.FTZ R172, R13.reuse, R167.reuse ;  /* 0x000000a70dac7220 */ /* 0x0c0fe40000410000 */
[C---:B------:R-:W-:Y:S02]  /*3be0*/  FMUL.FTZ R167, R84.reuse, R167 ;  /* 0x000000a754a77220 */ /* 0x040fe40000410000 */
[-C--:B------:R-:W-:Y:S02]  /*3bf0*/  FFMA.FTZ R84, R84, R165.reuse, -R172 ;  /* 0x000000a554547223 */ /* 0x080fe400000108ac */
[----:B------:R-:W-:Y:S01]  /*3c00*/  FFMA.FTZ R165, R13, R165, R167 ;  /* 0x000000a50da57223 */ /* 0x000fe200000100a7 */
[----:B------:R-:W-:Y:S01]  /*3c10*/  SHF.L.U32 R13, R82, 0x10, RZ ;  /* 0x00000010520d7819 */ /* 0x000fe200000006ff */
[----:B------:R-:W-:Y:S01]  /*3c20*/  IMAD.MOV.U32 R82, RZ, RZ, R15 ;  /* 0x000000ffff527224 */ /* 0x000fe200078e000f */
[----:B------:R-:W-:Y:S02]  /*3c30*/  F2FP.F16.E4M3.UNPACK_B R15, R83.H1 ;  /* 0x00000053ff0f723e */ /* 0x000fe400030006ff */
[----:B------:R-:W-:-:S02]  /*3c40*/  LOP3.LUT R13, R166, 0xff0000, R13, 0xf8, !PT ;  /* 0x00ff0000a60d7812 */ /* 0x000fc400078ef80d */
[-C--:B------:R-:W-:Y:S01]  /*3c50*/  F2FP.F16.E4M3.UNPACK_B R173, R82.reuse ;  /* 0x00000052ffad723e */ /* 0x080fe200020006ff */
[--C-:B------:R-:W-:Y:S01]  /*3c60*/  HADD2.F32 R172, -RZ, R15.reuse.H0_H0 ;  /* 0x2000000fffac7230 */ /* 0x100fe20000004100 */
[-C--:B------:R-:W-:Y:S01]  /*3c70*/  F2FP.F16.E4M3.UNPACK_B R166, R13.reuse.H1 ;  /* 0x0000000dffa6723e */ /* 0x080fe200030006ff */
[----:B------:R-:W-:Y:S01]  /*3c80*/  HADD2.F32 R15, -RZ, R15.H1_H1 ;  /* 0x3000000fff0f7230 */ /* 0x000fe20000004100 */
[----:B------:R-:W-:Y:S01]  /*3c90*/  F2FP.F16.E4M3.UNPACK_B R82, R82.H1 ;  /* 0x00000052ff52723e */ /* 0x000fe200030006ff */
[--C-:B------:R-:W-:Y:S01]  /*3ca0*/  HADD2.F32 R167, -RZ, R173.reuse.H1_H1 ;  /* 0x300000adffa77230 */ /* 0x100fe20000004100 */
[----:B------:R-:W-:Y:S01]  /*3cb0*/  F2FP.SATFINITE.E4M3.F32.PACK_AB_MERGE_C R84, R165, R84, RZ ;  /* 0x00000054a554723e */ /* 0x000fe200048070ff */
[--C-:B------:R-:W-:Y:S01]  /*3cc0*/  HADD2.F32 R174, -RZ, R166.reuse.H0_H0 ;  /* 0x200000a6ffae7230 */ /* 0x100fe20000004100 */
[----:B------:R-:W-:Y:S01]  /*3cd0*/  F2FP.F16.E4M3.UNPACK_B R13, R13 ;  /* 0x0000000dff0d723e */ /* 0x000fe200020006ff */
[----:B------:R-:W-:Y:S01]  /*3ce0*/  HADD2.F32 R173, -RZ, R173.H0_H0 ;  /* 0x200000adffad7230 */ /* 0x000fe20000004100 */
[----:B------:R-:W-:Y:S01]  /*3cf0*/  F2FP.SATFINITE.E4M3.F32.PACK_AB_MERGE_C R85, R85, R164, R84 ;  /* 0x000000a45555723e */ /* 0x000fe20004807054 */
[----:B------:R-:W-:-:S02]  /*3d00*/  HADD2.F32 R166, -RZ, R166.H1_H1 ;  /* 0x300000a6ffa67230 */ /* 0x000fc40000004100 */
[----:B------:R-:W-:Y:S01]  /*3d10*/  FMUL.FTZ R175, R167, R174 ;  /* 0x000000aea7af7220 */ /* 0x000fe20000410000 */
[----:B------:R-:W-:Y:S02]  /*3d20*/  F2FP.F16.E4M3.UNPACK_B R84, R14 ;  /* 0x0000000eff54723e */ /* 0x000fe400020006ff */
[----:B------:R-:W-:Y:S01]  /*3d30*/  F2FP.F16.E4M3.UNPACK_B R83, R83 ;  /* 0x00000053ff53723e */ /* 0x000fe200020006ff */
[C---:B------:R-:W-:Y:S01]  /*3d40*/  FFMA.FTZ R175, R173.reuse, R172, -R175 ;  /* 0x000000acadaf7223 */ /* 0x040fe200000108af */
[----:B------:R-:W-:Y:S01]  /*3d50*/  FMUL.FTZ R173, R173, R174 ;  /* 0x000000aeadad7220 */ /* 0x000fe20000410000 */
[----:B------:R-:W-:Y:S02]  /*3d60*/  F2FP.F16.E4M3.UNPACK_B R14, R14.H1 ;  /* 0x0000000eff0e723e */ /* 0x000fe400030006ff */
[----:B------:R-:W-:Y:S02]  /*3d70*/  HADD2.F32 R164, -RZ, R83.H0_H0 ;  /* 0x20000053ffa47230 */ /* 0x000fe40000004100 */
[----:B------:R-:W-:Y:S01]  /*3d80*/  FFMA.FTZ R173, R167, R172, R173 ;  /* 0x000000aca7ad7223 */ /* 0x000fe200000100ad */
[----:B------:R-:W-:-:S02]  /*3d90*/  HADD2.F32 R167, -RZ, R82.H1_H1 ;  /* 0x30000052ffa77230 */ /* 0x000fc40000004100 */
[----:B------:R-:W-:Y:S02]  /*3da0*/  HADD2.F32 R82, -RZ, R82.H0_H0 ;  /* 0x20000052ff527230 */ /* 0x000fe40000004100 */
[----:B------:R-:W-:Y:S02]  /*3db0*/  HADD2.F32 R83, -RZ, R83.H1_H1 ;  /* 0x30000053ff537230 */ /* 0x000fe40000004100 */
[----:B------:R-:W-:-:S04]  /*3dc0*/  FMUL.FTZ R172, R167, R166 ;  /* 0x000000a6a7ac7220 */ /* 0x000fc80000410000 */
[CC--:B------:R-:W-:Y:S01]  /*3dd0*/  FFMA.FTZ R172, R82.reuse, R15.reuse, -R172 ;  /* 0x0000000f52ac7223 */ /* 0x0c0fe200000108ac */
[----:B------:R-:W-:Y:S01]  /*3de0*/  FMUL.FTZ R82, R82, R166 ;  /* 0x000000a652527220 */ /* 0x000fe20000410000 */
[--C-:B------:R-:W-:Y:S02]  /*3df0*/  HADD2.F32 R166, -RZ, R13.reuse.H0_H0 ;  /* 0x2000000dffa67230 */ /* 0x100fe40000004100 */
[----:B------:R-:W-:Y:S02]  /*3e00*/  HADD2.F32 R13, -RZ, R13.H1_H1 ;  /* 0x3000000dff0d7230 */ /* 0x000fe40000004100 */
[----:B------:R-:W-:Y:S01]  /*3e10*/  FFMA.FTZ R82, R167, R15, R82 ;  /* 0x0000000fa7527223 */ /* 0x000fe20000010052 */
[--C-:B------:R-:W-:Y:S02]  /*3e20*/  HADD2.F32 R15, -RZ, R84.reuse.H1_H1 ;  /* 0x30000054ff0f7230 */ /* 0x100fe40000004100 */
[----:B------:R-:W-:Y:S02]  /*3e30*/  HADD2.F32 R84, -RZ, R84.H0_H0 ;  /* 0x20000054ff547230 */ /* 0x000fe40000004100 */
[----:B------:R-:W-:-:S02]  /*3e40*/  HADD2.F32 R167, -RZ, R163.H1_H1 ;  /* 0x300000a3ffa77230 */ /* 0x000fc40000004100 */
[CC--:B------:R-:W-:Y:S01]  /*3e50*/  FMUL.FTZ R165, R15.reuse, R166.reuse ;  /* 0x000000a60fa57220 */ /* 0x0c0fe20000410000 */
[----:B------:R-:W-:Y:S02]  /*3e60*/  HADD2.F32 R163, -RZ, R163.H0_H0 ;  /* 0x200000a3ffa37230 */ /* 0x000fe40000004100 */
[----:B------:R-:W-:Y:S01]  /*3e70*/  FMUL.FTZ R166, R84, R166 ;  /* 0x000000a654a67220 */ /* 0x000fe20000410000 */
[----:B------:R-:W-:Y:S01]  /*3e80*/  F2FP.SATFINITE.E4M3.F32.PACK_AB_MERGE_C R82, R82, R172, RZ ;  /* 0x000000ac5252723e */ /* 0x000fe200048070ff */
[-C--:B------:R-:W-:Y:S02]  /*3e90*/  FFMA.FTZ R165, R84, R164.reuse, -R165 ;  /* 0x000000a454a57223 */ /* 0x080fe400000108a5 */
[----:B------:R-:W-:Y:S01]  /*3ea0*/  FFMA.FTZ R166, R15, R164, R166 ;  /* 0x000000a40fa67223 */ /* 0x000fe200000100a6 */
[--C-:B------:R-:W-:Y:S02]  /*3eb0*/  HADD2.F32 R15, -RZ, R14.reuse.H1_H1 ;  /* 0x3000000eff0f7230 */ /* 0x100fe40000004100 */
[----:B------:R-:W-:-:S03]  /*3ec0*/  HADD2.F32 R14, -RZ, R14.H0_H0 ;  /* 0x2000000eff0e7230 */ /* 0x000fc60000004100 */
[CC--:B------:R-:W-:Y:S02]  /*3ed0*/  FMUL.FTZ R84, R15.reuse, R13.reuse ;  /* 0x0000000d0f547220 */ /* 0x0c0fe40000410000 */
[C---:B------:R-:W-:Y:S02]  /*3ee0*/  FMUL.FTZ R164, R14.reuse, R13 ;  /* 0x0000000d0ea47220 */ /* 0x040fe40000410000 */
[-C--:B------:R-:W-:Y:S01]  /*3ef0*/  FFMA.FTZ R13, R14, R83.reuse, -R84 ;  /* 0x000000530e0d7223 */ /* 0x080fe20000010854 */
[----:B------:R-:W-:Y:S01]  /*3f00*/  F2FP.F16.E4M3.UNPACK_B R84, R12.H1 ;  /* 0x0000000cff54723e */ /* 0x000fe200030006ff */
[----:B------:R-:W-:Y:S01]  /*3f10*/  FFMA.FTZ R14, R15, R83, R164 ;  /* 0x000000530f0e7223 */ /* 0x000fe200000100a4 */
[--C-:B------:R-:W-:Y:S02]  /*3f20*/  HADD2.F32 R83, -RZ, R162.reuse.H1_H1 ;  /* 0x300000a2ff537230 */ /* 0x100fe40000004100 */
[----:B------:R-:W-:Y:S02]  /*3f30*/  HADD2.F32 R162, -RZ, R162.H0_H0 ;  /* 0x200000a2ffa27230 */ /* 0x000fe40000004100 */
[--C-:B------:R-:W-:Y:S01]  /*3f40*/  HADD2.F32 R15, -RZ, R84.reuse.H1_H1 ;  /* 0x30000054ff0f7230 */ /* 0x100fe20000004100 */
[----:B------:R-:W-:Y:S01]  /*3f50*/  F2FP.SATFINITE.E4M3.F32.PACK_AB_MERGE_C R13, R14, R13, RZ ;  /* 0x0000000d0e0d723e */ /* 0x000fe200048070ff */
[----:B------:R-:W-:-:S03]  /*3f60*/  HADD2.F32 R84, -RZ, R84.H0_H0 ;  /* 0x20000054ff547230 */ /* 0x000fc60000004100 */
[C---:B------:R-:W-:Y:S01]  /*3f70*/  FMUL.FTZ R164, R15.reuse, R167 ;  /* 0x000000a70fa47220 */ /* 0x040fe20000410000 */
[----:B------:R-:W-:Y:S01]  /*3f80*/  F2FP.SATFINITE.E4M3.F32.PACK_AB_MERGE_C R165, R166, R165, R13 ;  /* 0x000000a5a6a5723e */ /* 0x000fe2000480700d */
[C---:B------:R-:W-:Y:S01]  /*3f90*/  FMUL.FTZ R167, R84.reuse, R167 ;  /* 0x000000a754a77220 */ /* 0x040fe20000410000 */
[----:B------:R-:W-:Y:S02]  /*3fa0*/  IMAD.MOV.U32 R13, RZ, RZ, R85 ;  /* 0x000000ffff0d7224 */ /* 0x000fe400078e0055 */
[-C--:B------:R-:W-:Y:S01]  /*3fb0*/  FFMA.FTZ R164, R84, R83.reuse, -R164 ;  /* 0x0000005354a47223 */ /* 0x080fe200000108a4 */
[----:B------:R-:W-:Y:S01]  /*3fc0*/  FFMA.FTZ R167, R15, R83, R167 ;  /* 0x000000530fa77223 */ /* 0x000fe200000100a7 */
[----:B------:R-:W-:Y:S01]  /*3fd0*/  F2FP.F16.E4M3.UNPACK_B R15, R12 ;  /* 0x0000000cff0f723e */ /* 0x000fe200020006ff */
[----:B------:R-:W-:-:S03]  /*3fe0*/  IMAD.MOV.U32 R14, RZ, RZ, R165 ;  /* 0x000000ffff0e7224 */ /* 0x000fc600078e00a5 */
[----:B------:R-:W-:Y:S01]  /*3ff0*/  F2FP.SATFINITE.E4M3.F32.PACK_AB_MERGE_C R164, R167, R164, RZ ;  /* 0x000000a4a7a4723e */ /* 0x000fe200048070ff */
[--C-:B------:R-:W-:Y:S02]  /*4000*/  HADD2.F32 R12, -RZ, R15.reuse.H1_H1 ;  /* 0x3000000fff0c7230 */ /* 0x100fe40000004100 */
[----:B------:R-:W-:-:S03]  /*4010*/  HADD2.F32 R15, -RZ, R15.H0_H0 ;  /* 0x2000000fff0f7230 */ /* 0x000fc60000004100 */
[CC--:B------:R-:W-:Y:S02]  /*4020*/  FMUL.FTZ R83, R12.reuse, R163.reuse ;  /* 0x000000a30c537220 */ /* 0x0c0fe40000410000 */
[C---:B------:R-:W-:Y:S02]  /*4030*/  FMUL.FTZ R163, R15.reuse, R163 ;  /* 0x000000a30fa37220 */ /* 0x040fe40000410000 */
[-C--:B------:R-:W-:Y:S01]  /*4040*/  FFMA.FTZ R83, R15, R162.reuse, -R83 ;  /* 0x000000a20f537223 */ /* 0x080fe20000010853 */
[----:B------:R-:W-:Y:S01]  /*4050*/  F2FP.SATFINITE.E4M3.F32.PACK_AB_MERGE_C R15, R173, R175, R82 ;  /* 0x000000afad0f723e */ /* 0x000fe20004807052 */
[----:B------:R-:W-:-:S05]  /*4060*/  FFMA.FTZ R163, R12, R162, R163 ;  /* 0x000000a20ca37223 */ /* 0x000fca00000100a3 */
[----:B------:R-:W-:-:S05]  /*4070*/  F2FP.SATFINITE.E4M3.F32.PACK_AB_MERGE_C R83, R163, R83, R164 ;  /* 0x00000053a353723e */ /* 0x000fca00048070a4 */
[----:B------:R-:W-:-:S07]  /*4080*/  IMAD.MOV.U32 R12, RZ, RZ, R83 ;  /* 0x000000ffff0c7224 */ /* 0x000fce00078e0053 */
.L_x_450:
[----:B------:R-:W-:Y:S05]  /*4090*/  BSYNC B3 ;  /* 0x0000000000037941 */ /* 0x000fea0003800000 */
.L_x_449:
[----:B----4-:R-:W-:-:S04]  /*40a0*/  IADD3 R82, P2, R16, R11, RZ ;  /* 0x0000000b10527210 */ /* 0x010fc80007f5e0ff */
[----:B---3--:R-:W-:-:S05]  /*40b0*/  IADD3.X R83, R151, R17, RZ, P2, !PT ;  /* 0x0000001197537210 */ /* 0x008fca00017fe4ff */
[----:B0-----:R0:W-:Y:S04]  /*40c0*/  ST.E.128 desc[UR50][R82.64], R12 ;  /* 0x0000000c52007985 */ /* 0x0011e8000c101d32 */
.L_x_448:
[----:B------:R-:W-:Y:S05]  /*40d0*/  BSYNC B2 ;  /* 0x0000000000027941 */ /* 0x000fea0003800000 */
.L_x_447:
        /* <DEDUP_REMOVED lines=8> */
[----:B------:R-:W-:Y:S02]  /*4160*/  LOP3.LUT R80, R79, 0xff0000ff, RZ, 0xc0, !PT ;  /* 0xff0000ff4f507812 */ /* 0x000fe400078ec0ff */
[----:B------:R-:W-:Y:S01]  /*4170*/  SHF.R.U32.HI R79, RZ, 0x10, R79 ;  /* 0x00000010ff4f7819 */ /* 0x000fe2000001164f */
[----:B------:R-:W-:Y:S01]  /*4180*/  IMAD.SHL.U32 R82, R82, 0x100, RZ ;  /* 0x0000010052527824 */ /* 0x000fe200078e00ff */
[----:B------:R-:W-:Y:S02]  /*4190*/  SHF.R.U32.HI R83, RZ, 0x8, R81 ;  /* 0x00000008ff537819 */ /* 0x000fe40000011651 */
[----:B------:R-:W-:Y:S01]  /*41a0*/  LOP3.LUT R84, R81, 0xff0000ff, RZ, 0xc0, !PT ;  /* 0xff0000ff51547812 */ /* 0x000fe200078ec0ff */
[----:B------:R-:W-:Y:S01]  /*41b0*/  IMAD.U32 R79, R79, 0x10000, RZ ;  /* 0x000100004f4f7824 */ /* 0x000fe200078e00ff */
        /* <DEDUP_REMOVED lines=27> */
[----:B------:R-:W-:Y:S01]  /*4370*/  IMAD.U32 R13, R78, 0x10000, RZ ;  /* 0x000100004e0d7824 */ /* 0x000fe200078e00ff */
[----:B------:R-:W-:Y:S02]  /*4380*/  MOV R78, R15 ;  /* 0x0000000f004e7202 */ /* 0x000fe40000000f00 */
[----:B------:R-:W-:-:S02]  /*4390*/  F2FP.F16.E4M3.UNPACK_B R15, R79.H1 ;  /* 0x0000004fff0f723e */ /* 0x000fc400030006ff */
[----:B------:R-:W-:Y:S02]  /*43a0*/  LOP3.LUT R13, R84, 0xff0000, R13, 0xf8, !PT ;  /* 0x00ff0000540d7812 */ /* 0x000fe400078ef80d */
        /* <DEDUP_REMOVED lines=56> */
[----:B------:R-:W-:-:S04]  /*4730*/  F2FP.F16.E4M3.UNPACK_B R15, R12 ;  /* 0x0000000cff0f723e */ /* 0x000fc800020006ff */
[----:B------:R-:W-:Y:S01]  /*4740*/  F2FP.SATFINITE.E4M3.F32.PACK_AB_MERGE_C R82, R85, R82, RZ ;  /* 0x000000525552723e */ /* 0x000fe200048070ff */
[--C-:B------:R-:W-:Y:S02]  /*4750*/  HADD2.F32 R12, -RZ, R15.reuse.H1_H1 ;  /* 0x3000000fff0c7230 */ /* 0x100fe40000004100 */
[----:B------:R-:W-:-:S03]  /*4760*/  HADD2.F32 R15, -RZ, R15.H0_H0 ;  /* 0x2000000fff0f7230 */ /* 0x000fc60000004100 */
[CC--:B------:R-:W-:Y:S02]  /*4770*/  FMUL.FTZ R79, R12.reuse, R160.reuse ;  /* 0x000000a00c4f7220 */ /* 0x0c0fe40000410000 */
[C---:B------:R-:W-:Y:S02]  /*4780*/  FMUL.FTZ R160, R15.reuse, R160 ;  /* 0x000000a00fa07220 */ /* 0x040fe40000410000 */
[----:B------:R-:W-:Y:S01]  /*4790*/  FFMA.FTZ R79, R15, R161, -R79 ;  /* 0x000000a10f4f7223 */ /* 0x000fe2000001084f */
[----:B------:R-:W-:Y:S01]  /*47a0*/  F2FP.SATFINITE.E4M3.F32.PACK_AB_MERGE_C R15, R163, R165, R78 ;  /* 0x000000a5a30f723e */ /* 0x000fe2000480704e */
[----:B------:R-:W-:-:S05]  /*47b0*/  FFMA.FTZ R160, R12, R161, R160 ;  /* 0x000000a10ca07223 */ /* 0x000fca00000100a0 */
[----:B------:R-:W-:-:S07]  /*47c0*/  F2FP.SATFINITE.E4M3.F32.PACK_AB_MERGE_C R12, R160, R79, R82 ;  /* 0x0000004fa00c723e */ /* 0x000fce0004807052 */
.L_x_454:
[----:B------:R-:W-:Y:S05]  /*47d0*/  BSYNC B3 ;  /* 0x0000000000037941 */ /* 0x000fea0003800000 */
.L_x_453:
[----:B------:R-:W-:-:S05]  /*47e0*/  IMAD.SHL.U32 R80, R170, 0x10, RZ ;  /* 0x00000010aa507824 */ /* 0x000fca00078e00ff */
[----:B----4-:R-:W-:-:S04]  /*47f0*/  IADD3 R78, P2, R11, R80, RZ ;  /* 0x000000500b4e7210 */ /* 0x010fc80007f5e0ff */
[----:B---3--:R-:W-:-:S05]  /*4800*/  LEA.HI.X.SX32 R79, R80, R151, 0x1, P2 ;  /* 0x00000097504f7211 */ /* 0x008fca00010f0eff */
[----:B0-----:R0:W-:Y:S04]  /*4810*/  ST.E.128 desc[UR50][R78.64], R12 ;  /* 0x0000000c4e007985 */ /* 0x0011e8000c101d32 */
.L_x_452:
[----:B------:R-:W-:Y:S05]  /*4820*/  BSYNC B2 ;  /* 0x0000000000027941 */ /* 0x000fea0003800000 */
.L_x_451:
[----:B------:R-:W-:Y:S01]  /*4830*/  ISETP.NE.AND P2, PT, R30, RZ, PT ;  /* 0x000000ff1e00720c */ /* 0x000fe20003f45270 */
[----:B------:R-:W-:-:S12]  /*4840*/  BSSY B2, `(.L_x_455) ;  /* 0x0000072000027945 */ /* 0x000fd80003800000 */
[----:B------:R-:W-:Y:S05]  /*4850*/  @!P2 BRA `(.L_x_456) ;  /* 0x0000000400c0a947 */ /* 0x000fea0003800000 */
[----:B0-----:R0:W0:Y:S01]  /*4860*/  LDS.128 R12, [R37+0x1cc00] ;  /* 0x01cc0000250c7984 */ /* 0x0010220000000c00 */
[----:B------:R-:W-:Y:S01]  /*4870*/  ISETP.GE.AND P2, PT, R199, R117, PT ;  /* 0x00000075c700720c */ /* 0x000fe20003f46270 */
[----:B------:R-:W-:-:S12]  /*4880*/  BSSY B3, `(.L_x_457) ;  /* 0x0000069000037945 */ /* 0x000fd80003800000 */
[----:B------:R-:W-:Y:S05]  /*4890*/  @P2 BRA `(.L_x_458) ;  /* 0x00000004009c2947 */ /* 0x000fea0003800000 */
[----:B------:R-:W-:Y:S02]  /*48a0*/  SHF.R.U32.HI R80, RZ, 0x8, R77 ;  /* 0x00000008ff507819 */ /* 0x000fe4000001164d */
[--C-:B------:R-:W-:Y:S02]  /*48b0*/  SHF.R.U32.HI R76, RZ, 0x10, R75.reuse ;  /* 0x00000010ff4c7819 */ /* 0x100fe4000001164b */
[----:B------:R-:W-:Y:S02]  /*48c0*/  SHF.R.U32.HI R78, RZ, 0x8, R75 ;  /* 0x00000008ff4e7819 */ /* 0x000fe4000001164b */
[----:B------:R-:W-:Y:S02]  /*48d0*/  LOP3.LUT R79, R75, 0xff0000ff, RZ, 0xc0, !PT ;  /* 0xff0000ff4b4f7812 */ /* 0x000fe400078ec0ff */
[----:B------:R-:W-:Y:S01]  /*48e0*/  SHF.R.U32.HI R75, RZ, 0x10, R77 ;  /* 0x00000010ff4b7819 */ /* 0x000fe2000001164d */
[----:B------:R-:W-:Y:S01]  /*48f0*/  IMAD.SHL.U32 R78, R78, 0x100, RZ ;  /* 0x000001004e4e7824 */ /* 0x000fe200078e00ff */
[----:B------:R-:W-:Y:S01]  /*4900*/  LOP3.LUT R74, R77, 0xff0000ff, RZ, 0xc0, !PT ;  /* 0xff0000ff4d4a7812 */ /* 0x000fe200078ec0ff */
[----:B------:R-:W-:Y:S01]  /*4910*/  IMAD.SHL.U32 R77, R80, 0x100, RZ ;  /* 0x00000100504d7824 */ /* 0x000fe200078e00ff */
[----:B0-----:R-:W-:-:S02]  /*4920*/  F2FP.F16.E4M3.UNPACK_B R83, R13 ;  /* 0x0000000dff53723e */ /* 0x001fc400020006ff */
[----:B------:R-:W-:Y:S02]  /*4930*/  LOP3.LUT R78, R79, 0xff00, R78, 0xf8, !PT ;  /* 0x0000ff004f4e7812 */ /* 0x000fe400078ef84e */
[----:B------:R-:W-:Y:S01]  /*4940*/  LOP3.LUT R77, R74, 0xff00, R77, 0xf8, !PT ;  /* 0x0000ff004a4d7812 */ /* 0x000fe200078ef84d */
[--C-:B------:R-:W-:Y:S01]  /*4950*/  HADD2.F32 R79, -RZ, R83.reuse.H1_H1 ;  /* 0x30000053ff4f7230 */ /* 0x100fe20000004100 */
[-C--:B------:R-:W-:Y:S01]  /*4960*/  F2FP.F16.E4M3.UNPACK_B R74, R157.reuse.H1 ;  /* 0x0000009dff4a723e */ /* 0x080fe200030006ff */
[----:B------:R-:W-:Y:S01]  /*4970*/  HADD2.F32 R83, -RZ, R83.H0_H0 ;  /* 0x20000053ff537230 */ /* 0x000fe20000004100 */
[-C--:B------:R-:W-:Y:S02]  /*4980*/  F2FP.F16.E4M3.UNPACK_B R81, R156.reuse.H1 ;  /* 0x0000009cff51723e */ /* 0x080fe400030006ff */
[----:B------:R-:W-:Y:S01]  /*4990*/  F2FP.F16.E4M3.UNPACK_B R157, R157 ;  /* 0x0000009dff9d723e */ /* 0x000fe200020006ff */
[----:B------:R-:W-:Y:S01]  /*49a0*/  HADD2.F32 R84, -RZ, R74.H0_H0 ;  /* 0x2000004aff547230 */ /* 0x000fe20000004100 */
[----:B------:R-:W-:Y:S01]  /*49b0*/  F2FP.F16.E4M3.UNPACK_B R156, R156 ;  /* 0x0000009cff9c723e */ /* 0x000fe200020006ff */
[----:B------:R-:W-:-:S02]  /*49c0*/  HADD2.F32 R82, -RZ, R81.H0_H0 ;  /* 0x20000051ff527230 */ /* 0x000fc40000004100 */
[----:B------:R-:W-:Y:S02]  /*49d0*/  HADD2.F32 R74, -RZ, R74.H1_H1 ;  /* 0x3000004aff4a7230 */ /* 0x000fe40000004100 */
[-C--:B------:R-:W-:Y:S01]  /*49e0*/  FMUL.FTZ R80, R79, R84.reuse ;  /* 0x000000544f507220 */ /* 0x080fe20000410000 */
[----:B------:R-:W-:-:S03]  /*49f0*/  FMUL.FTZ R84, R83, R84 ;  /* 0x0000005453547220 */ /* 0x000fc60000410000 */
[-C--:B------:R-:W-:Y:S01]  /*4a00*/  FFMA.FTZ R80, R83, R82.reuse, -R80 ;  /* 0x0000005253507223 */ /* 0x080fe20000010850 */
[----:B------:R-:W-:Y:S01]  /*4a10*/  F2FP.F16.E4M3.UNPACK_B R83, R13.H1 ;  /* 0x0000000dff53723e */ /* 0x000fe200030006ff */
[----:B------:R-:W-:Y:S01]  /*4a20*/  FFMA.FTZ R79, R79, R82, R84 ;  /* 0x000000524f4f7223 */ /* 0x000fe20000010054 */
[----:B------:R-:W-:Y:S01]  /*4a30*/  HADD2.F32 R82, -RZ, R81.H1_H1 ;  /* 0x30000051ff527230 */ /* 0x000fe20000004100 */
[----:B------:R-:W-:Y:S01]  /*4a40*/  SHF.L.U32 R81, R76, 0x10, RZ ;  /* 0x000000104c517819 */ /* 0x000fe200000006ff */
[----:B------:R-:W-:Y:S02]  /*4a50*/  IMAD.U32 R76, R75, 0x10000, RZ ;  /* 0x000100004b4c7824 */ /* 0x000fe400078e00ff */
[--C-:B------:R-:W-:Y:S01]  /*4a60*/  HADD2.F32 R13, -RZ, R83.reuse.H1_H1 ;  /* 0x30000053ff0d7230 */ /* 0x100fe20000004100 */
[----:B------:R-:W-:Y:S01]  /*4a70*/  LOP3.LUT R75, R78, 0xff0000, R81, 0xf8, !PT ;  /* 0x00ff00004e4b7812 */ /* 0x000fe200078ef851 */
[----:B------:R-:W-:Y:S01]  /*4a80*/  HADD2.F32 R83, -RZ, R83.H0_H0 ;  /* 0x20000053ff537230 */ /* 0x000fe20000004100 */
[----:B------:R-:W-:-:S02]  /*4a90*/  LOP3.LUT R76, R77, 0xff0000, R76, 0xf8, !PT ;  /* 0x00ff00004d4c7812 */ /* 0x000fc400078ef84c */
[-C--:B------:R-:W-:Y:S01]  /*4aa0*/  FMUL.FTZ R84, R13, R74.reuse ;  /* 0x0000004a0d547220 */ /* 0x080fe20000410000 */
[----:B------:R-:W-:Y:S01]  /*4ab0*/  F2FP.F16.E4M3.UNPACK_B R78, R75.H1 ;  /* 0x0000004bff4e723e */ /* 0x000fe200030006ff */
[C---:B------:R-:W-:Y:S01]  /*4ac0*/  FMUL.FTZ R160, R83.reuse, R74 ;  /* 0x0000004a53a07220 */ /* 0x040fe20000410000 */
[----:B------:R-:W-:Y:S01]  /*4ad0*/  F2FP.F16.E4M3.UNPACK_B R77, R76.H1 ;  /* 0x0000004cff4d723e */ /* 0x000fe200030006ff */
[-C--:B------:R-:W-:Y:S01]  /*4ae0*/  FFMA.FTZ R74, R83, R82.reuse, -R84 ;  /* 0x00000052534a7223 */ /* 0x080fe20000010854 */
[-C--:B------:R-:W-:Y:S01]  /*4af0*/  F2FP.F16.E4M3.UNPACK_B R83, R15.reuse ;  /* 0x0000000fff53723e */ /* 0x080fe200020006ff */
[----:B------:R-:W-:Y:S01]  /*4b00*/  FFMA.FTZ R13, R13, R82, R160 ;  /* 0x000000520d0d7223 */ /* 0x000fe200000100a0 */
[----:B------:R-:W-:Y:S01]  /*4b10*/  HADD2.F32 R82, -RZ, R78.H0_H0 ;  /* 0x2000004eff527230 */ /* 0x000fe20000004100 */
[----:B------:R-:W-:Y:S01]  /*4b20*/  F2FP.F16.E4M3.UNPACK_B R15, R15.H1 ;  /* 0x0000000fff0f723e */ /* 0x000fe200030006ff */
[----:B------:R-:W-:Y:S01]  /*4b30*/  HADD2.F32 R84, -RZ, R77.H0_H0 ;  /* 0x2000004dff547230 */ /* 0x000fe20000004100 */
[----:B------:R-:W-:Y:S01]  /*4b40*/  F2FP.F16.E4M3.UNPACK_B R76, R76 ;  /* 0x0000004cff4c723e */ /* 0x000fe200020006ff */
[--C-:B------:R-:W-:Y:S01]  /*4b50*/  HADD2.F32 R81, -RZ, R83.reuse.H1_H1 ;  /* 0x30000053ff517230 */ /* 0x100fe20000004100 */
[----:B------:R-:W-:Y:S01]  /*4b60*/  F2FP.SATFINITE.E4M3.F32.PACK_AB_MERGE_C R13, R13, R74, RZ ;  /* 0x0000004a0d0d723e */ /* 0x000fe200048070ff */
[----:B------:R-:W-:Y:S01]  /*4b70*/  HADD2.F32 R83, -RZ, R83.H0_H0 ;  /* 0x20000053ff537230 */ /* 0x000fe20000004100 */
[----:B------:R-:W-:Y:S01]  /*4b80*/  F2FP.F16.E4M3.UNPACK_B R75, R75 ;  /* 0x0000004bff4b723e */ /* 0x000fe200020006ff */
[----:B------:R-:W-:-:S02]  /*4b90*/  HADD2.F32 R77, -RZ, R77.H1_H1 ;  /* 0x3000004dff4d7230 */ /* 0x000fc40000004100 */
[----:B------:R-:W-:Y:S01]  /*4ba0*/  FMUL.FTZ R85, R81, R84 ;  /* 0x0000005451557220 */ /* 0x000fe20000410000 */
[----:B------:R-:W-:Y:S01]  /*4bb0*/  IMAD.MOV.U32 R74, RZ, RZ, R14 ;  /* 0x000000ffff4a7224 */ /* 0x000fe200078e000e */
[----:B------:R-:W-:Y:S01]  /*4bc0*/  F2FP.SATFINITE.E4M3.F32.PACK_AB_MERGE_C R13, R79, R80, R13 ;  /* 0x000000504f0d723e */ /* 0x000fe2000480700d */
[----:B------:R-:W-:Y:S02]  /*4bd0*/  HADD2.F32 R78, -RZ, R78.H1_H1 ;  /* 0x3000004eff4e7230 */ /* 0x000fe40000004100 */
[C---:B------:R-:W-:Y:S01]  /*4be0*/  FFMA.FTZ R85, R83.reuse, R82, -R85 ;  /* 0x0000005253557223 */ /* 0x040fe20000010855 */
[----:B------:R-:W-:Y:S01]  /*4bf0*/  FMUL.FTZ R83, R83, R84 ;  /* 0x0000005453537220 */ /* 0x000fe20000410000 */
[-C--:B------:R-:W-:Y:S01]  /*4c00*/  F2FP.F16.E4M3.UNPACK_B R14, R74.reuse ;  /* 0x0000004aff0e723e */ /* 0x080fe200020006ff */
[----:B------:R-:W-:Y:S01]  /*4c10*/  HADD2.F32 R80, -RZ, R76.H0_H0 ;  /* 0x2000004cff507230 */ /* 0x000fe20000004100 */
[----:B------:R-:W-:Y:S01]  /*4c20*/  F2FP.F16.E4M3.UNPACK_B R74, R74.H1 ;  /* 0x0000004aff4a723e */ /* 0x000fe200030006ff */
[----:B------:R-:W-:Y:S01]  /*4c30*/  FFMA.FTZ R83, R81, R82, R83 ;  /* 0x0000005251537223 */ /* 0x000fe20000010053 */
[----:B------:R-:W-:-:S02]  /*4c40*/  HADD2.F32 R81, -RZ, R15.H1_H1 ;  /* 0x3000000fff517230 */ /* 0x000fc40000004100 */
[----:B------:R-:W-:-:S03]  /*4c50*/  HADD2.F32 R15, -RZ, R15.H0_H0 ;  /* 0x2000000fff0f7230 */ /* 0x000fc60000004100 */
[-C--:B------:R-:W-:Y:S02]  /*4c60*/  FMUL.FTZ R82, R81, R77.reuse ;  /* 0x0000004d51527220 */ /* 0x080fe40000410000 */
[C---:B------:R-:W-:Y:S01]  /*4c70*/  FMUL.FTZ R84, R15.reuse, R77 ;  /* 0x0000004d0f547220 */ /* 0x040fe20000410000 */
[--C-:B------:R-:W-:Y:S02]  /*4c80*/  HADD2.F32 R77, -RZ, R14.reuse.H0_H0 ;  /* 0x2000000eff4d7230 */ /* 0x100fe40000004100 */
[-C--:B------:R-:W-:Y:S01]  /*4c90*/  FFMA.FTZ R82, R15, R78.reuse, -R82 ;  /* 0x0000004e0f527223 */ /* 0x080fe20000010852 */
[----:B------:R-:W-:Y:S02]  /*4ca0*/  HADD2.F32 R15, -RZ, R14.H1_H1 ;  /* 0x3000000eff0f7230 */ /* 0x000fe40000004100 */
[----:B------:R-:W-:Y:S01]  /*4cb0*/  FFMA.FTZ R81, R81, R78, R84 ;  /* 0x0000004e51517223 */ /* 0x000fe20000010054 */
[--C-:B------:R-:W-:Y:S02]  /*4cc0*/  HADD2.F32 R78, -RZ, R75.reuse.H0_H0 ;  /* 0x2000004bff4e7230 */ /* 0x100fe40000004100 */
[----:B------:R-:W-:-:S02]  /*4cd0*/  HADD2.F32 R75, -RZ, R75.H1_H1 ;  /* 0x3000004bff4b7230 */ /* 0x000fc40000004100 */
[-C--:B------:R-:W-:Y:S01]  /*4ce0*/  FMUL.FTZ R14, R15, R80.reuse ;  /* 0x000000500f0e7220 */ /* 0x080fe20000410000 */
[----:B------:R-:W-:Y:S01]  /*4cf0*/  FMUL.FTZ R80, R77, R80 ;  /* 0x000000504d507220 */ /* 0x000fe20000410000 */
[----:B------:R-:W-:Y:S02]  /*4d00*/  F2FP.SATFINITE.E4M3.F32.PACK_AB_MERGE_C R82, R81, R82, RZ ;  /* 0x000000525152723e */ /* 0x000fe400048070ff */
[-C--:B------:R-:W-:Y:S01]  /*4d10*/  FFMA.FTZ R14, R77, R78.reuse, -R14 ;  /* 0x0000004e4d0e7223 */ /* 0x080fe2000001080e */
[----:B------:R-:W-:Y:S02]  /*4d20*/  HADD2.F32 R77, -RZ, R76.H1_H1 ;  /* 0x3000004cff4d7230 */ /* 0x000fe40000004100 */
[----:B------:R-:W-:Y:S01]  /*4d30*/  FFMA.FTZ R15, R15, R78, R80 ;  /* 0x0000004e0f0f7223 */ /* 0x000fe20000010050 */
[--C-:B------:R-:W-:Y:S02]  /*4d40*/  HADD2.F32 R76, -RZ, R74.reuse.H1_H1 ;  /* 0x3000004aff4c7230 */ /* 0x100fe40000004100 */
[----:B------:R-:W-:-:S02]  /*4d50*/  HADD2.F32 R74, -RZ, R74.H0_H0 ;  /* 0x2000004aff4a7230 */ /* 0x000fc40000004100 */
[--C-:B------:R-:W-:Y:S02]  /*4d60*/  HADD2.F32 R80, -RZ, R157.reuse.H1_H1 ;  /* 0x3000009dff507230 */ /* 0x100fe40000004100 */
[-C--:B------:R-:W-:Y:S01]  /*4d70*/  FMUL.FTZ R79, R76, R77.reuse ;  /* 0x0000004d4c4f7220 */ /* 0x080fe20000410000 */
[----:B------:R-:W-:Y:S02]  /*4d80*/  HADD2.F32 R78, -RZ, R156.H1_H1 ;  /* 0x3000009cff4e7230 */ /* 0x000fe40000004100 */
[C---:B------:R-:W-:Y:S01]  /*4d90*/  FMUL.FTZ R77, R74.reuse, R77 ;  /* 0x0000004d4a4d7220 */ /* 0x040fe20000410000 */
[----:B------:R-:W-:Y:S02]  /*4da0*/  HADD2.F32 R157, -RZ, R157.H0_H0 ;  /* 0x2000009dff9d7230 */ /* 0x000fe40000004100 */
[-C--:B------:R-:W-:Y:S01]  /*4db0*/  FFMA.FTZ R74, R74, R75.reuse, -R79 ;  /* 0x0000004b4a4a7223 */ /* 0x080fe2000001084f */
[----:B------:R-:W-:Y:S01]  /*4dc0*/  FFMA.FTZ R75, R76, R75, R77 ;  /* 0x0000004b4c4b7223 */ /* 0x000fe2000001004d */
[----:B------:R-:W-:-:S04]  /*4dd0*/  F2FP.F16.E4M3.UNPACK_B R76, R12.H1 ;  /* 0x0000000cff4c723e */ /* 0x000fc800030006ff */
[----:B------:R-:W-:Y:S01]  /*4de0*/  F2FP.SATFINITE.E4M3.F32.PACK_AB_MERGE_C R74, R75, R74, RZ ;  /* 0x0000004a4b4a723e */ /* 0x000fe200048070ff */
[--C-:B------:R-:W-:Y:S02]  /*4df0*/  HADD2.F32 R77, -RZ, R76.reuse.H1_H1 ;  /* 0x3000004cff4d7230 */ /* 0x100fe40000004100 */
[----:B------:R-:W-:Y:S01]  /*4e00*/  HADD2.F32 R79, -RZ, R76.H0_H0 ;  /* 0x2000004cff4f7230 */ /* 0x000fe20000004100 */
[----:B------:R-:W-:Y:S02]  /*4e10*/  F2FP.SATFINITE.E4M3.F32.PACK_AB_MERGE_C R14, R15, R14, R74 ;  /* 0x0000000e0f0e723e */ /* 0x000fe4000480704a */
[-C--:B------:R-:W-:Y:S01]  /*4e20*/  FMUL.FTZ R76, R77, R80.reuse ;  /* 0x000000504d4c7220 */ /* 0x080fe20000410000 */
[----:B------:R-:W-:Y:S01]  /*4e30*/  F2FP.SATFINITE.E4M3.F32.PACK_AB_MERGE_C R15, R83, R85, R82 ;  /* 0x00000055530f723e */ /* 0x000fe20004807052 */
[C---:B------:R-:W-:Y:S02]  /*4e40*/  FMUL.FTZ R80, R79.reuse, R80 ;  /* 0x000000504f507220 */ /* 0x040fe40000410000 */
[----:B------:R-:W-:Y:S01]  /*4e50*/  FFMA.FTZ R76, R79, R78, -R76 ;  /* 0x0000004e4f4c7223 */ /* 0x000fe2000001084c */
[----:B------:R-:W-:-:S02]  /*4e60*/  HADD2.F32 R79, -RZ, R156.H0_H0 ;  /* 0x2000009cff4f7230 */ /* 0x000fc40000004100 */
[----:B------:R-:W-:Y:S01]  /*4e70*/  FFMA.FTZ R77, R77, R78, R80 ;  /* 0x0000004e4d4d7223 */ /* 0x000fe20000010050 */
[----:B------:R-:W-:-:S04]  /*4e80*/  F2FP.F16.E4M3.UNPACK_B R78, R12 ;  /* 0x0000000cff4e723e */ /* 0x000fc800020006ff */
[----:B------:R-:W-:Y:S01]  /*4e90*/  F2FP.SATFINITE.E4M3.F32.PACK_AB_MERGE_C R76, R77, R76, RZ ;  /* 0x0000004c4d4c723e */ /* 0x000fe200048070ff */
[--C-:B------:R-:W-:Y:S02]  /*4ea0*/  HADD2.F32 R12, -RZ, R78.reuse.H1_H1 ;  /* 0x3000004eff0c7230 */ /* 0x100fe40000004100 */
[----:B------:R-:W-:-:S03]  /*4eb0*/  HADD2.F32 R78, -RZ, R78.H0_H0 ;  /* 0x2000004eff4e7230 */ /* 0x000fc60000004100 */
[-C--:B------:R-:W-:Y:S02]  /*4ec0*/  FMUL.FTZ R161, R12, R157.reuse ;  /* 0x0000009d0ca17220 */ /* 0x080fe40000410000 */
[C---:B------:R-:W-:Y:S02]  /*4ed0*/  FMUL.FTZ R157, R78.reuse, R157 ;  /* 0x0000009d4e9d7220 */ /* 0x040fe40000410000 */
[-C--:B------:R-:W-:Y:S02]  /*4ee0*/  FFMA.FTZ R78, R78, R79.reuse, -R161 ;  /* 0x0000004f4e4e7223 */ /* 0x080fe400000108a1 */
[----:B------:R-:W-:-:S05]  /*4ef0*/  FFMA.FTZ R157, R12, R79, R157 ;  /* 0x0000004f0c9d7223 */ /* 0x000fca000001009d */
[----:B------:R-:W-:-:S07]  /*4f00*/  F2FP.SATFINITE.E4M3.F32.PACK_AB_MERGE_C R12, R157, R78, R76 ;  /* 0x0000004e9d0c723e */ /* 0x000fce000480704c */
.L_x_458:
[----:B------:R-:W-:Y:S05]  /*4f10*/  BSYNC B3 ;  /* 0x0000000000037941 */ /* 0x000fea0003800000 */
.L_x_457:
[----:B------:R-:W-:-:S05]  /*4f20*/  IMAD.SHL.U32 R76, R171, 0x10, RZ ;  /* 0x00000010ab4c7824 */ /* 0x000fca00078e00ff */
[----:B----4-:R-:W-:-:S04]  /*4f30*/  IADD3 R74, P2, R11, R76, RZ ;  /* 0x0000004c0b4a7210 */ /* 0x010fc80007f5e0ff */
[----:B---3--:R-:W-:-:S05]  /*4f40*/  LEA.HI.X.SX32 R75, R76, R151, 0x1, P2 ;  /* 0x000000974c4b7211 */ /* 0x008fca00010f0eff */
[----:B0-----:R0:W-:Y:S04]  /*4f50*/  ST.E.128 desc[UR50][R74.64], R12 ;  /* 0x0000000c4a007985 */ /* 0x0011e8000c101d32 */
.L_x_456:
[----:B------:R-:W-:Y:S05]  /*4f60*/  BSYNC B2 ;  /* 0x0000000000027941 */ /* 0x000fea0003800000 */
.L_x_455:
[----:B------:R-:W-:Y:S01]  /*4f70*/  ISETP.NE.AND P2, PT, R31, RZ, PT ;  /* 0x000000ff1f00720c */ /* 0x000fe20003f45270 */
[----:B------:R-:W-:-:S12]  /*4f80*/  BSSY B2, `(.L_x_459) ;  /* 0x0000074000027945 */ /* 0x000fd80003800000 */
[----:B------:R-:W-:Y:S05]  /*4f90*/  @!P2 BRA `(.L_x_460) ;  /* 0x0000000400c8a947 */ /* 0x000fea0003800000 */
[----:B0-----:R0:W0:Y:S01]  /*4fa0*/  LDS.128 R12, [R36+0x1cc00] ;  /* 0x01cc0000240c7984 */ /* 0x0010220000000c00 */
[----:B----4-:R-:W-:Y:S01]  /*4fb0*/  IADD3 R74, P2, R168, R11, RZ ;  /* 0x0000000ba84a7210 */ /* 0x010fe20007f5e0ff */
[----:B------:R-:W-:Y:S04]  /*4fc0*/  BSSY B3, `(.L_x_461) ;  /* 0x000006e000037945 */ /* 0x000fe80003800000 */
[----:B---3--:R-:W-:Y:S01]  /*4fd0*/  IMAD.X R75, R151, 0x1, R194, P2 ;  /* 0x00000001974b7824 */ /* 0x008fe200010e06c2 */
[----:B------:R-:W-:-:S13]  /*4fe0*/  ISETP.GE.AND P2, PT, R200, R117, PT ;  /* 0x00000075c800720c */ /* 0x000fda0003f46270 */
[----:B------:R-:W-:Y:S05]  /*4ff0*/  @P2 BRA `(.L_x_462) ;  /* 0x0000000400a82947 */ /* 0x000fea0003800000 */
[----:B0-----:R-:W-:Y:S02]  /*5000*/  MOV R72, R13 ;  /* 0x0000000d00487202 */ /* 0x001fe40000000f00 */
[----:B------:R-:W-:Y:S02]  /*5010*/  F2FP.F16.E4M3.UNPACK_B R76, R155.H1 ;  /* 0x0000009bff4c723e */ /* 0x000fe400030006ff */
[----:B------:R-:W-:Y:S02]  /*5020*/  F2FP.F16.E4M3.UNPACK_B R70, R72 ;  /* 0x00000048ff46723e */ /* 0x000fe400020006ff */
[----:B------:R-:W-:Y:S01]  /*5030*/  F2FP.F16.E4M3.UNPACK_B R13, R154.H1 ;  /* 0x0000009aff0d723e */ /* 0x000fe200030006ff */
[----:B------:R-:W-:Y:S02]  /*5040*/  HADD2.F32 R79, -RZ, R76.H0_H0 ;  /* 0x2000004cff4f7230 */ /* 0x000fe40000004100 */
[--C-:B------:R-:W-:Y:S02]  /*5050*/  HADD2.F32 R77, -RZ, R70.reuse.H1_H1 ;  /* 0x30000046ff4d7230 */ /* 0x100fe40000004100 */
[----:B------:R-:W-:-:S02]  /*5060*/  HADD2.F32 R70, -RZ, R70.H0_H0 ;  /* 0x20000046ff467230 */ /* 0x000fc40000004100 */
[--C-:B------:R-:W-:Y:S02]  /*5070*/  HADD2.F32 R78, -RZ, R13.reuse.H0_H0 ;  /* 0x2000000dff4e7230 */ /* 0x100fe40000004100 */
[CC--:B------:R-:W-:Y:S01]  /*5080*/  FMUL.FTZ R81, R77.reuse, R79.reuse ;  /* 0x0000004f4d517220 */ /* 0x0c0fe20000410000 */
[----:B------:R-:W-:Y:S02]  /*5090*/  HADD2.F32 R76, -RZ, R76.H1_H1 ;  /* 0x3000004cff4c7230 */ /* 0x000fe40000004100 */
[C---:B------:R-:W-:Y:S01]  /*50a0*/  FMUL.FTZ R80, R70.reuse, R79 ;  /* 0x0000004f46507220 */ /* 0x040fe20000410000 */
[----:B------:R-:W-:Y:S02]  /*50b0*/  HADD2.F32 R13, -RZ, R13.H1_H1 ;  /* 0x3000000dff0d7230 */ /* 0x000fe40000004100 */
[-C--:B------:R-:W-:Y:S01]  /*50c0*/  FFMA.FTZ R70, R70, R78.reuse, -R81 ;  /* 0x0000004e46467223 */ /* 0x080fe20000010851 */
[----:B------:R-:W-:Y:S01]  /*50d0*/  FFMA.FTZ R77, R77, R78, R80 ;  /* 0x0000004e4d4d7223 */ /* 0x000fe20000010050 */
[----:B------:R-:W-:Y:S01]  /*50e0*/  F2FP.F16.E4M3.UNPACK_B R78, R72.H1 ;  /* 0x00000048ff4e723e */ /* 0x000fe200030006ff */
[----:B------:R-:W-:Y:S01]  /*50f0*/  IMAD.MOV.U32 R72, RZ, RZ, R12 ;  /* 0x000000ffff487224 */ /* 0x000fe200078e000c */
[----:B------:R-:W-:-:S03]  /*5100*/  F2FP.F16.E4M3.UNPACK_B R80, R155 ;  /* 0x0000009bff50723e */ /* 0x000fc600020006ff */
[--C-:B------:R-:W-:Y:S02]  /*5110*/  HADD2.F32 R79, -RZ, R78.reuse.H1_H1 ;  /* 0x3000004eff4f7230 */ /* 0x100fe40000004100 */
[----:B------:R-:W-:Y:S02]  /*5120*/  HADD2.F32 R78, -RZ, R78.H0_H0 ;  /* 0x2000004eff4e7230 */ /* 0x000fe40000004100 */
[----:B------:R-:W-:Y:S02]  /*5130*/  HADD2.F32 R82, -RZ, R80.H1_H1 ;  /* 0x30000050ff527230 */ /* 0x000fe40000004100 */
[-C--:B------:R-:W-:Y:S01]  /*5140*/  FMUL.FTZ R81, R79, R76.reuse ;  /* 0x0000004c4f517220 */ /* 0x080fe20000410000 */
[----:B------:R-:W-:-:S03]  /*5150*/  FMUL.FTZ R12, R78, R76 ;  /* 0x0000004c4e0c7220 */ /* 0x000fc60000410000 */
[-C--:B------:R-:W-:Y:S01]  /*5160*/  FFMA.FTZ R76, R78, R13.reuse, -R81 ;  /* 0x0000000d4e4c7223 */ /* 0x080fe20000010851 */
[----:B------:R-:W-:Y:S01]  /*5170*/  F2FP.F16.E4M3.UNPACK_B R78, R154 ;  /* 0x0000009aff4e723e */ /* 0x000fe200020006ff */
[----:B------:R-:W-:Y:S01]  /*5180*/  FFMA.FTZ R79, R79, R13, R12 ;  /* 0x0000000d4f4f7223 */ /* 0x000fe2000001000c */
[-C--:B------:R-:W-:Y:S02]  /*5190*/  F2FP.F16.E4M3.UNPACK_B R12, R72.reuse.H1 ;  /* 0x00000048ff0c723e */ /* 0x080fe400030006ff */
[----:B------:R-:W-:Y:S01]  /*51a0*/  F2FP.F16.E4M3.UNPACK_B R72, R72 ;  /* 0x00000048ff48723e */ /* 0x000fe200020006ff */
[----:B------:R-:W-:Y:S02]  /*51b0*/  HADD2.F32 R81, -RZ, R78.H1_H1 ;  /* 0x3000004eff517230 */ /* 0x000fe40000004100 */
[--C-:B------:R-:W-:Y:S02]  /*51c0*/  HADD2.F32 R13, -RZ, R12.reuse.H1_H1 ;  /* 0x3000000cff0d7230 */ /* 0x100fe40000004100 */
[----:B------:R-:W-:-:S03]  /*51d0*/  HADD2.F32 R12, -RZ, R12.H0_H0 ;  /* 0x2000000cff0c7230 */ /* 0x000fc60000004100 */
[CC--:B------:R-:W-:Y:S02]  /*51e0*/  FMUL.FTZ R83, R13.reuse, R82.reuse ;  /* 0x000000520d537220 */ /* 0x0c0fe40000410000 */
[C---:B------:R-:W-:Y:S02]  /*51f0*/  FMUL.FTZ R82, R12.reuse, R82 ;  /* 0x000000520c527220 */ /* 0x040fe40000410000 */
[-C--:B------:R-:W-:Y:S02]  /*5200*/  FFMA.FTZ R12, R12, R81.reuse, -R83 ;  /* 0x000000510c0c7223 */ /* 0x080fe40000010853 */
[----:B------:R-:W-:Y:S01]  /*5210*/  FFMA.FTZ R13, R13, R81, R82 ;  /* 0x000000510d0d7223 */ /* 0x000fe20000010052 */
[----:B------:R-:W-:Y:S01]  /*5220*/  F2FP.SATFINITE.E4M3.F32.PACK_AB_MERGE_C R82, R79, R76, RZ ;  /* 0x0000004c4f52723e */ /* 0x000fe200048070ff */
[----:B------:R-:W-:Y:S01]  /*5230*/  HADD2.F32 R79, -RZ, R80.H0_H0 ;  /* 0x20000050ff4f7230 */ /* 0x000fe20000004100 */
[----:B------:R-:W-:Y:S01]  /*5240*/  SHF.R.U32.HI R80, RZ, 0x10, R73 ;  /* 0x00000010ff507819 */ /* 0x000fe20000011649 */
[--C-:B------:R-:W-:Y:S01]  /*5250*/  HADD2.F32 R76, -RZ, R72.reuse.H1_H1 ;  /* 0x30000048ff4c7230 */ /* 0x100fe20000004100 */
[----:B------:R-:W-:Y:S01]  /*5260*/  F2FP.SATFINITE.E4M3.F32.PACK_AB_MERGE_C R70, R77, R70, R82 ;  /* 0x000000464d46723e */ /* 0x000fe20004807052 */
[----:B------:R-:W-:Y:S01]  /*5270*/  HADD2.F32 R72, -RZ, R72.H0_H0 ;  /* 0x20000048ff487230 */ /* 0x000fe20000004100 */
[----:B------:R-:W-:Y:S01]  /*5280*/  SHF.R.U32.HI R82, RZ, 0x8, R71 ;  /* 0x00000008ff527819 */ /* 0x000fe20000011647 */
[----:B------:R-:W-:Y:S01]  /*5290*/  HADD2.F32 R81, -RZ, R78.H0_H0 ;  /* 0x2000004eff517230 */ /* 0x000fe20000004100 */
[----:B------:R-:W-:Y:S01]  /*52a0*/  SHF.R.U32.HI R78, RZ, 0x8, R73 ;  /* 0x00000008ff4e7819 */ /* 0x000fe20000011649 */
[-C--:B------:R-:W-:Y:S01]  /*52b0*/  FMUL.FTZ R83, R76, R79.reuse ;  /* 0x0000004f4c537220 */ /* 0x080fe20000410000 */
[----:B------:R-:W-:Y:S01]  /*52c0*/  FMUL.FTZ R85, R72, R79 ;  /* 0x0000004f48557220 */ /* 0x000fe20000410000 */
[----:B------:R-:W-:-:S02]  /*52d0*/  LOP3.LUT R77, R73, 0xff0000ff, RZ, 0xc0, !PT ;  /* 0xff0000ff494d7812 */ /* 0x000fc400078ec0ff */
[-C--:B------:R-:W-:Y:S01]  /*52e0*/  FFMA.FTZ R79, R72, R81.reuse, -R83 ;  /* 0x00000051484f7223 */ /* 0x080fe20000010853 */
[----:B------:R-:W-:Y:S02]  /*52f0*/  IMAD.SHL.U32 R78, R78, 0x100, RZ ;  /* 0x000001004e4e7824 */ /* 0x000fe400078e00ff */
[----:B------:R-:W-:Y:S01]  /*5300*/  FFMA.FTZ R72, R76, R81, R85 ;  /* 0x000000514c487223 */ /* 0x000fe20000010055 */
[----:B------:R-:W-:Y:S02]  /*5310*/  LOP3.LUT R76, R71, 0xff0000ff, RZ, 0xc0, !PT ;  /* 0xff0000ff474c7812 */ /* 0x000fe400078ec0ff */
[----:B------:R-:W-:Y:S01]  /*5320*/  SHF.R.U32.HI R81, RZ, 0x10, R71 ;  /* 0x00000010ff517819 */ /* 0x000fe20000011647 */
[----:B------:R-:W-:Y:S01]  /*5330*/  IMAD.SHL.U32 R71, R82, 0x100, RZ ;  /* 0x0000010052477824 */ /* 0x000fe200078e00ff */
[----:B------:R-:W-:Y:S02]  /*5340*/  LOP3.LUT R73, R77, 0xff00, R78, 0xf8, !PT ;  /* 0x0000ff004d497812 */ /* 0x000fe400078ef84e */
[----:B------:R-:W-:Y:S01]  /*5350*/  SHF.L.U32 R78, R80, 0x10, RZ ;  /* 0x00000010504e7819 */ /* 0x000fe200000006ff */
[----:B------:R-:W-:Y:S01]  /*5360*/  IMAD.MOV.U32 R80, RZ, RZ, R15 ;  /* 0x000000ffff507224 */ /* 0x000fe200078e000f */
[----:B------:R-:W-:Y:S01]  /*5370*/  LOP3.LUT R71, R76, 0xff00, R71, 0xf8, !PT ;  /* 0x0000ff004c477812 */ /* 0x000fe200078ef847 */
[----:B------:R-:W-:Y:S01]  /*5380*/  IMAD.U32 R76, R81, 0x10000, RZ ;  /* 0x00010000514c7824 */ /* 0x000fe200078e00ff */
[----:B------:R-:W-:-:S02]  /*5390*/  LOP3.LUT R73, R73, 0xff0000, R78, 0xf8, !PT ;  /* 0x00ff000049497812 */ /* 0x000fc400078ef84e */
[-C--:B------:R-:W-:Y:S02]  /*53a0*/  F2FP.F16.E4M3.UNPACK_B R15, R80.reuse ;  /* 0x00000050ff0f723e */ /* 0x080fe400020006ff */
[----:B------:R-:W-:Y:S02]  /*53b0*/  LOP3.LUT R71, R71, 0xff0000, R76, 0xf8, !PT ;  /* 0x00ff000047477812 */ /* 0x000fe400078ef84c */
[----:B------:R-:W-:Y:S01]  /*53c0*/  F2FP.F16.E4M3.UNPACK_B R78, R73.H1 ;  /* 0x00000049ff4e723e */ /* 0x000fe200030006ff */
[--C-:B------:R-:W-:Y:S01]  /*53d0*/  HADD2.F32 R81, -RZ, R15.reuse.H1_H1 ;  /* 0x3000000fff517230 */ /* 0x100fe20000004100 */
[-C--:B------:R-:W-:Y:S01]  /*53e0*/  F2FP.F16.E4M3.UNPACK_B R77, R71.reuse.H1 ;  /* 0x00000047ff4d723e */ /* 0x080fe200030006ff */
[----:B------:R-:W-:Y:S01]  /*53f0*/  HADD2.F32 R15, -RZ, R15.H0_H0 ;  /* 0x2000000fff0f7230 */ /* 0x000fe20000004100 */
[----:B------:R-:W-:Y:S01]  /*5400*/  F2FP.F16.E4M3.UNPACK_B R80, R80.H1 ;  /* 0x00000050ff50723e */ /* 0x000fe200030006ff */
[--C-:B------:R-:W-:Y:S01]  /*5410*/  HADD2.F32 R76, -RZ, R78.reuse.H0_H0 ;  /* 0x2000004eff4c7230 */ /* 0x100fe20000004100 */
[----:B------:R-:W-:Y:S01]  /*5420*/  F2FP.F16.E4M3.UNPACK_B R71, R71 ;  /* 0x00000047ff47723e */ /* 0x000fe200020006ff */
[----:B------:R-:W-:Y:S01]  /*5430*/  HADD2.F32 R82, -RZ, R77.H0_H0 ;  /* 0x2000004dff527230 */ /* 0x000fe20000004100 */
[----:B------:R-:W-:Y:S01]  /*5440*/  F2FP.SATFINITE.E4M3.F32.PACK_AB_MERGE_C R12, R13, R12, RZ ;  /* 0x0000000c0d0c723e */ /* 0x000fe200048070ff */
[----:B------:R-:W-:-:S02]  /*5450*/  HADD2.F32 R83, -RZ, R78.H1_H1 ;  /* 0x3000004eff537230 */ /* 0x000fc40000004100 */
[-C--:B------:R-:W-:Y:S01]  /*5460*/  FMUL.FTZ R84, R81, R76.reuse ;  /* 0x0000004c51547220 */ /* 0x080fe20000410000 */
[C---:B------:R-:W-:Y:S01]  /*5470*/  FMUL.FTZ R154, R15.reuse, R76 ;  /* 0x0000004c0f9a7220 */ /* 0x040fe20000410000 */
[--C-:B------:R-:W-:Y:S01]  /*5480*/  HADD2.F32 R78, -RZ, R80.reuse.H1_H1 ;  /* 0x30000050ff4e7230 */ /* 0x100fe20000004100 */
[----:B------:R-:W-:Y:S01]  /*5490*/  F2FP.SATFINITE.E4M3.F32.PACK_AB_MERGE_C R12, R72, R79, R12 ;  /* 0x0000004f480c723e */ /* 0x000fe2000480700c */
[----:B------:R-:W-:Y:S02]  /*54a0*/  HADD2.F32 R80, -RZ, R80.H0_H0 ;  /* 0x20000050ff507230 */ /* 0x000fe40000004100 */
[-C--:B------:R-:W-:Y:S01]  /*54b0*/  FFMA.FTZ R76, R15, R82.reuse, -R84 ;  /* 0x000000520f4c7223 */ /* 0x080fe20000010854 */
[----:B------:R-:W-:Y:S01]  /*54c0*/  FFMA.FTZ R15, R81, R82, R154 ;  /* 0x00000052510f7223 */ /* 0x000fe2000001009a */
[----:B------:R-:W-:Y:S02]  /*54d0*/  HADD2.F32 R81, -RZ, R77.H1_H1 ;  /* 0x3000004dff517230 */ /* 0x000fe40000004100 */
[-C--:B------:R-:W-:Y:S01]  /*54e0*/  FMUL.FTZ R77, R78, R83.reuse ;  /* 0x000000534e4d7220 */ /* 0x080fe20000410000 */
[----:B------:R-:W-:Y:S01]  /*54f0*/  FMUL.FTZ R83, R80, R83 ;  /* 0x0000005350537220 */ /* 0x000fe20000410000 */
[----:B------:R-:W-:-:S02]  /*5500*/  HADD2.F32 R82, -RZ, R71.H1_H1 ;  /* 0x30000047ff527230 */ /* 0x000fc40000004100 */
[-C--:B------:R-:W-:Y:S01]  /*5510*/  FFMA.FTZ R77, R80, R81.reuse, -R77 ;  /* 0x00000051504d7223 */ /* 0x080fe2000001084d */
[----:B------:R-:W-:Y:S01]  /*5520*/  FFMA.FTZ R78, R78, R81, R83 ;  /* 0x000000514e4e7223 */ /* 0x000fe20000010053 */
[----:B------:R-:W-:Y:S01]  /*5530*/  F2FP.F16.E4M3.UNPACK_B R81, R73 ;  /* 0x00000049ff51723e */ /* 0x000fe200020006ff */
[----:B------:R-:W-:Y:S01]  /*5540*/  HADD2.F32 R71, -RZ, R71.H0_H0 ;  /* 0x20000047ff477230 */ /* 0x000fe20000004100 */
[-C--:B------:R-:W-:Y:S01]  /*5550*/  F2FP.F16.E4M3.UNPACK_B R73, R14.reuse.H1 ;  /* 0x0000000eff49723e */ /* 0x080fe200030006ff */
[----:B------:R-:W-:Y:S01]  /*5560*/  IMAD.MOV.U32 R13, RZ, RZ, R70 ;  /* 0x000000ffff0d7224 */ /* 0x000fe200078e0046 */
[----:B------:R-:W-:Y:S01]  /*5570*/  F2FP.F16.E4M3.UNPACK_B R14, R14 ;  /* 0x0000000eff0e723e */ /* 0x000fe200020006ff */
[----:B------:R-:W-:Y:S01]  /*5580*/  HADD2.F32 R83, -RZ, R81.H1_H1 ;  /* 0x30000051ff537230 */ /* 0x000fe20000004100 */
[----:B------:R-:W-:Y:S01]  /*5590*/  F2FP.SATFINITE.E4M3.F32.PACK_AB_MERGE_C R77, R78, R77, RZ ;  /* 0x0000004d4e4d723e */ /* 0x000fe200048070ff */
[--C-:B------:R-:W-:Y:S02]  /*55a0*/  HADD2.F32 R80, -RZ, R73.reuse.H1_H1 ;  /* 0x30000049ff507230 */ /* 0x100fe40000004100 */
[----:B------:R-:W-:Y:S01]  /*55b0*/  HADD2.F32 R73, -RZ, R73.H0_H0 ;  /* 0x20000049ff497230 */ /* 0x000fe20000004100 */
[----:B------:R-:W-:-:S02]  /*55c0*/  F2FP.SATFINITE.E4M3.F32.PACK_AB_MERGE_C R15, R15, R76, R77 ;  /* 0x0000004c0f0f723e */ /* 0x000fc4000480704d */
[CC--:B------:R-:W-:Y:S02]  /*55d0*/  FMUL.FTZ R84, R80.reuse, R83.reuse ;  /* 0x0000005350547220 */ /* 0x0c0fe40000410000 */
[C---:B------:R-:W-:Y:S02]  /*55e0*/  FMUL.FTZ R83, R73.reuse, R83 ;  /* 0x0000005349537220 */ /* 0x040fe40000410000 */
[-C--:B------:R-:W-:Y:S02]  /*55f0*/  FFMA.FTZ R73, R73, R82.reuse, -R84 ;  /* 0x0000005249497223 */ /* 0x080fe40000010854 */
[----:B------:R-:W-:Y:S01]  /*5600*/  FFMA.FTZ R80, R80, R82, R83 ;  /* 0x0000005250507223 */ /* 0x000fe20000010053 */
[----:B------:R-:W-:Y:S02]  /*5610*/  HADD2.F32 R82, -RZ, R81.H0_H0 ;  /* 0x20000051ff527230 */ /* 0x000fe40000004100 */
[--C-:B------:R-:W-:Y:S02]  /*5620*/  HADD2.F32 R81, -RZ, R14.reuse.H1_H1 ;  /* 0x3000000eff517230 */ /* 0x100fe40000004100 */
[----:B------:R-:W-:Y:S01]  /*5630*/  HADD2.F32 R14, -RZ, R14.H0_H0 ;  /* 0x2000000eff0e7230 */ /* 0x000fe20000004100 */
[----:B------:R-:W-:-:S02]  /*5640*/  F2FP.SATFINITE.E4M3.F32.PACK_AB_MERGE_C R73, R80, R73, RZ ;  /* 0x000000495049723e */ /* 0x000fc400048070ff */
[CC--:B------:R-:W-:Y:S02]  /*5650*/  FMUL.FTZ R83, R81.reuse, R82.reuse ;  /* 0x0000005251537220 */ /* 0x0c0fe40000410000 */
[C---:B------:R-:W-:Y:S02]  /*5660*/  FMUL.FTZ R82, R14.reuse, R82 ;  /* 0x000000520e527220 */ /* 0x040fe40000410000 */
[-C--:B------:R-:W-:Y:S02]  /*5670*/  FFMA.FTZ R83, R14, R71.reuse, -R83 ;  /* 0x000000470e537223 */ /* 0x080fe40000010853 */
[----:B------:R-:W-:-:S05]  /*5680*/  FFMA.FTZ R82, R81, R71, R82 ;  /* 0x0000004751527223 */ /* 0x000fca0000010052 */
[----:B------:R-:W-:-:S07]  /*5690*/  F2FP.SATFINITE.E4M3.F32.PACK_AB_MERGE_C R14, R82, R83, R73 ;  /* 0x00000053520e723e */ /* 0x000fce0004807049 */
.L_x_462:
[----:B------:R-:W-:Y:S05]  /*56a0*/  BSYNC B3 ;  /* 0x0000000000037941 */ /* 0x000fea0003800000 */
.L_x_461:
[----:B0-----:R0:W-:Y:S02]  /*56b0*/  ST.E.128 desc[UR50][R74.64], R12 ;  /* 0x0000000c4a007985 */ /* 0x0011e4000c101d32 */
.L_x_460:
[----:B------:R-:W-:Y:S05]  /*56c0*/  BSYNC B2 ;  /* 0x0000000000027941 */ /* 0x000fea0003800000 */
.L_x_459:
        /* <DEDUP_REMOVED lines=9> */
[----:B0-----:R-:W-:Y:S01]  /*5760*/  IMAD.MOV.U32 R68, RZ, RZ, R13 ;  /* 0x000000ffff447224 */ /* 0x001fe200078e000d */
[----:B------:R-:W-:Y:S02]  /*5770*/  F2FP.F16.E4M3.UNPACK_B R73, R153.H1 ;  /* 0x00000099ff49723e */ /* 0x000fe400030006ff */
[----:B------:R-:W-:Y:S02]  /*5780*/  F2FP.F16.E4M3.UNPACK_B R74, R149.H1 ;  /* 0x00000095ff4a723e */ /* 0x000fe400030006ff */
[-C--:B------:R-:W-:Y:S01]  /*5790*/  F2FP.F16.E4M3.UNPACK_B R13, R68.reuse ;  /* 0x00000044ff0d723e */ /* 0x080fe200020006ff */
[----:B------:R-:W-:Y:S01]  /*57a0*/  HADD2.F32 R75, -RZ, R73.H0_H0 ;  /* 0x20000049ff4b7230 */ /* 0x000fe20000004100 */
[----:B------:R-:W-:Y:S01]  /*57b0*/  F2FP.F16.E4M3.UNPACK_B R68, R68.H1 ;  /* 0x00000044ff44723e */ /* 0x000fe200030006ff */
[--C-:B------:R-:W-:Y:S01]  /*57c0*/  HADD2.F32 R72, -RZ, R74.reuse.H0_H0 ;  /* 0x2000004aff487230 */ /* 0x100fe20000004100 */
[----:B------:R-:W-:Y:S01]  /*57d0*/  F2FP.F16.E4M3.UNPACK_B R77, R153 ;  /* 0x00000099ff4d723e */ /* 0x000fe200020006ff */
[--C-:B------:R-:W-:Y:S01]  /*57e0*/  HADD2.F32 R66, -RZ, R13.reuse.H1_H1 ;  /* 0x3000000dff427230 */ /* 0x100fe20000004100 */
[--C-:B------:R-:W-:Y:S01]  /*57f0*/  SHF.R.U32.HI R80, RZ, 0x8, R67.reuse ;  /* 0x00000008ff507819 */ /* 0x100fe20000011643 */
[----:B------:R-:W-:Y:S01]  /*5800*/  HADD2.F32 R13, -RZ, R13.H0_H0 ;  /* 0x2000000dff0d7230 */ /* 0x000fe20000004100 */
[----:B------:R-:W-:Y:S01]  /*5810*/  SHF.R.U32.HI R81, RZ, 0x10, R67 ;  /* 0x00000010ff517819 */ /* 0x000fe20000011643 */
[----:B------:R-:W-:-:S02]  /*5820*/  HADD2.F32 R74, -RZ, R74.H1_H1 ;  /* 0x3000004aff4a7230 */ /* 0x000fc40000004100 */
[-C--:B------:R-:W-:Y:S01]  /*5830*/  FMUL.FTZ R76, R66, R75.reuse ;  /* 0x0000004b424c7220 */ /* 0x080fe20000410000 */
[----:B------:R-:W-:Y:S02]  /*5840*/  HADD2.F32 R78, -RZ, R77.H1_H1 ;  /* 0x3000004dff4e7230 */ /* 0x000fe40000004100 */
[C---:B------:R-:W-:Y:S01]  /*5850*/  FMUL.FTZ R75, R13.reuse, R75 ;  /* 0x0000004b0d4b7220 */ /* 0x040fe20000410000 */
[----:B------:R-:W-:-:S03]  /*5860*/  FFMA.FTZ R13, R13, R72, -R76 ;  /* 0x000000480d0d7223 */ /* 0x000fc6000001084c */
[----:B------:R-:W-:Y:S01]  /*5870*/  FFMA.FTZ R66, R66, R72, R75 ;  /* 0x0000004842427223 */ /* 0x000fe2000001004b */
[----:B------:R-:W-:Y:S01]  /*5880*/  MOV R72, R12 ;  /* 0x0000000c00487202 */ /* 0x000fe20000000f00 */
[----:B------:R-:W-:Y:S02]  /*5890*/  HADD2.F32 R12, -RZ, R73.H1_H1 ;  /* 0x30000049ff0c7230 */ /* 0x000fe40000004100 */
[--C-:B------:R-:W-:Y:S02]  /*58a0*/  HADD2.F32 R73, -RZ, R68.reuse.H1_H1 ;  /* 0x30000044ff497230 */ /* 0x100fe40000004100 */
[----:B------:R-:W-:-:S03]  /*58b0*/  HADD2.F32 R68, -RZ, R68.H0_H0 ;  /* 0x20000044ff447230 */ /* 0x000fc60000004100 */
[CC--:B------:R-:W-:Y:S02]  /*58c0*/  FMUL.FTZ R75, R73.reuse, R12.reuse ;  /* 0x0000000c494b7220 */ /* 0x0c0fe40000410000 */
[C---:B------:R-:W-:Y:S02]  /*58d0*/  FMUL.FTZ R76, R68.reuse, R12 ;  /* 0x0000000c444c7220 */ /* 0x040fe40000410000 */
[----:B------:R-:W-:Y:S01]  /*58e0*/  FFMA.FTZ R12, R68, R74, -R75 ;  /* 0x0000004a440c7223 */ /* 0x000fe2000001084b */
[----:B------:R-:W-:Y:S01]  /*58f0*/  F2FP.F16.E4M3.UNPACK_B R68, R72.H1 ;  /* 0x00000048ff44723e */ /* 0x000fe200030006ff */
[----:B------:R-:W-:Y:S01]  /*5900*/  FFMA.FTZ R73, R73, R74, R76 ;  /* 0x0000004a49497223 */ /* 0x000fe2000001004c */
[----:B------:R-:W-:Y:S02]  /*5910*/  F2FP.F16.E4M3.UNPACK_B R74, R149 ;  /* 0x00000095ff4a723e */ /* 0x000fe400020006ff */
[----:B------:R-:W-:Y:S01]  /*5920*/  F2FP.F16.E4M3.UNPACK_B R72, R72 ;  /* 0x00000048ff48723e */ /* 0x000fe200020006ff */
[--C-:B------:R-:W-:Y:S01]  /*5930*/  HADD2.F32 R75, -RZ, R68.reuse.H1_H1 ;  /* 0x30000044ff4b7230 */ /* 0x100fe20000004100 */
[----:B------:R-:W-:Y:S01]  /*5940*/  F2FP.SATFINITE.E4M3.F32.PACK_AB_MERGE_C R12, R73, R12, RZ ;  /* 0x0000000c490c723e */ /* 0x000fe200048070ff */
[----:B------:R-:W-:-:S02]  /*5950*/  HADD2.F32 R68, -RZ, R68.H0_H0 ;  /* 0x20000044ff447230 */ /* 0x000fc40000004100 */
[--C-:B------:R-:W-:Y:S02]  /*5960*/  HADD2.F32 R76, -RZ, R74.reuse.H1_H1 ;  /* 0x3000004aff4c7230 */ /* 0x100fe40000004100 */
[CC--:B------:R-:W-:Y:S01]  /*5970*/  FMUL.FTZ R79, R75.reuse, R78.reuse ;  /* 0x0000004e4b4f7220 */ /* 0x0c0fe20000410000 */
[----:B------:R-:W-:Y:S02]  /*5980*/  HADD2.F32 R74, -RZ, R74.H0_H0 ;  /* 0x2000004aff4a7230 */ /* 0x000fe40000004100 */
[----:B------:R-:W-:Y:S01]  /*5990*/  FMUL.FTZ R78, R68, R78 ;  /* 0x0000004e444e7220 */ /* 0x000fe20000410000 */
[----:B------:R-:W-:Y:S01]  /*59a0*/  F2FP.SATFINITE.E4M3.F32.PACK_AB_MERGE_C R13, R66, R13, R12 ;  /* 0x0000000d420d723e */ /* 0x000fe2000480700c */
[-C--:B------:R-:W-:Y:S02]  /*59b0*/  FFMA.FTZ R68, R68, R76.reuse, -R79 ;  /* 0x0000004c44447223 */ /* 0x080fe4000001084f */
[----:B------:R-:W-:Y:S01]  /*59c0*/  FFMA.FTZ R75, R75, R76, R78 ;  /* 0x0000004c4b4b7223 */ /* 0x000fe2000001004e */
[----:B------:R-:W-:Y:S01]  /*59d0*/  HADD2.F32 R76, -RZ, R77.H0_H0 ;  /* 0x2000004dff4c7230 */ /* 0x000fe20000004100 */
[----:B------:R-:W-:Y:S01]  /*59e0*/  SHF.R.U32.HI R78, RZ, 0x8, R69 ;  /* 0x00000008ff4e7819 */ /* 0x000fe20000011645 */
[----:B------:R-:W-:-:S02]  /*59f0*/  HADD2.F32 R77, -RZ, R72.H1_H1 ;  /* 0x30000048ff4d7230 */ /* 0x000fc40000004100 */
[----:B------:R-:W-:Y:S01]  /*5a00*/  HADD2.F32 R72, -RZ, R72.H0_H0 ;  /* 0x20000048ff487230 */ /* 0x000fe20000004100 */
[----:B------:R-:W-:Y:S02]  /*5a10*/  F2FP.SATFINITE.E4M3.F32.PACK_AB_MERGE_C R68, R75, R68, RZ ;  /* 0x000000444b44723e */ /* 0x000fe400048070ff */
[CC--:B------:R-:W-:Y:S02]  /*5a20*/  FMUL.FTZ R79, R77.reuse, R76.reuse ;  /* 0x0000004c4d4f7220 */ /* 0x0c0fe40000410000 */
[C---:B------:R-:W-:Y:S02]  /*5a30*/  FMUL.FTZ R76, R72.reuse, R76 ;  /* 0x0000004c484c7220 */ /* 0x040fe40000410000 */
[-C--:B------:R-:W-:Y:S01]  /*5a40*/  FFMA.FTZ R72, R72, R74.reuse, -R79 ;  /* 0x0000004a48487223 */ /* 0x080fe2000001084f */
[----:B------:R-:W-:Y:S01]  /*5a50*/  SHF.R.U32.HI R79, RZ, 0x10, R69 ;  /* 0x00000010ff4f7819 */ /* 0x000fe20000011645 */
[----:B------:R-:W-:Y:S01]  /*5a60*/  FFMA.FTZ R77, R77, R74, R76 ;  /* 0x0000004a4d4d7223 */ /* 0x000fe2000001004c */
[----:B------:R-:W-:Y:S01]  /*5a70*/  LOP3.LUT R76, R69, 0xff0000ff, RZ, 0xc0, !PT ;  /* 0xff0000ff454c7812 */ /* 0x000fe200078ec0ff */
[----:B------:R-:W-:Y:S01]  /*5a80*/  IMAD.SHL.U32 R69, R78, 0x100, RZ ;  /* 0x000001004e457824 */ /* 0x000fe200078e00ff */
[----:B------:R-:W-:Y:S01]  /*5a90*/  LOP3.LUT R74, R67, 0xff0000ff, RZ, 0xc0, !PT ;  /* 0xff0000ff434a7812 */ /* 0x000fe200078ec0ff */
[----:B------:R-:W-:Y:S01]  /*5aa0*/  IMAD.SHL.U32 R67, R80, 0x100, RZ ;  /* 0x0000010050437824 */ /* 0x000fe200078e00ff */
[----:B------:R-:W-:-:S02]  /*5ab0*/  F2FP.SATFINITE.E4M3.F32.PACK_AB_MERGE_C R12, R77, R72, R68 ;  /* 0x000000484d0c723e */ /* 0x000fc40004807044 */
[----:B------:R-:W-:Y:S01]  /*5ac0*/  LOP3.LUT R69, R76, 0xff00, R69, 0xf8, !PT ;  /* 0x0000ff004c457812 */ /* 0x000fe200078ef845 */
[----:B------:R-:W-:Y:S01]  /*5ad0*/  IMAD.U32 R76, R79, 0x10000, RZ ;  /* 0x000100004f4c7824 */ /* 0x000fe200078e00ff */
[----:B------:R-:W-:Y:S01]  /*5ae0*/  LOP3.LUT R74, R74, 0xff00, R67, 0xf8, !PT ;  /* 0x0000ff004a4a7812 */ /* 0x000fe200078ef843 */
[----:B------:R-:W-:-:S03]  /*5af0*/  IMAD.U32 R67, R81, 0x10000, RZ ;  /* 0x0001000051437824 */ /* 0x000fc600078e00ff */
[----:B------:R-:W-:Y:S02]  /*5b00*/  LOP3.LUT R76, R69, 0xff0000, R76, 0xf8, !PT ;  /* 0x00ff0000454c7812 */ /* 0x000fe400078ef84c */
[----:B------:R-:W-:Y:S02]  /*5b10*/  MOV R69, R15 ;  /* 0x0000000f00457202 */ /* 0x000fe40000000f00 */
[----:B------:R-:W-:Y:S02]  /*5b20*/  F2FP.F16.E4M3.UNPACK_B R80, R76.H1 ;  /* 0x0000004cff50723e */ /* 0x000fe400030006ff */
[----:B------:R-:W-:Y:S02]  /*5b30*/  F2FP.F16.E4M3.UNPACK_B R15, R69 ;  /* 0x00000045ff0f723e */ /* 0x000fe400020006ff */
[----:B------:R-:W-:Y:S01]  /*5b40*/  LOP3.LUT R67, R74, 0xff0000, R67, 0xf8, !PT ;  /* 0x00ff00004a437812 */ /* 0x000fe200078ef843 */
[----:B------:R-:W-:Y:S02]  /*5b50*/  HADD2.F32 R81, -RZ, R80.H0_H0 ;  /* 0x20000050ff517230 */ /* 0x000fe40000004100 */
[--C-:B------:R-:W-:Y:S01]  /*5b60*/  HADD2.F32 R74, -RZ, R15.reuse.H1_H1 ;  /* 0x3000000fff4a7230 */ /* 0x100fe20000004100 */
[----:B------:R-:W-:Y:S01]  /*5b70*/  F2FP.F16.E4M3.UNPACK_B R78, R67.H1 ;  /* 0x00000043ff4e723e */ /* 0x000fe200030006ff */
[----:B------:R-:W-:-:S03]  /*5b80*/  HADD2.F32 R15, -RZ, R15.H0_H0 ;  /* 0x2000000fff0f7230 */ /* 0x000fc60000004100 */
[CC--:B------:R-:W-:Y:S01]  /*5b90*/  FMUL.FTZ R82, R74.reuse, R81.reuse ;  /* 0x000000514a527220 */ /* 0x0c0fe20000410000 */
[--C-:B------:R-:W-:Y:S02]  /*5ba0*/  HADD2.F32 R79, -RZ, R78.reuse.H0_H0 ;  /* 0x2000004eff4f7230 */ /* 0x100fe40000004100 */
[C---:B------:R-:W-:Y:S01]  /*5bb0*/  FMUL.FTZ R81, R15.reuse, R81 ;  /* 0x000000510f517220 */ /* 0x040fe20000410000 */
[----:B------:R-:W-:Y:S02]  /*5bc0*/  HADD2.F32 R78, -RZ, R78.H1_H1 ;  /* 0x3000004eff4e7230 */ /* 0x000fe40000004100 */
[-C--:B------:R-:W-:Y:S01]  /*5bd0*/  FFMA.FTZ R15, R15, R79.reuse, -R82 ;  /* 0x0000004f0f0f7223 */ /* 0x080fe20000010852 */
[----:B------:R-:W-:Y:S01]  /*5be0*/  FFMA.FTZ R74, R74, R79, R81 ;  /* 0x0000004f4a4a7223 */ /* 0x000fe20000010051 */
[----:B------:R-:W-:Y:S01]  /*5bf0*/  F2FP.F16.E4M3.UNPACK_B R79, R69.H1 ;  /* 0x00000045ff4f723e */ /* 0x000fe200030006ff */
[----:B------:R-:W-:Y:S02]  /*5c00*/  IMAD.MOV.U32 R69, RZ, RZ, R14 ;  /* 0x000000ffff457224 */ /* 0x000fe400078e000e */
[----:B------:R-:W-:-:S02]  /*5c10*/  HADD2.F32 R14, -RZ, R80.H1_H1 ;  /* 0x30000050ff0e7230 */ /* 0x000fc40000004100 */
[--C-:B------:R-:W-:Y:S02]  /*5c20*/  HADD2.F32 R80, -RZ, R79.reuse.H1_H1 ;  /* 0x3000004fff507230 */ /* 0x100fe40000004100 */
[----:B------:R-:W-:-:S03]  /*5c30*/  HADD2.F32 R79, -RZ, R79.H0_H0 ;  /* 0x2000004fff4f7230 */ /* 0x000fc60000004100 */
[CC--:B------:R-:W-:Y:S02]  /*5c40*/  FMUL.FTZ R82, R80.reuse, R14.reuse ;  /* 0x0000000e50527220 */ /* 0x0c0fe40000410000 */
[C---:B------:R-:W-:Y:S02]  /*5c50*/  FMUL.FTZ R81, R79.reuse, R14 ;  /* 0x0000000e4f517220 */ /* 0x040fe40000410000 */
[----:B------:R-:W-:Y:S01]  /*5c60*/  FFMA.FTZ R14, R79, R78, -R82 ;  /* 0x0000004e4f0e7223 */ /* 0x000fe20000010852 */
[----:B------:R-:W-:Y:S01]  /*5c70*/  F2FP.F16.E4M3.UNPACK_B R82, R76 ;  /* 0x0000004cff52723e */ /* 0x000fe200020006ff */
[----:B------:R-:W-:Y:S01]  /*5c80*/  FFMA.FTZ R79, R80, R78, R81 ;  /* 0x0000004e504f7223 */ /* 0x000fe20000010051 */
[----:B------:R-:W-:Y:S02]  /*5c90*/  F2FP.F16.E4M3.UNPACK_B R76, R69.H1 ;  /* 0x00000045ff4c723e */ /* 0x000fe400030006ff */
[----:B------:R-:W-:Y:S01]  /*5ca0*/  F2FP.F16.E4M3.UNPACK_B R80, R67 ;  /* 0x00000043ff50723e */ /* 0x000fe200020006ff */
[----:B------:R-:W-:Y:S01]  /*5cb0*/  HADD2.F32 R67, -RZ, R82.H1_H1 ;  /* 0x30000052ff437230 */ /* 0x000fe20000004100 */
[----:B------:R-:W-:Y:S01]  /*5cc0*/  F2FP.F16.E4M3.UNPACK_B R69, R69 ;  /* 0x00000045ff45723e */ /* 0x000fe200020006ff */
[--C-:B------:R-:W-:Y:S01]  /*5cd0*/  HADD2.F32 R78, -RZ, R76.reuse.H1_H1 ;  /* 0x3000004cff4e7230 */ /* 0x100fe20000004100 */
[----:B------:R-:W-:Y:S01]  /*5ce0*/  F2FP.SATFINITE.E4M3.F32.PACK_AB_MERGE_C R79, R79, R14, RZ ;  /* 0x0000000e4f4f723e */ /* 0x000fe200048070ff */
[----:B------:R-:W-:-:S02]  /*5cf0*/  HADD2.F32 R76, -RZ, R76.H0_H0 ;  /* 0x2000004cff4c7230 */ /* 0x000fc40000004100 */
[----:B------:R-:W-:Y:S02]  /*5d00*/  HADD2.F32 R81, -RZ, R80.H1_H1 ;  /* 0x30000050ff517230 */ /* 0x000fe40000004100 */
[-C--:B------:R-:W-:Y:S01]  /*5d10*/  FMUL.FTZ R83, R78, R67.reuse ;  /* 0x000000434e537220 */ /* 0x080fe20000410000 */
[----:B------:R-:W-:Y:S02]  /*5d20*/  HADD2.F32 R82, -RZ, R82.H0_H0 ;  /* 0x20000052ff527230 */ /* 0x000fe40000004100 */
[C---:B------:R-:W-:Y:S01]  /*5d30*/  FMUL.FTZ R85, R76.reuse, R67 ;  /* 0x000000434c557220 */ /* 0x040fe20000410000 */
[----:B------:R-:W-:Y:S02]  /*5d40*/  HADD2.F32 R80, -RZ, R80.H0_H0 ;  /* 0x20000050ff507230 */ /* 0x000fe40000004100 */
[-C--:B------:R-:W-:Y:S01]  /*5d50*/  FFMA.FTZ R67, R76, R81.reuse, -R83 ;  /* 0x000000514c437223 */ /* 0x080fe20000010853 */
[--C-:B------:R-:W-:Y:S02]  /*5d60*/  HADD2.F32 R76, -RZ, R69.reuse.H1_H1 ;  /* 0x30000045ff4c7230 */ /* 0x100fe40000004100 */
[----:B------:R-:W-:Y:S01]  /*5d70*/  FFMA.FTZ R84, R78, R81, R85 ;  /* 0x000000514e547223 */ /* 0x000fe20000010055 */
[----:B------:R-:W-:Y:S01]  /*5d80*/  HADD2.F32 R69, -RZ, R69.H0_H0 ;  /* 0x20000045ff457230 */ /* 0x000fe20000004100 */
[----:B------:R-:W-:Y:S01]  /*5d90*/  F2FP.SATFINITE.E4M3.F32.PACK_AB_MERGE_C R15, R74, R15, R79 ;  /* 0x0000000f4a0f723e */ /* 0x000fe2000480704f */
[----:B------:R-:W-:-:S02]  /*5da0*/  FMUL.FTZ R78, R76, R82 ;  /* 0x000000524c4e7220 */ /* 0x000fc40000410000 */
[----:B------:R-:W-:Y:S01]  /*5db0*/  F2FP.SATFINITE.E4M3.F32.PACK_AB_MERGE_C R67, R84, R67, RZ ;  /* 0x000000435443723e */ /* 0x000fe200048070ff */
[C---:B------:R-:W-:Y:S01]  /*5dc0*/  FMUL.FTZ R81, R69.reuse, R82 ;  /* 0x0000005245517220 */ /* 0x040fe20000410000 */
[----:B------:R-:W-:-:S03]  /*5dd0*/  FFMA.FTZ R78, R69, R80, -R78 ;  /* 0x00000050454e7223 */ /* 0x000fc6000001084e */
[----:B------:R-:W-:-:S05]  /*5de0*/  FFMA.FTZ R81, R76, R80, R81 ;  /* 0x000000504c517223 */ /* 0x000fca0000010051 */
[----:B------:R-:W-:-:S07]  /*5df0*/  F2FP.SATFINITE.E4M3.F32.PACK_AB_MERGE_C R14, R81, R78, R67 ;  /* 0x0000004e510e723e */ /* 0x000fce0004807043 */
.L_x_466:
[----:B------:R-:W-:Y:S05]  /*5e00*/  BSYNC B3 ;  /* 0x0000000000037941 */ /* 0x000fea0003800000 */
.L_x_465:
[----:B0-----:R0:W-:Y:S02]  /*5e10*/  ST.E.128 desc[UR50][R70.64], R12 ;  /* 0x0000000c46007985 */ /* 0x0011e4000c101d32 */
.L_x_464:
[----:B------:R-:W-:Y:S05]  /*5e20*/  BSYNC B2 ;  /* 0x0000000000027941 */ /* 0x000fea0003800000 */
.L_x_463:
[----:B------:R-:W-:-:S13]  /*5e30*/  ISETP.NE.AND P2, PT, R33, RZ, PT ;  /* 0x000000ff2100720c */ /* 0x000fda0003f45270 */
[----:B------:R-:W-:Y:S05]  /*5e40*/  @!P2 BRA `(.L_x_446) ;  /* 0x0000000400c0a947 */ /* 0x000fea0003800000 */
[----:B0-----:R0:W0:Y:S01]  /*5e50*/  LDS.128 R12, [R36+0x1f400] ;  /* 0x01f40000240c7984 */ /* 0x0010220000000c00 */
[----:B----4-:R-:W-:Y:S01]  /*5e60*/  IADD3 R66, P2, R193, R11, RZ ;  /* 0x0000000bc1427210 */ /* 0x010fe20007f5e0ff */
[----:B------:R-:W-:Y:S04]  /*5e70*/  BSSY B2, `(.L_x_467) ;  /* 0x000006c000027945 */ /* 0x000fe80003800000 */
[----:B---3--:R-:W-:Y:S01]  /*5e80*/  IMAD.X R67, R151, 0x1, R203, P2 ;  /* 0x0000000197437824 */ /* 0x008fe200010e06cb */
[----:B------:R-:W-:-:S13]  /*5e90*/  ISETP.GE.AND P2, PT, R201, R117, PT ;  /* 0x00000075c900720c */ /* 0x000fda0003f46270 */
[----:B------:R-:W-:Y:S05]  /*5ea0*/  @P2 BRA `(.L_x_468) ;  /* 0x0000000400a02947 */ /* 0x000fea0003800000 */
[----:B------:R-:W-:Y:S02]  /*5eb0*/  SHF.R.U32.HI R11, RZ, 0x8, R63 ;  /* 0x00000008ff0b7819 */ /* 0x000fe4000001163f */
[--C-:B------:R-:W-:Y:S02]  /*5ec0*/  SHF.R.U32.HI R69, RZ, 0x8, R65.reuse ;  /* 0x00000008ff457819 */ /* 0x100fe40000011641 */
[----:B------:R-:W-:Y:S02]  /*5ed0*/  LOP3.LUT R64, R65, 0xff0000ff, RZ, 0xc0, !PT ;  /* 0xff0000ff41407812 */ /* 0x000fe400078ec0ff */
[----:B------:R-:W-:Y:S01]  /*5ee0*/  SHF.R.U32.HI R68, RZ, 0x10, R65 ;  /* 0x00000010ff447819 */ /* 0x000fe20000011641 */
[----:B------:R-:W-:Y:S01]  /*5ef0*/  IMAD.SHL.U32 R65, R11, 0x100, RZ ;  /* 0x000001000b417824 */ /* 0x000fe200078e00ff */
[----:B------:R-:W-:Y:S01]  /*5f00*/  LOP3.LUT R62, R63, 0xff0000ff, RZ, 0xc0, !PT ;  /* 0xff0000ff3f3e7812 */ /* 0x000fe200078ec0ff */
[----:B------:R-:W-:Y:S01]  /*5f10*/  IMAD.SHL.U32 R69, R69, 0x100, RZ ;  /* 0x0000010045457824 */ /* 0x000fe200078e00ff */
[----:B------:R-:W-:Y:S01]  /*5f20*/  SHF.R.U32.HI R70, RZ, 0x10, R63 ;  /* 0x00000010ff467819 */ /* 0x000fe2000001163f */
[----:B0-----:R-:W-:Y:S01]  /*5f30*/  IMAD.MOV.U32 R63, RZ, RZ, R12 ;  /* 0x000000ffff3f7224 */ /* 0x001fe200078e000c */
[----:B------:R-:W-:-:S02]  /*5f40*/  MOV R11, R13 ;  /* 0x0000000d000b7202 */ /* 0x000fc40000000f00 */
[----:B------:R-:W-:Y:S01]  /*5f50*/  LOP3.LUT R13, R62, 0xff00, R65, 0xf8, !PT ;  /* 0x0000ff003e0d7812 */ /* 0x000fe200078ef841 */
[----:B------:R-:W-:Y:S01]  /*5f60*/  IMAD.U32 R62, R70, 0x10000, RZ ;  /* 0x00010000463e7824 */ /* 0x000fe200078e00ff */
[----:B------:R-:W-:Y:S01]  /*5f70*/  LOP3.LUT R64, R64, 0xff00, R69, 0xf8, !PT ;  /* 0x0000ff0040407812 */ /* 0x000fe200078ef845 */
[----:B------:R-:W-:Y:S01]  /*5f80*/  IMAD.U32 R69, R68, 0x10000, RZ ;  /* 0x0001000044457824 */ /* 0x000fe200078e00ff */
[----:B------:R-:W-:Y:S02]  /*5f90*/  F2FP.F16.E4M3.UNPACK_B R65, R150.H1 ;  /* 0x00000096ff41723e */ /* 0x000fe400030006ff */
[----:B------:R-:W-:Y:S02]  /*5fa0*/  F2FP.F16.E4M3.UNPACK_B R12, R11 ;  /* 0x0000000bff0c723e */ /* 0x000fe400020006ff */
[----:B------:R-:W-:Y:S01]  /*5fb0*/  LOP3.LUT R13, R13, 0xff0000, R62, 0xf8, !PT ;  /* 0x00ff00000d0d7812 */ /* 0x000fe200078ef83e */
[--C-:B------:R-:W-:Y:S01]  /*5fc0*/  HADD2.F32 R73, -RZ, R65.reuse.H0_H0 ;  /* 0x20000041ff497230 */ /* 0x100fe20000004100 */
[----:B------:R-:W-:Y:S01]  /*5fd0*/  LOP3.LUT R62, R64, 0xff0000, R69, 0xf8, !PT ;  /* 0x00ff0000403e7812 */ /* 0x000fe200078ef845 */
[--C-:B------:R-:W-:Y:S01]  /*5fe0*/  HADD2.F32 R64, -RZ, R12.reuse.H1_H1 ;  /* 0x3000000cff407230 */ /* 0x100fe20000004100 */
[----:B------:R-:W-:Y:S01]  /*5ff0*/  F2FP.F16.E4M3.UNPACK_B R69, R145.H1 ;  /* 0x00000091ff45723e */ /* 0x000fe200030006ff */
[----:B------:R-:W-:Y:S01]  /*6000*/  HADD2.F32 R12, -RZ, R12.H0_H0 ;  /* 0x2000000cff0c7230 */ /* 0x000fe20000004100 */
[----:B------:R-:W-:Y:S01]  /*6010*/  F2FP.F16.E4M3.UNPACK_B R11, R11.H1 ;  /* 0x0000000bff0b723e */ /* 0x000fe200030006ff */
[----:B------:R-:W-:-:S02]  /*6020*/  HADD2.F32 R70, -RZ, R65.H1_H1 ;  /* 0x30000041ff467230 */ /* 0x000fc40000004100 */
[-C--:B------:R-:W-:Y:S01]  /*6030*/  FMUL.FTZ R75, R64, R73.reuse ;  /* 0x00000049404b7220 */ /* 0x080fe20000410000 */
[----:B------:R-:W-:Y:S02]  /*6040*/  HADD2.F32 R71, -RZ, R69.H0_H0 ;  /* 0x20000045ff477230 */ /* 0x000fe40000004100 */
[C---:B------:R-:W-:Y:S01]  /*6050*/  FMUL.FTZ R73, R12.reuse, R73 ;  /* 0x000000490c497220 */ /* 0x040fe20000410000 */
[--C-:B------:R-:W-:Y:S01]  /*6060*/  HADD2.F32 R68, -RZ, R11.reuse.H1_H1 ;  /* 0x3000000bff447230 */ /* 0x100fe20000004100 */
[----:B------:R-:W-:Y:S01]  /*6070*/  F2FP.F16.E4M3.UNPACK_B R150, R150 ;  /* 0x00000096ff96723e */ /* 0x000fe200020006ff */
[----:B------:R-:W-:Y:S02]  /*6080*/  HADD2.F32 R65, -RZ, R11.H0_H0 ;  /* 0x2000000bff417230 */ /* 0x000fe40000004100 */
[-C--:B------:R-:W-:Y:S01]  /*6090*/  FFMA.FTZ R11, R12, R71.reuse, -R75 ;  /* 0x000000470c0b7223 */ /* 0x080fe2000001084b */
[----:B------:R-:W-:Y:S02]  /*60a0*/  HADD2.F32 R69, -RZ, R69.H1_H1 ;  /* 0x30000045ff457230 */ /* 0x000fe40000004100 */
[----:B------:R-:W-:Y:S01]  /*60b0*/  FFMA.FTZ R12, R64, R71, R73 ;  /* 0x00000047400c7223 */ /* 0x000fe20000010049 */
[CC--:B------:R-:W-:Y:S01]  /*60c0*/  FMUL.FTZ R72, R68.reuse, R70.reuse ;  /* 0x0000004644487220 */ /* 0x0c0fe20000410000 */
[C---:B------:R-:W-:Y:S01]  /*60d0*/  FMUL.FTZ R75, R65.reuse, R70 ;  /* 0x00000046414b7220 */ /* 0x040fe20000410000 */
[-C--:B------:R-:W-:Y:S01]  /*60e0*/  F2FP.F16.E4M3.UNPACK_B R64, R63.reuse.H1 ;  /* 0x0000003fff40723e */ /* 0x080fe200030006ff */
[----:B------:R-:W-:Y:S01]  /*60f0*/  HADD2.F32 R70, -RZ, R150.H1_H1 ;  /* 0x30000096ff467230 */ /* 0x000fe20000004100 */
[----:B------:R-:W-:Y:S01]  /*6100*/  F2FP.F16.E4M3.UNPACK_B R63, R63 ;  /* 0x0000003fff3f723e */ /* 0x000fe200020006ff */
[-C--:B------:R-:W-:Y:S01]  /*6110*/  FFMA.FTZ R72, R65, R69.reuse, -R72 ;  /* 0x0000004541487223 */ /* 0x080fe20000010848 */
[----:B------:R-:W-:Y:S01]  /*6120*/  FFMA.FTZ R75, R68, R69, R75 ;  /* 0x00000045444b7223 */ /* 0x000fe2000001004b */
[----:B------:R-:W-:Y:S01]  /*6130*/  F2FP.F16.E4M3.UNPACK_B R145, R145 ;  /* 0x00000091ff91723e */ /* 0x000fe200020006ff */
[--C-:B------:R-:W-:Y:S01]  /*6140*/  HADD2.F32 R69, -RZ, R64.reuse.H1_H1 ;  /* 0x30000040ff457230 */ /* 0x100fe20000004100 */
[----:B------:R-:W-:Y:S01]  /*6150*/  F2FP.F16.E4M3.UNPACK_B R76, R62.H1 ;  /* 0x0000003eff4c723e */ /* 0x000fe200030006ff */
[----:B------:R-:W-:-:S02]  /*6160*/  HADD2.F32 R68, -RZ, R64.H0_H0 ;  /* 0x20000040ff447230 */ /* 0x000fc40000004100 */
[--C-:B------:R-:W-:Y:S02]  /*6170*/  HADD2.F32 R64, -RZ, R63.reuse.H0_H0 ;  /* 0x2000003fff407230 */ /* 0x100fe40000004100 */
[-C--:B------:R-:W-:Y:S01]  /*6180*/  FMUL.FTZ R73, R69, R70.reuse ;  /* 0x0000004645497220 */ /* 0x080fe20000410000 */
[----:B------:R-:W-:Y:S02]  /*6190*/  HADD2.F32 R65, -RZ, R63.H1_H1 ;  /* 0x3000003fff417230 */ /* 0x000fe40000004100 */
[----:B------:R-:W-:Y:S01]  /*61a0*/  FMUL.FTZ R70, R68, R70 ;  /* 0x0000004644467220 */ /* 0x000fe20000410000 */
[----:B------:R-:W-:Y:S02]  /*61b0*/  HADD2.F32 R150, -RZ, R150.H0_H0 ;  /* 0x20000096ff967230 */ /* 0x000fe40000004100 */
[--C-:B------:R-:W-:Y:S02]  /*61c0*/  HADD2.F32 R63, -RZ, R145.reuse.H1_H1 ;  /* 0x30000091ff3f7230 */ /* 0x100fe40000004100 */
[----:B------:R-:W-:-:S02]  /*61d0*/  HADD2.F32 R145, -RZ, R145.H0_H0 ;  /* 0x20000091ff917230 */ /* 0x000fc40000004100 */
[-C--:B------:R-:W-:Y:S01]  /*61e0*/  FMUL.FTZ R71, R65, R150.reuse ;  /* 0x0000009641477220 */ /* 0x080fe20000410000 */
[----:B------:R-:W-:Y:S01]  /*61f0*/  FMUL.FTZ R150, R64, R150 ;  /* 0x0000009640967220 */ /* 0x000fe20000410000 */
[-C--:B------:R-:W-:Y:S01]  /*6200*/  FFMA.FTZ R68, R68, R63.reuse, -R73 ;  /* 0x0000003f44447223 */ /* 0x080fe20000010849 */
[----:B------:R-:W-:Y:S01]  /*6210*/  FFMA.FTZ R73, R69, R63, R70 ;  /* 0x0000003f45497223 */ /* 0x000fe20000010046 */
[----:B------:R-:W-:Y:S01]  /*6220*/  F2FP.F16.E4M3.UNPACK_B R69, R15.H1 ;  /* 0x0000000fff45723e */ /* 0x000fe200030006ff */
[-C--:B------:R-:W-:Y:S01]  /*6230*/  FFMA.FTZ R63, R64, R145.reuse, -R71 ;  /* 0x00000091403f7223 */ /* 0x080fe20000010847 */
[----:B------:R-:W-:Y:S01]  /*6240*/  FFMA.FTZ R64, R65, R145, R150 ;  /* 0x0000009141407223 */ /* 0x000fe20000010096 */
[----:B------:R-:W-:Y:S01]  /*6250*/  F2FP.SATFINITE.E4M3.F32.PACK_AB_MERGE_C R65, R75, R72, RZ ;  /* 0x000000484b41723e */ /* 0x000fe200048070ff */
[--C-:B------:R-:W-:Y:S01]  /*6260*/  HADD2.F32 R78, -RZ, R76.reuse.H1_H1 ;  /* 0x3000004cff4e7230 */ /* 0x100fe20000004100 */
[----:B------:R-:W-:Y:S01]  /*6270*/  F2FP.F16.E4M3.UNPACK_B R72, R14.H1 ;  /* 0x0000000eff48723e */ /* 0x000fe200030006ff */
[--C-:B------:R-:W-:Y:S01]  /*6280*/  HADD2.F32 R74, -RZ, R69.reuse.H0_H0 ;  /* 0x20000045ff4a7230 */ /* 0x100fe20000004100 */
[----:B------:R-:W-:Y:S01]  /*6290*/  F2FP.F16.E4M3.UNPACK_B R71, R62 ;  /* 0x0000003eff47723e */ /* 0x000fe200020006ff */
[----:B------:R-:W-:Y:S01]  /*62a0*/  HADD2.F32 R75, -RZ, R69.H1_H1 ;  /* 0x30000045ff4b7230 */ /* 0x000fe20000004100 */
[-C--:B------:R-:W-:Y:S01]  /*62b0*/  F2FP.F16.E4M3.UNPACK_B R69, R13.reuse.H1 ;  /* 0x0000000dff45723e */ /* 0x080fe200030006ff */
[----:B------:R-:W-:Y:S01]  /*62c0*/  HADD2.F32 R76, -RZ, R76.H0_H0 ;  /* 0x2000004cff4c7230 */ /* 0x000fe20000004100 */
[----:B------:R-:W-:Y:S01]  /*62d0*/  F2FP.SATFINITE.E4M3.F32.PACK_AB_MERGE_C R68, R73, R68, RZ ;  /* 0x000000444944723e */ /* 0x000fe200048070ff */
[----:B------:R-:W-:Y:S01]  /*62e0*/  HADD2.F32 R73, -RZ, R72.H1_H1 ;  /* 0x30000048ff497230 */ /* 0x000fe20000004100 */
[----:B------:R-:W-:Y:S01]  /*62f0*/  F2FP.F16.E4M3.UNPACK_B R70, R13 ;  /* 0x0000000dff46723e */ /* 0x000fe200020006ff */
[----:B------:R-:W-:-:S02]  /*6300*/  HADD2.F32 R62, -RZ, R69.H1_H1 ;  /* 0x30000045ff3e7230 */ /* 0x000fc40000004100 */
[-C--:B------:R-:W-:Y:S01]  /*6310*/  FMUL.FTZ R13, R75, R78.reuse ;  /* 0x0000004e4b0d7220 */ /* 0x080fe20000410000 */
[--C-:B------:R-:W-:Y:S02]  /*6320*/  HADD2.F32 R77, -RZ, R71.reuse.H1_H1 ;  /* 0x30000047ff4d7230 */ /* 0x100fe40000004100 */
[C---:B------:R-:W-:Y:S01]  /*6330*/  FMUL.FTZ R80, R74.reuse, R78 ;  /* 0x0000004e4a507220 */ /* 0x040fe20000410000 */
[----:B------:R-:W-:Y:S02]  /*6340*/  HADD2.F32 R72, -RZ, R72.H0_H0 ;  /* 0x20000048ff487230 */ /* 0x000fe40000004100 */
[----:B------:R-:W-:Y:S01]  /*6350*/  FFMA.FTZ R13, R74, R62, -R13 ;  /* 0x0000003e4a0d7223 */ /* 0x000fe2000001080d */
[----:B------:R-:W-:Y:S02]  /*6360*/  HADD2.F32 R74, -RZ, R70.H1_H1 ;  /* 0x30000046ff4a7230 */ /* 0x000fe40000004100 */
[----:B------:R-:W-:Y:S01]  /*6370*/  FMUL.FTZ R79, R73, R77 ;  /* 0x0000004d494f7220 */ /* 0x000fe20000410000 */
[----:B------:R-:W-:Y:S01]  /*6380*/  F2FP.F16.E4M3.UNPACK_B R15, R15 ;  /* 0x0000000fff0f723e */ /* 0x000fe200020006ff */
[C---:B------:R-:W-:Y:S01]  /*6390*/  FMUL.FTZ R78, R72.reuse, R77 ;  /* 0x0000004d484e7220 */ /* 0x040fe20000410000 */
[----:B------:R-:W-:Y:S01]  /*63a0*/  F2FP.F16.E4M3.UNPACK_B R14, R14 ;  /* 0x0000000eff0e723e */ /* 0x000fe200020006ff */
[----:B------:R-:W-:Y:S01]  /*63b0*/  FFMA.FTZ R79, R72, R74, -R79 ;  /* 0x0000004a484f7223 */ /* 0x000fe2000001084f */
[----:B------:R-:W-:-:S02]  /*63c0*/  HADD2.F32 R71, -RZ, R71.H0_H0 ;  /* 0x20000047ff477230 */ /* 0x000fc40000004100 */
[----:B------:R-:W-:Y:S01]  /*63d0*/  FFMA.FTZ R78, R73, R74, R78 ;  /* 0x0000004a494e7223 */ /* 0x000fe2000001004e */
[--C-:B------:R-:W-:Y:S02]  /*63e0*/  HADD2.F32 R72, -RZ, R15.reuse.H0_H0 ;  /* 0x2000000fff487230 */ /* 0x100fe40000004100 */
[----:B------:R-:W-:Y:S01]  /*63f0*/  FFMA.FTZ R62, R75, R62, R80 ;  /* 0x0000003e4b3e7223 */ /* 0x000fe20000010050 */
[----:B------:R-:W-:Y:S02]  /*6400*/  HADD2.F32 R73, -RZ, R15.H1_H1 ;  /* 0x3000000fff497230 */ /* 0x000fe40000004100 */
[--C-:B------:R-:W-:Y:S01]  /*6410*/  HADD2.F32 R15, -RZ, R14.reuse.H0_H0 ;  /* 0x2000000eff0f7230 */ /* 0x100fe20000004100 */
[----:B------:R-:W-:Y:S01]  /*6420*/  F2FP.SATFINITE.E4M3.F32.PACK_AB_MERGE_C R78, R78, R79, RZ ;  /* 0x0000004f4e4e723e */ /* 0x000fe200048070ff */
[----:B------:R-:W-:Y:S02]  /*6430*/  HADD2.F32 R14, -RZ, R14.H1_H1 ;  /* 0x3000000eff0e7230 */ /* 0x000fe40000004100 */
[----:B------:R-:W-:Y:S01]  /*6440*/  FMUL.FTZ R75, R73, R76 ;  /* 0x0000004c494b7220 */ /* 0x000fe20000410000 */
[----:B------:R-:W-:-:S02]  /*6450*/  HADD2.F32 R69, -RZ, R69.H0_H0 ;  /* 0x20000045ff457230 */ /* 0x000fc40000004100 */
[----:B------:R-:W-:Y:S01]  /*6460*/  FMUL.FTZ R76, R72, R76 ;  /* 0x0000004c484c7220 */ /* 0x000fe20000410000 */
[----:B------:R-:W-:Y:S02]  /*6470*/  HADD2.F32 R70, -RZ, R70.H0_H0 ;  /* 0x20000046ff467230 */ /* 0x000fe40000004100 */
[-C--:B------:R-:W-:Y:S01]  /*6480*/  FMUL.FTZ R74, R14, R71.reuse ;  /* 0x000000470e4a7220 */ /* 0x080fe20000410000 */
[----:B------:R-:W-:Y:S01]  /*6490*/  FMUL.FTZ R71, R15, R71 ;  /* 0x000000470f477220 */ /* 0x000fe20000410000 */
[-C--:B------:R-:W-:Y:S01]  /*64a0*/  FFMA.FTZ R75, R72, R69.reuse, -R75 ;  /* 0x00000045484b7223 */ /* 0x080fe2000001084b */
[----:B------:R-:W-:Y:S01]  /*64b0*/  FFMA.FTZ R76, R73, R69, R76 ;  /* 0x00000045494c7223 */ /* 0x000fe2000001004c */
[-C--:B------:R-:W-:Y:S01]  /*64c0*/  FFMA.FTZ R74, R15, R70.reuse, -R74 ;  /* 0x000000460f4a7223 */ /* 0x080fe2000001084a */
[----:B------:R-:W-:Y:S01]  /*64d0*/  FFMA.FTZ R71, R14, R70, R71 ;  /* 0x000000460e477223 */ /* 0x000fe20000010047 */
[----:B------:R-:W-:Y:S02]  /*64e0*/  F2FP.SATFINITE.E4M3.F32.PACK_AB_MERGE_C R62, R62, R13, RZ ;  /* 0x0000000d3e3e723e */ /* 0x000fe400048070ff */
[----:B------:R-:W-:-:S02]  /*64f0*/  F2FP.SATFINITE.E4M3.F32.PACK_AB_MERGE_C R13, R12, R11, R65 ;  /* 0x0000000b0c0d723e */ /* 0x000fc40004807041 */
[----:B------:R-:W-:Y:S02]  /*6500*/  F2FP.SATFINITE.E4M3.F32.PACK_AB_MERGE_C R12, R64, R63, R68 ;  /* 0x0000003f400c723e */ /* 0x000fe40004807044 */
[----:B------:R-:W-:Y:S02]  /*6510*/  F2FP.SATFINITE.E4M3.F32.PACK_AB_MERGE_C R14, R71, R74, R78 ;  /* 0x0000004a470e723e */ /* 0x000fe4000480704e */
[----:B------:R-:W-:-:S07]  /*6520*/  F2FP.SATFINITE.E4M3.F32.PACK_AB_MERGE_C R15, R76, R75, R62 ;  /* 0x0000004b4c0f723e */ /* 0x000fce000480703e */
.L_x_468:
[----:B------:R-:W-:Y:S05]  /*6530*/  BSYNC B2 ;  /* 0x0000000000027941 */ /* 0x000fea0003800000 */
.L_x_467:
[----:B0-----:R0:W-:Y:S02]  /*6540*/  ST.E.128 desc[UR50][R66.64], R12 ;  /* 0x0000000c42007985 */ /* 0x0011e4000c101d32 */
.L_x_446:
[----:B------:R-:W-:Y:S05]  /*6550*/  BSYNC B1 ;  /* 0x0000000000017941 */ /* 0x000fea0003800000 */
.L_x_445:
[----:B------:R-:W-:-:S03]  /*6560*/  UMOV UR4, 0xffffffff ;  /* 0xffffffff00047882 */ /* 0x000fc60000000000 */
[----:B------:R-:W-:Y:S05]  /*6570*/  BRA.DIV UR4, `(.L_x_469) ;  /* 0x0000025204747947 */ /* 0x000fea000b800000 */
[----:B------:R0:W0:Y:S04]  /*6580*/  SHFL.IDX PT, R65, R120, 0x1, 0x1e1f ;  /* 0x003e1f0078417f89 */ /* 0x00002800000e0000 */
[----:B--2---:R-:W2:Y:S02]  /*6590*/  SHFL.IDX PT, R121, R121, 0x1, 0x1e1f ;  /* 0x003e1f0079797f89 */ /* 0x004ea400000e0000 */
.L_x_784:
[----:B------:R-:W-:Y:S05]  /*65a0*/  @P4 BRA `(.L_x_470) ;  /* 0x0000009400ac4947 */ /* 0x000fea0003800000 */
[----:B------:R-:W-:Y:S01]  /*65b0*/  ISETP.NE.AND P2, PT, R28, RZ, PT ;  /* 0x000000ff1c00720c */ /* 0x000fe20003f45270 */
[----:B------:R-:W-:-:S12]  /*65c0*/  BSSY B1, `(.L_x_471) ;  /* 0x0000072000017945 */ /* 0x000fd80003800000 */
[----:B------:R-:W-:Y:S05]  /*65d0*/  @!P2 BRA `(.L_x_472) ;  /* 0x0000000400c0a947 */ /* 0x000fea0003800000 */
[----:B0-----:R0:W0:Y:S01]  /*65e0*/  LDS.128 R12, [R37+0x1c400] ;  /* 0x01c40000250c7984 */ /* 0x0010220000000c00 */
[----:B--2---:R-:W-:Y:S01]  /*65f0*/  IADD3 R62, P2, R16, R121, RZ ;  /* 0x00000079103e7210 */ /* 0x004fe20007f5e0ff */
[----:B------:R-:W-:Y:S04]  /*6600*/  BSSY B2, `(.L_x_473) ;  /* 0x000006c000027945 */ /* 0x000fe80003800000 */
[----:B------:R-:W-:Y:S01]  /*6610*/  IMAD.X R63, R65, 0x1, R17, P2 ;  /* 0x00000001413f7824 */ /* 0x000fe200010e0611 */
[----:B------:R-:W-:-:S13]  /*6620*/  ISETP.GE.AND P2, PT, R22, R117, PT ;  /* 0x000000751600720c */ /* 0x000fda0003f46270 */
[----:B------:R-:W-:Y:S05]  /*6630*/  @P2 BRA `(.L_x_474) ;  /* 0x0000000400a02947 */ /* 0x000fea0003800000 */
[----:B----4-:R-:W-:Y:S02]  /*6640*/  SHF.R.U32.HI R11, RZ, 0x8, R59 ;  /* 0x00000008ff0b7819 */ /* 0x010fe4000001163b */
[--C-:B------:R-:W-:Y:S02]  /*6650*/  SHF.R.U32.HI R67, RZ, 0x8, R61.reuse ;  /* 0x00000008ff437819 */ /* 0x100fe4000001163d */
[----:B------:R-:W-:Y:S02]  /*6660*/  LOP3.LUT R60, R61, 0xff0000ff, RZ, 0xc0, !PT ;  /* 0xff0000ff3d3c7812 */ /* 0x000fe400078ec0ff */
[----:B------:R-:W-:Y:S01]  /*6670*/  SHF.R.U32.HI R64, RZ, 0x10, R61 ;  /* 0x00000010ff407819 */ /* 0x000fe2000001163d */
[----:B------:R-:W-:Y:S01]  /*6680*/  IMAD.SHL.U32 R67, R67, 0x100, RZ ;  /* 0x0000010043437824 */ /* 0x000fe200078e00ff */
[----:B------:R-:W-:Y:S02]  /*6690*/  LOP3.LUT R58, R59, 0xff0000ff, RZ, 0xc0, !PT ;  /* 0xff0000ff3b3a7812 */ /* 0x000fe400078ec0ff */
[----:B------:R-:W-:Y:S01]  /*66a0*/  SHF.R.U32.HI R66, RZ, 0x10, R59 ;  /* 0x00000010ff427819 */ /* 0x000fe2000001163b */
[----:B0-----:R-:W-:Y:S01]  /*66b0*/  IMAD.MOV.U32 R59, RZ, RZ, R12 ;  /* 0x000000ffff3b7224 */ /* 0x001fe200078e000c */
[----:B------:R-:W-:Y:S01]  /*66c0*/  SHF.L.U32 R61, R11, 0x8, RZ ;  /* 0x000000080b3d7819 */ /* 0x000fe200000006ff */
[----:B------:R-:W-:Y:S01]  /*66d0*/  IMAD.MOV.U32 R11, RZ, RZ, R13 ;  /* 0x000000ffff0b7224 */ /* 0x000fe200078e000d */
[----:B------:R-:W-:-:S02]  /*66e0*/  LOP3.LUT R60, R60, 0xff00, R67, 0xf8, !PT ;  /* 0x0000ff003c3c7812 */ /* 0x000fc400078ef843 */
[----:B------:R-:W-:Y:S01]  /*66f0*/  LOP3.LUT R13, R58, 0xff00, R61, 0xf8, !PT ;  /* 0x0000ff003a0d7812 */ /* 0x000fe200078ef83d */
[----:B------:R-:W-:Y:S01]  /*6700*/  IMAD.U32 R58, R66, 0x10000, RZ ;  /* 0x00010000423a7824 */ /* 0x000fe200078e00ff */
[----:B------:R-:W-:Y:S02]  /*6710*/  SHF.L.U32 R67, R64, 0x10, RZ ;  /* 0x0000001040437819 */ /* 0x000fe400000006ff */
[----:B------:R-:W-:Y:S02]  /*6720*/  F2FP.F16.E4M3.UNPACK_B R61, R148.H1 ;  /* 0x00000094ff3d723e */ /* 0x000fe400030006ff */
[-C--:B------:R-:W-:Y:S02]  /*6730*/  F2FP.F16.E4M3.UNPACK_B R12, R11.reuse ;  /* 0x0000000bff0c723e */ /* 0x080fe400020006ff */
        /* <DEDUP_REMOVED lines=9> */
[--C-:B------:R-:W-:Y:S02]  /*67d0*/  HADD2.F32 R67, -RZ, R66.reuse.H0_H0 ;  /* 0x20000042ff437230 */ /* 0x100fe40000004100 */
        /* <DEDUP_REMOVED lines=15> */
[--C-:B------:R-:W-:Y:S01]  /*68d0*/  HADD2.F32 R64, -RZ, R60.reuse.H0_H0 ;  /* 0x2000003cff407230 */ /* 0x100fe20000004100 */
[----:B------:R-:W-:Y:S01]  /*68e0*/  F2FP.F16.E4M3.UNPACK_B R74, R58.H1 ;  /* 0x0000003aff4a723e */ /* 0x000fe200030006ff */
[----:B------:R-:W-:-:S02]  /*68f0*/  HADD2.F32 R66, -RZ, R60.H1_H1 ;  /* 0x3000003cff427230 */ /* 0x000fc40000004100 */
[----:B------:R-:W-:Y:S02]  /*6900*/  HADD2.F32 R148, -RZ, R148.H0_H0 ;  /* 0x20000094ff947230 */ /* 0x000fe40000004100 */
[-C--:B------:R-:W-:Y:S01]  /*6910*/  FMUL.FTZ R71, R64, R67.reuse ;  /* 0x0000004340477220 */ /* 0x080fe20000410000 */
[--C-:B------:R-:W-:Y:S02]  /*6920*/  HADD2.F32 R61, -RZ, R59.reuse.H1_H1 ;  /* 0x3000003bff3d7230 */ /* 0x100fe40000004100 */
[----:B------:R-:W-:Y:S01]  /*6930*/  FMUL.FTZ R69, R66, R67 ;  /* 0x0000004342457220 */ /* 0x000fe20000410000 */
[----:B------:R-:W-:Y:S02]  /*6940*/  HADD2.F32 R60, -RZ, R59.H0_H0 ;  /* 0x2000003bff3c7230 */ /* 0x000fe40000004100 */
[--C-:B------:R-:W-:Y:S02]  /*6950*/  HADD2.F32 R59, -RZ, R146.reuse.H1_H1 ;  /* 0x30000092ff3b7230 */ /* 0x100fe40000004100 */
[----:B------:R-:W-:Y:S01]  /*6960*/  FMUL.FTZ R67, R61, R148 ;  /* 0x000000943d437220 */ /* 0x000fe20000410000 */
[----:B------:R-:W-:-:S02]  /*6970*/  HADD2.F32 R146, -RZ, R146.H0_H0 ;  /* 0x20000092ff927230 */ /* 0x000fc40000004100 */
[----:B------:R-:W-:Y:S01]  /*6980*/  FMUL.FTZ R148, R60, R148 ;  /* 0x000000943c947220 */ /* 0x000fe20000410000 */
[-C--:B------:R-:W-:Y:S01]  /*6990*/  FFMA.FTZ R64, R64, R59.reuse, -R69 ;  /* 0x0000003b40407223 */ /* 0x080fe20000010845 */
[----:B------:R-:W-:Y:S01]  /*69a0*/  FFMA.FTZ R71, R66, R59, R71 ;  /* 0x0000003b42477223 */ /* 0x000fe20000010047 */
[-C--:B------:R-:W-:Y:S01]  /*69b0*/  FFMA.FTZ R59, R60, R146.reuse, -R67 ;  /* 0x000000923c3b7223 */ /* 0x080fe20000010843 */
[----:B------:R-:W-:Y:S01]  /*69c0*/  FFMA.FTZ R60, R61, R146, R148 ;  /* 0x000000923d3c7223 */ /* 0x000fe20000010094 */
[----:B------:R-:W-:Y:S02]  /*69d0*/  F2FP.F16.E4M3.UNPACK_B R67, R15.H1 ;  /* 0x0000000fff43723e */ /* 0x000fe400030006ff */
[----:B------:R-:W-:Y:S02]  /*69e0*/  F2FP.SATFINITE.E4M3.F32.PACK_AB_MERGE_C R61, R73, R70, RZ ;  /* 0x00000046493d723e */ /* 0x000fe400048070ff */
[----:B------:R-:W-:Y:S01]  /*69f0*/  F2FP.F16.E4M3.UNPACK_B R66, R14.H1 ;  /* 0x0000000eff42723e */ /* 0x000fe200030006ff */
[--C-:B------:R-:W-:Y:S01]  /*6a00*/  HADD2.F32 R68, -RZ, R67.reuse.H0_H0 ;  /* 0x20000043ff447230 */ /* 0x100fe20000004100 */
[----:B------:R-:W-:Y:S01]  /*6a10*/  F2FP.F16.E4M3.UNPACK_B R73, R58 ;  /* 0x0000003aff49723e */ /* 0x000fe200020006ff */
[----:B------:R-:W-:Y:S01]  /*6a20*/  HADD2.F32 R67, -RZ, R67.H1_H1 ;  /* 0x30000043ff437230 */ /* 0x000fe20000004100 */
[----:B------:R-:W-:Y:S01]  /*6a30*/  F2FP.SATFINITE.E4M3.F32.PACK_AB_MERGE_C R64, R71, R64, RZ ;  /* 0x000000404740723e */ /* 0x000fe200048070ff */
[----:B------:R-:W-:Y:S01]  /*6a40*/  HADD2.F32 R71, -RZ, R74.H1_H1 ;  /* 0x3000004aff477230 */ /* 0x000fe20000004100 */
[-C--:B------:R-:W-:Y:S01]  /*6a50*/  F2FP.F16.E4M3.UNPACK_B R70, R13.reuse.H1 ;  /* 0x0000000dff46723e */ /* 0x080fe200030006ff */
[----:B------:R-:W-:Y:S01]  /*6a60*/  HADD2.F32 R58, -RZ, R66.H1_H1 ;  /* 0x30000042ff3a7230 */ /* 0x000fe20000004100 */
[----:B------:R-:W-:Y:S01]  /*6a70*/  F2FP.F16.E4M3.UNPACK_B R69, R13 ;  /* 0x0000000dff45723e */ /* 0x000fe200020006ff */
[----:B------:R-:W-:-:S02]  /*6a80*/  HADD2.F32 R75, -RZ, R73.H1_H1 ;  /* 0x30000049ff4b7230 */ /* 0x000fc40000004100 */
[CC--:B------:R-:W-:Y:S01]  /*6a90*/  FMUL.FTZ R13, R67.reuse, R71.reuse ;  /* 0x00000047430d7220 */ /* 0x0c0fe20000410000 */
[----:B------:R-:W-:Y:S02]  /*6aa0*/  HADD2.F32 R66, -RZ, R66.H0_H0 ;  /* 0x20000042ff427230 */ /* 0x000fe40000004100 */
[----:B------:R-:W-:Y:S01]  /*6ab0*/  FMUL.FTZ R76, R68, R71 ;  /* 0x00000047444c7220 */ /* 0x000fe20000410000 */
[----:B------:R-:W-:Y:S02]  /*6ac0*/  HADD2.F32 R72, -RZ, R70.H1_H1 ;  /* 0x30000046ff487230 */ /* 0x000fe40000004100 */
[----:B------:R-:W-:Y:S01]  /*6ad0*/  FMUL.FTZ R77, R58, R75 ;  /* 0x0000004b3a4d7220 */ /* 0x000fe20000410000 */
[----:B------:R-:W-:Y:S01]  /*6ae0*/  HADD2.F32 R71, -RZ, R69.H1_H1 ;  /* 0x30000045ff477230 */ /* 0x000fe20000004100 */
[----:B------:R-:W-:Y:S01]  /*6af0*/  F2FP.F16.E4M3.UNPACK_B R15, R15 ;  /* 0x0000000fff0f723e */ /* 0x000fe200020006ff */
[----:B------:R-:W-:Y:S01]  /*6b00*/  FMUL.FTZ R75, R66, R75 ;  /* 0x0000004b424b7220 */ /* 0x000fe20000410000 */
[----:B------:R-:W-:Y:S01]  /*6b10*/  F2FP.F16.E4M3.UNPACK_B R14, R14 ;  /* 0x0000000eff0e723e */ /* 0x000fe200020006ff */
[-C--:B------:R-:W-:Y:S01]  /*6b20*/  FFMA.FTZ R13, R68, R72.reuse, -R13 ;  /* 0x00000048440d7223 */ /* 0x080fe2000001080d */
[----:B------:R-:W-:Y:S01]  /*6b30*/  FFMA.FTZ R76, R67, R72, R76 ;  /* 0x00000048434c7223 */ /* 0x000fe2000001004c */
[-C--:B------:R-:W-:Y:S01]  /*6b40*/  FFMA.FTZ R77, R66, R71.reuse, -R77 ;  /* 0x00000047424d7223 */ /* 0x080fe2000001084d */
[----:B------:R-:W-:Y:S01]  /*6b50*/  FFMA.FTZ R72, R58, R71, R75 ;  /* 0x000000473a487223 */ /* 0x000fe2000001004b */
[----:B------:R-:W-:-:S02]  /*6b60*/  HADD2.F32 R58, -RZ, R15.H0_H0 ;  /* 0x2000000fff3a7230 */ /* 0x000fc40000004100 */
[----:B------:R-:W-:Y:S01]  /*6b70*/  HADD2.F32 R66, -RZ, R15.H1_H1 ;  /* 0x3000000fff427230 */ /* 0x000fe20000004100 */
[----:B------:R-:W-:Y:S01]  /*6b80*/  F2FP.SATFINITE.E4M3.F32.PACK_AB_MERGE_C R76, R76, R13, RZ ;  /* 0x0000000d4c4c723e */ /* 0x000fe200048070ff */
[----:B------:R-:W-:Y:S01]  /*6b90*/  HADD2.F32 R15, -RZ, R14.H0_H0 ;  /* 0x2000000eff0f7230 */ /* 0x000fe20000004100 */
[----:B------:R-:W-:Y:S01]  /*6ba0*/  F2FP.SATFINITE.E4M3.F32.PACK_AB_MERGE_C R72, R72, R77, RZ ;  /* 0x0000004d4848723e */ /* 0x000fe200048070ff */
[----:B------:R-:W-:Y:S01]  /*6bb0*/  HADD2.F32 R71, -RZ, R74.H0_H0 ;  /* 0x2000004aff477230 */ /* 0x000fe20000004100 */
[----:B------:R-:W-:Y:S01]  /*6bc0*/  F2FP.SATFINITE.E4M3.F32.PACK_AB_MERGE_C R13, R12, R11, R61 ;  /* 0x0000000b0c0d723e */ /* 0x000fe2000480703d */
[----:B------:R-:W-:Y:S01]  /*6bd0*/  HADD2.F32 R14, -RZ, R14.H1_H1 ;  /* 0x3000000eff0e7230 */ /* 0x000fe20000004100 */
[----:B------:R-:W-:Y:S01]  /*6be0*/  F2FP.SATFINITE.E4M3.F32.PACK_AB_MERGE_C R12, R60, R59, R64 ;  /* 0x0000003b3c0c723e */ /* 0x000fe20004807040 */
[----:B------:R-:W-:Y:S02]  /*6bf0*/  HADD2.F32 R73, -RZ, R73.H0_H0 ;  /* 0x20000049ff497230 */ /* 0x000fe40000004100 */
[----:B------:R-:W-:Y:S01]  /*6c00*/  FMUL.FTZ R75, R66, R71 ;  /* 0x00000047424b7220 */ /* 0x000fe20000410000 */
[----:B------:R-:W-:-:S02]  /*6c10*/  HADD2.F32 R67, -RZ, R70.H0_H0 ;  /* 0x20000046ff437230 */ /* 0x000fc40000004100 */
[----:B------:R-:W-:Y:S01]  /*6c20*/  FMUL.FTZ R71, R58, R71 ;  /* 0x000000473a477220 */ /* 0x000fe20000410000 */
[----:B------:R-:W-:Y:S02]  /*6c30*/  HADD2.F32 R69, -RZ, R69.H0_H0 ;  /* 0x20000045ff457230 */ /* 0x000fe40000004100 */
[-C--:B------:R-:W-:Y:S01]  /*6c40*/  FMUL.FTZ R68, R14, R73.reuse ;  /* 0x000000490e447220 */ /* 0x080fe20000410000 */
[C---:B------:R-:W-:Y:S01]  /*6c50*/  FMUL.FTZ R73, R15.reuse, R73 ;  /* 0x000000490f497220 */ /* 0x040fe20000410000 */
[-C--:B------:R-:W-:Y:S01]  /*6c60*/  FFMA.FTZ R75, R58, R67.reuse, -R75 ;  /* 0x000000433a4b7223 */ /* 0x080fe2000001084b */
[----:B------:R-:W-:Y:S01]  /*6c70*/  FFMA.FTZ R66, R66, R67, R71 ;  /* 0x0000004342427223 */ /* 0x000fe20000010047 */
[-C--:B------:R-:W-:Y:S01]  /*6c80*/  FFMA.FTZ R68, R15, R69.reuse, -R68 ;  /* 0x000000450f447223 */ /* 0x080fe20000010844 */
[----:B------:R-:W-:-:S03]  /*6c90*/  FFMA.FTZ R73, R14, R69, R73 ;  /* 0x000000450e497223 */ /* 0x000fc60000010049 */
[----:B------:R-:W-:Y:S02]  /*6ca0*/  F2FP.SATFINITE.E4M3.F32.PACK_AB_MERGE_C R15, R66, R75, R76 ;  /* 0x0000004b420f723e */ /* 0x000fe4000480704c */
[----:B------:R-:W-:-:S07]  /*6cb0*/  F2FP.SATFINITE.E4M3.F32.PACK_AB_MERGE_C R14, R73, R68, R72 ;  /* 0x00000044490e723e */ /* 0x000fce0004807048 */
.L_x_474:
[----:B------:R-:W-:Y:S05]  /*6cc0*/  BSYNC B2 ;  /* 0x0000000000027941 */ /* 0x000fea0003800000 */
.L_x_473:
[----:B0-----:R0:W-:Y:S02]  /*6cd0*/  ST.E.128 desc[UR50][R62.64], R12 ;  /* 0x0000000c3e007985 */ /* 0x0011e4000c101d32 */
.L_x_472:
[----:B------:R-:W-:Y:S05]  /*6ce0*/  BSYNC B1 ;  /* 0x0000000000017941 */ /* 0x000fea0003800000 */
.L_x_471:
[----:B------:R-:W-:Y:S01]  /*6cf0*/  ISETP.NE.AND P2, PT, R29, RZ, PT ;  /* 0x000000ff1d00720c */ /* 0x000fe20003f45270 */
[----:B------:R-:W-:-:S12]  /*6d00*/  BSSY B1, `(.L_x_475) ;  /* 0x0000073000017945 */ /* 0x000fd80003800000 */
[----:B------:R-:W-:Y:S05]  /*6d10*/  @!P2 BRA `(.L_x_476) ;  /* 0x0000000400c4a947 */ /* 0x000fea0003800000 */
[----:B0-----:R-:W-:Y:S01]  /*6d20*/  IMAD.SHL.U32 R12, R170, 0x10, RZ ;  /* 0x00000010aa0c7824 */ /* 0x001fe200078e00ff */
[----:B------:R-:W-:Y:S04]  /*6d30*/  BSSY B2, `(.L_x_477) ;  /* 0x000006e000027945 */ /* 0x000fe80003800000 */
[----:B--2---:R-:W-:-:S04]  /*6d40*/  IADD3 R58, P2, R12, R121, RZ ;  /* 0x000000790c3a7210 */ /* 0x004fc80007f5e0ff */
[----:B------:R-:W-:Y:S02]  /*6d50*/  LEA.HI.X.SX32 R59, R12, R65, 0x1, P2 ;  /* 0x000000410c3b7211 */ /* 0x000fe400010f0eff */
[----:B------:R0:W2:Y:S01]  /*6d60*/  LDS.128 R12, [R36+0x1c400] ;  /* 0x01c40000240c7984 */ /* 0x0000a20000000c00 */
[----:B------:R-:W-:-:S13]  /*6d70*/  ISETP.GE.AND P2, PT, R197, R117, PT ;  /* 0x00000075c500720c */ /* 0x000fda0003f46270 */
[----:B0-----:R-:W-:Y:S05]  /*6d80*/  @P2 BRA `(.L_x_478) ;  /* 0x0000000400a02947 */ /* 0x001fea0003800000 */
[----:B------:R-:W-:Y:S01]  /*6d90*/  SHF.R.U32.HI R54, RZ, 0x8, R55 ;  /* 0x00000008ff367819 */ /* 0x000fe20000011637 */
[----:B--2-4-:R-:W-:Y:S01]  /*6da0*/  IMAD.MOV.U32 R11, RZ, RZ, R13 ;  /* 0x000000ffff0b7224 */ /* 0x014fe200078e000d */
[----:B------:R-:W-:Y:S02]  /*6db0*/  SHF.R.U32.HI R56, RZ, 0x8, R57 ;  /* 0x00000008ff387819 */ /* 0x000fe40000011639 */
[----:B------:R-:W-:Y:S01]  /*6dc0*/  SHF.R.U32.HI R62, RZ, 0x10, R55 ;  /* 0x00000010ff3e7819 */ /* 0x000fe20000011637 */
[----:B------:R-:W-:Y:S01]  /*6dd0*/  IMAD.SHL.U32 R54, R54, 0x100, RZ ;  /* 0x0000010036367824 */ /* 0x000fe200078e00ff */
[----:B------:R-:W-:Y:S01]  /*6de0*/  LOP3.LUT R61, R55, 0xff0000ff, RZ, 0xc0, !PT ;  /* 0xff0000ff373d7812 */ /* 0x000fe200078ec0ff */
[----:B------:R-:W-:Y:S01]  /*6df0*/  IMAD.SHL.U32 R56, R56, 0x100, RZ ;  /* 0x0000010038387824 */ /* 0x000fe200078e00ff */
[----:B------:R-:W-:Y:S01]  /*6e00*/  SHF.R.U32.HI R60, RZ, 0x10, R57 ;  /* 0x00000010ff3c7819 */ /* 0x000fe20000011639 */
[----:B------:R-:W-:Y:S01]  /*6e10*/  IMAD.U32 R13, R62, 0x10000, RZ ;  /* 0x000100003e0d7824 */ /* 0x000fe200078e00ff */
[----:B------:R-:W-:-:S02]  /*6e20*/  LOP3.LUT R57, R57, 0xff0000ff, RZ, 0xc0, !PT ;  /* 0xff0000ff39397812 */ /* 0x000fc400078ec0ff */
[----:B------:R-:W-:Y:S02]  /*6e30*/  LOP3.LUT R54, R61, 0xff00, R54, 0xf8, !PT ;  /* 0x0000ff003d367812 */ /* 0x000fe400078ef836 */
[----:B------:R-:W-:Y:S01]  /*6e40*/  LOP3.LUT R61, R57, 0xff00, R56, 0xf8, !PT ;  /* 0x0000ff00393d7812 */ /* 0x000fe200078ef838 */
[----:B------:R-:W-:Y:S01]  /*6e50*/  IMAD.U32 R56, R60, 0x10000, RZ ;  /* 0x000100003c387824 */ /* 0x000fe200078e00ff */
[----:B------:R-:W-:Y:S02]  /*6e60*/  MOV R55, R12 ;  /* 0x0000000c00377202 */ /* 0x000fe40000000f00 */
        /* <DEDUP_REMOVED lines=29> */
[----:B------:R-:W-:Y:S01]  /*7040*/  HADD2.F32 R60, -RZ, R56.H0_H0 ;  /* 0x20000038ff3c7230 */ /* 0x000fe20000004100 */
[----:B------:R-:W-:Y:S01]  /*7050*/  F2FP.F16.E4M3.UNPACK_B R68, R54 ;  /* 0x00000036ff44723e */ /* 0x000fe200020006ff */
[----:B------:R-:W-:-:S02]  /*7060*/  HADD2.F32 R144, -RZ, R144.H0_H0 ;  /* 0x20000090ff907230 */ /* 0x000fc40000004100 */
[-C--:B------:R-:W-:Y:S01]  /*7070*/  FMUL.FTZ R67, R61, R62.reuse ;  /* 0x0000003e3d437220 */ /* 0x080fe20000410000 */
[--C-:B------:R-:W-:Y:S02]  /*7080*/  HADD2.F32 R57, -RZ, R55.reuse.H1_H1 ;  /* 0x30000037ff397230 */ /* 0x100fe40000004100 */
[----:B------:R-:W-:Y:S01]  /*7090*/  FMUL.FTZ R62, R60, R62 ;  /* 0x0000003e3c3e7220 */ /* 0x000fe20000410000 */
[----:B------:R-:W-:Y:S02]  /*70a0*/  HADD2.F32 R56, -RZ, R55.H0_H0 ;  /* 0x20000037ff387230 */ /* 0x000fe40000004100 */
[--C-:B------:R-:W-:Y:S02]  /*70b0*/  HADD2.F32 R55, -RZ, R143.reuse.H1_H1 ;  /* 0x3000008fff377230 */ /* 0x100fe40000004100 */
[-C--:B------:R-:W-:Y:S01]  /*70c0*/  FMUL.FTZ R63, R57, R144.reuse ;  /* 0x00000090393f7220 */ /* 0x080fe20000410000 */
[----:B------:R-:W-:Y:S02]  /*70d0*/  HADD2.F32 R143, -RZ, R143.H0_H0 ;  /* 0x2000008fff8f7230 */ /* 0x000fe40000004100 */
[----:B------:R-:W-:Y:S01]  /*70e0*/  FMUL.FTZ R144, R56, R144 ;  /* 0x0000009038907220 */ /* 0x000fe20000410000 */
[----:B------:R-:W-:-:S02]  /*70f0*/  HADD2.F32 R70, -RZ, R68.H1_H1 ;  /* 0x30000044ff467230 */ /* 0x000fc40000004100 */
[-C--:B------:R-:W-:Y:S01]  /*7100*/  FFMA.FTZ R60, R60, R55.reuse, -R67 ;  /* 0x000000373c3c7223 */ /* 0x080fe20000010843 */
[----:B------:R-:W-:Y:S01]  /*7110*/  FFMA.FTZ R61, R61, R55, R62 ;  /* 0x000000373d3d7223 */ /* 0x000fe2000001003e */
[-C--:B------:R-:W-:Y:S01]  /*7120*/  FFMA.FTZ R55, R56, R143.reuse, -R63 ;  /* 0x0000008f38377223 */ /* 0x080fe2000001083f */
[----:B------:R-:W-:Y:S01]  /*7130*/  FFMA.FTZ R56, R57, R143, R144 ;  /* 0x0000008f39387223 */ /* 0x000fe20000010090 */
[----:B------:R-:W-:Y:S01]  /*7140*/  F2FP.F16.E4M3.UNPACK_B R62, R15.H1 ;  /* 0x0000000fff3e723e */ /* 0x000fe200030006ff */
[----:B------:R-:W-:Y:S01]  /*7150*/  HADD2.F32 R67, -RZ, R66.H1_H1 ;  /* 0x30000042ff437230 */ /* 0x000fe20000004100 */
[----:B------:R-:W-:Y:S01]  /*7160*/  F2FP.SATFINITE.E4M3.F32.PACK_AB_MERGE_C R57, R69, R64, RZ ;  /* 0x000000404539723e */ /* 0x000fe200048070ff */
[----:B------:R-:W-:Y:S01]  /*7170*/  HADD2.F32 R68, -RZ, R68.H0_H0 ;  /* 0x20000044ff447230 */ /* 0x000fe20000004100 */
[----:B------:R-:W-:Y:S01]  /*7180*/  F2FP.F16.E4M3.UNPACK_B R69, R54.H1 ;  /* 0x00000036ff45723e */ /* 0x000fe200030006ff */
[--C-:B------:R-:W-:Y:S01]  /*7190*/  HADD2.F32 R63, -RZ, R62.reuse.H0_H0 ;  /* 0x2000003eff3f7230 */ /* 0x100fe20000004100 */
[----:B------:R-:W-:Y:S01]  /*71a0*/  F2FP.SATFINITE.E4M3.F32.PACK_AB_MERGE_C R60, R61, R60, RZ ;  /* 0x0000003c3d3c723e */ /* 0x000fe200048070ff */
[----:B------:R-:W-:Y:S01]  /*71b0*/  HADD2.F32 R62, -RZ, R62.H1_H1 ;  /* 0x3000003eff3e7230 */ /* 0x000fe20000004100 */
[----:B------:R-:W-:Y:S01]  /*71c0*/  F2FP.F16.E4M3.UNPACK_B R61, R14.H1 ;  /* 0x0000000eff3d723e */ /* 0x000fe200030006ff */
[--C-:B------:R-:W-:Y:S01]  /*71d0*/  HADD2.F32 R71, -RZ, R69.reuse.H1_H1 ;  /* 0x30000045ff477230 */ /* 0x100fe20000004100 */
[----:B------:R-:W-:Y:S01]  /*71e0*/  F2FP.F16.E4M3.UNPACK_B R64, R13 ;  /* 0x0000000dff40723e */ /* 0x000fe200020006ff */
[----:B------:R-:W-:Y:S01]  /*71f0*/  HADD2.F32 R69, -RZ, R69.H0_H0 ;  /* 0x20000045ff457230 */ /* 0x000fe20000004100 */
[----:B------:R-:W-:Y:S01]  /*7200*/  F2FP.F16.E4M3.UNPACK_B R15, R15 ;  /* 0x0000000fff0f723e */ /* 0x000fe200020006ff */
[----:B------:R-:W-:-:S02]  /*7210*/  HADD2.F32 R54, -RZ, R61.H1_H1 ;  /* 0x3000003dff367230 */ /* 0x000fc40000004100 */
[-C--:B------:R-:W-:Y:S01]  /*7220*/  FMUL.FTZ R72, R62, R71.reuse ;  /* 0x000000473e487220 */ /* 0x080fe20000410000 */
[----:B------:R-:W-:Y:S02]  /*7230*/  HADD2.F32 R61, -RZ, R61.H0_H0 ;  /* 0x2000003dff3d7230 */ /* 0x000fe40000004100 */
[C---:B------:R-:W-:Y:S01]  /*7240*/  FMUL.FTZ R73, R63.reuse, R71 ;  /* 0x000000473f497220 */ /* 0x040fe20000410000 */
[----:B------:R-:W-:Y:S02]  /*7250*/  HADD2.F32 R13, -RZ, R64.H1_H1 ;  /* 0x30000040ff0d7230 */ /* 0x000fe40000004100 */
[-C--:B------:R-:W-:Y:S01]  /*7260*/  FFMA.FTZ R71, R63, R67.reuse, -R72 ;  /* 0x000000433f477223 */ /* 0x080fe20000010848 */
[-C--:B------:R-:W-:Y:S01]  /*7270*/  FMUL.FTZ R72, R54, R70.reuse ;  /* 0x0000004636487220 */ /* 0x080fe20000410000 */
[C---:B------:R-:W-:Y:S01]  /*7280*/  FMUL.FTZ R63, R61.reuse, R70 ;  /* 0x000000463d3f7220 */ /* 0x040fe20000410000 */
[----:B------:R-:W-:Y:S01]  /*7290*/  F2FP.F16.E4M3.UNPACK_B R14, R14 ;  /* 0x0000000eff0e723e */ /* 0x000fe200020006ff */
[----:B------:R-:W-:Y:S01]  /*72a0*/  FFMA.FTZ R74, R62, R67, R73 ;  /* 0x000000433e4a7223 */ /* 0x000fe20000010049 */
[-C--:B------:R-:W-:Y:S01]  /*72b0*/  FFMA.FTZ R72, R61, R13.reuse, -R72 ;  /* 0x0000000d3d487223 */ /* 0x080fe20000010848 */
[----:B------:R-:W-:Y:S01]  /*72c0*/  FFMA.FTZ R63, R54, R13, R63 ;  /* 0x0000000d363f7223 */ /* 0x000fe2000001003f */
[----:B------:R-:W-:-:S02]  /*72d0*/  HADD2.F32 R54, -RZ, R15.H0_H0 ;  /* 0x2000000fff367230 */ /* 0x000fc40000004100 */
[--C-:B------:R-:W-:Y:S01]  /*72e0*/  HADD2.F32 R13, -RZ, R14.reuse.H0_H0 ;  /* 0x2000000eff0d7230 */ /* 0x100fe20000004100 */
[----:B------:R-:W-:Y:S01]  /*72f0*/  F2FP.SATFINITE.E4M3.F32.PACK_AB_MERGE_C R71, R74, R71, RZ ;  /* 0x000000474a47723e */ /* 0x000fe200048070ff */
[----:B------:R-:W-:Y:S02]  /*7300*/  HADD2.F32 R15, -RZ, R15.H1_H1 ;  /* 0x3000000fff0f7230 */ /* 0x000fe40000004100 */
[-C--:B------:R-:W-:Y:S01]  /*7310*/  FMUL.FTZ R70, R54, R69.reuse ;  /* 0x0000004536467220 */ /* 0x080fe20000410000 */
[----:B------:R-:W-:Y:S02]  /*7320*/  HADD2.F32 R14, -RZ, R14.H1_H1 ;  /* 0x3000000eff0e7230 */ /* 0x000fe40000004100 */
[----:B------:R-:W-:Y:S01]  /*7330*/  FMUL.FTZ R61, R13, R68 ;  /* 0x000000440d3d7220 */ /* 0x000fe20000410000 */
[----:B------:R-:W-:Y:S02]  /*7340*/  HADD2.F32 R66, -RZ, R66.H0_H0 ;  /* 0x20000042ff427230 */ /* 0x000fe40000004100 */
[----:B------:R-:W-:Y:S01]  /*7350*/  FMUL.FTZ R67, R15, R69 ;  /* 0x000000450f437220 */ /* 0x000fe20000410000 */
[----:B------:R-:W-:-:S02]  /*7360*/  HADD2.F32 R64, -RZ, R64.H0_H0 ;  /* 0x20000040ff407230 */ /* 0x000fc40000004100 */
[----:B------:R-:W-:Y:S01]  /*7370*/  FMUL.FTZ R62, R14, R68 ;  /* 0x000000440e3e7220 */ /* 0x000fe20000410000 */
[----:B------:R-:W-:Y:S01]  /*7380*/  F2FP.SATFINITE.E4M3.F32.PACK_AB_MERGE_C R63, R63, R72, RZ ;  /* 0x000000483f3f723e */ /* 0x000fe200048070ff */
[-C--:B------:R-:W-:Y:S01]  /*7390*/  FFMA.FTZ R67, R54, R66.reuse, -R67 ;  /* 0x0000004236437223 */ /* 0x080fe20000010843 */
[----:B------:R-:W-:Y:S01]  /*73a0*/  FFMA.FTZ R70, R15, R66, R70 ;  /* 0x000000420f467223 */ /* 0x000fe20000010046 */
[-C--:B------:R-:W-:Y:S01]  /*73b0*/  FFMA.FTZ R62, R13, R64.reuse, -R62 ;  /* 0x000000400d3e7223 */ /* 0x080fe2000001083e */
[----:B------:R-:W-:Y:S01]  /*73c0*/  FFMA.FTZ R61, R14, R64, R61 ;  /* 0x000000400e3d7223 */ /* 0x000fe2000001003d */
[----:B------:R-:W-:Y:S02]  /*73d0*/  F2FP.SATFINITE.E4M3.F32.PACK_AB_MERGE_C R13, R12, R11, R57 ;  /* 0x0000000b0c0d723e */ /* 0x000fe40004807039 */
[----:B------:R-:W-:Y:S02]  /*73e0*/  F2FP.SATFINITE.E4M3.F32.PACK_AB_MERGE_C R12, R56, R55, R60 ;  /* 0x00000037380c723e */ /* 0x000fe4000480703c */
[----:B------:R-:W-:-:S02]  /*73f0*/  F2FP.SATFINITE.E4M3.F32.PACK_AB_MERGE_C R14, R61, R62, R63 ;  /* 0x0000003e3d0e723e */ /* 0x000fc4000480703f */
[----:B------:R-:W-:-:S07]  /*7400*/  F2FP.SATFINITE.E4M3.F32.PACK_AB_MERGE_C R15, R70, R67, R71 ;  /* 0x00000043460f723e */ /* 0x000fce0004807047 */
.L_x_478:
[----:B------:R-:W-:Y:S05]  /*7410*/  BSYNC B2 ;  /* 0x0000000000027941 */ /* 0x000fea0003800000 */
.L_x_477:
[----:B--2---:R0:W-:Y:S02]  /*7420*/  ST.E.128 desc[UR50][R58.64], R12 ;  /* 0x0000000c3a007985 */ /* 0x0041e4000c101d32 */
.L_x_476:
[----:B------:R-:W-:Y:S05]  /*7430*/  BSYNC B1 ;  /* 0x0000000000017941 */ /* 0x000fea0003800000 */
.L_x_475:
        /* <DEDUP_REMOVED lines=10> */
[----:B----4-:R-:W-:Y:S02]  /*74e0*/  SHF.R.U32.HI R11, RZ, 0x8, R51 ;  /* 0x00000008ff0b7819 */ /* 0x010fe40000011633 */
[--C-:B------:R-:W-:Y:S02]  /*74f0*/  SHF.R.U32.HI R57, RZ, 0x8, R53.reuse ;  /* 0x00000008ff397819 */ /* 0x100fe40000011635 */
[----:B------:R-:W-:Y:S02]  /*7500*/  LOP3.LUT R52, R53, 0xff0000ff, RZ, 0xc0, !PT ;  /* 0xff0000ff35347812 */ /* 0x000fe400078ec0ff */
[----:B------:R-:W-:Y:S01]  /*7510*/  SHF.R.U32.HI R56, RZ, 0x10, R53 ;  /* 0x00000010ff387819 */ /* 0x000fe20000011635 */
[----:B------:R-:W-:Y:S01]  /*7520*/  IMAD.SHL.U32 R53, R11, 0x100, RZ ;  /* 0x000001000b357824 */ /* 0x000fe200078e00ff */
[----:B------:R-:W-:Y:S01]  /*7530*/  LOP3.LUT R50, R51, 0xff0000ff, RZ, 0xc0, !PT ;  /* 0xff0000ff33327812 */ /* 0x000fe200078ec0ff */
[----:B--2---:R-:W-:Y:S01]  /*7540*/  IMAD.MOV.U32 R11, RZ, RZ, R13 ;  /* 0x000000ffff0b7224 */ /* 0x004fe200078e000d */
[----:B------:R-:W-:Y:S01]  /*7550*/  SHF.R.U32.HI R58, RZ, 0x10, R51 ;  /* 0x00000010ff3a7819 */ /* 0x000fe20000011633 */
[----:B------:R-:W-:Y:S01]  /*7560*/  IMAD.MOV.U32 R51, RZ, RZ, R12 ;  /* 0x000000ffff337224 */ /* 0x000fe200078e000c */
[----:B------:R-:W-:-:S02]  /*7570*/  SHF.L.U32 R57, R57, 0x8, RZ ;  /* 0x0000000839397819 */ /* 0x000fc400000006ff */
        /* <DEDUP_REMOVED lines=23> */
[-C--:B------:R-:W-:Y:S01]  /*76f0*/  FMUL.FTZ R60, R56, R58.reuse ;  /* 0x0000003a383c7220 */ /* 0x080fe20000410000 */
[----:B------:R-:W-:Y:S01]  /*7700*/  FMUL.FTZ R63, R53, R58 ;  /* 0x0000003a353f7220 */ /* 0x000fe20000410000 */
[----:B------:R-:W-:Y:S01]  /*7710*/  F2FP.F16.E4M3.UNPACK_B R52, R51.H1 ;  /* 0x00000033ff34723e */ /* 0x000fe200030006ff */
[----:B------:R-:W-:-:S02]  /*7720*/  HADD2.F32 R58, -RZ, R142.H1_H1 ;  /* 0x3000008eff3a7230 */ /* 0x000fc40000004100 */
[-C--:B------:R-:W-:Y:S01]  /*7730*/  FFMA.FTZ R60, R53, R57.reuse, -R60 ;  /* 0x00000039353c7223 */ /* 0x080fe2000001083c */
[----:B------:R-:W-:Y:S01]  /*7740*/  FFMA.FTZ R63, R56, R57, R63 ;  /* 0x00000039383f7223 */ /* 0x000fe2000001003f */
[----:B------:R-:W-:Y:S01]  /*7750*/  F2FP.F16.E4M3.UNPACK_B R51, R51 ;  /* 0x00000033ff33723e */ /* 0x000fe200020006ff */
[--C-:B------:R-:W-:Y:S01]  /*7760*/  HADD2.F32 R57, -RZ, R52.reuse.H1_H1 ;  /* 0x30000034ff397230 */ /* 0x100fe20000004100 */
[----:B------:R-:W-:Y:S01]  /*7770*/  F2FP.F16.E4M3.UNPACK_B R141, R141 ;  /* 0x0000008dff8d723e */ /* 0x000fe200020006ff */
[----:B------:R-:W-:Y:S01]  /*7780*/  HADD2.F32 R56, -RZ, R52.H0_H0 ;  /* 0x20000034ff387230 */ /* 0x000fe20000004100 */
[----:B------:R-:W-:Y:S01]  /*7790*/  F2FP.F16.E4M3.UNPACK_B R62, R50.H1 ;  /* 0x00000032ff3e723e */ /* 0x000fe200030006ff */
[--C-:B------:R-:W-:Y:S02]  /*77a0*/  HADD2.F32 R52, -RZ, R51.reuse.H0_H0 ;  /* 0x20000033ff347230 */ /* 0x100fe40000004100 */
[----:B------:R-:W-:Y:S01]  /*77b0*/  FMUL.FTZ R61, R57, R58 ;  /* 0x0000003a393d7220 */ /* 0x000fe20000410000 */
[----:B------:R-:W-:-:S02]  /*77c0*/  HADD2.F32 R53, -RZ, R51.H1_H1 ;  /* 0x30000033ff357230 */ /* 0x000fc40000004100 */
[----:B------:R-:W-:Y:S01]  /*77d0*/  FMUL.FTZ R58, R56, R58 ;  /* 0x0000003a383a7220 */ /* 0x000fe20000410000 */
[----:B------:R-:W-:Y:S01]  /*77e0*/  HADD2.F32 R142, -RZ, R142.H0_H0 ;  /* 0x2000008eff8e7230 */ /* 0x000fe20000004100 */
[----:B------:R-:W-:Y:S01]  /*77f0*/  F2FP.SATFINITE.E4M3.F32.PACK_AB_MERGE_C R69, R63, R60, RZ ;  /* 0x0000003c3f45723e */ /* 0x000fe200048070ff */
[--C-:B------:R-:W-:Y:S02]  /*7800*/  HADD2.F32 R51, -RZ, R141.reuse.H1_H1 ;  /* 0x3000008dff337230 */ /* 0x100fe40000004100 */
[----:B------:R-:W-:Y:S02]  /*7810*/  HADD2.F32 R141, -RZ, R141.H0_H0 ;  /* 0x2000008dff8d7230 */ /* 0x000fe40000004100 */
[-C--:B------:R-:W-:Y:S01]  /*7820*/  FMUL.FTZ R59, R53, R142.reuse ;  /* 0x0000008e353b7220 */ /* 0x080fe20000410000 */
[----:B------:R-:W-:Y:S01]  /*7830*/  FMUL.FTZ R142, R52, R142 ;  /* 0x0000008e348e7220 */ /* 0x000fe20000410000 */
[-C--:B------:R-:W-:Y:S01]  /*7840*/  FFMA.FTZ R61, R56, R51.reuse, -R61 ;  /* 0x00000033383d7223 */ /* 0x080fe2000001083d */
[----:B------:R-:W-:Y:S01]  /*7850*/  FFMA.FTZ R58, R57, R51, R58 ;  /* 0x00000033393a7223 */ /* 0x000fe2000001003a */
[----:B------:R-:W-:Y:S01]  /*7860*/  FFMA.FTZ R51, R52, R141, -R59 ;  /* 0x0000008d34337223 */ /* 0x000fe2000001083b */
[----:B------:R-:W-:Y:S01]  /*7870*/  F2FP.F16.E4M3.UNPACK_B R56, R15.H1 ;  /* 0x0000000fff38723e */ /* 0x000fe200030006ff */
[----:B------:R-:W-:Y:S01]  /*7880*/  FFMA.FTZ R52, R53, R141, R142 ;  /* 0x0000008d35347223 */ /* 0x000fe2000001008e */
[----:B------:R-:W-:Y:S01]  /*7890*/  F2FP.F16.E4M3.UNPACK_B R53, R14.H1 ;  /* 0x0000000eff35723e */ /* 0x000fe200030006ff */
[----:B------:R-:W-:Y:S01]  /*78a0*/  HADD2.F32 R64, -RZ, R62.H1_H1 ;  /* 0x3000003eff407230 */ /* 0x000fe20000004100 */
[----:B------:R-:W-:Y:S01]  /*78b0*/  F2FP.SATFINITE.E4M3.F32.PACK_AB_MERGE_C R68, R58, R61, RZ ;  /* 0x0000003d3a44723e */ /* 0x000fe200048070ff */
[--C-:B------:R-:W-:Y:S01]  /*78c0*/  HADD2.F32 R57, -RZ, R56.reuse.H0_H0 ;  /* 0x20000038ff397230 */ /* 0x100fe20000004100 */
[----:B------:R-:W-:Y:S01]  /*78d0*/  F2FP.F16.E4M3.UNPACK_B R61, R50 ;  /* 0x00000032ff3d723e */ /* 0x000fe200020006ff */
[----:B------:R-:W-:Y:S01]  /*78e0*/  HADD2.F32 R56, -RZ, R56.H1_H1 ;  /* 0x30000038ff387230 */ /* 0x000fe20000004100 */
[-C--:B------:R-:W-:Y:S01]  /*78f0*/  F2FP.F16.E4M3.UNPACK_B R58, R13.reuse ;  /* 0x0000000dff3a723e */ /* 0x080fe200020006ff */
[----:B------:R-:W-:Y:S01]  /*7900*/  HADD2.F32 R50, -RZ, R53.H1_H1 ;  /* 0x30000035ff327230 */ /* 0x000fe20000004100 */
[----:B------:R-:W-:Y:S01]  /*7910*/  F2FP.F16.E4M3.UNPACK_B R59, R13.H1 ;  /* 0x0000000dff3b723e */ /* 0x000fe200030006ff */
[----:B------:R-:W-:-:S02]  /*7920*/  HADD2.F32 R63, -RZ, R61.H1_H1 ;  /* 0x3000003dff3f7230 */ /* 0x000fc40000004100 */
[-C--:B------:R-:W-:Y:S01]  /*7930*/  FMUL.FTZ R66, R56, R64.reuse ;  /* 0x0000004038427220 */ /* 0x080fe20000410000 */
[----:B------:R-:W-:Y:S02]  /*7940*/  HADD2.F32 R53, -RZ, R53.H0_H0 ;  /* 0x20000035ff357230 */ /* 0x000fe40000004100 */
[----:B------:R-:W-:Y:S01]  /*7950*/  FMUL.FTZ R67, R57, R64 ;  /* 0x0000004039437220 */ /* 0x000fe20000410000 */
[----:B------:R-:W-:Y:S02]  /*7960*/  HADD2.F32 R13, -RZ, R58.H1_H1 ;  /* 0x3000003aff0d7230 */ /* 0x000fe40000004100 */
[----:B------:R-:W-:Y:S01]  /*7970*/  FMUL.FTZ R64, R50, R63 ;  /* 0x0000003f32407220 */ /* 0x000fe20000410000 */
[----:B------:R-:W-:Y:S01]  /*7980*/  F2FP.F16.E4M3.UNPACK_B R15, R15 ;  /* 0x0000000fff0f723e */ /* 0x000fe200020006ff */
[C---:B------:R-:W-:Y:S01]  /*7990*/  FMUL.FTZ R63, R53.reuse, R63 ;  /* 0x0000003f353f7220 */ /* 0x040fe20000410000 */
[----:B------:R-:W-:Y:S01]  /*79a0*/  F2FP.F16.E4M3.UNPACK_B R14, R14 ;  /* 0x0000000eff0e723e */ /* 0x000fe200020006ff */
[----:B------:R-:W-:Y:S01]  /*79b0*/  FFMA.FTZ R64, R53, R13, -R64 ;  /* 0x0000000d35407223 */ /* 0x000fe20000010840 */
[----:B------:R-:W-:-:S02]  /*79c0*/  HADD2.F32 R60, -RZ, R59.H1_H1 ;  /* 0x3000003bff3c7230 */ /* 0x000fc40000004100 */
[----:B------:R-:W-:Y:S01]  /*79d0*/  FFMA.FTZ R63, R50, R13, R63 ;  /* 0x0000000d323f7223 */ /* 0x000fe2000001003f */
[--C-:B------:R-:W-:Y:S02]  /*79e0*/  HADD2.F32 R50, -RZ, R15.reuse.H0_H0 ;  /* 0x2000000fff327230 */ /* 0x100fe40000004100 */
[----:B------:R-:W-:Y:S02]  /*79f0*/  HADD2.F32 R13, -RZ, R14.H0_H0 ;  /* 0x2000000eff0d7230 */ /* 0x000fe40000004100 */
[-C--:B------:R-:W-:Y:S01]  /*7a00*/  FFMA.FTZ R67, R56, R60.reuse, R67 ;  /* 0x0000003c38437223 */ /* 0x080fe20000010043 */
[----:B------:R-:W-:Y:S02]  /*7a10*/  HADD2.F32 R15, -RZ, R15.H1_H1 ;  /* 0x3000000fff0f7230 */ /* 0x000fe40000004100 */
[----:B------:R-:W-:Y:S01]  /*7a20*/  FFMA.FTZ R66, R57, R60, -R66 ;  /* 0x0000003c39427223 */ /* 0x000fe20000010842 */
[----:B------:R-:W-:Y:S01]  /*7a30*/  HADD2.F32 R62, -RZ, R62.H0_H0 ;  /* 0x2000003eff3e7230 */ /* 0x000fe20000004100 */
[----:B------:R-:W-:Y:S01]  /*7a40*/  F2FP.SATFINITE.E4M3.F32.PACK_AB_MERGE_C R63, R63, R64, RZ ;  /* 0x000000403f3f723e */ /* 0x000fe200048070ff */
[----:B------:R-:W-:-:S02]  /*7a50*/  HADD2.F32 R14, -RZ, R14.H1_H1 ;  /* 0x3000000eff0e7230 */ /* 0x000fc40000004100 */
[----:B------:R-:W-:Y:S02]  /*7a60*/  HADD2.F32 R61, -RZ, R61.H0_H0 ;  /* 0x2000003dff3d7230 */ /* 0x000fe40000004100 */
[-C--:B------:R-:W-:Y:S01]  /*7a70*/  FMUL.FTZ R53, R15, R62.reuse ;  /* 0x0000003e0f357220 */ /* 0x080fe20000410000 */
[----:B------:R-:W-:Y:S02]  /*7a80*/  HADD2.F32 R59, -RZ, R59.H0_H0 ;  /* 0x2000003bff3b7230 */ /* 0x000fe40000004100 */
        /* <DEDUP_REMOVED lines=8> */
[----:B------:R-:W-:-:S02]  /*7b10*/  F2FP.SATFINITE.E4M3.F32.PACK_AB_MERGE_C R66, R67, R66, RZ ;  /* 0x000000424342723e */ /* 0x000fc400048070ff */
[----:B------:R-:W-:Y:S02]  /*7b20*/  F2FP.SATFINITE.E4M3.F32.PACK_AB_MERGE_C R13, R12, R11, R69 ;  /* 0x0000000b0c0d723e */ /* 0x000fe40004807045 */
[----:B------:R-:W-:Y:S02]  /*7b30*/  F2FP.SATFINITE.E4M3.F32.PACK_AB_MERGE_C R12, R52, R51, R68 ;  /* 0x00000033340c723e */ /* 0x000fe40004807044 */
[----:B------:R-:W-:Y:S02]  /*7b40*/  F2FP.SATFINITE.E4M3.F32.PACK_AB_MERGE_C R14, R61, R56, R63 ;  /* 0x000000383d0e723e */ /* 0x000fe4000480703f */
[----:B------:R-:W-:-:S07]  /*7b50*/  F2FP.SATFINITE.E4M3.F32.PACK_AB_MERGE_C R15, R62, R53, R66 ;  /* 0x000000353e0f723e */ /* 0x000fce0004807042 */
.L_x_482:
[----:B------:R-:W-:Y:S05]  /*7b60*/  BSYNC B2 ;  /* 0x0000000000027941 */ /* 0x000fea0003800000 */
.L_x_481:
[----:B--2---:R0:W-:Y:S02]  /*7b70*/  ST.E.128 desc[UR50][R54.64], R12 ;  /* 0x0000000c36007985 */ /* 0x0041e4000c101d32 */
.L_x_480:
[----:B------:R-:W-:Y:S05]  /*7b80*/  BSYNC B1 ;  /* 0x0000000000017941 */ /* 0x000fea0003800000 */
.L_x_479:
[----:B------:R-:W-:Y:S01]  /*7b90*/  ISETP.NE.AND P2, PT, R31, RZ, PT ;  /* 0x000000ff1f00720c */ /* 0x000fe20003f45270 */
[----:B------:R-:W-:-:S12]  /*7ba0*/  BSSY B1, `(.L_x_483) ;  /* 0x0000072000017945 */ /* 0x000fd80003800000 */
[----:B------:R-:W-:Y:S05]  /*7bb0*/  @!P2 BRA `(.L_x_484) ;  /* 0x0000000400c0a947 */ /* 0x000fea0003800000 */
[----:B0-----:R0:W0:Y:S01]  /*7bc0*/  LDS.128 R12, [R36+0x1ec00] ;  /* 0x01ec0000240c7984 */ /* 0x0010220000000c00 */
[----:B--2---:R-:W-:Y:S01]  /*7bd0*/  IADD3 R50, P2, R168, R121, RZ ;  /* 0x00000079a8327210 */ /* 0x004fe20007f5e0ff */
[----:B------:R-:W-:Y:S03]  /*7be0*/  BSSY B2, `(.L_x_485) ;  /* 0x000006c000027945 */ /* 0x000fe60003800000 */
[----:B------:R-:W-:Y:S02]  /*7bf0*/  IADD3.X R51, R65, R194, RZ, P2, !PT ;  /* 0x000000c241337210 */ /* 0x000fe400017fe4ff */
[----:B------:R-:W-:-:S13]  /*7c00*/  ISETP.GE.AND P2, PT, R200, R117, PT ;  /* 0x00000075c800720c */ /* 0x000fda0003f46270 */
[----:B------:R-:W-:Y:S05]  /*7c10*/  @P2 BRA `(.L_x_486) ;  /* 0x0000000400a02947 */ /* 0x000fea0003800000 */
[----:B------:R-:W-:Y:S02]  /*7c20*/  SHF.R.U32.HI R46, RZ, 0x8, R47 ;  /* 0x00000008ff2e7819 */ /* 0x000fe4000001162f */
[----:B----4-:R-:W-:Y:S02]  /*7c30*/  SHF.R.U32.HI R11, RZ, 0x8, R49 ;  /* 0x00000008ff0b7819 */ /* 0x010fe40000011631 */
[----:B------:R-:W-:Y:S02]  /*7c40*/  SHF.R.U32.HI R54, RZ, 0x10, R47 ;  /* 0x00000010ff367819 */ /* 0x000fe4000001162f */
[----:B------:R-:W-:Y:S01]  /*7c50*/  LOP3.LUT R48, R47, 0xff0000ff, RZ, 0xc0, !PT ;  /* 0xff0000ff2f307812 */ /* 0x000fe200078ec0ff */
[----:B------:R-:W-:Y:S01]  /*7c60*/  IMAD.SHL.U32 R47, R46, 0x100, RZ ;  /* 0x000001002e2f7824 */ /* 0x000fe200078e00ff */
[----:B------:R-:W-:Y:S01]  /*7c70*/  SHF.R.U32.HI R53, RZ, 0x10, R49 ;  /* 0x00000010ff357819 */ /* 0x000fe20000011631 */
[----:B0-----:R-:W-:Y:S01]  /*7c80*/  IMAD.MOV.U32 R46, RZ, RZ, R12 ;  /* 0x000000ffff2e7224 */ /* 0x001fe200078e000c */
[----:B------:R-:W-:Y:S01]  /*7c90*/  LOP3.LUT R52, R49, 0xff0000ff, RZ, 0xc0, !PT ;  /* 0xff0000ff31347812 */ /* 0x000fe200078ec0ff */
[----:B------:R-:W-:Y:S01]  /*7ca0*/  IMAD.SHL.U32 R49, R11, 0x100, RZ ;  /* 0x000001000b317824 */ /* 0x000fe200078e00ff */
[----:B------:R-:W-:Y:S01]  /*7cb0*/  LOP3.LUT R48, R48, 0xff00, R47, 0xf8, !PT ;  /* 0x0000ff0030307812 */ /* 0x000fe200078ef82f */
[----:B------:R-:W-:Y:S01]  /*7cc0*/  IMAD.MOV.U32 R11, RZ, RZ, R13 ;  /* 0x000000ffff0b7224 */ /* 0x000fe200078e000d */
[----:B------:R-:W-:Y:S01]  /*7cd0*/  SHF.L.U32 R13, R54, 0x10, RZ ;  /* 0x00000010360d7819 */ /* 0x000fe200000006ff */
[----:B------:R-:W-:Y:S01]  /*7ce0*/  IMAD.U32 R47, R53, 0x10000, RZ ;  /* 0x00010000352f7824 */ /* 0x000fe200078e00ff */
[----:B------:R-:W-:-:S02]  /*7cf0*/  LOP3.LUT R52, R52, 0xff00, R49, 0xf8, !PT ;  /* 0x0000ff0034347812 */ /* 0x000fc400078ef831 */
[----:B------:R-:W-:Y:S02]  /*7d00*/  F2FP.F16.E4M3.UNPACK_B R49, R140.H1 ;  /* 0x0000008cff31723e */ /* 0x000fe400030006ff */
[----:B------:R-:W-:Y:S02]  /*7d10*/  F2FP.F16.E4M3.UNPACK_B R12, R11 ;  /* 0x0000000bff0c723e */ /* 0x000fe400020006ff */
[----:B------:R-:W-:Y:S01]  /*7d20*/  LOP3.LUT R56, R52, 0xff0000, R47, 0xf8, !PT ;  /* 0x00ff000034387812 */ /* 0x000fe200078ef82f */
[----:B------:R-:W-:Y:S01]  /*7d30*/  HADD2.F32 R54, -RZ, R49.H0_H0 ;  /* 0x20000031ff367230 */ /* 0x000fe20000004100 */
[----:B------:R-:W-:Y:S01]  /*7d40*/  F2FP.F16.E4M3.UNPACK_B R52, R139.H1 ;  /* 0x0000008bff34723e */ /* 0x000fe200030006ff */
[--C-:B------:R-:W-:Y:S01]  /*7d50*/  HADD2.F32 R47, -RZ, R12.reuse.H1_H1 ;  /* 0x3000000cff2f7230 */ /* 0x100fe20000004100 */
[----:B------:R-:W-:Y:S01]  /*7d60*/  F2FP.F16.E4M3.UNPACK_B R11, R11.H1 ;  /* 0x0000000bff0b723e */ /* 0x000fe200030006ff */
[----:B------:R-:W-:Y:S01]  /*7d70*/  HADD2.F32 R12, -RZ, R12.H0_H0 ;  /* 0x2000000cff0c7230 */ /* 0x000fe20000004100 */
[----:B------:R-:W-:Y:S01]  /*7d80*/  LOP3.LUT R13, R48, 0xff0000, R13, 0xf8, !PT ;  /* 0x00ff0000300d7812 */ /* 0x000fe200078ef80d */
[----:B------:R-:W-:-:S02]  /*7d90*/  HADD2.F32 R53, -RZ, R52.H0_H0 ;  /* 0x20000034ff357230 */ /* 0x000fc40000004100 */
[CC--:B------:R-:W-:Y:S01]  /*7da0*/  FMUL.FTZ R57, R47.reuse, R54.reuse ;  /* 0x000000362f397220 */ /* 0x0c0fe20000410000 */
[----:B------:R-:W-:Y:S02]  /*7db0*/  HADD2.F32 R55, -RZ, R49.H1_H1 ;  /* 0x30000031ff377230 */ /* 0x000fe40000004100 */
        /* <DEDUP_REMOVED lines=14> */
[--C-:B------:R-:W-:Y:S01]  /*7ea0*/  HADD2.F32 R48, -RZ, R47.reuse.H0_H0 ;  /* 0x2000002fff307230 */ /* 0x100fe20000004100 */
[----:B------:R-:W-:Y:S01]  /*7eb0*/  F2FP.F16.E4M3.UNPACK_B R139, R139 ;  /* 0x0000008bff8b723e */ /* 0x000fe200020006ff */
[----:B------:R-:W-:Y:S01]  /*7ec0*/  HADD2.F32 R49, -RZ, R47.H1_H1 ;  /* 0x3000002fff317230 */ /* 0x000fe20000004100 */
[----:B------:R-:W-:Y:S01]  /*7ed0*/  F2FP.SATFINITE.E4M3.F32.PACK_AB_MERGE_C R64, R62, R57, RZ ;  /* 0x000000393e40723e */ /* 0x000fe200048070ff */
[----:B------:R-:W-:Y:S02]  /*7ee0*/  HADD2.F32 R47, -RZ, R46.H0_H0 ;  /* 0x2000002eff2f7230 */ /* 0x000fe40000004100 */
[----:B------:R-:W-:Y:S01]  /*7ef0*/  FMUL.FTZ R58, R48, R53 ;  /* 0x00000035303a7220 */ /* 0x000fe20000410000 */
[----:B------:R-:W-:-:S02]  /*7f00*/  HADD2.F32 R52, -RZ, R139.H1_H1 ;  /* 0x3000008bff347230 */ /* 0x000fc40000004100 */
[C---:B------:R-:W-:Y:S01]  /*7f10*/  FMUL.FTZ R55, R49.reuse, R53 ;  /* 0x0000003531377220 */ /* 0x040fe20000410000 */
[----:B------:R-:W-:Y:S02]  /*7f20*/  HADD2.F32 R140, -RZ, R140.H0_H0 ;  /* 0x2000008cff8c7230 */ /* 0x000fe40000004100 */
[----:B------:R-:W-:Y:S02]  /*7f30*/  HADD2.F32 R46, -RZ, R46.H1_H1 ;  /* 0x3000002eff2e7230 */ /* 0x000fe40000004100 */
[-C--:B------:R-:W-:Y:S01]  /*7f40*/  FFMA.FTZ R55, R48, R52.reuse, -R55 ;  /* 0x0000003430377223 */ /* 0x080fe20000010837 */
[----:B------:R-:W-:Y:S02]  /*7f50*/  HADD2.F32 R139, -RZ, R139.H0_H0 ;  /* 0x2000008bff8b7230 */ /* 0x000fe40000004100 */
[----:B------:R-:W-:Y:S01]  /*7f60*/  FFMA.FTZ R58, R49, R52, R58 ;  /* 0x00000034313a7223 */ /* 0x000fe2000001003a */
[-C--:B------:R-:W-:Y:S01]  /*7f70*/  FMUL.FTZ R53, R47, R140.reuse ;  /* 0x0000008c2f357220 */ /* 0x080fe20000410000 */
[----:B------:R-:W-:Y:S01]  /*7f80*/  FMUL.FTZ R54, R46, R140 ;  /* 0x0000008c2e367220 */ /* 0x000fe20000410000 */
[----:B------:R-:W-:-:S02]  /*7f90*/  F2FP.F16.E4M3.UNPACK_B R52, R13 ;  /* 0x0000000dff34723e */ /* 0x000fc400020006ff */
[----:B------:R-:W-:Y:S01]  /*7fa0*/  F2FP.SATFINITE.E4M3.F32.PACK_AB_MERGE_C R63, R58, R55, RZ ;  /* 0x000000373a3f723e */ /* 0x000fe200048070ff */
[----:B------:R-:W-:Y:S01]  /*7fb0*/  FFMA.FTZ R59, R47, R139, -R54 ;  /* 0x0000008b2f3b7223 */ /* 0x000fe20000010836 */
[----:B------:R-:W-:Y:S01]  /*7fc0*/  F2FP.F16.E4M3.UNPACK_B R47, R15.H1 ;  /* 0x0000000fff2f723e */ /* 0x000fe200030006ff */
[----:B------:R-:W-:Y:S01]  /*7fd0*/  FFMA.FTZ R60, R46, R139, R53 ;  /* 0x0000008b2e3c7223 */ /* 0x000fe20000010035 */
[----:B------:R-:W-:Y:S02]  /*7fe0*/  F2FP.F16.E4M3.UNPACK_B R55, R56.H1 ;  /* 0x00000038ff37723e */ /* 0x000fe400030006ff */
[----:B------:R-:W-:Y:S01]  /*7ff0*/  F2FP.F16.E4M3.UNPACK_B R53, R13.H1 ;  /* 0x0000000dff35723e */ /* 0x000fe200030006ff */
[----:B------:R-:W-:Y:S01]  /*8000*/  HADD2.F32 R49, -RZ, R47.H1_H1 ;  /* 0x3000002fff317230 */ /* 0x000fe20000004100 */
[----:B------:R-:W-:Y:S01]  /*8010*/  F2FP.F16.E4M3.UNPACK_B R46, R14.H1 ;  /* 0x0000000eff2e723e */ /* 0x000fe200030006ff */
[----:B------:R-:W-:Y:S01]  /*8020*/  HADD2.F32 R58, -RZ, R55.H1_H1 ;  /* 0x30000037ff3a7230 */ /* 0x000fe20000004100 */
[----:B------:R-:W-:Y:S01]  /*8030*/  F2FP.F16.E4M3.UNPACK_B R56, R56 ;  /* 0x00000038ff38723e */ /* 0x000fe200020006ff */
[----:B------:R-:W-:Y:S01]  /*8040*/  HADD2.F32 R48, -RZ, R47.H0_H0 ;  /* 0x2000002fff307230 */ /* 0x000fe20000004100 */
[----:B------:R-:W-:Y:S01]  /*8050*/  F2FP.F16.E4M3.UNPACK_B R15, R15 ;  /* 0x0000000fff0f723e */ /* 0x000fe200020006ff */
[----:B------:R-:W-:-:S02]  /*8060*/  HADD2.F32 R54, -RZ, R53.H1_H1 ;  /* 0x30000035ff367230 */ /* 0x000fc40000004100 */
[-C--:B------:R-:W-:Y:S01]  /*8070*/  FMUL.FTZ R13, R49, R58.reuse ;  /* 0x0000003a310d7220 */ /* 0x080fe20000410000 */
[----:B------:R-:W-:Y:S02]  /*8080*/  HADD2.F32 R47, -RZ, R46.H1_H1 ;  /* 0x3000002eff2f7230 */ /* 0x000fe40000004100 */
[C---:B------:R-:W-:Y:S01]  /*8090*/  FMUL.FTZ R58, R48.reuse, R58 ;  /* 0x0000003a303a7220 */ /* 0x040fe20000410000 */
[----:B------:R-:W-:Y:S02]  /*80a0*/  HADD2.F32 R57, -RZ, R56.H1_H1 ;  /* 0x30000038ff397230 */ /* 0x000fe40000004100 */
[----:B------:R-:W-:Y:S01]  /*80b0*/  FFMA.FTZ R62, R48, R54, -R13 ;  /* 0x00000036303e7223 */ /* 0x000fe2000001080d */
[----:B------:R-:W-:Y:S01]  /*80c0*/  HADD2.F32 R46, -RZ, R46.H0_H0 ;  /* 0x2000002eff2e7230 */ /* 0x000fe20000004100 */
[----:B------:R-:W-:Y:S01]  /*80d0*/  F2FP.F16.E4M3.UNPACK_B R14, R14 ;  /* 0x0000000eff0e723e */ /* 0x000fe200020006ff */
[----:B------:R-:W-:Y:S02]  /*80e0*/  HADD2.F32 R13, -RZ, R52.H1_H1 ;  /* 0x30000034ff0d7230 */ /* 0x000fe40000004100 */
[----:B------:R-:W-:Y:S01]  /*80f0*/  FMUL.FTZ R61, R47, R57 ;  /* 0x000000392f3d7220 */ /* 0x000fe20000410000 */
[----:B------:R-:W-:-:S02]  /*8100*/  HADD2.F32 R55, -RZ, R55.H0_H0 ;  /* 0x20000037ff377230 */ /* 0x000fc40000004100 */
[C---:B------:R-:W-:Y:S01]  /*8110*/  FMUL.FTZ R48, R46.reuse, R57 ;  /* 0x000000392e307220 */ /* 0x040fe20000410000 */
[----:B------:R-:W-:Y:S01]  /*8120*/  FFMA.FTZ R57, R49, R54, R58 ;  /* 0x0000003631397223 */ /* 0x000fe2000001003a */
[-C--:B------:R-:W-:Y:S01]  /*8130*/  FFMA.FTZ R61, R46, R13.reuse, -R61 ;  /* 0x0000000d2e3d7223 */ /* 0x080fe2000001083d */
[--C-:B------:R-:W-:Y:S02]  /*8140*/  HADD2.F32 R46, -RZ, R15.reuse.H0_H0 ;  /* 0x2000000fff2e7230 */ /* 0x100fe40000004100 */
[----:B------:R-:W-:Y:S01]  /*8150*/  FFMA.FTZ R54, R47, R13, R48 ;  /* 0x0000000d2f367223 */ /* 0x000fe20000010030 */
[--C-:B------:R-:W-:Y:S01]  /*8160*/  HADD2.F32 R13, -RZ, R14.reuse.H0_H0 ;  /* 0x2000000eff0d7230 */ /* 0x100fe20000004100 */
[----:B------:R-:W-:Y:S01]  /*8170*/  F2FP.SATFINITE.E4M3.F32.PACK_AB_MERGE_C R57, R57, R62, RZ ;  /* 0x0000003e3939723e */ /* 0x000fe200048070ff */
[----:B------:R-:W-:Y:S02]  /*8180*/  HADD2.F32 R15, -RZ, R15.H1_H1 ;  /* 0x3000000fff0f7230 */ /* 0x000fe40000004100 */
[----:B------:R-:W-:Y:S01]  /*8190*/  FMUL.FTZ R58, R46, R55 ;  /* 0x000000372e3a7220 */ /* 0x000fe20000410000 */
[----:B------:R-:W-:Y:S01]  /*81a0*/  HADD2.F32 R14, -RZ, R14.H1_H1 ;  /* 0x3000000eff0e7230 */ /* 0x000fe20000004100 */
[----:B------:R-:W-:Y:S01]  /*81b0*/  F2FP.SATFINITE.E4M3.F32.PACK_AB_MERGE_C R54, R54, R61, RZ ;  /* 0x0000003d3636723e */ /* 0x000fe200048070ff */
[----:B------:R-:W-:-:S02]  /*81c0*/  HADD2.F32 R56, -RZ, R56.H0_H0 ;  /* 0x20000038ff387230 */ /* 0x000fc40000004100 */
[----:B------:R-:W-:Y:S01]  /*81d0*/  FMUL.FTZ R49, R15, R55 ;  /* 0x000000370f317220 */ /* 0x000fe20000410000 */
[----:B------:R-:W-:Y:S02]  /*81e0*/  HADD2.F32 R53, -RZ, R53.H0_H0 ;  /* 0x20000035ff357230 */ /* 0x000fe40000004100 */
[----:B------:R-:W-:Y:S02]  /*81f0*/  HADD2.F32 R52, -RZ, R52.H0_H0 ;  /* 0x20000034ff347230 */ /* 0x000fe40000004100 */
[-C--:B------:R-:W-:Y:S01]  /*8200*/  FMUL.FTZ R48, R14, R56.reuse ;  /* 0x000000380e307220 */ /* 0x080fe20000410000 */
[----:B------:R-:W-:Y:S01]  /*8210*/  FMUL.FTZ R47, R13, R56 ;  /* 0x000000380d2f7220 */ /* 0x000fe20000410000 */
[-C--:B------:R-:W-:Y:S01]  /*8220*/  FFMA.FTZ R49, R46, R53.reuse, -R49 ;  /* 0x000000352e317223 */ /* 0x080fe20000010831 */
[----:B------:R-:W-:Y:S01]  /*8230*/  FFMA.FTZ R58, R15, R53, R58 ;  /* 0x000000350f3a7223 */ /* 0x000fe2000001003a */
[-C--:B------:R-:W-:Y:S01]  /*8240*/  FFMA.FTZ R48, R13, R52.reuse, -R48 ;  /* 0x000000340d307223 */ /* 0x080fe20000010830 */
[----:B------:R-:W-:Y:S01]  /*8250*/  FFMA.FTZ R47, R14, R52, R47 ;  /* 0x000000340e2f7223 */ /* 0x000fe2000001002f */
[----:B------:R-:W-:-:S02]  /*8260*/  F2FP.SATFINITE.E4M3.F32.PACK_AB_MERGE_C R13, R12, R11, R64 ;  /* 0x0000000b0c0d723e */ /* 0x000fc40004807040 */
[----:B------:R-:W-:Y:S02]  /*8270*/  F2FP.SATFINITE.E4M3.F32.PACK_AB_MERGE_C R12, R60, R59, R63 ;  /* 0x0000003b3c0c723e */ /* 0x000fe4000480703f */
[----:B------:R-:W-:Y:S02]  /*8280*/  F2FP.SATFINITE.E4M3.F32.PACK_AB_MERGE_C R14, R47, R48, R54 ;  /* 0x000000302f0e723e */ /* 0x000fe40004807036 */
[----:B------:R-:W-:-:S07]  /*8290*/  F2FP.SATFINITE.E4M3.F32.PACK_AB_MERGE_C R15, R58, R49, R57 ;  /* 0x000000313a0f723e */ /* 0x000fce0004807039 */
.L_x_486:
[----:B------:R-:W-:Y:S05]  /*82a0*/  BSYNC B2 ;  /* 0x0000000000027941 */ /* 0x000fea0003800000 */
.L_x_485:
[----:B0-----:R0:W-:Y:S02]  /*82b0*/  ST.E.128 desc[UR50][R50.64], R12 ;  /* 0x0000000c32007985 */ /* 0x0011e4000c101d32 */
.L_x_484:
[----:B------:R-:W-:Y:S05]  /*82c0*/  BSYNC B1 ;  /* 0x0000000000017941 */ /* 0x000fea0003800000 */
.L_x_483:
        /* <DEDUP_REMOVED lines=9> */
[----:B------:R-:W-:Y:S02]  /*8360*/  SHF.R.U32.HI R44, RZ, 0x8, R45 ;  /* 0x00000008ff2c7819 */ /* 0x000fe4000001162d */
[--C-:B------:R-:W-:Y:S02]  /*8370*/  SHF.R.U32.HI R42, RZ, 0x8, R43.reuse ;  /* 0x00000008ff2a7819 */ /* 0x100fe4000001162b */
[----:B----4-:R-:W-:Y:S01]  /*8380*/  LOP3.LUT R11, R43, 0xff0000ff, RZ, 0xc0, !PT ;  /* 0xff0000ff2b0b7812 */ /* 0x010fe200078ec0ff */
[----:B------:R-:W-:Y:S01]  /*8390*/  IMAD.SHL.U32 R44, R44, 0x100, RZ ;  /* 0x000001002c2c7824 */ /* 0x000fe200078e00ff */
[----:B------:R-:W-:Y:S01]  /*83a0*/  SHF.R.U32.HI R48, RZ, 0x10, R43 ;  /* 0x00000010ff307819 */ /* 0x000fe2000001162b */
[----:B------:R-:W-:Y:S01]  /*83b0*/  IMAD.SHL.U32 R42, R42, 0x100, RZ ;  /* 0x000001002a2a7824 */ /* 0x000fe200078e00ff */
[----:B------:R-:W-:Y:S02]  /*83c0*/  LOP3.LUT R43, R45, 0xff0000ff, RZ, 0xc0, !PT ;  /* 0xff0000ff2d2b7812 */ /* 0x000fe400078ec0ff */
[----:B------:R-:W-:-:S02]  /*83d0*/  SHF.R.U32.HI R49, RZ, 0x10, R45 ;  /* 0x00000010ff317819 */ /* 0x000fc4000001162d */
[----:B0-----:R-:W-:Y:S02]  /*83e0*/  MOV R37, R12 ;  /* 0x0000000c00257202 */ /* 0x001fe40000000f00 */
[----:B------:R-:W-:Y:S01]  /*83f0*/  LOP3.LUT R12, R43, 0xff00, R44, 0xf8, !PT ;  /* 0x0000ff002b0c7812 */ /* 0x000fe200078ef82c */
[----:B------:R-:W-:Y:S01]  /*8400*/  IMAD.U32 R43, R48, 0x10000, RZ ;  /* 0x00010000302b7824 */ /* 0x000fe200078e00ff */
[----:B------:R-:W-:Y:S01]  /*8410*/  LOP3.LUT R42, R11, 0xff00, R42, 0xf8, !PT ;  /* 0x0000ff000b2a7812 */ /* 0x000fe200078ef82a */
[----:B------:R-:W-:Y:S01]  /*8420*/  IMAD.U32 R49, R49, 0x10000, RZ ;  /* 0x0001000031317824 */ /* 0x000fe200078e00ff */
[----:B------:R-:W-:Y:S02]  /*8430*/  F2FP.F16.E4M3.UNPACK_B R11, R13 ;  /* 0x0000000dff0b723e */ /* 0x000fe400020006ff */
[----:B------:R-:W-:Y:S02]  /*8440*/  F2FP.F16.E4M3.UNPACK_B R44, R129.H1 ;  /* 0x00000081ff2c723e */ /* 0x000fe400030006ff */
[----:B------:R-:W-:-:S02]  /*8450*/  F2FP.F16.E4M3.UNPACK_B R13, R13.H1 ;  /* 0x0000000dff0d723e */ /* 0x000fc400030006ff */
[----:B------:R-:W-:Y:S01]  /*8460*/  LOP3.LUT R45, R42, 0xff0000, R43, 0xf8, !PT ;  /* 0x00ff00002a2d7812 */ /* 0x000fe200078ef82b */
[--C-:B------:R-:W-:Y:S01]  /*8470*/  HADD2.F32 R48, -RZ, R44.reuse.H0_H0 ;  /* 0x2000002cff307230 */ /* 0x100fe20000004100 */
[----:B------:R-:W-:Y:S01]  /*8480*/  LOP3.LUT R50, R12, 0xff0000, R49, 0xf8, !PT ;  /* 0x00ff00000c327812 */ /* 0x000fe200078ef831 */
[--C-:B------:R-:W-:Y:S01]  /*8490*/  HADD2.F32 R12, -RZ, R11.reuse.H1_H1 ;  /* 0x3000000bff0c7230 */ /* 0x100fe20000004100 */
[----:B------:R-:W-:Y:S01]  /*84a0*/  F2FP.F16.E4M3.UNPACK_B R43, R128.H1 ;  /* 0x00000080ff2b723e */ /* 0x000fe200030006ff */
[----:B------:R-:W-:Y:S01]  /*84b0*/  HADD2.F32 R11, -RZ, R11.H0_H0 ;  /* 0x2000000bff0b7230 */ /* 0x000fe20000004100 */
[----:B------:R-:W-:Y:S01]  /*84c0*/  F2FP.F16.E4M3.UNPACK_B R129, R129 ;  /* 0x00000081ff81723e */ /* 0x000fe200020006ff */
[----:B------:R-:W-:Y:S02]  /*84d0*/  HADD2.F32 R49, -RZ, R44.H1_H1 ;  /* 0x3000002cff317230 */ /* 0x000fe40000004100 */
[----:B------:R-:W-:Y:S01]  /*84e0*/  FMUL.FTZ R52, R12, R48 ;  /* 0x000000300c347220 */ /* 0x000fe20000410000 */
[----:B------:R-:W-:-:S02]  /*84f0*/  HADD2.F32 R42, -RZ, R13.H1_H1 ;  /* 0x3000000dff2a7230 */ /* 0x000fc40000004100 */
[C---:B------:R-:W-:Y:S01]  /*8500*/  FMUL.FTZ R51, R11.reuse, R48 ;  /* 0x000000300b337220 */ /* 0x040fe20000410000 */
[----:B------:R-:W-:Y:S01]  /*8510*/  HADD2.F32 R44, -RZ, R43.H0_H0 ;  /* 0x2000002bff2c7230 */ /* 0x000fe20000004100 */
[----:B------:R-:W-:Y:S01]  /*8520*/  F2FP.F16.E4M3.UNPACK_B R128, R128 ;  /* 0x00000080ff80723e */ /* 0x000fe200020006ff */
[----:B------:R-:W-:Y:S02]  /*8530*/  HADD2.F32 R13, -RZ, R13.H0_H0 ;  /* 0x2000000dff0d7230 */ /* 0x000fe40000004100 */
[-C--:B------:R-:W-:Y:S01]  /*8540*/  FMUL.FTZ R48, R42, R49.reuse ;  /* 0x000000312a307220 */ /* 0x080fe20000410000 */
[----:B------:R-:W-:Y:S02]  /*8550*/  HADD2.F32 R43, -RZ, R43.H1_H1 ;  /* 0x3000002bff2b7230 */ /* 0x000fe40000004100 */
[-C--:B------:R-:W-:Y:S01]  /*8560*/  FFMA.FTZ R11, R11, R44.reuse, -R52 ;  /* 0x0000002c0b0b7223 */ /* 0x080fe20000010834 */
[----:B------:R-:W-:Y:S01]  /*8570*/  FFMA.FTZ R12, R12, R44, R51 ;  /* 0x0000002c0c0c7223 */ /* 0x000fe20000010033 */
[----:B------:R-:W-:Y:S01]  /*8580*/  FMUL.FTZ R49, R13, R49 ;  /* 0x000000310d317220 */ /* 0x000fe20000410000 */
[----:B------:R-:W-:-:S02]  /*8590*/  HADD2.F32 R44, -RZ, R128.H1_H1 ;  /* 0x30000080ff2c7230 */ /* 0x000fc40000004100 */
[----:B------:R-:W-:Y:S01]  /*85a0*/  FFMA.FTZ R55, R13, R43, -R48 ;  /* 0x0000002b0d377223 */ /* 0x000fe20000010830 */
[----:B------:R-:W-:Y:S01]  /*85b0*/  F2FP.F16.E4M3.UNPACK_B R13, R37.H1 ;  /* 0x00000025ff0d723e */ /* 0x000fe200030006ff */
[----:B------:R-:W-:Y:S01]  /*85c0*/  FFMA.FTZ R56, R42, R43, R49 ;  /* 0x0000002b2a387223 */ /* 0x000fe20000010031 */
[----:B------:R-:W-:Y:S01]  /*85d0*/  F2FP.F16.E4M3.UNPACK_B R37, R37 ;  /* 0x00000025ff25723e */ /* 0x000fe200020006ff */
[----:B------:R-:W-:Y:S02]  /*85e0*/  HADD2.F32 R48, -RZ, R129.H0_H0 ;  /* 0x20000081ff307230 */ /* 0x000fe40000004100 */
[--C-:B------:R-:W-:Y:S01]  /*85f0*/  HADD2.F32 R42, -RZ, R13.reuse.H0_H0 ;  /* 0x2000000dff2a7230 */ /* 0x100fe20000004100 */
[----:B------:R-:W-:Y:S01]  /*8600*/  F2FP.SATFINITE.E4M3.F32.PACK_AB_MERGE_C R58, R56, R55, RZ ;  /* 0x00000037383a723e */ /* 0x000fe200048070ff */
[----:B------:R-:W-:Y:S02]  /*8610*/  HADD2.F32 R43, -RZ, R13.H1_H1 ;  /* 0x3000000dff2b7230 */ /* 0x000fe40000004100 */
[----:B------:R-:W-:-:S02]  /*8620*/  HADD2.F32 R13, -RZ, R37.H0_H0 ;  /* 0x20000025ff0d7230 */ /* 0x000fc40000004100 */
[----:B------:R-:W-:Y:S02]  /*8630*/  HADD2.F32 R37, -RZ, R37.H1_H1 ;  /* 0x30000025ff257230 */ /* 0x000fe40000004100 */
[----:B------:R-:W-:Y:S02]  /*8640*/  HADD2.F32 R49, -RZ, R129.H1_H1 ;  /* 0x30000081ff317230 */ /* 0x000fe40000004100 */
[----:B------:R-:W-:Y:S02]  /*8650*/  HADD2.F32 R128, -RZ, R128.H0_H0 ;  /* 0x20000080ff807230 */ /* 0x000fe40000004100 */
[-C--:B------:R-:W-:Y:S01]  /*8660*/  FMUL.FTZ R52, R37, R48.reuse ;  /* 0x0000003025347220 */ /* 0x080fe20000410000 */
[----:B------:R-:W-:Y:S01]  /*8670*/  FMUL.FTZ R48, R13, R48 ;  /* 0x000000300d307220 */ /* 0x000fe20000410000 */
[-C--:B------:R-:W-:Y:S01]  /*8680*/  FMUL.FTZ R51, R43, R49.reuse ;  /* 0x000000312b337220 */ /* 0x080fe20000410000 */
[C---:B------:R-:W-:Y:S01]  /*8690*/  FMUL.FTZ R54, R42.reuse, R49 ;  /* 0x000000312a367220 */ /* 0x040fe20000410000 */
[-C--:B------:R-:W-:Y:S01]  /*86a0*/  FFMA.FTZ R53, R13, R128.reuse, -R52 ;  /* 0x000000800d357223 */ /* 0x080fe20000010834 */
[----:B------:R-:W-:Y:S01]  /*86b0*/  FFMA.FTZ R128, R37, R128, R48 ;  /* 0x0000008025807223 */ /* 0x000fe20000010030 */
[-C--:B------:R-:W-:Y:S01]  /*86c0*/  FFMA.FTZ R51, R42, R44.reuse, -R51 ;  /* 0x0000002c2a337223 */ /* 0x080fe20000010833 */
[----:B------:R-:W-:Y:S01]  /*86d0*/  FFMA.FTZ R54, R43, R44, R54 ;  /* 0x0000002c2b367223 */ /* 0x000fe20000010036 */
[----:B------:R-:W-:-:S02]  /*86e0*/  F2FP.F16.E4M3.UNPACK_B R37, R15.H1 ;  /* 0x0000000fff25723e */ /* 0x000fc400030006ff */
[----:B------:R-:W-:Y:S02]  /*86f0*/  F2FP.F16.E4M3.UNPACK_B R49, R50.H1 ;  /* 0x00000032ff31723e */ /* 0x000fe400030006ff */
[----:B------:R-:W-:Y:S01]  /*8700*/  F2FP.SATFINITE.E4M3.F32.PACK_AB_MERGE_C R57, R54, R51, RZ ;  /* 0x000000333639723e */ /* 0x000fe200048070ff */
[----:B------:R-:W-:Y:S01]  /*8710*/  HADD2.F32 R43, -RZ, R37.H1_H1 ;  /* 0x30000025ff2b7230 */ /* 0x000fe20000004100 */
[-C--:B------:R-:W-:Y:S01]  /*8720*/  F2FP.F16.E4M3.UNPACK_B R44, R45.reuse.H1 ;  /* 0x0000002dff2c723e */ /* 0x080fe200030006ff */
[----:B------:R-:W-:Y:S01]  /*8730*/  HADD2.F32 R51, -RZ, R49.H1_H1 ;  /* 0x30000031ff337230 */ /* 0x000fe20000004100 */
[----:B------:R-:W-:Y:S01]  /*8740*/  F2FP.F16.E4M3.UNPACK_B R13, R14.H1 ;  /* 0x0000000eff0d723e */ /* 0x000fe200030006ff */
[----:B------:R-:W-:Y:S01]  /*8750*/  HADD2.F32 R42, -RZ, R37.H0_H0 ;  /* 0x20000025ff2a7230 */ /* 0x000fe20000004100 */
[----:B------:R-:W-:Y:S01]  /*8760*/  F2FP.F16.E4M3.UNPACK_B R50, R50 ;  /* 0x00000032ff32723e */ /* 0x000fe200020006ff */
        /* <DEDUP_REMOVED lines=9> */
[-C--:B------:R-:W-:Y:S01]  /*8800*/  FMUL.FTZ R54, R37, R52.reuse ;  /* 0x0000003425367220 */ /* 0x080fe20000410000 */
        /* <DEDUP_REMOVED lines=9> */
[----:B------:R-:W-:Y:S01]  /*88a0*/  HADD2.F32 R42, -RZ, R49.H0_H0 ;  /* 0x20000031ff2a7230 */ /* 0x000fe20000004100 */
[----:B------:R-:W-:Y:S01]  /*88b0*/  F2FP.SATFINITE.E4M3.F32.PACK_AB_MERGE_C R51, R51, R54, RZ ;  /* 0x000000363333723e */ /* 0x000fe200048070ff */
[--C-:B------:R-:W-:Y:S01]  /*88c0*/  HADD2.F32 R13, -RZ, R14.reuse.H0_H0 ;  /* 0x2000000eff0d7230 */ /* 0x100fe20000004100 */
[----:B------:R-:W-:Y:S01]  /*88d0*/  F2FP.SATFINITE.E4M3.F32.PACK_AB_MERGE_C R55, R56, R55, RZ ;  /* 0x000000373837723e */ /* 0x000fe200048070ff */
[----:B------:R-:W-:-:S02]  /*88e0*/  HADD2.F32 R14, -RZ, R14.H1_H1 ;  /* 0x3000000eff0e7230 */ /* 0x000fc40000004100 */
[-C--:B------:R-:W-:Y:S01]  /*88f0*/  FMUL.FTZ R48, R15, R42.reuse ;  /* 0x0000002a0f307220 */ /* 0x080fe20000410000 */
[----:B------:R-:W-:Y:S02]  /*8900*/  HADD2.F32 R44, -RZ, R44.H0_H0 ;  /* 0x2000002cff2c7230 */ /* 0x000fe40000004100 */
[----:B------:R-:W-:Y:S01]  /*8910*/  FMUL.FTZ R52, R37, R42 ;  /* 0x0000002a25347220 */ /* 0x000fe20000410000 */
[----:B------:R-:W-:Y:S02]  /*8920*/  HADD2.F32 R45, -RZ, R45.H0_H0 ;  /* 0x2000002dff2d7230 */ /* 0x000fe40000004100 */
[CC--:B------:R-:W-:Y:S01]  /*8930*/  FMUL.FTZ R42, R14.reuse, R50.reuse ;  /* 0x000000320e2a7220 */ /* 0x0c0fe20000410000 */
        /* <DEDUP_REMOVED lines=9> */
.L_x_490:
[----:B------:R-:W-:Y:S05]  /*89d0*/  BSYNC B2 ;  /* 0x0000000000027941 */ /* 0x000fea0003800000 */
.L_x_489:
[----:B0-----:R0:W-:Y:S02]  /*89e0*/  ST.E.128 desc[UR50][R46.64], R12 ;  /* 0x0000000c2e007985 */ /* 0x0011e4000c101d32 */
.L_x_488:
[----:B------:R-:W-:Y:S05]  /*89f0*/  BSYNC B1 ;  /* 0x0000000000017941 */ /* 0x000fea0003800000 */
.L_x_487:
[----:B------:R-:W-:-:S13]  /*8a00*/  ISETP.NE.AND P2, PT, R33, RZ, PT ;  /* 0x000000ff2100720c */ /* 0x000fda0003f45270 */
[----:B------:R-:W-:Y:S05]  /*8a10*/  @!P2 BRA `(.L_x_470) ;  /* 0x000000700090a947 */ /* 0x000fea0003800000 */
[----:B0-----:R0:W0:Y:S01]  /*8a20*/  LDS.128 R12, [R36+0x21400] ;  /* 0x02140000240c7984 */ /* 0x0010220000000c00 */
[----:B--2---:R-:W-:Y:S01]  /*8a30*/  IADD3 R42, P2, R193, R121, RZ ;  /* 0x00000079c12a7210 */ /* 0x004fe20007f5e0ff */
[----:B------:R-:W-:Y:S04]  /*8a40*/  BSSY B1, `(.L_x_491) ;  /* 0x000006b000017945 */ /* 0x000fe80003800000 */
[----:B------:R-:W-:Y:S01]  /*8a50*/  IMAD.X R43, R65, 0x1, R203, P2 ;  /* 0x00000001412b7824 */ /* 0x000fe200010e06cb */
[----:B------:R-:W-:-:S13]  /*8a60*/  ISETP.GE.AND P2, PT, R201, R117, PT ;  /* 0x00000075c900720c */ /* 0x000fda0003f46270 */
[----:B------:R-:W-:Y:S05]  /*8a70*/  @P2 BRA `(.L_x_492) ;  /* 0x00000004009c2947 */ /* 0x000fea0003800000 */
[--C-:B----4-:R-:W-:Y:S01]  /*8a80*/  SHF.R.U32.HI R11, RZ, 0x8, R39.reuse ;  /* 0x00000008ff0b7819 */ /* 0x110fe20000011627 */
[----:B0-----:R-:W-:Y:S01]  /*8a90*/  IMAD.MOV.U32 R36, RZ, RZ, R12 ;  /* 0x000000ffff247224 */ /* 0x001fe200078e000c */
[----:B------:R-:W-:Y:S02]  /*8aa0*/  SHF.R.U32.HI R45, RZ, 0x10, R39 ;  /* 0x00000010ff2d7819 */ /* 0x000fe40000011627 */
[----:B------:R-:W-:Y:S01]  /*8ab0*/  LOP3.LUT R38, R39, 0xff0000ff, RZ, 0xc0, !PT ;  /* 0xff0000ff27267812 */ /* 0x000fe200078ec0ff */
[----:B------:R-:W-:Y:S01]  /*8ac0*/  IMAD.SHL.U32 R11, R11, 0x100, RZ ;  /* 0x000001000b0b7824 */ /* 0x000fe200078e00ff */
[--C-:B------:R-:W-:Y:S01]  /*8ad0*/  SHF.R.U32.HI R39, RZ, 0x8, R41.reuse ;  /* 0x00000008ff277819 */ /* 0x100fe20000011629 */
[----:B------:R-:W-:Y:S01]  /*8ae0*/  IMAD.U32 R12, R45, 0x10000, RZ ;  /* 0x000100002d0c7824 */ /* 0x000fe200078e00ff */
[----:B------:R-:W-:Y:S02]  /*8af0*/  SHF.R.U32.HI R44, RZ, 0x10, R41 ;  /* 0x00000010ff2c7819 */ /* 0x000fe40000011629 */
[----:B------:R-:W-:-:S02]  /*8b00*/  LOP3.LUT R40, R41, 0xff0000ff, RZ, 0xc0, !PT ;  /* 0xff0000ff29287812 */ /* 0x000fc400078ec0ff */
[----:B------:R-:W-:Y:S02]  /*8b10*/  SHF.L.U32 R39, R39, 0x8, RZ ;  /* 0x0000000827277819 */ /* 0x000fe400000006ff */
[----:B------:R-:W-:Y:S01]  /*8b20*/  LOP3.LUT R37, R38, 0xff00, R11, 0xf8, !PT ;  /* 0x0000ff0026257812 */ /* 0x000fe200078ef80b */
[----:B------:R-:W-:Y:S01]  /*8b30*/  IMAD.U32 R38, R44, 0x10000, RZ ;  /* 0x000100002c267824 */ /* 0x000fe200078e00ff */
[----:B------:R-:W-:Y:S02]  /*8b40*/  LOP3.LUT R41, R40, 0xff00, R39, 0xf8, !PT ;  /* 0x0000ff0028297812 */ /* 0x000fe400078ef827 */
[----:B------:R-:W-:Y:S02]  /*8b50*/  F2FP.F16.E4M3.UNPACK_B R39, R87.H1 ;  /* 0x00000057ff27723e */ /* 0x000fe400030006ff */
[-C--:B------:R-:W-:Y:S02]  /*8b60*/  F2FP.F16.E4M3.UNPACK_B R11, R13.reuse ;  /* 0x0000000dff0b723e */ /* 0x080fe400020006ff */
[----:B------:R-:W-:Y:S01]  /*8b70*/  LOP3.LUT R45, R41, 0xff0000, R38, 0xf8, !PT ;  /* 0x00ff0000292d7812 */ /* 0x000fe200078ef826 */
[----:B------:R-:W-:Y:S01]  /*8b80*/  HADD2.F32 R41, -RZ, R39.H0_H0 ;  /* 0x20000027ff297230 */ /* 0x000fe20000004100 */
[----:B------:R-:W-:Y:S01]  /*8b90*/  LOP3.LUT R40, R37, 0xff0000, R12, 0xf8, !PT ;  /* 0x00ff000025287812 */ /* 0x000fe200078ef80c */
[----:B------:R-:W-:Y:S01]  /*8ba0*/  HADD2.F32 R12, -RZ, R11.H1_H1 ;  /* 0x3000000bff0c7230 */ /* 0x000fe20000004100 */
[----:B------:R-:W-:Y:S01]  /*8bb0*/  F2FP.F16.E4M3.UNPACK_B R38, R86.H1 ;  /* 0x00000056ff26723e */ /* 0x000fe200030006ff */
[----:B------:R-:W-:Y:S01]  /*8bc0*/  HADD2.F32 R44, -RZ, R39.H1_H1 ;  /* 0x30000027ff2c7230 */ /* 0x000fe20000004100 */
[----:B------:R-:W-:Y:S01]  /*8bd0*/  F2FP.F16.E4M3.UNPACK_B R13, R13.H1 ;  /* 0x0000000dff0d723e */ /* 0x000fe200030006ff */
[----:B------:R-:W-:-:S02]  /*8be0*/  HADD2.F32 R11, -RZ, R11.H0_H0 ;  /* 0x2000000bff0b7230 */ /* 0x000fc40000004100 */
[C---:B------:R-:W-:Y:S01]  /*8bf0*/  FMUL.FTZ R46, R12.reuse, R41 ;  /* 0x000000290c2e7220 */ /* 0x040fe20000410000 */
[--C-:B------:R-:W-:Y:S01]  /*8c00*/  HADD2.F32 R39, -RZ, R38.reuse.H0_H0 ;  /* 0x20000026ff277230 */ /* 0x100fe20000004100 */
[----:B------:R-:W-:Y:S01]  /*8c10*/  F2FP.F16.E4M3.UNPACK_B R87, R87 ;  /* 0x00000057ff57723e */ /* 0x000fe200020006ff */
[--C-:B------:R-:W-:Y:S02]  /*8c20*/  HADD2.F32 R37, -RZ, R13.reuse.H1_H1 ;  /* 0x3000000dff257230 */ /* 0x100fe40000004100 */
[C---:B------:R-:W-:Y:S01]  /*8c30*/  FMUL.FTZ R41, R11.reuse, R41 ;  /* 0x000000290b297220 */ /* 0x040fe20000410000 */
[----:B------:R-:W-:Y:S02]  /*8c40*/  HADD2.F32 R13, -RZ, R13.H0_H0 ;  /* 0x2000000dff0d7230 */ /* 0x000fe40000004100 */
[-C--:B------:R-:W-:Y:S01]  /*8c50*/  FFMA.FTZ R11, R11, R39.reuse, -R46 ;  /* 0x000000270b0b7223 */ /* 0x080fe2000001082e */
[----:B------:R-:W-:Y:S02]  /*8c60*/  HADD2.F32 R38, -RZ, R38.H1_H1 ;  /* 0x30000026ff267230 */ /* 0x000fe40000004100 */
[-C--:B------:R-:W-:Y:S01]  /*8c70*/  FMUL.FTZ R46, R37, R44.reuse ;  /* 0x0000002c252e7220 */ /* 0x080fe20000410000 */
[----:B------:R-:W-:Y:S01]  /*8c80*/  FFMA.FTZ R12, R12, R39, R41 ;  /* 0x000000270c0c7223 */ /* 0x000fe20000010029 */
[----:B------:R-:W-:Y:S01]  /*8c90*/  FMUL.FTZ R44, R13, R44 ;  /* 0x0000002c0d2c7220 */ /* 0x000fe20000410000 */
[----:B------:R-:W-:-:S02]  /*8ca0*/  HADD2.F32 R41, -RZ, R87.H1_H1 ;  /* 0x30000057ff297230 */ /* 0x000fc40000004100 */
[----:B------:R-:W-:Y:S01]  /*8cb0*/  FFMA.FTZ R47, R13, R38, -R46 ;  /* 0x000000260d2f7223 */ /* 0x000fe2000001082e */
[----:B------:R-:W-:Y:S01]  /*8cc0*/  F2FP.F16.E4M3.UNPACK_B R13, R36.H1 ;  /* 0x00000024ff0d723e */ /* 0x000fe200030006ff */
[----:B------:R-:W-:Y:S01]  /*8cd0*/  FFMA.FTZ R50, R37, R38, R44 ;  /* 0x0000002625327223 */ /* 0x000fe2000001002c */
[----:B------:R-:W-:Y:S01]  /*8ce0*/  F2FP.F16.E4M3.UNPACK_B R36, R36 ;  /* 0x00000024ff24723e */ /* 0x000fe200020006ff */
[----:B------:R-:W-:Y:S01]  /*8cf0*/  HADD2.F32 R87, -RZ, R87.H0_H0 ;  /* 0x20000057ff577230 */ /* 0x000fe20000004100 */
[----:B------:R-:W-:Y:S01]  /*8d00*/  F2FP.F16.E4M3.UNPACK_B R86, R86 ;  /* 0x00000056ff56723e */ /* 0x000fe200020006ff */
[--C-:B------:R-:W-:Y:S01]  /*8d10*/  HADD2.F32 R37, -RZ, R13.reuse.H0_H0 ;  /* 0x2000000dff257230 */ /* 0x100fe20000004100 */
[----:B------:R-:W-:Y:S01]  /*8d20*/  F2FP.SATFINITE.E4M3.F32.PACK_AB_MERGE_C R53, R50, R47, RZ ;  /* 0x0000002f3235723e */ /* 0x000fe200048070ff */
[----:B------:R-:W-:Y:S02]  /*8d30*/  HADD2.F32 R38, -RZ, R13.H1_H1 ;  /* 0x3000000dff267230 */ /* 0x000fe40000004100 */
[----:B------:R-:W-:-:S02]  /*8d40*/  HADD2.F32 R13, -RZ, R36.H0_H0 ;  /* 0x20000024ff0d7230 */ /* 0x000fc40000004100 */
[----:B------:R-:W-:Y:S02]  /*8d50*/  HADD2.F32 R36, -RZ, R36.H1_H1 ;  /* 0x30000024ff247230 */ /* 0x000fe40000004100 */
[-C--:B------:R-:W-:Y:S01]  /*8d60*/  FMUL.FTZ R46, R38, R41.reuse ;  /* 0x00000029262e7220 */ /* 0x080fe20000410000 */
[--C-:B------:R-:W-:Y:S02]  /*8d70*/  HADD2.F32 R39, -RZ, R86.reuse.H1_H1 ;  /* 0x30000056ff277230 */ /* 0x100fe40000004100 */
        /* <DEDUP_REMOVED lines=8> */
[----:B------:R-:W-:-:S02]  /*8e00*/  F2FP.F16.E4M3.UNPACK_B R36, R15.H1 ;  /* 0x0000000fff24723e */ /* 0x000fc400030006ff */
[-C--:B------:R-:W-:Y:S02]  /*8e10*/  F2FP.F16.E4M3.UNPACK_B R44, R45.reuse.H1 ;  /* 0x0000002dff2c723e */ /* 0x080fe400030006ff */
[----:B------:R-:W-:Y:S01]  /*8e20*/  F2FP.F16.E4M3.UNPACK_B R39, R40.H1 ;  /* 0x00000028ff27723e */ /* 0x000fe200030006ff */
[----:B------:R-:W-:Y:S01]  /*8e30*/  HADD2.F32 R38, -RZ, R36.H1_H1 ;  /* 0x30000024ff267230 */ /* 0x000fe20000004100 */
[----:B------:R-:W-:Y:S01]  /*8e40*/  F2FP.F16.E4M3.UNPACK_B R13, R14.H1 ;  /* 0x0000000eff0d723e */ /* 0x000fe200030006ff */
[----:B------:R-:W-:Y:S01]  /*8e50*/  HADD2.F32 R47, -RZ, R44.H1_H1 ;  /* 0x3000002cff2f7230 */ /* 0x000fe20000004100 */
[----:B------:R-:W-:Y:S01]  /*8e60*/  F2FP.F16.E4M3.UNPACK_B R45, R45 ;  /* 0x0000002dff2d723e */ /* 0x000fe200020006ff */
[----:B------:R-:W-:Y:S01]  /*8e70*/  HADD2.F32 R37, -RZ, R36.H0_H0 ;  /* 0x20000024ff257230 */ /* 0x000fe20000004100 */
[----:B------:R-:W-:Y:S01]  /*8e80*/  F2FP.SATFINITE.E4M3.F32.PACK_AB_MERGE_C R52, R41, R46, RZ ;  /* 0x0000002e2934723e */ /* 0x000fe200048070ff */
[----:B------:R-:W-:Y:S01]  /*8e90*/  HADD2.F32 R41, -RZ, R39.H1_H1 ;  /* 0x30000027ff297230 */ /* 0x000fe20000004100 */
[----:B------:R-:W-:Y:S01]  /*8ea0*/  F2FP.F16.E4M3.UNPACK_B R40, R40 ;  /* 0x00000028ff28723e */ /* 0x000fe200020006ff */
[----:B------:R-:W-:-:S02]  /*8eb0*/  HADD2.F32 R36, -RZ, R13.H1_H1 ;  /* 0x3000000dff247230 */ /* 0x000fc40000004100 */
[-C--:B------:R-:W-:Y:S01]  /*8ec0*/  FMUL.FTZ R50, R38, R47.reuse ;  /* 0x0000002f26327220 */ /* 0x080fe20000410000 */
[----:B------:R-:W-:Y:S02]  /*8ed0*/  HADD2.F32 R46, -RZ, R45.H1_H1 ;  /* 0x3000002dff2e7230 */ /* 0x000fe40000004100 */
        /* <DEDUP_REMOVED lines=13> */
[--C-:B------:R-:W-:Y:S02]  /*8fb0*/  HADD2.F32 R13, -RZ, R14.reuse.H0_H0 ;  /* 0x2000000eff0d7230 */ /* 0x100fe40000004100 */
[----:B------:R-:W-:Y:S01]  /*8fc0*/  HADD2.F32 R15, -RZ, R15.H1_H1 ;  /* 0x3000000fff0f7230 */ /* 0x000fe20000004100 */
[----:B------:R-:W-:Y:S01]  /*8fd0*/  F2FP.SATFINITE.E4M3.F32.PACK_AB_MERGE_C R47, R47, R50, RZ ;  /* 0x000000322f2f723e */ /* 0x000fe200048070ff */
[----:B------:R-:W-:Y:S01]  /*8fe0*/  HADD2.F32 R14, -RZ, R14.H1_H1 ;  /* 0x3000000eff0e7230 */ /* 0x000fe20000004100 */
[----:B------:R-:W-:Y:S01]  /*8ff0*/  F2FP.SATFINITE.E4M3.F32.PACK_AB_MERGE_C R46, R46, R49, RZ ;  /* 0x000000312e2e723e */ /* 0x000fe200048070ff */
[----:B------:R-:W-:-:S02]  /*9000*/  HADD2.F32 R45, -RZ, R45.H0_H0 ;  /* 0x2000002dff2d7230 */ /* 0x000fc40000004100 */
        /* <DEDUP_REMOVED lines=14> */
.L_x_492:
[----:B------:R-:W-:Y:S05]  /*90f0*/  BSYNC B1 ;  /* 0x0000000000017941 */ /* 0x000fea0003800000 */
.L_x_491:
[----:B0-----:R0:W-:Y:S01]  /*9100*/  ST.E.128 desc[UR50][R42.64], R12 ;  /* 0x0000000c2a007985 */ /* 0x0011e2000c101d32 */
[----:B------:R-:W-:Y:S05]  /*9110*/  BRA `(.L_x_470) ;  /* 0x0000006800d07947 */ /* 0x000fea0003800000 */
.L_x_436:
        /* <DEDUP_REMOVED lines=23> */
[----:B------:R-:W-:Y:S01]  /*9290*/  CS2R R78, SRZ ;  /* 0x00000000004e7805 */ /* 0x000fe2000001ff00 */
[----:B------:R-:W-:Y:S06]  /*92a0*/  @P2 BRA `(.L_x_494) ;  /* 0x00000000006c2947 */ /* 0x000fec0003800000 */
[----:B------:R-:W-:Y:S01]  /*92b0*/  ULDC.64 UR4, c[0x0][0x3e8] ;  /* 0x0000fa0000047ab9 */ /* 0x000fe20000000a00 */
[----:B------:R-:W-:Y:S02]  /*92c0*/  CS2R R48, SRZ ;  /* 0x0000000000307805 */ /* 0x000fe4000001ff00 */
[----:B------:R-:W-:Y:S02]  /*92d0*/  IADD3 R80, P1, P4, R102, UR4, R14 ;  /* 0x0000000466507c10 */ /* 0x000fe4000fc3e00e */
[----:B------:R-:W-:Y:S02]  /*92e0*/  CS2R R50, SRZ ;  /* 0x0000000000327805 */ /* 0x000fe4000001ff00 */
[----:B------:R-:W-:Y:S02]  /*92f0*/  CS2R R36, SRZ ;  /* 0x0000000000247805 */ /* 0x000fe4000001ff00 */
[----:B------:R-:W-:Y:S02]  /*9300*/  CS2R R38, SRZ ;  /* 0x0000000000267805 */ /* 0x000fe4000001ff00 */
[----:B------:R-:W-:Y:S01]  /*9310*/  IADD3.X R81, R10, UR5, R11, P1, P4 ;  /* 0x000000050a517c10 */ /* 0x000fe20008fe840b */
[----:B------:R-:W-:-:S02]  /*9320*/  ULDC.64 UR4, c[0x0][0x400] ;  /* 0x0001000000047ab9 */ /* 0x000fc40000000a00 */
[----:B------:R-:W-:-:S04]  /*9330*/  IADD3 R82, P1, P4, R96, UR4, R12 ;  /* 0x0000000460527c10 */ /* 0x000fc8000fc3e00c */
[----:B------:R-:W-:Y:S02]  /*9340*/  IADD3.X R83, R21, UR5, R91, P1, P4 ;  /* 0x0000000515537c10 */ /* 0x000fe40008fe845b */
[----:B------:R-:W-:Y:S02]  /*9350*/  ISETP.GE.AND P1, PT, R16, R117, PT ;  /* 0x000000751000720c */ /* 0x000fe40003f26270 */
[----:B------:R-:W-:Y:S02]  /*9360*/  CS2R R52, SRZ ;  /* 0x0000000000347805 */ /* 0x000fe4000001ff00 */
[----:B------:R-:W-:Y:S02]  /*9370*/  CS2R R54, SRZ ;  /* 0x0000000000367805 */ /* 0x000fe4000001ff00 */
[----:B------:R-:W-:Y:S02]  /*9380*/  CS2R R40, SRZ ;  /* 0x0000000000287805 */ /* 0x000fe4000001ff00 */
[----:B------:R-:W-:-:S05]  /*9390*/  CS2R R42, SRZ ;  /* 0x00000000002a7805 */ /* 0x000fca000001ff00 */
[----:B------:R0:W5:Y:S04]  /*93a0*/  @!P1 LDG.E.128 R48, desc[UR50][R80.64] ;  /* 0x0000003250309981 */ /* 0x000168000c1e1d00 */
[----:B------:R0:W5:Y:S01]  /*93b0*/  @!P1 LDG.E.128 R36, desc[UR50][R82.64] ;  /* 0x0000003252249981 */ /* 0x000162000c1e1d00 */
[----:B------:R-:W-:Y:S02]  /*93c0*/  ISETP.GE.AND P1, PT, R3, R117, PT ;  /* 0x000000750300720c */ /* 0x000fe40003f26270 */
[----:B------:R-:W-:Y:S02]  /*93d0*/  CS2R R76, SRZ ;  /* 0x00000000004c7805 */ /* 0x000fe4000001ff00 */
[----:B------:R-:W-:Y:S02]  /*93e0*/  CS2R R78, SRZ ;  /* 0x00000000004e7805 */ /* 0x000fe4000001ff00 */
[----:B------:R-:W-:-:S02]  /*93f0*/  CS2R R44, SRZ ;  /* 0x00000000002c7805 */ /* 0x000fc4000001ff00 */
[----:B------:R-:W-:-:S05]  /*9400*/  CS2R R46, SRZ ;  /* 0x00000000002e7805 */ /* 0x000fca000001ff00 */
[----:B------:R0:W5:Y:S04]  /*9410*/  @!P1 LDG.E.128 R52, desc[UR50][R80.64+0x20] ;  /* 0x0000203250349981 */ /* 0x000168000c1e1d00 */
[----:B------:R0:W5:Y:S01]  /*9420*/  @!P1 LDG.E.128 R40, desc[UR50][R82.64+0x20] ;  /* 0x0000203252289981 */ /* 0x000162000c1e1d00 */
[----:B------:R-:W-:-:S13]  /*9430*/  ISETP.GE.AND P1, PT, R4, R117, PT ;  /* 0x000000750400720c */ /* 0x000fda0003f26270 */
[----:B------:R0:W5:Y:S04]  /*9440*/  @!P1 LDG.E.128 R76, desc[UR50][R80.64+0x40] ;  /* 0x00004032504c9981 */ /* 0x000168000c1e1d00 */
[----:B------:R0:W5:Y:S02]  /*9450*/  @!P1 LDG.E.128 R44, desc[UR50][R82.64+0x40] ;  /* 0x00004032522c9981 */ /* 0x000164000c1e1d00 */
.L_x_494:
[----:B------:R-:W-:Y:S05]  /*9460*/  BSYNC B1 ;  /* 0x0000000000017941 */ /* 0x000fea0003800000 */
.L_x_493:
[----:B------:R-:W-:Y:S01]  /*9470*/  VIADD R84, R195, 0x80 ;  /* 0x00000080c3547836 */ /* 0x000fe20000000000 */
[----:B------:R-:W-:Y:S01]  /*9480*/  BSSY B1, `(.L_x_495) ;  /* 0x0000026000017945 */ /* 0x000fe20003800000 */
[----:B0-----:R-:W-:Y:S02]  /*9490*/  CS2R R80, SRZ ;  /* 0x0000000000507805 */ /* 0x001fe4000001ff00 */
[----:B------:R-:W-:Y:S02]  /*94a0*/  CS2R R82, SRZ ;  /* 0x0000000000527805 */ /* 0x000fe4000001ff00 */
[----:B-----5:R-:W-:Y:S01]  /*94b0*/  MOV R165, R36 ;  /* 0x0000002400a57202 */ /* 0x020fe20000000f00 */
        /* <DEDUP_REMOVED lines=8> */
[----:B------:R-:W-:Y:S02]  /*9540*/  CS2R R56, SRZ ;  /* 0x0000000000387805 */ /* 0x000fe4000001ff00 */
[----:B------:R-:W-:-:S02]  /*9550*/  IADD3 R14, P1, P5, R96, R12, R109 ;  /* 0x0000000c600e7210 */ /* 0x000fc40007d3e06d */
[----:B------:R-:W-:Y:S02]  /*9560*/  CS2R R58, SRZ ;  /* 0x00000000003a7805 */ /* 0x000fe4000001ff00 */
        /* <DEDUP_REMOVED lines=23> */
.L_x_496:
[----:B------:R-:W-:Y:S05]  /*96e0*/  BSYNC B1 ;  /* 0x0000000000017941 */ /* 0x000fea0003800000 */
.L_x_495:
        /* <DEDUP_REMOVED lines=21> */
[----:B------:R-:W-:Y:S02]  /*9840*/  IMAD.MOV.U32 R146, RZ, RZ, R74 ;  /* 0x000000ffff927224 */ /* 0x000fe400078e004a */
[----:B------:R-:W-:Y:S02]  /*9850*/  IMAD.MOV.U32 R139, RZ, RZ, R80 ;  /* 0x000000ffff8b7224 */ /* 0x000fe400078e0050 */
[----:B------:R-:W-:Y:S01]  /*9860*/  IMAD.MOV.U32 R129, RZ, RZ, R82 ;  /* 0x000000ffff817224 */ /* 0x000fe200078e0052 */
[----:B------:R-:W-:Y:S06]  /*9870*/  @!P1 BRA `(.L_x_497) ;  /* 0x0000000000049947 */ /* 0x000fec0003800000 */
[----:B------:R-:W-:Y:S01]  /*9880*/  BPT.TRAP 0x1 ;  /* 0x000000040000795c */ /* 0x000fe20000300000 */
.L_x_497:
[----:B------:R-:W-:Y:S01]  /*9890*/  IMAD R91, R19, 0x8, R18 ;  /* 0x00000008135b7824 */ /* 0x000fe200078e0212 */
[----:B------:R-:W-:Y:S01]  /*98a0*/  SHF.L.U32 R92, R196, 0x1f, RZ ;  /* 0x0000001fc45c7819 */ /* 0x000fe200000006ff */
[----:B------:R-:W1:Y:S01]  /*98b0*/  LDC R128, c[0x0][0x2f4] ;  /* 0x0000bd00ff807b82 */ /* 0x000e620000000800 */
[----:B------:R-:W-:Y:S02]  /*98c0*/  BSSY B1, `(.L_x_498) ;  /* 0x0000003000017945 */ /* 0x000fe40003800000 */
[----:B------:R-:W2:Y:S02]  /*98d0*/  SYNCS.PHASECHK.TRANS64.TRYWAIT P5, [R91+URZ+0x29890], R92 ;  /* 0x0298905c5b0075a7 */ /* 0x000ea400080a017f */
[----:B--2---:R-:W-:Y:S05]  /*98e0*/  @!P5 BRA `(.L_x_499) ;  /* 0x0000021c00e4d947 */ /* 0x004fea0003800000 */
.L_x_785:
[----:B------:R-:W-:Y:S05]  /*98f0*/  BSYNC B1 ;  /* 0x0000000000017941 */ /* 0x000fea0003800000 */
.L_x_498:
[----:B------:R-:W-:Y:S01]  /*9900*/  UMOV UR4, 0xffffffff ;  /* 0xffffffff00047882 */ /* 0x000fe20000000000 */
[----:B-1----:R-:W-:Y:S02]  /*9910*/  IADD3 R142, -R118, R128, RZ ;  /* 0x00000080768e7210 */ /* 0x002fe40007ffe1ff */
[----:B------:R-:W-:Y:S05]  /*9920*/  BRA.DIV UR4, `(.L_x_500) ;  /* 0x0000021e04e87947 */ /* 0x000fea000b800000 */
[----:B------:R1:W3:Y:S04]  /*9930*/  SHFL.IDX PT, R153, R120, RZ, 0x1e1f ;  /* 0x001e1fff78997589 */ /* 0x0002e800000e0000 */
[----:B------:R1:W4:Y:S02]  /*9940*/  SHFL.IDX PT, R11, R121, RZ, 0x1e1f ;  /* 0x001e1fff790b7589 */ /* 0x00032400000e0000 */
.L_x_789:
[----:B------:R-:W-:Y:S04]  /*9950*/  BSSY B1, `(.L_x_501) ;  /* 0x00002db000017945 */ /* 0x000fe80003800000 */
[----:B------:R-:W-:Y:S05]  /*9960*/  @P2 BRA `(.L_x_502) ;  /* 0x0000002c00642947 */ /* 0x000fea0003800000 */
[----:B------:R-:W-:Y:S01]  /*9970*/  ISETP.NE.AND P2, PT, R28, RZ, PT ;  /* 0x000000ff1c00720c */ /* 0x000fe20003f45270 */
[----:B------:R-:W-:-:S12]  /*9980*/  BSSY B2, `(.L_x_503) ;  /* 0x00000f6000027945 */ /* 0x000fd80003800000 */
[----:B------:R-:W-:Y:S05]  /*9990*/  @!P2 BRA `(.L_x_504) ;  /* 0x0000000c00d0a947 */ /* 0x000fea0003800000 */
[----:B0-----:R-:W-:Y:S01]  /*99a0*/  SEL R12, R118, R142, !P0 ;  /* 0x0000008e760c7207 */ /* 0x001fe20004000000 */
[----:B------:R-:W-:Y:S01]  /*99b0*/  BSSY B3, `(.L_x_505) ;  /* 0x00000eb000037945 */ /* 0x000fe20003800000 */
[----:B------:R-:W-:Y:S02]  /*99c0*/  ISETP.GE.AND P2, PT, R16, R117, PT ;  /* 0x000000751000720c */ /* 0x000fe40003f46270 */
[----:B------:R-:W-:-:S04]  /*99d0*/  SHF.R.S32.HI R13, RZ, 0x1f, R12 ;  /* 0x0000001fff0d7819 */ /* 0x000fc8000001140c */
[----:B------:R-:W-:-:S04]  /*99e0*/  LEA.HI R13, R13, R12, RZ, 0x5 ;  /* 0x0000000c0d0d7211 */ /* 0x000fc800078f28ff */
[----:B------:R-:W-:-:S04]  /*99f0*/  LEA.HI.SX32 R172, R13, R116, 0x1b ;  /* 0x000000740dac7211 */ /* 0x000fc800078fdaff */
[----:B------:R-:W-:-:S04]  /*9a00*/  SHF.R.S32.HI R13, RZ, 0x1f, R172 ;  /* 0x0000001fff0d7819 */ /* 0x000fc800000114ac */
[----:B------:R-:W-:Y:S01]  /*9a10*/  LEA.HI R13, R13, R172, RZ, 0x2 ;  /* 0x000000ac0d0d7211 */ /* 0x000fe200078f10ff */
[----:B------:R-:W-:-:S03]  /*9a20*/  IMAD.SHL.U32 R172, R172, 0x10, RZ ;  /* 0x00000010acac7824 */ /* 0x000fc600078e00ff */
[----:B------:R-:W-:Y:S02]  /*9a30*/  SHF.R.S32.HI R13, RZ, 0x2, R13 ;  /* 0x00000002ff0d7819 */ /* 0x000fe4000001140d */
[----:B------:R-:W-:-:S03]  /*9a40*/  LOP3.LUT R12, R205, 0x30, R172, 0xf8, !PT ;  /* 0x00000030cd0c7812 */ /* 0x000fc600078ef8ac */
[----:B------:R-:W-:Y:S01]  /*9a50*/  IMAD R13, R13, 0x2800, R207 ;  /* 0x000028000d0d7824 */ /* 0x000fe200078e02cf */
[----:B------:R-:W-:-:S05]  /*9a60*/  LOP3.LUT R12, R12, R206, RZ, 0x3c, !PT ;  /* 0x000000ce0c0c7212 */ /* 0x000fca00078e3cff */
[----:B------:R-:W-:-:S04]  /*9a70*/  IMAD.IADD R12, R13, 0x1, R12 ;  /* 0x000000010d0c7824 */ /* 0x000fc800078e020c */
[C---:B------:R-:W-:Y:S02]  /*9a80*/  IMAD R84, R19.reuse, 0x7800, R12 ;  /* 0x0000780013547824 */ /* 0x040fe400078e020c */
[----:B------:R-:W-:Y:S02]  /*9a90*/  IMAD R12, R19, 0x7800, R136 ;  /* 0x00007800130c7824 */ /* 0x000fe400078e0288 */
[C---:B------:R-:W-:Y:S02]  /*9aa0*/  IMAD.IADD R84, R18.reuse, 0x1, R84 ;  /* 0x0000000112547824 */ /* 0x040fe400078e0254 */
[----:B------:R-:W-:-:S04]  /*9ab0*/  IMAD.IADD R12, R18, 0x1, R12 ;  /* 0x00000001120c7824 */ /* 0x000fc800078e020c */
[----:B------:R-:W0:Y:S04]  /*9ac0*/  LDS.128 R84, [R84+0x1a400] ;  /* 0x01a4000054547984 */ /* 0x000e280000000c00 */
[----:B------:R-:W0:Y:S01]  /*9ad0*/  LDS.128 R12, [R12+0x1a400] ;  /* 0x01a400000c0c7984 */ /* 0x000e220000000c00 */
[----:B------:R-:W-:Y:S05]  /*9ae0*/  @P2 BRA `(.L_x_506) ;  /* 0x0000000c005c2947 */ /* 0x000fea0003800000 */
[----:B------:R-:W-:Y:S02]  /*9af0*/  SHF.R.U32.HI R38, RZ, 0x8, R49 ;  /* 0x00000008ff267819 */ /* 0x000fe40000011631 */
[--C-:B------:R-:W-:Y:S02]  /*9b00*/  SHF.R.U32.HI R36, RZ, 0x10, R51.reuse ;  /* 0x00000010ff247819 */ /* 0x100fe40000011633 */
[----:B------:R-:W-:Y:S02]  /*9b10*/  SHF.R.U32.HI R173, RZ, 0x8, R51 ;  /* 0x00000008ffad7819 */ /* 0x000fe40000011633 */
[----:B------:R-:W-:Y:S01]  /*9b20*/  LOP3.LUT R175, R51, 0xff0000ff, RZ, 0xc0, !PT ;  /* 0xff0000ff33af7812 */ /* 0x000fe200078ec0ff */
[----:B------:R-:W-:Y:S01]  /*9b30*/  IMAD.U32 R36, R36, 0x10000, RZ ;  /* 0x0001000024247824 */ /* 0x000fe200078e00ff */
[----:B------:R-:W-:Y:S01]  /*9b40*/  SHF.R.U32.HI R51, RZ, 0x8, R37 ;  /* 0x00000008ff337819 */ /* 0x000fe20000011625 */
[----:B------:R-:W-:Y:S01]  /*9b50*/  IMAD.SHL.U32 R173, R173, 0x100, RZ ;  /* 0x00000100adad7824 */ /* 0x000fe200078e00ff */
[----:B------:R-:W-:-:S02]  /*9b60*/  SHF.R.U32.HI R48, RZ, 0x10, R49 ;  /* 0x00000010ff307819 */ /* 0x000fc40000011631 */
[----:B------:R-:W-:Y:S02]  /*9b70*/  LOP3.LUT R50, R49, 0xff0000ff, RZ, 0xc0, !PT ;  /* 0xff0000ff31327812 */ /* 0x000fe400078ec0ff */
[----:B------:R-:W-:Y:S01]  /*9b80*/  SHF.R.U32.HI R174, RZ, 0x10, R37 ;  /* 0x00000010ffae7819 */ /* 0x000fe20000011625 */
[----:B------:R-:W-:Y:S01]  /*9b90*/  IMAD.U32 R48, R48, 0x10000, RZ ;  /* 0x0001000030307824 */ /* 0x000fe200078e00ff */
[----:B------:R-:W-:Y:S02]  /*9ba0*/  LOP3.LUT R176, R37, 0xff0000ff, RZ, 0xc0, !PT ;  /* 0xff0000ff25b07812 */ /* 0x000fe400078ec0ff */
[----:B------:R-:W-:Y:S01]  /*9bb0*/  SHF.L.U32 R177, R38, 0x8, RZ ;  /* 0x0000000826b17819 */ /* 0x000fe200000006ff */
[----:B------:R-:W-:Y:S01]  /*9bc0*/  IMAD.U32 R174, R174, 0x10000, RZ ;  /* 0x00010000aeae7824 */ /* 0x000fe200078e00ff */
[--C-:B------:R-:W-:Y:S02]  /*9bd0*/  SHF.R.U32.HI R37, RZ, 0x10, R39.reuse ;  /* 0x00000010ff257819 */ /* 0x100fe40000011627 */
[----:B------:R-:W-:-:S02]  /*9be0*/  SHF.R.U32.HI R38, RZ, 0x8, R39 ;  /* 0x00000008ff267819 */ /* 0x000fc40000011627 */
[----:B------:R-:W-:Y:S01]  /*9bf0*/  LOP3.LUT R49, R39, 0xff0000ff, RZ, 0xc0, !PT ;  /* 0xff0000ff27317812 */ /* 0x000fe200078ec0ff */
[----:B------:R-:W-:Y:S01]  /*9c00*/  IMAD.SHL.U32 R39, R51, 0x100, RZ ;  /* 0x0000010033277824 */ /* 0x000fe200078e00ff */
[----:B------:R-:W-:Y:S01]  /*9c10*/  LOP3.LUT R50, R50, 0xff00, R177, 0xf8, !PT ;  /* 0x0000ff0032327812 */ /* 0x000fe200078ef8b1 */
[----:B------:R-:W-:Y:S01]  /*9c20*/  IMAD.U32 R37, R37, 0x10000, RZ ;  /* 0x0001000025257824 */ /* 0x000fe200078e00ff */
[----:B------:R-:W-:Y:S02]  /*9c30*/  LOP3.LUT R51, R175, 0xff00, R173, 0xf8, !PT ;  /* 0x0000ff00af337812 */ /* 0x000fe400078ef8ad */
[----:B------:R-:W-:Y:S02]  /*9c40*/  LOP3.LUT R39, R176, 0xff00, R39, 0xf8, !PT ;  /* 0x0000ff00b0277812 */ /* 0x000fe400078ef827 */
[----:B------:R-:W-:Y:S02]  /*9c50*/  LOP3.LUT R175, R50, 0xff0000, R48, 0xf8, !PT ;  /* 0x00ff000032af7812 */ /* 0x000fe400078ef830 */
[----:B------:R-:W-:-:S02]  /*9c60*/  LOP3.LUT R50, R39, 0xff0000, R174, 0xf8, !PT ;  /* 0x00ff000027327812 */ /* 0x000fc400078ef8ae */
[----:B0-----:R-:W-:Y:S02]  /*9c70*/  F2FP.F16.E4M3.UNPACK_B R173, R85 ;  /* 0x00000055ffad723e */ /* 0x001fe400020006ff */
[----:B------:R-:W-:Y:S02]  /*9c80*/  F2FP.F16.E4M3.UNPACK_B R176, R50 ;  /* 0x00000032ffb0723e */ /* 0x000fe400020006ff */
[----:B------:R-:W-:Y:S01]  /*9c90*/  F2FP.F16.E4M3.UNPACK_B R39, R13 ;  /* 0x0000000dff27723e */ /* 0x000fe200020006ff */
[----:B------:R-:W-:Y:S01]  /*9ca0*/  HADD2.F32 R48, -RZ, R173.H0_H0 ;  /* 0x200000adff307230 */ /* 0x000fe20000004100 */
[----:B------:R-:W-:Y:S01]  /*9cb0*/  F2FP.F16.E4M3.UNPACK_B R177, R175 ;  /* 0x000000afffb1723e */ /* 0x000fe200020006ff */
[----:B------:R-:W-:Y:S01]  /*9cc0*/  HADD2.F32 R179, -RZ, R176.H0_H0 ;  /* 0x200000b0ffb37230 */ /* 0x000fe20000004100 */
[----:B------:R-:W-:Y:S01]  /*9cd0*/  F2FP.F16.E4M3.UNPACK_B R85, R85.H1 ;  /* 0x00000055ff55723e */ /* 0x000fe200030006ff */
[----:B------:R-:W-:Y:S01]  /*9ce0*/  HADD2.F32 R174, -RZ, R39.H0_H0 ;  /* 0x20000027ffae7230 */ /* 0x000fe20000004100 */
[----:B------:R-:W-:Y:S01]  /*9cf0*/  F2FP.F16.E4M3.UNPACK_B R175, R175.H1 ;  /* 0x000000afffaf723e */ /* 0x000fe200030006ff */
[----:B------:R-:W-:-:S02]  /*9d00*/  HADD2.F32 R178, -RZ, R177.H0_H0 ;  /* 0x200000b1ffb27230 */ /* 0x000fc40000004100 */
[-C--:B------:R-:W-:Y:S01]  /*9d10*/  FMUL.FTZ R180, R48, R179.reuse ;  /* 0x000000b330b47220 */ /* 0x080fe20000410000 */
[----:B------:R-:W-:Y:S02]  /*9d20*/  HADD2.F32 R176, -RZ, R176.H1_H1 ;  /* 0x300000b0ffb07230 */ /* 0x000fe40000004100 */
[C---:B------:R-:W-:Y:S01]  /*9d30*/  FMUL.FTZ R179, R174.reuse, R179 ;  /* 0x000000b3aeb37220 */ /* 0x040fe20000410000 */
[----:B------:R-:W-:Y:S02]  /*9d40*/  HADD2.F32 R39, -RZ, R39.H1_H1 ;  /* 0x30000027ff277230 */ /* 0x000fe40000004100 */
[-C--:B------:R-:W-:Y:S01]  /*9d50*/  FFMA.FTZ R174, R174, R178.reuse, -R180 ;  /* 0x000000b2aeae7223 */ /* 0x080fe200000108b4 */
[----:B------:R-:W-:Y:S02]  /*9d60*/  HADD2.F32 R177, -RZ, R177.H1_H1 ;  /* 0x300000b1ffb17230 */ /* 0x000fe40000004100 */
[----:B------:R-:W-:Y:S01]  /*9d70*/  FFMA.FTZ R48, R48, R178, R179 ;  /* 0x000000b230307223 */ /* 0x000fe200000100b3 */
[----:B------:R-:W-:Y:S01]  /*9d80*/  HADD2.F32 R178, -RZ, R173.H1_H1 ;  /* 0x300000adffb27230 */ /* 0x000fe20000004100 */
[----:B------:R-:W-:-:S02]  /*9d90*/  SHF.L.U32 R38, R38, 0x8, RZ ;  /* 0x0000000826267819 */ /* 0x000fc400000006ff */
[----:B------:R-:W-:Y:S02]  /*9da0*/  LOP3.LUT R51, R51, 0xff0000, R36, 0xf8, !PT ;  /* 0x00ff000033337812 */ /* 0x000fe400078ef824 */
[CC--:B------:R-:W-:Y:S01]  /*9db0*/  FMUL.FTZ R173, R178.reuse, R176.reuse ;  /* 0x000000b0b2ad7220 */ /* 0x0c0fe20000410000 */
[----:B------:R-:W-:Y:S01]  /*9dc0*/  FMUL.FTZ R176, R39, R176 ;  /* 0x000000b027b07220 */ /* 0x000fe20000410000 */
[----:B------:R-:W-:Y:S02]  /*9dd0*/  LOP3.LUT R49, R49, 0xff00, R38, 0xf8, !PT ;  /* 0x0000ff0031317812 */ /* 0x000fe400078ef826 */
[-C--:B------:R-:W-:Y:S01]  /*9de0*/  FFMA.FTZ R173, R39, R177.reuse, -R173 ;  /* 0x000000b127ad7223 */ /* 0x080fe200000108ad */
[----:B------:R-:W-:Y:S01]  /*9df0*/  FFMA.FTZ R39, R178, R177, R176 ;  /* 0x000000b1b2277223 */ /* 0x000fe200000100b0 */
[----:B------:R-:W-:Y:S01]  /*9e00*/  F2FP.F16.E4M3.UNPACK_B R176, R50.H1 ;  /* 0x00000032ffb0723e */ /* 0x000fe200030006ff */
[----:B------:R-:W-:Y:S01]  /*9e10*/  HADD2.F32 R178, -RZ, R175.H0_H0 ;  /* 0x200000afffb27230 */ /* 0x000fe20000004100 */
[----:B------:R-:W-:Y:S01]  /*9e20*/  F2FP.F16.E4M3.UNPACK_B R177, R13.H1 ;  /* 0x0000000dffb1723e */ /* 0x000fe200030006ff */
[----:B------:R-:W-:Y:S01]  /*9e30*/  HADD2.F32 R13, -RZ, R85.H0_H0 ;  /* 0x20000055ff0d7230 */ /* 0x000fe20000004100 */
[----:B------:R-:W-:Y:S01]  /*9e40*/  LOP3.LUT R36, R49, 0xff0000, R37, 0xf8, !PT ;  /* 0x00ff000031247812 */ /* 0x000fe200078ef825 */
[----:B------:R-:W-:-:S02]  /*9e50*/  HADD2.F32 R179, -RZ, R176.H0_H0 ;  /* 0x200000b0ffb37230 */ /* 0x000fc40000004100 */
[----:B------:R-:W-:Y:S02]  /*9e60*/  HADD2.F32 R50, -RZ, R177.H0_H0 ;  /* 0x200000b1ff327230 */ /* 0x000fe40000004100 */
[----:B------:R-:W-:Y:S02]  /*9e70*/  HADD2.F32 R85, -RZ, R85.H1_H1 ;  /* 0x30000055ff557230 */ /* 0x000fe40000004100 */
[-C--:B------:R-:W-:Y:S01]  /*9e80*/  FMUL.FTZ R180, R13, R179.reuse ;  /* 0x000000b30db47220 */ /* 0x080fe20000410000 */
[----:B------:R-:W-:Y:S02]  /*9e90*/  HADD2.F32 R176, -RZ, R176.H1_H1 ;  /* 0x300000b0ffb07230 */ /* 0x000fe40000004100 */
[C---:B------:R-:W-:Y:S01]  /*9ea0*/  FMUL.FTZ R179, R50.reuse, R179 ;  /* 0x000000b332b37220 */ /* 0x040fe20000410000 */
[----:B------:R-:W-:Y:S02]  /*9eb0*/  IMAD.MOV.U32 R37, RZ, RZ, R87 ;  /* 0x000000ffff257224 */ /* 0x000fe400078e0057 */
[----:B------:R-:W-:Y:S01]  /*9ec0*/  FFMA.FTZ R50, R50, R178, -R180 ;  /* 0x000000b232327223 */ /* 0x000fe200000108b4 */
[----:B------:R-:W-:-:S02]  /*9ed0*/  IMAD.MOV.U32 R87, RZ, RZ, R15 ;  /* 0x000000ffff577224 */ /* 0x000fc400078e000f */
[----:B------:R-:W-:Y:S01]  /*9ee0*/  FFMA.FTZ R13, R13, R178, R179 ;  /* 0x000000b20d0d7223 */ /* 0x000fe200000100b3 */
[----:B------:R-:W-:Y:S01]  /*9ef0*/  HADD2.F32 R178, -RZ, R177.H1_H1 ;  /* 0x300000b1ffb27230 */ /* 0x000fe20000004100 */
[----:B------:R-:W-:Y:S01]  /*9f00*/  F2FP.F16.E4M3.UNPACK_B R38, R37 ;  /* 0x00000025ff26723e */ /* 0x000fe200020006ff */
[----:B------:R-:W-:Y:S02]  /*9f10*/  HADD2.F32 R177, -RZ, R175.H1_H1 ;  /* 0x300000afffb17230 */ /* 0x000fe40000004100 */
[-C--:B------:R-:W-:Y:S01]  /*9f20*/  FMUL.FTZ R175, R85, R176.reuse ;  /* 0x000000b055af7220 */ /* 0x080fe20000410000 */
[----:B------:R-:W-:Y:S01]  /*9f30*/  F2FP.F16.E4M3.UNPACK_B R15, R87 ;  /* 0x00000057ff0f723e */ /* 0x000fe200020006ff */
[C---:B------:R-:W-:Y:S01]  /*9f40*/  FMUL.FTZ R176, R178.reuse, R176 ;  /* 0x000000b0b2b07220 */ /* 0x040fe20000410000 */
[----:B------:R-:W-:Y:S01]  /*9f50*/  F2FP.F16.E4M3.UNPACK_B R37, R37.H1 ;  /* 0x00000025ff25723e */ /* 0x000fe200030006ff */
[----:B------:R-:W-:Y:S01]  /*9f60*/  FFMA.FTZ R175, R178, R177, -R175 ;  /* 0x000000b1b2af7223 */ /* 0x000fe200000108af */
[----:B------:R-:W-:-:S02]  /*9f70*/  HADD2.F32 R178, -RZ, R38.H0_H0 ;  /* 0x20000026ffb27230 */ /* 0x000fc40000004100 */
[----:B------:R-:W-:Y:S01]  /*9f80*/  FFMA.FTZ R85, R85, R177, R176 ;  /* 0x000000b155557223 */ /* 0x000fe200000100b0 */
[-C--:B------:R-:W-:Y:S01]  /*9f90*/  F2FP.F16.E4M3.UNPACK_B R176, R36.reuse ;  /* 0x00000024ffb0723e */ /* 0x080fe200020006ff */
[--C-:B------:R-:W-:Y:S01]  /*9fa0*/  HADD2.F32 R180, -RZ, R15.reuse.H0_H0 ;  /* 0x2000000fffb47230 */ /* 0x100fe20000004100 */
[-C--:B------:R-:W-:Y:S01]  /*9fb0*/  F2FP.F16.E4M3.UNPACK_B R177, R51.reuse ;  /* 0x00000033ffb1723e */ /* 0x080fe200020006ff */
[----:B------:R-:W-:Y:S01]  /*9fc0*/  HADD2.F32 R15, -RZ, R15.H1_H1 ;  /* 0x3000000fff0f7230 */ /* 0x000fe20000004100 */
[----:B------:R-:W-:Y:S01]  /*9fd0*/  F2FP.F16.E4M3.UNPACK_B R36, R36.H1 ;  /* 0x00000024ff24723e */ /* 0x000fe200030006ff */
[--C-:B------:R-:W-:Y:S01]  /*9fe0*/  HADD2.F32 R49, -RZ, R176.reuse.H0_H0 ;  /* 0x200000b0ff317230 */ /* 0x100fe20000004100 */
[----:B------:R-:W-:Y:S01]  /*9ff0*/  F2FP.F16.E4M3.UNPACK_B R51, R51.H1 ;  /* 0x00000033ff33723e */ /* 0x000fe200030006ff */
[----:B------:R-:W-:Y:S01]  /*a000*/  HADD2.F32 R179, -RZ, R177.H0_H0 ;  /* 0x200000b1ffb37230 */ /* 0x000fe20000004100 */
[----:B------:R-:W-:Y:S01]  /*a010*/  F2FP.SATFINITE.E4M3.F32.PACK_AB_MERGE_C R50, R175, R50, RZ ;  /* 0x00000032af32723e */ /* 0x000fe200048070ff */
[----:B------:R-:W-:-:S02]  /*a020*/  HADD2.F32 R176, -RZ, R176.H1_H1 ;  /* 0x300000b0ffb07230 */ /* 0x000fc40000004100 */
[-C--:B------:R-:W-:Y:S01]  /*a030*/  FMUL.FTZ R181, R178, R49.reuse ;  /* 0x00000031b2b57220 */ /* 0x080fe20000410000 */
[C---:B------:R-:W-:Y:S01]  /*a040*/  FMUL.FTZ R49, R180.reuse, R49 ;  /* 0x00000031b4317220 */ /* 0x040fe20000410000 */
[----:B------:R-:W-:Y:S01]  /*a050*/  HADD2.F32 R177, -RZ, R177.H1_H1 ;  /* 0x300000b1ffb17230 */ /* 0x000fe20000004100 */
[----:B------:R-:W-:Y:S01]  /*a060*/  F2FP.SATFINITE.E4M3.F32.PACK_AB_MERGE_C R173, R173, R174, R50 ;  /* 0x000000aeadad723e */ /* 0x000fe20004807032 */
[-C--:B------:R-:W-:Y:S01]  /*a070*/  FFMA.FTZ R181, R180, R179.reuse, -R181 ;  /* 0x000000b3b4b57223 */ /* 0x080fe200000108b5 */
[----:B------:R-:W-:Y:S01]  /*a080*/  FFMA.FTZ R178, R178, R179, R49 ;  /* 0x000000b3b2b27223 */ /* 0x000fe20000010031 */
[----:B------:R-:W-:Y:S01]  /*a090*/  HADD2.F32 R49, -RZ, R38.H1_H1 ;  /* 0x30000026ff317230 */ /* 0x000fe20000004100 */
[----:B------:R-:W-:Y:S01]  /*a0a0*/  F2FP.F16.E4M3.UNPACK_B R50, R84.H1 ;  /* 0x00000054ff32723e */ /* 0x000fe200030006ff */
[--C-:B------:R-:W-:Y:S01]  /*a0b0*/  HADD2.F32 R179, -RZ, R36.reuse.H0_H0 ;  /* 0x20000024ffb37230 */ /* 0x100fe20000004100 */
[----:B------:R-:W-:Y:S01]  /*a0c0*/  F2FP.SATFINITE.E4M3.F32.PACK_AB_MERGE_C R13, R85, R13, RZ ;  /* 0x0000000d550d723e */ /* 0x000fe200048070ff */
[----:B------:R-:W-:-:S02]  /*a0d0*/  HADD2.F32 R36, -RZ, R36.H1_H1 ;  /* 0x30000024ff247230 */ /* 0x000fc40000004100 */
[----:B------:R-:W-:Y:S01]  /*a0e0*/  FMUL.FTZ R38, R49, R176 ;  /* 0x000000b031267220 */ /* 0x000fe20000410000 */
[----:B------:R-:W-:Y:S02]  /*a0f0*/  F2FP.F16.E4M3.UNPACK_B R85, R166.H1 ;  /* 0x000000a6ff55723e */ /* 0x000fe400030006ff */
[----:B------:R-:W-:Y:S01]  /*a100*/  F2FP.F16.E4M3.UNPACK_B R84, R84 ;  /* 0x00000054ff54723e */ /* 0x000fe200020006ff */
[CC--:B------:R-:W-:Y:S01]  /*a110*/  FFMA.FTZ R38, R15.reuse, R177.reuse, -R38 ;  /* 0x000000b10f267223 */ /* 0x0c0fe20000010826 */
[----:B------:R-:W-:Y:S01]  /*a120*/  FMUL.FTZ R15, R15, R176 ;  /* 0x000000b00f0f7220 */ /* 0x000fe20000410000 */
[--C-:B------:R-:W-:Y:S01]  /*a130*/  HADD2.F32 R176, -RZ, R51.reuse.H0_H0 ;  /* 0x20000033ffb07230 */ /* 0x100fe20000004100 */
[----:B------:R-:W-:Y:S01]  /*a140*/  F2FP.F16.E4M3.UNPACK_B R166, R166 ;  /* 0x000000a6ffa6723e */ /* 0x000fe200020006ff */
[----:B------:R-:W-:Y:S02]  /*a150*/  HADD2.F32 R51, -RZ, R51.H1_H1 ;  /* 0x30000033ff337230 */ /* 0x000fe40000004100 */
[----:B------:R-:W-:Y:S01]  /*a160*/  FFMA.FTZ R15, R49, R177, R15 ;  /* 0x000000b1310f7223 */ /* 0x000fe2000001000f */
[----:B------:R-:W-:Y:S01]  /*a170*/  F2FP.F16.E4M3.UNPACK_B R49, R87.H1 ;  /* 0x00000057ff31723e */ /* 0x000fe200030006ff */
[--C-:B------:R-:W-:Y:S01]  /*a180*/  HADD2.F32 R87, -RZ, R37.reuse.H0_H0 ;  /* 0x20000025ff577230 */ /* 0x100fe20000004100 */
[----:B------:R-:W-:Y:S01]  /*a190*/  F2FP.SATFINITE.E4M3.F32.PACK_AB_MERGE_C R39, R39, R48, R13 ;  /* 0x000000302727723e */ /* 0x000fe2000480700d */
[----:B------:R-:W-:-:S02]  /*a1a0*/  HADD2.F32 R37, -RZ, R37.H1_H1 ;  /* 0x30000025ff257230 */ /* 0x000fc40000004100 */
[--C-:B------:R-:W-:Y:S02]  /*a1b0*/  HADD2.F32 R177, -RZ, R49.reuse.H0_H0 ;  /* 0x20000031ffb17230 */ /* 0x100fe40000004100 */
[-C--:B------:R-:W-:Y:S01]  /*a1c0*/  FMUL.FTZ R180, R87, R179.reuse ;  /* 0x000000b357b47220 */ /* 0x080fe20000410000 */
[----:B------:R-:W-:Y:S02]  /*a1d0*/  HADD2.F32 R49, -RZ, R49.H1_H1 ;  /* 0x30000031ff317230 */ /* 0x000fe40000004100 */
[--C-:B------:R-:W-:Y:S02]  /*a1e0*/  HADD2.F32 R175, -RZ, R85.reuse.H0_H0 ;  /* 0x20000055ffaf7230 */ /* 0x100fe40000004100 */
[C---:B------:R-:W-:Y:S01]  /*a1f0*/  FFMA.FTZ R180, R177.reuse, R176, -R180 ;  /* 0x000000b0b1b47223 */ /* 0x040fe200000108b4 */
[----:B------:R-:W-:Y:S01]  /*a200*/  FMUL.FTZ R177, R177, R179 ;  /* 0x000000b3b1b17220 */ /* 0x000fe20000410000 */
[----:B------:R-:W-:Y:S02]  /*a210*/  HADD2.F32 R85, -RZ, R85.H1_H1 ;  /* 0x30000055ff557230 */ /* 0x000fe40000004100 */
[----:B------:R-:W-:-:S02]  /*a220*/  IMAD.MOV.U32 R13, RZ, RZ, R173 ;  /* 0x000000ffff0d7224 */ /* 0x000fc400078e00ad */
[----:B------:R-:W-:Y:S01]  /*a230*/  FFMA.FTZ R177, R87, R176, R177 ;  /* 0x000000b057b17223 */ /* 0x000fe200000100b1 */
[-C--:B------:R-:W-:Y:S01]  /*a240*/  FMUL.FTZ R87, R37, R36.reuse ;  /* 0x0000002425577220 */ /* 0x080fe20000410000 */
[----:B------:R-:W-:-:S03]  /*a250*/  FMUL.FTZ R36, R49, R36 ;  /* 0x0000002431247220 */ /* 0x000fc60000410000 */
[-C--:B------:R-:W-:Y:S01]  /*a260*/  FFMA.FTZ R87, R49, R51.reuse, -R87 ;  /* 0x0000003331577223 */ /* 0x080fe20000010857 */
[----:B------:R-:W-:Y:S01]  /*a270*/  FFMA.FTZ R37, R37, R51, R36 ;  /* 0x0000003325257223 */ /* 0x000fe20000010024 */
[-C--:B------:R-:W-:Y:S01]  /*a280*/  F2FP.F16.E4M3.UNPACK_B R36, R165.reuse.H1 ;  /* 0x000000a5ff24723e */ /* 0x080fe200030006ff */
[--C-:B------:R-:W-:Y:S01]  /*a290*/  HADD2.F32 R51, -RZ, R50.reuse.H0_H0 ;  /* 0x20000032ff337230 */ /* 0x100fe20000004100 */
[-C--:B------:R-:W-:Y:S01]  /*a2a0*/  F2FP.F16.E4M3.UNPACK_B R49, R12.reuse.H1 ;  /* 0x0000000cff31723e */ /* 0x080fe200030006ff */
[----:B------:R-:W-:Y:S01]  /*a2b0*/  HADD2.F32 R50, -RZ, R50.H1_H1 ;  /* 0x30000032ff327230 */ /* 0x000fe20000004100 */
[----:B------:R-:W-:Y:S01]  /*a2c0*/  F2FP.F16.E4M3.UNPACK_B R165, R165 ;  /* 0x000000a5ffa5723e */ /* 0x000fe200020006ff */
[--C-:B------:R-:W-:Y:S01]  /*a2d0*/  HADD2.F32 R179, -RZ, R36.reuse.H0_H0 ;  /* 0x20000024ffb37230 */ /* 0x100fe20000004100 */
[----:B------:R-:W-:Y:S01]  /*a2e0*/  F2FP.F16.E4M3.UNPACK_B R12, R12 ;  /* 0x0000000cff0c723e */ /* 0x000fe200020006ff */
[----:B------:R-:W-:Y:S01]  /*a2f0*/  HADD2.F32 R174, -RZ, R49.H0_H0 ;  /* 0x20000031ffae7230 */ /* 0x000fe20000004100 */
[----:B------:R-:W-:Y:S01]  /*a300*/  F2FP.SATFINITE.E4M3.F32.PACK_AB_MERGE_C R87, R87, R180, RZ ;  /* 0x000000b45757723e */ /* 0x000fe200048070ff */
[----:B------:R-:W-:-:S02]  /*a310*/  HADD2.F32 R36, -RZ, R36.H1_H1 ;  /* 0x30000024ff247230 */ /* 0x000fc40000004100 */
[-C--:B------:R-:W-:Y:S01]  /*a320*/  FMUL.FTZ R176, R51, R179.reuse ;  /* 0x000000b333b07220 */ /* 0x080fe20000410000 */
[----:B------:R-:W-:Y:S02]  /*a330*/  HADD2.F32 R49, -RZ, R49.H1_H1 ;  /* 0x30000031ff317230 */ /* 0x000fe40000004100 */
[C---:B------:R-:W-:Y:S01]  /*a340*/  FMUL.FTZ R179, R174.reuse, R179 ;  /* 0x000000b3aeb37220 */ /* 0x040fe20000410000 */
[----:B------:R-:W-:Y:S01]  /*a350*/  F2FP.SATFINITE.E4M3.F32.PACK_AB_MERGE_C R37, R37, R177, RZ ;  /* 0x000000b12525723e */ /* 0x000fe200048070ff */
[----:B------:R-:W-:Y:S01]  /*a360*/  FFMA.FTZ R176, R174, R175, -R176 ;  /* 0x000000afaeb07223 */ /* 0x000fe200000108b0 */
[----:B------:R-:W-:Y:S01]  /*a370*/  F2FP.SATFINITE.E4M3.F32.PACK_AB_MERGE_C R38, R38, R181, R87 ;  /* 0x000000b52626723e */ /* 0x000fe20004807057 */
[----:B------:R-:W-:Y:S01]  /*a380*/  FFMA.FTZ R179, R51, R175, R179 ;  /* 0x000000af33b37223 */ /* 0x000fe200000100b3 */
[CC--:B------:R-:W-:Y:S01]  /*a390*/  FMUL.FTZ R51, R50.reuse, R36.reuse ;  /* 0x0000002432337220 */ /* 0x0c0fe20000410000 */
[----:B------:R-:W-:Y:S01]  /*a3a0*/  FMUL.FTZ R36, R49, R36 ;  /* 0x0000002431247220 */ /* 0x000fe20000410000 */
[----:B------:R-:W-:Y:S01]  /*a3b0*/  HADD2.F32 R175, -RZ, R165.H0_H0 ;  /* 0x200000a5ffaf7230 */ /* 0x000fe20000004100 */
[----:B------:R-:W-:Y:S01]  /*a3c0*/  F2FP.SATFINITE.E4M3.F32.PACK_AB_MERGE_C R37, R15, R178, R37 ;  /* 0x000000b20f25723e */ /* 0x000fe20004807025 */
[-C--:B------:R-:W-:Y:S01]  /*a3d0*/  FFMA.FTZ R49, R49, R85.reuse, -R51 ;  /* 0x0000005531317223 */ /* 0x080fe20000010833 */
[----:B------:R-:W-:Y:S01]  /*a3e0*/  FFMA.FTZ R36, R50, R85, R36 ;  /* 0x0000005532247223 */ /* 0x000fe20000010024 */
[----:B------:R-:W-:-:S02]  /*a3f0*/  HADD2.F32 R50, -RZ, R84.H0_H0 ;  /* 0x20000054ff327230 */ /* 0x000fc40000004100 */
[----:B------:R-:W-:Y:S01]  /*a400*/  HADD2.F32 R85, -RZ, R12.H0_H0 ;  /* 0x2000000cff557230 */ /* 0x000fe20000004100 */
[----:B------:R-:W-:Y:S01]  /*a410*/  F2FP.SATFINITE.E4M3.F32.PACK_AB_MERGE_C R49, R49, R176, RZ ;  /* 0x000000b03131723e */ /* 0x000fe200048070ff */
[----:B------:R-:W-:Y:S02]  /*a420*/  HADD2.F32 R51, -RZ, R166.H0_H0 ;  /* 0x200000a6ff337230 */ /* 0x000fe40000004100 */
[-C--:B------:R-:W-:Y:S01]  /*a430*/  FMUL.FTZ R174, R50, R175.reuse ;  /* 0x000000af32ae7220 */ /* 0x080fe20000410000 */
[----:B------:R-:W-:Y:S02]  /*a440*/  HADD2.F32 R165, -RZ, R165.H1_H1 ;  /* 0x300000a5ffa57230 */ /* 0x000fe40000004100 */
[C---:B------:R-:W-:Y:S01]  /*a450*/  FMUL.FTZ R175, R85.reuse, R175 ;  /* 0x000000af55af7220 */ /* 0x040fe20000410000 */
[----:B------:R-:W-:Y:S02]  /*a460*/  HADD2.F32 R84, -RZ, R84.H1_H1 ;  /* 0x30000054ff547230 */ /* 0x000fe40000004100 */
[----:B------:R-:W-:Y:S01]  /*a470*/  FFMA.FTZ R174, R85, R51, -R174 ;  /* 0x0000003355ae7223 */ /* 0x000fe200000108ae */
[----:B------:R-:W-:-:S02]  /*a480*/  HADD2.F32 R12, -RZ, R12.H1_H1 ;  /* 0x3000000cff0c7230 */ /* 0x000fc40000004100 */
[----:B------:R-:W-:Y:S01]  /*a490*/  FFMA.FTZ R175, R50, R51, R175 ;  /* 0x0000003332af7223 */ /* 0x000fe200000100af */
[----:B------:R-:W-:Y:S02]  /*a4a0*/  HADD2.F32 R166, -RZ, R166.H1_H1 ;  /* 0x300000a6ffa67230 */ /* 0x000fe40000004100 */
[-C--:B------:R-:W-:Y:S01]  /*a4b0*/  FMUL.FTZ R50, R84, R165.reuse ;  /* 0x000000a554327220 */ /* 0x080fe20000410000 */
[----:B------:R-:W-:Y:S01]  /*a4c0*/  F2FP.F16.E4M3.UNPACK_B R51, R86.H1 ;  /* 0x00000056ff33723e */ /* 0x000fe200030006ff */
[C---:B------:R-:W-:Y:S01]  /*a4d0*/  FMUL.FTZ R165, R12.reuse, R165 ;  /* 0x000000a50ca57220 */ /* 0x040fe20000410000 */
[-C--:B------:R-:W-:Y:S01]  /*a4e0*/  F2FP.F16.E4M3.UNPACK_B R85, R167.reuse.H1 ;  /* 0x000000a7ff55723e */ /* 0x080fe200030006ff */
[----:B------:R-:W-:Y:S01]  /*a4f0*/  FFMA.FTZ R50, R12, R166, -R50 ;  /* 0x000000a60c327223 */ /* 0x000fe20000010832 */
[----:B------:R-:W-:Y:S01]  /*a500*/  F2FP.F16.E4M3.UNPACK_B R86, R86 ;  /* 0x00000056ff56723e */ /* 0x000fe200020006ff */
[----:B------:R-:W-:Y:S01]  /*a510*/  FFMA.FTZ R12, R84, R166, R165 ;  /* 0x000000a6540c7223 */ /* 0x000fe200000100a5 */
[----:B------:R-:W-:Y:S01]  /*a520*/  HADD2.F32 R84, -RZ, R51.H0_H0 ;  /* 0x20000033ff547230 */ /* 0x000fe20000004100 */
[----:B------:R-:W-:Y:S01]  /*a530*/  F2FP.F16.E4M3.UNPACK_B R167, R167 ;  /* 0x000000a7ffa7723e */ /* 0x000fe200020006ff */
[----:B------:R-:W-:Y:S01]  /*a540*/  HADD2.F32 R166, -RZ, R85.H0_H0 ;  /* 0x20000055ffa67230 */ /* 0x000fe20000004100 */
[----:B------:R-:W-:Y:S01]  /*a550*/  F2FP.SATFINITE.E4M3.F32.PACK_AB_MERGE_C R174, R50, R174, R49 ;  /* 0x000000ae32ae723e */ /* 0x000fe20004807031 */
[----:B------:R-:W-:Y:S01]  /*a560*/  HADD2.F32 R51, -RZ, R51.H1_H1 ;  /* 0x30000033ff337230 */ /* 0x000fe20000004100 */
[----:B------:R-:W-:Y:S01]  /*a570*/  MOV R49, R14 ;  /* 0x0000000e00317202 */ /* 0x000fe20000000f00 */
[----:B------:R-:W-:Y:S01]  /*a580*/  HADD2.F32 R85, -RZ, R85.H1_H1 ;  /* 0x30000055ff557230 */ /* 0x000fe20000004100 */
[-C--:B------:R-:W-:Y:S01]  /*a590*/  F2FP.F16.E4M3.UNPACK_B R14, R164.reuse.H1 ;  /* 0x000000a4ff0e723e */ /* 0x080fe200030006ff */
[----:B------:R-:W-:Y:S01]  /*a5a0*/  IMAD.MOV.U32 R15, RZ, RZ, R38 ;  /* 0x000000ffff0f7224 */ /* 0x000fe200078e0026 */
[-C--:B------:R-:W-:Y:S01]  /*a5b0*/  F2FP.F16.E4M3.UNPACK_B R50, R49.reuse.H1 ;  /* 0x00000031ff32723e */ /* 0x080fe200030006ff */
[----:B------:R-:W-:Y:S01]  /*a5c0*/  IMAD.MOV.U32 R87, RZ, RZ, R37 ;  /* 0x000000ffff577224 */ /* 0x000fe200078e0025 */
[----:B------:R-:W-:Y:S01]  /*a5d0*/  F2FP.F16.E4M3.UNPACK_B R164, R164 ;  /* 0x000000a4ffa4723e */ /* 0x000fe200020006ff */
[----:B------:R-:W-:Y:S01]  /*a5e0*/  HADD2.F32 R180, -RZ, R14.H0_H0 ;  /* 0x2000000effb47230 */ /* 0x000fe20000004100 */
[----:B------:R-:W-:Y:S01]  /*a5f0*/  F2FP.F16.E4M3.UNPACK_B R49, R49 ;  /* 0x00000031ff31723e */ /* 0x000fe200020006ff */
[----:B------:R-:W-:Y:S01]  /*a600*/  HADD2.F32 R165, -RZ, R50.H0_H0 ;  /* 0x20000032ffa57230 */ /* 0x000fe20000004100 */
[----:B------:R-:W-:Y:S01]  /*a610*/  F2FP.SATFINITE.E4M3.F32.PACK_AB_MERGE_C R36, R36, R179, RZ ;  /* 0x000000b32424723e */ /* 0x000fe200048070ff */
[----:B------:R-:W-:-:S02]  /*a620*/  HADD2.F32 R14, -RZ, R14.H1_H1 ;  /* 0x3000000eff0e7230 */ /* 0x000fc40000004100 */
[-C--:B------:R-:W-:Y:S01]  /*a630*/  FMUL.FTZ R176, R84, R180.reuse ;  /* 0x000000b454b07220 */ /* 0x080fe20000410000 */
[----:B------:R-:W-:Y:S02]  /*a640*/  HADD2.F32 R50, -RZ, R50.H1_H1 ;  /* 0x30000032ff327230 */ /* 0x000fe40000004100 */
[C---:B------:R-:W-:Y:S01]  /*a650*/  FMUL.FTZ R180, R165.reuse, R180 ;  /* 0x000000b4a5b47220 */ /* 0x040fe20000410000 */
[----:B------:R-:W-:Y:S01]  /*a660*/  F2FP.SATFINITE.E4M3.F32.PACK_AB_MERGE_C R36, R12, R175, R36 ;  /* 0x000000af0c24723e */ /* 0x000fe20004807024 */
[-C--:B------:R-:W-:Y:S01]  /*a670*/  FFMA.FTZ R176, R165, R166.reuse, -R176 ;  /* 0x000000a6a5b07223 */ /* 0x080fe200000108b0 */
[----:B------:R-:W-:Y:S02]  /*a680*/  IMAD.MOV.U32 R12, RZ, RZ, R174 ;  /* 0x000000ffff0c7224 */ /* 0x000fe400078e00ae */
[----:B------:R-:W-:Y:S01]  /*a690*/  FFMA.FTZ R180, R84, R166, R180 ;  /* 0x000000a654b47223 */ /* 0x000fe200000100b4 */
[-C--:B------:R-:W-:Y:S01]  /*a6a0*/  FMUL.FTZ R84, R51, R14.reuse ;  /* 0x0000000e33547220 */ /* 0x080fe20000410000 */
[----:B------:R-:W-:Y:S01]  /*a6b0*/  FMUL.FTZ R14, R50, R14 ;  /* 0x0000000e320e7220 */ /* 0x000fe20000410000 */
[----:B------:R-:W-:-:S02]  /*a6c0*/  HADD2.F32 R166, -RZ, R164.H0_H0 ;  /* 0x200000a4ffa67230 */ /* 0x000fc40000004100 */
[-C--:B------:R-:W-:Y:S01]  /*a6d0*/  FFMA.FTZ R50, R50, R85.reuse, -R84 ;  /* 0x0000005532327223 */ /* 0x080fe20000010854 */
[----:B------:R-:W-:Y:S01]  /*a6e0*/  FFMA.FTZ R14, R51, R85, R14 ;  /* 0x00000055330e7223 */ /* 0x000fe2000001000e */
[----:B------:R-:W-:Y:S02]  /*a6f0*/  HADD2.F32 R51, -RZ, R86.H0_H0 ;  /* 0x20000056ff337230 */ /* 0x000fe40000004100 */
[----:B------:R-:W-:Y:S01]  /*a700*/  HADD2.F32 R85, -RZ, R49.H0_H0 ;  /* 0x20000031ff557230 */ /* 0x000fe20000004100 */
[----:B------:R-:W-:Y:S01]  /*a710*/  F2FP.SATFINITE.E4M3.F32.PACK_AB_MERGE_C R50, R50, R176, RZ ;  /* 0x000000b03232723e */ /* 0x000fe200048070ff */
[----:B------:R-:W-:Y:S02]  /*a720*/  HADD2.F32 R84, -RZ, R167.H0_H0 ;  /* 0x200000a7ff547230 */ /* 0x000fe40000004100 */
[-C--:B------:R-:W-:Y:S01]  /*a730*/  FMUL.FTZ R165, R51, R166.reuse ;  /* 0x000000a633a57220 */ /* 0x080fe20000410000 */
[----:B------:R-:W-:Y:S02]  /*a740*/  HADD2.F32 R164, -RZ, R164.H1_H1 ;  /* 0x300000a4ffa47230 */ /* 0x000fe40000004100 */
[----:B------:R-:W-:Y:S01]  /*a750*/  FMUL.FTZ R166, R85, R166 ;  /* 0x000000a655a67220 */ /* 0x000fe20000410000 */
[----:B------:R-:W-:-:S02]  /*a760*/  HADD2.F32 R86, -RZ, R86.H1_H1 ;  /* 0x30000056ff567230 */ /* 0x000fc40000004100 */
[-C--:B------:R-:W-:Y:S01]  /*a770*/  FFMA.FTZ R165, R85, R84.reuse, -R165 ;  /* 0x0000005455a57223 */ /* 0x080fe200000108a5 */
[----:B------:R-:W-:Y:S02]  /*a780*/  HADD2.F32 R49, -RZ, R49.H1_H1 ;  /* 0x30000031ff317230 */ /* 0x000fe40000004100 */
[----:B------:R-:W-:Y:S01]  /*a790*/  FFMA.FTZ R166, R51, R84, R166 ;  /* 0x0000005433a67223 */ /* 0x000fe200000100a6 */
[----:B------:R-:W-:Y:S02]  /*a7a0*/  HADD2.F32 R167, -RZ, R167.H1_H1 ;  /* 0x300000a7ffa77230 */ /* 0x000fe40000004100 */
[----:B------:R-:W-:Y:S01]  /*a7b0*/  FMUL.FTZ R51, R86, R164 ;  /* 0x000000a456337220 */ /* 0x000fe20000410000 */
[----:B------:R-:W-:Y:S01]  /*a7c0*/  F2FP.SATFINITE.E4M3.F32.PACK_AB_MERGE_C R14, R14, R180, RZ ;  /* 0x000000b40e0e723e */ /* 0x000fe200048070ff */
[C---:B------:R-:W-:Y:S01]  /*a7d0*/  FMUL.FTZ R164, R49.reuse, R164 ;  /* 0x000000a431a47220 */ /* 0x040fe20000410000 */
[----:B------:R-:W-:Y:S02]  /*a7e0*/  IMAD.MOV.U32 R84, RZ, RZ, R36 ;  /* 0x000000ffff547224 */ /* 0x000fe400078e0024 */
[----:B------:R-:W-:Y:S01]  /*a7f0*/  FFMA.FTZ R51, R49, R167, -R51 ;  /* 0x000000a731337223 */ /* 0x000fe20000010833 */
[----:B------:R-:W-:-:S02]  /*a800*/  IMAD.MOV.U32 R85, RZ, RZ, R39 ;  /* 0x000000ffff557224 */ /* 0x000fc400078e0027 */
[----:B------:R-:W-:Y:S02]  /*a810*/  FFMA.FTZ R164, R86, R167, R164 ;  /* 0x000000a756a47223 */ /* 0x000fe400000100a4 */
[----:B------:R-:W-:-:S03]  /*a820*/  F2FP.SATFINITE.E4M3.F32.PACK_AB_MERGE_C R50, R51, R165, R50 ;  /* 0x000000a53332723e */ /* 0x000fc60004807032 */
[----:B------:R-:W-:Y:S02]  /*a830*/  F2FP.SATFINITE.E4M3.F32.PACK_AB_MERGE_C R164, R164, R166, R14 ;  /* 0x000000a6a4a4723e */ /* 0x000fe4000480700e */
[----:B------:R-:W-:-:S03]  /*a840*/  MOV R14, R50 ;  /* 0x00000032000e7202 */ /* 0x000fc60000000f00 */
[----:B------:R-:W-:-:S07]  /*a850*/  IMAD.MOV.U32 R86, RZ, RZ, R164 ;  /* 0x000000ffff567224 */ /* 0x000fce00078e00a4 */
.L_x_506:
[----:B------:R-:W-:Y:S05]  /*a860*/  BSYNC B3 ;  /* 0x0000000000037941 */ /* 0x000fea0003800000 */
.L_x_505:
[----:B----4-:R-:W-:-:S05]  /*a870*/  IADD3 R36, P2, R25, R11, RZ ;  /* 0x0000000b19247210 */ /* 0x010fca0007f5e0ff */
[----:B---3--:R-:W-:Y:S01]  /*a880*/  IMAD.X R37, R153, 0x1, R112, P2 ;  /* 0x0000000199257824 */ /* 0x008fe200010e0670 */
[----:B------:R-:W-:-:S04]  /*a890*/  ISETP.GE.AND P2, PT, R172, R128, PT ;  /* 0x00000080ac00720c */ /* 0x000fc80003f46270 */
[----:B0-----:R0:W-:Y:S09]  /*a8a0*/  ST.E.128 desc[UR50][R36.64], R12 ;  /* 0x0000000c24007985 */ /* 0x0011f2000c101d32 */
[----:B------:R-:W-:-:S04]  /*a8b0*/  @!P2 IADD3 R38, P5, R11, R172, RZ ;  /* 0x000000ac0b26a210 */ /* 0x000fc80007fbe0ff */
[----:B------:R-:W-:-:S05]  /*a8c0*/  @!P2 LEA.HI.X.SX32 R39, R172, R153, 0x1, P5 ;  /* 0x00000099ac27a211 */ /* 0x000fca00028f0eff */
[----:B------:R0:W-:Y:S04]  /*a8d0*/  @!P2 ST.E.128 desc[UR50][R38.64], R84 ;  /* 0x000000542600a985 */ /* 0x0001e8000c101d32 */
.L_x_504:
[----:B------:R-:W-:Y:S05]  /*a8e0*/  BSYNC B2 ;  /* 0x0000000000027941 */ /* 0x000fea0003800000 */
.L_x_503:
        /* <DEDUP_REMOVED lines=9> */
[----:B------:R-:W-:Y:S02]  /*a980*/  SHF.R.S32.HI R13, RZ, 0x1f, R12 ;  /* 0x0000001fff0d7819 */ /* 0x000fe4000001140c */
[----:B------:R-:W-:Y:S02]  /*a990*/  SHF.L.U32 R48, R12, 0x4, RZ ;  /* 0x000000040c307819 */ /* 0x000fe400000006ff */
[----:B------:R-:W-:-:S04]  /*a9a0*/  LEA.HI R13, R13, R12, RZ, 0x2 ;  /* 0x0000000c0d0d7211 */ /* 0x000fc800078f10ff */
[----:B------:R-:W-:Y:S02]  /*a9b0*/  SHF.R.S32.HI R12, RZ, 0x2, R13 ;  /* 0x00000002ff0c7819 */ /* 0x000fe4000001140d */
[----:B------:R-:W-:-:S03]  /*a9c0*/  LOP3.LUT R13, R205, 0x30, R48, 0xf8, !PT ;  /* 0x00000030cd0d7812 */ /* 0x000fc600078ef830 */
[----:B------:R-:W-:Y:S01]  /*a9d0*/  IMAD R12, R12, 0x2800, R207 ;  /* 0x000028000c0c7824 */ /* 0x000fe200078e02cf */
[----:B------:R-:W-:-:S05]  /*a9e0*/  LOP3.LUT R13, R13, R206, RZ, 0x3c, !PT ;  /* 0x000000ce0d0d7212 */ /* 0x000fca00078e3cff */
[----:B------:R-:W-:Y:S02]  /*a9f0*/  IMAD.IADD R12, R12, 0x1, R13 ;  /* 0x000000010c0c7824 */ /* 0x000fe400078e020d */
        /* <DEDUP_REMOVED lines=9> */
[----:B------:R-:W-:Y:S01]  /*aa90*/  LOP3.LUT R42, R53, 0xff0000ff, RZ, 0xc0, !PT ;  /* 0xff0000ff352a7812 */ /* 0x000fe200078ec0ff */
[----:B------:R-:W-:Y:S01]  /*aaa0*/  IMAD.SHL.U32 R54, R54, 0x100, RZ ;  /* 0x0000010036367824 */ /* 0x000fe200078e00ff */
[----:B------:R-:W-:Y:S02]  /*aab0*/  SHF.R.U32.HI R49, RZ, 0x10, R53 ;  /* 0x00000010ff317819 */ /* 0x000fe40000011635 */
[--C-:B------:R-:W-:Y:S02]  /*aac0*/  SHF.R.U32.HI R51, RZ, 0x8, R55.reuse ;  /* 0x00000008ff337819 */ /* 0x100fe40000011637 */
[----:B------:R-:W-:Y:S01]  /*aad0*/  LOP3.LUT R84, R55, 0xff0000ff, RZ, 0xc0, !PT ;  /* 0xff0000ff37547812 */ /* 0x000fe200078ec0ff */
[----:B------:R-:W-:Y:S01]  /*aae0*/  IMAD.U32 R49, R49, 0x10000, RZ ;  /* 0x0001000031317824 */ /* 0x000fe200078e00ff */
[----:B------:R-:W-:Y:S01]  /*aaf0*/  SHF.R.U32.HI R40, RZ, 0x10, R55 ;  /* 0x00000010ff287819 */ /* 0x000fe20000011637 */
[----:B------:R-:W-:Y:S01]  /*ab00*/  IMAD.SHL.U32 R55, R50, 0x100, RZ ;  /* 0x0000010032377824 */ /* 0x000fe200078e00ff */
[----:B------:R-:W-:-:S02]  /*ab10*/  LOP3.LUT R53, R41, 0xff0000ff, RZ, 0xc0, !PT ;  /* 0xff0000ff29357812 */ /* 0x000fc400078ec0ff */
[----:B------:R-:W-:Y:S02]  /*ab20*/  SHF.R.U32.HI R41, RZ, 0x10, R41 ;  /* 0x00000010ff297819 */ /* 0x000fe40000011629 */
[----:B------:R-:W-:Y:S02]  /*ab30*/  SHF.L.U32 R51, R51, 0x8, RZ ;  /* 0x0000000833337819 */ /* 0x000fe400000006ff */
[----:B------:R-:W-:Y:S01]  /*ab40*/  LOP3.LUT R53, R53, 0xff00, R54, 0xf8, !PT ;  /* 0x0000ff0035357812 */ /* 0x000fe200078ef836 */
[----:B------:R-:W-:Y:S01]  /*ab50*/  IMAD.U32 R54, R41, 0x10000, RZ ;  /* 0x0001000029367824 */ /* 0x000fe200078e00ff */
[----:B------:R-:W-:Y:S02]  /*ab60*/  LOP3.LUT R42, R42, 0xff00, R55, 0xf8, !PT ;  /* 0x0000ff002a2a7812 */ /* 0x000fe400078ef837 */
[----:B------:R-:W-:Y:S02]  /*ab70*/  LOP3.LUT R84, R84, 0xff00, R51, 0xf8, !PT ;  /* 0x0000ff0054547812 */ /* 0x000fe400078ef833 */
[----:B------:R-:W-:-:S02]  /*ab80*/  LOP3.LUT R51, R42, 0xff0000, R49, 0xf8, !PT ;  /* 0x00ff00002a337812 */ /* 0x000fc400078ef831 */
[----:B------:R-:W-:Y:S02]  /*ab90*/  LOP3.LUT R49, R53, 0xff0000, R54, 0xf8, !PT ;  /* 0x00ff000035317812 */ /* 0x000fe400078ef836 */
        /* <DEDUP_REMOVED lines=18> */
[----:B------:R-:W-:-:S02]  /*acc0*/  SHF.R.U32.HI R50, RZ, 0x8, R43 ;  /* 0x00000008ff327819 */ /* 0x000fc4000001162b */
[----:B------:R-:W-:Y:S02]  /*acd0*/  LOP3.LUT R52, R43, 0xff0000ff, RZ, 0xc0, !PT ;  /* 0xff0000ff2b347812 */ /* 0x000fe400078ec0ff */
[CC--:B------:R-:W-:Y:S01]  /*ace0*/  FMUL.FTZ R53, R86.reuse, R55.reuse ;  /* 0x0000003756357220 */ /* 0x0c0fe20000410000 */
[C---:B------:R-:W-:Y:S01]  /*acf0*/  FMUL.FTZ R55, R41.reuse, R55 ;  /* 0x0000003729377220 */ /* 0x040fe20000410000 */
[----:B------:R-:W-:Y:S02]  /*ad00*/  SHF.R.U32.HI R43, RZ, 0x10, R43 ;  /* 0x00000010ff2b7819 */ /* 0x000fe4000001162b */
[-C--:B------:R-:W-:Y:S01]  /*ad10*/  FFMA.FTZ R53, R41, R85.reuse, -R53 ;  /* 0x0000005529357223 */ /* 0x080fe20000010835 */
[----:B------:R-:W-:Y:S01]  /*ad20*/  FFMA.FTZ R41, R86, R85, R55 ;  /* 0x0000005556297223 */ /* 0x000fe20000010037 */
[----:B------:R-:W-:Y:S01]  /*ad30*/  F2FP.F16.E4M3.UNPACK_B R55, R49.H1 ;  /* 0x00000031ff37723e */ /* 0x000fe200030006ff */
[----:B------:R-:W-:Y:S01]  /*ad40*/  HADD2.F32 R86, -RZ, R51.H0_H0 ;  /* 0x20000033ff567230 */ /* 0x000fe20000004100 */
[----:B------:R-:W-:Y:S01]  /*ad50*/  F2FP.F16.E4M3.UNPACK_B R85, R13.H1 ;  /* 0x0000000dff55723e */ /* 0x000fe200030006ff */
[----:B------:R-:W-:Y:S01]  /*ad60*/  HADD2.F32 R13, -RZ, R37.H0_H0 ;  /* 0x20000025ff0d7230 */ /* 0x000fe20000004100 */
[----:B------:R-:W-:Y:S01]  /*ad70*/  SHF.L.U32 R40, R40, 0x10, RZ ;  /* 0x0000001028287819 */ /* 0x000fe200000006ff */
[----:B------:R-:W-:-:S02]  /*ad80*/  HADD2.F32 R87, -RZ, R55.H0_H0 ;  /* 0x20000037ff577230 */ /* 0x000fc40000004100 */
[----:B------:R-:W-:Y:S02]  /*ad90*/  HADD2.F32 R49, -RZ, R85.H0_H0 ;  /* 0x20000055ff317230 */ /* 0x000fe40000004100 */
[----:B------:R-:W-:Y:S02]  /*ada0*/  HADD2.F32 R37, -RZ, R37.H1_H1 ;  /* 0x30000025ff257230 */ /* 0x000fe40000004100 */
[-C--:B------:R-:W-:Y:S01]  /*adb0*/  FMUL.FTZ R164, R13, R87.reuse ;  /* 0x000000570da47220 */ /* 0x080fe20000410000 */
[----:B------:R-:W-:Y:S02]  /*adc0*/  HADD2.F32 R55, -RZ, R55.H1_H1 ;  /* 0x30000037ff377230 */ /* 0x000fe40000004100 */
[C---:B------:R-:W-:Y:S01]  /*add0*/  FMUL.FTZ R87, R49.reuse, R87 ;  /* 0x0000005731577220 */ /* 0x040fe20000410000 */
[----:B------:R-:W-:Y:S02]  /*ade0*/  HADD2.F32 R85, -RZ, R85.H1_H1 ;  /* 0x30000055ff557230 */ /* 0x000fe40000004100 */
[----:B------:R-:W-:Y:S01]  /*adf0*/  FFMA.FTZ R49, R49, R86, -R164 ;  /* 0x0000005631317223 */ /* 0x000fe200000108a4 */
[----:B------:R-:W-:-:S02]  /*ae00*/  HADD2.F32 R51, -RZ, R51.H1_H1 ;  /* 0x30000033ff337230 */ /* 0x000fc40000004100 */
[----:B------:R-:W-:Y:S01]  /*ae10*/  FFMA.FTZ R13, R13, R86, R87 ;  /* 0x000000560d0d7223 */ /* 0x000fe20000010057 */
[-C--:B------:R-:W-:Y:S01]  /*ae20*/  FMUL.FTZ R86, R37, R55.reuse ;  /* 0x0000003725567220 */ /* 0x080fe20000410000 */
[----:B------:R-:W-:Y:S01]  /*ae30*/  FMUL.FTZ R87, R85, R55 ;  /* 0x0000003755577220 */ /* 0x000fe20000410000 */
[----:B------:R-:W-:Y:S02]  /*ae40*/  IMAD.U32 R43, R43, 0x10000, RZ ;  /* 0x000100002b2b7824 */ /* 0x000fe400078e00ff */
[-C--:B------:R-:W-:Y:S01]  /*ae50*/  FFMA.FTZ R55, R85, R51.reuse, -R86 ;  /* 0x0000003355377223 */ /* 0x080fe20000010856 */
[----:B------:R-:W-:Y:S01]  /*ae60*/  FFMA.FTZ R51, R37, R51, R87 ;  /* 0x0000003325337223 */ /* 0x000fe20000010057 */
[----:B------:R-:W-:Y:S01]  /*ae70*/  IMAD.SHL.U32 R37, R50, 0x100, RZ ;  /* 0x0000010032257824 */ /* 0x000fe200078e00ff */
[----:B------:R-:W-:Y:S02]  /*ae80*/  LOP3.LUT R50, R84, 0xff0000, R40, 0xf8, !PT ;  /* 0x00ff000054327812 */ /* 0x000fe400078ef828 */
[----:B------:R-:W-:-:S02]  /*ae90*/  F2FP.F16.E4M3.UNPACK_B R40, R39 ;  /* 0x00000027ff28723e */ /* 0x000fc400020006ff */
[----:B------:R-:W-:Y:S01]  /*aea0*/  LOP3.LUT R37, R52, 0xff00, R37, 0xf8, !PT ;  /* 0x0000ff0034257812 */ /* 0x000fe200078ef825 */
[----:B------:R-:W-:Y:S01]  /*aeb0*/  IMAD.MOV.U32 R52, RZ, RZ, R15 ;  /* 0x000000ffff347224 */ /* 0x000fe200078e000f */
[----:B------:R-:W-:Y:S01]  /*aec0*/  F2FP.F16.E4M3.UNPACK_B R85, R50 ;  /* 0x00000032ff55723e */ /* 0x000fe200020006ff */
[----:B------:R-:W-:Y:S01]  /*aed0*/  HADD2.F32 R86, -RZ, R40.H0_H0 ;  /* 0x20000028ff567230 */ /* 0x000fe20000004100 */
[----:B------:R-:W-:Y:S02]  /*aee0*/  LOP3.LUT R37, R37, 0xff0000, R43, 0xf8, !PT ;  /* 0x00ff000025257812 */ /* 0x000fe400078ef82b */
[----:B------:R-:W-:Y:S01]  /*aef0*/  F2FP.F16.E4M3.UNPACK_B R15, R52 ;  /* 0x00000034ff0f723e */ /* 0x000fe200020006ff */
[--C-:B------:R-:W-:Y:S01]  /*af00*/  HADD2.F32 R87, -RZ, R85.reuse.H0_H0 ;  /* 0x20000055ff577230 */ /* 0x100fe20000004100 */
[----:B------:R-:W-:Y:S01]  /*af10*/  F2FP.F16.E4M3.UNPACK_B R84, R37 ;  /* 0x00000025ff54723e */ /* 0x000fe200020006ff */
[----:B------:R-:W-:Y:S01]  /*af20*/  HADD2.F32 R85, -RZ, R85.H1_H1 ;  /* 0x30000055ff557230 */ /* 0x000fe20000004100 */
[----:B------:R-:W-:Y:S01]  /*af30*/  F2FP.F16.E4M3.UNPACK_B R39, R39.H1 ;  /* 0x00000027ff27723e */ /* 0x000fe200030006ff */
[--C-:B------:R-:W-:Y:S01]  /*af40*/  HADD2.F32 R164, -RZ, R15.reuse.H0_H0 ;  /* 0x2000000fffa47230 */ /* 0x100fe20000004100 */
[----:B------:R-:W-:Y:S01]  /*af50*/  F2FP.F16.E4M3.UNPACK_B R37, R37.H1 ;  /* 0x00000025ff25723e */ /* 0x000fe200030006ff */
[--C-:B------:R-:W-:Y:S01]  /*af60*/  HADD2.F32 R43, -RZ, R84.reuse.H0_H0 ;  /* 0x20000054ff2b7230 */ /* 0x100fe20000004100 */
[----:B------:R-:W-:Y:S01]  /*af70*/  F2FP.F16.E4M3.UNPACK_B R50, R50.H1 ;  /* 0x00000032ff32723e */ /* 0x000fe200030006ff */
[----:B------:R-:W-:Y:S01]  /*af80*/  HADD2.F32 R84, -RZ, R84.H1_H1 ;  /* 0x30000054ff547230 */ /* 0x000fe20000004100 */
[----:B------:R-:W-:Y:S01]  /*af90*/  F2FP.SATFINITE.E4M3.F32.PACK_AB_MERGE_C R49, R55, R49, RZ ;  /* 0x000000313731723e */ /* 0x000fe200048070ff */
[----:B------:R-:W-:-:S02]  /*afa0*/  HADD2.F32 R15, -RZ, R15.H1_H1 ;  /* 0x3000000fff0f7230 */ /* 0x000fc40000004100 */
[-C--:B------:R-:W-:Y:S01]  /*afb0*/  FMUL.FTZ R165, R86, R43.reuse ;  /* 0x0000002b56a57220 */ /* 0x080fe20000410000 */
[C---:B------:R-:W-:Y:S01]  /*afc0*/  FMUL.FTZ R43, R164.reuse, R43 ;  /* 0x0000002ba42b7220 */ /* 0x040fe20000410000 */
[----:B------:R-:W-:Y:S02]  /*afd0*/  F2FP.SATFINITE.E4M3.F32.PACK_AB_MERGE_C R53, R53, R54, R49 ;  /* 0x000000363535723e */ /* 0x000fe40004807031 */
        /* <DEDUP_REMOVED lines=17> */
[----:B------:R-:W-:-:S02]  /*b0f0*/  HADD2.F32 R52, -RZ, R39.H0_H0 ;  /* 0x20000027ff347230 */ /* 0x000fc40000004100 */
[----:B------:R-:W-:Y:S02]  /*b100*/  HADD2.F32 R39, -RZ, R39.H1_H1 ;  /* 0x30000027ff277230 */ /* 0x000fe40000004100 */
[--C-:B------:R-:W-:Y:S02]  /*b110*/  HADD2.F32 R85, -RZ, R43.reuse.H0_H0 ;  /* 0x2000002bff557230 */ /* 0x100fe40000004100 */
[-C--:B------:R-:W-:Y:S01]  /*b120*/  FMUL.FTZ R164, R52, R87.reuse ;  /* 0x0000005734a47220 */ /* 0x080fe20000410000 */
[----:B------:R-:W-:Y:S02]  /*b130*/  HADD2.F32 R43, -RZ, R43.H1_H1 ;  /* 0x3000002bff2b7230 */ /* 0x000fe40000004100 */
[--C-:B------:R-:W-:Y:S02]  /*b140*/  HADD2.F32 R55, -RZ, R51.reuse.H0_H0 ;  /* 0x20000033ff377230 */ /* 0x100fe40000004100 */
[C---:B------:R-:W-:Y:S01]  /*b150*/  FFMA.FTZ R164, R85.reuse, R84, -R164 ;  /* 0x0000005455a47223 */ /* 0x040fe200000108a4 */
[----:B------:R-:W-:Y:S01]  /*b160*/  FMUL.FTZ R85, R85, R87 ;  /* 0x0000005755557220 */ /* 0x000fe20000410000 */
[----:B------:R-:W-:-:S03]  /*b170*/  HADD2.F32 R51, -RZ, R51.H1_H1 ;  /* 0x30000033ff337230 */ /* 0x000fc60000004100 */
[----:B------:R-:W-:Y:S01]  /*b180*/  FFMA.FTZ R85, R52, R84, R85 ;  /* 0x0000005434557223 */ /* 0x000fe20000010055 */
[-C--:B------:R-:W-:Y:S01]  /*b190*/  FMUL.FTZ R52, R39, R37.reuse ;  /* 0x0000002527347220 */ /* 0x080fe20000410000 */
[----:B------:R-:W-:-:S03]  /*b1a0*/  FMUL.FTZ R37, R43, R37 ;  /* 0x000000252b257220 */ /* 0x000fc60000410000 */
[-C--:B------:R-:W-:Y:S01]  /*b1b0*/  FFMA.FTZ R52, R43, R50.reuse, -R52 ;  /* 0x000000322b347223 */ /* 0x080fe20000010834 */
[----:B------:R-:W-:Y:S01]  /*b1c0*/  FFMA.FTZ R39, R39, R50, R37 ;  /* 0x0000003227277223 */ /* 0x000fe20000010025 */
[----:B------:R-:W-:Y:S01]  /*b1d0*/  F2FP.F16.E4M3.UNPACK_B R37, R160.H1 ;  /* 0x000000a0ff25723e */ /* 0x000fe200030006ff */
[--C-:B------:R-:W-:Y:S01]  /*b1e0*/  HADD2.F32 R50, -RZ, R49.reuse.H0_H0 ;  /* 0x20000031ff327230 */ /* 0x100fe20000004100 */
[----:B------:R-:W-:Y:S01]  /*b1f0*/  F2FP.F16.E4M3.UNPACK_B R43, R12.H1 ;  /* 0x0000000cff2b723e */ /* 0x000fe200030006ff */
[----:B------:R-:W-:Y:S01]  /*b200*/  HADD2.F32 R49, -RZ, R49.H1_H1 ;  /* 0x30000031ff317230 */ /* 0x000fe20000004100 */
        /* <DEDUP_REMOVED lines=13> */
[-C--:B------:R-:W-:Y:S01]  /*b2e0*/  FMUL.FTZ R50, R49, R37.reuse ;  /* 0x0000002531327220 */ /* 0x080fe20000410000 */
        /* <DEDUP_REMOVED lines=18> */
[-C--:B------:R-:W-:Y:S01]  /*b410*/  F2FP.F16.E4M3.UNPACK_B R51, R163.reuse.H1 ;  /* 0x000000a3ff33723e */ /* 0x080fe200030006ff */
[C---:B------:R-:W-:Y:S01]  /*b420*/  FMUL.FTZ R160, R12.reuse, R160 ;  /* 0x000000a00ca07220 */ /* 0x040fe20000410000 */
[----:B------:R-:W-:Y:S01]  /*b430*/  F2FP.F16.E4M3.UNPACK_B R163, R163 ;  /* 0x000000a3ffa3723e */ /* 0x000fe200020006ff */
[-C--:B------:R-:W-:Y:S01]  /*b440*/  FFMA.FTZ R49, R12, R162.reuse, -R49 ;  /* 0x000000a20c317223 */ /* 0x080fe20000010831 */
[----:B------:R-:W-:Y:S01]  /*b450*/  F2FP.SATFINITE.E4M3.F32.PACK_AB_MERGE_C R37, R37, R87, RZ ;  /* 0x000000572525723e */ /* 0x000fe200048070ff */
[----:B------:R-:W-:Y:S01]  /*b460*/  FFMA.FTZ R12, R36, R162, R160 ;  /* 0x000000a2240c7223 */ /* 0x000fe200000100a0 */
[----:B------:R-:W-:Y:S01]  /*b470*/  IMAD.MOV.U32 R36, RZ, RZ, R14 ;  /* 0x000000ffff247224 */ /* 0x000fe200078e000e */
[-C--:B------:R-:W-:Y:S01]  /*b480*/  F2FP.F16.E4M3.UNPACK_B R14, R161.reuse.H1 ;  /* 0x000000a1ff0e723e */ /* 0x080fe200030006ff */
[--C-:B------:R-:W-:Y:S01]  /*b490*/  HADD2.F32 R160, -RZ, R51.reuse.H0_H0 ;  /* 0x20000033ffa07230 */ /* 0x100fe20000004100 */
[----:B------:R-:W-:Y:S01]  /*b4a0*/  F2FP.SATFINITE.E4M3.F32.PACK_AB_MERGE_C R54, R49, R54, R43 ;  /* 0x000000363136723e */ /* 0x000fe2000480702b */
[----:B------:R-:W-:Y:S01]  /*b4b0*/  HADD2.F32 R51, -RZ, R51.H1_H1 ;  /* 0x30000033ff337230 */ /* 0x000fe20000004100 */
        /* <DEDUP_REMOVED lines=8> */
[----:B------:R-:W-:Y:S01]  /*b540*/  F2FP.F16.E4M3.UNPACK_B R36, R36 ;  /* 0x00000024ff24723e */ /* 0x000fe200020006ff */
[----:B------:R-:W-:-:S02]  /*b550*/  HADD2.F32 R49, -RZ, R49.H1_H1 ;  /* 0x30000031ff317230 */ /* 0x000fc40000004100 */
[-C--:B------:R-:W-:Y:S01]  /*b560*/  FMUL.FTZ R162, R50, R164.reuse ;  /* 0x000000a432a27220 */ /* 0x080fe20000410000 */
[----:B------:R-:W-:Y:S02]  /*b570*/  HADD2.F32 R43, -RZ, R43.H1_H1 ;  /* 0x3000002bff2b7230 */ /* 0x000fe40000004100 */
[C---:B------:R-:W-:Y:S01]  /*b580*/  FMUL.FTZ R164, R84.reuse, R164 ;  /* 0x000000a454a47220 */ /* 0x040fe20000410000 */
[----:B------:R-:W-:Y:S02]  /*b590*/  IMAD.MOV.U32 R15, RZ, RZ, R165 ;  /* 0x000000ffff0f7224 */ /* 0x000fe400078e00a5 */
[-C--:B------:R-:W-:Y:S01]  /*b5a0*/  FFMA.FTZ R162, R84, R160.reuse, -R162 ;  /* 0x000000a054a27223 */ /* 0x080fe200000108a2 */
        /* <DEDUP_REMOVED lines=18> */
[-C--:B------:R-:W-:Y:S01]  /*b6d0*/  FMUL.FTZ R49, R38, R161.reuse ;  /* 0x000000a126317220 */ /* 0x080fe20000410000 */
[----:B------:R-:W-:-:S03]  /*b6e0*/  FMUL.FTZ R161, R36, R161 ;  /* 0x000000a124a17220 */ /* 0x000fc60000410000 */
[----:B------:R-:W-:Y:S01]  /*b6f0*/  FFMA.FTZ R49, R36, R163, -R49 ;  /* 0x000000a324317223 */ /* 0x000fe20000010831 */
[----:B------:R-:W-:Y:S01]  /*b700*/  F2FP.SATFINITE.E4M3.F32.PACK_AB_MERGE_C R36, R12, R55, R37 ;  /* 0x000000370c24723e */ /* 0x000fe20004807025 */
[----:B------:R-:W-:Y:S01]  /*b710*/  FFMA.FTZ R161, R38, R163, R161 ;  /* 0x000000a326a17223 */ /* 0x000fe200000100a1 */
[----:B------:R-:W-:Y:S01]  /*b720*/  F2FP.SATFINITE.E4M3.F32.PACK_AB_MERGE_C R38, R14, R164, RZ ;  /* 0x000000a40e26723e */ /* 0x000fe200048070ff */
[----:B------:R-:W-:Y:S01]  /*b730*/  IMAD.MOV.U32 R12, RZ, RZ, R54 ;  /* 0x000000ffff0c7224 */ /* 0x000fe200078e0036 */
[----:B------:R-:W-:Y:S02]  /*b740*/  F2FP.SATFINITE.E4M3.F32.PACK_AB_MERGE_C R37, R41, R42, R13 ;  /* 0x0000002a2925723e */ /* 0x000fe4000480700d */
[----:B------:R-:W-:Y:S02]  /*b750*/  F2FP.SATFINITE.E4M3.F32.PACK_AB_MERGE_C R14, R49, R84, R43 ;  /* 0x00000054310e723e */ /* 0x000fe4000480702b */
[----:B------:R-:W-:Y:S02]  /*b760*/  F2FP.SATFINITE.E4M3.F32.PACK_AB_MERGE_C R38, R161, R160, R38 ;  /* 0x000000a0a126723e */ /* 0x000fe40004807026 */
[----:B------:R-:W-:-:S07]  /*b770*/  MOV R13, R53 ;  /* 0x00000035000d7202 */ /* 0x000fce0000000f00 */
.L_x_510:
[----:B------:R-:W-:Y:S05]  /*b780*/  BSYNC B3 ;  /* 0x0000000000037941 */ /* 0x000fea0003800000 */
.L_x_509:
[----:B----4-:R-:W-:-:S05]  /*b790*/  IADD3 R40, P2, R26, R11, RZ ;  /* 0x0000000b1a287210 */ /* 0x010fca0007f5e0ff */
[----:B---3--:R-:W-:Y:S01]  /*b7a0*/  IMAD.X R41, R153, 0x1, R111, P2 ;  /* 0x0000000199297824 */ /* 0x008fe200010e066f */
[----:B------:R-:W-:-:S04]  /*b7b0*/  ISETP.GE.AND P2, PT, R48, R128, PT ;  /* 0x000000803000720c */ /* 0x000fc80003f46270 */
[----:B0-----:R0:W-:Y:S09]  /*b7c0*/  ST.E.128 desc[UR50][R40.64], R12 ;  /* 0x0000000c28007985 */ /* 0x0011f2000c101d32 */
[----:B------:R-:W-:-:S04]  /*b7d0*/  @!P2 IADD3 R42, P5, R11, R48, RZ ;  /* 0x000000300b2aa210 */ /* 0x000fc80007fbe0ff */
[----:B------:R-:W-:-:S05]  /*b7e0*/  @!P2 LEA.HI.X.SX32 R43, R48, R153, 0x1, P5 ;  /* 0x00000099302ba211 */ /* 0x000fca00028f0eff */
[----:B------:R0:W-:Y:S04]  /*b7f0*/  @!P2 ST.E.128 desc[UR50][R42.64], R36 ;  /* 0x000000242a00a985 */ /* 0x0001e8000c101d32 */
.L_x_508:
[----:B------:R-:W-:Y:S05]  /*b800*/  BSYNC B2 ;  /* 0x0000000000027941 */ /* 0x000fea0003800000 */
.L_x_507:
[----:B------:R-:W-:-:S13]  /*b810*/  ISETP.NE.AND P2, PT, R30, RZ, PT ;  /* 0x000000ff1e00720c */ /* 0x000fda0003f45270 */
[----:B------:R-:W-:Y:S05]  /*b820*/  @!P2 BRA `(.L_x_502) ;  /* 0x0000000c00b4a947 */ /* 0x000fea0003800000 */
[----:B0-----:R-:W5:Y:S01]  /*b830*/  LDL R12, [R1] ;  /* 0x00000000010c7983 */ /* 0x001f620000100800 */
[----:B----4-:R-:W-:Y:S01]  /*b840*/  IADD3 R40, P2, R27, R11, RZ ;  /* 0x0000000b1b287210 */ /* 0x010fe20007f5e0ff */
[----:B------:R-:W-:Y:S04]  /*b850*/  BSSY B2, `(.L_x_511) ;  /* 0x00000e5000027945 */ /* 0x000fe80003800000 */
[----:B---3--:R-:W-:Y:S01]  /*b860*/  IMAD.X R41, R153, 0x1, R110, P2 ;  /* 0x0000000199297824 */ /* 0x008fe200010e066e */
[----:B------:R-:W-:Y:S02]  /*b870*/  ISETP.GE.AND P2, PT, R4, R117, PT ;  /* 0x000000750400720c */ /* 0x000fe40003f46270 */
[----:B-----5:R-:W-:-:S04]  /*b880*/  LOP3.LUT P5, RZ, R12, 0x1, RZ, 0xc0, !PT ;  /* 0x000000010cff7812 */ /* 0x020fc800078ac0ff */
[----:B------:R-:W-:-:S04]  /*b890*/  SEL R12, R118, R142, !P5 ;  /* 0x0000008e760c7207 */ /* 0x000fc80006800000 */
[----:B------:R-:W-:-:S04]  /*b8a0*/  SHF.R.S32.HI R13, RZ, 0x1f, R12 ;  /* 0x0000001fff0d7819 */ /* 0x000fc8000001140c */
[----:B------:R-:W-:-:S04]  /*b8b0*/  LEA.HI R13, R13, R12, RZ, 0x5 ;  /* 0x0000000c0d0d7211 */ /* 0x000fc800078f28ff */
[----:B------:R-:W-:-:S04]  /*b8c0*/  LEA.HI.SX32 R13, R13, R114, 0x1b ;  /* 0x000000720d0d7211 */ /* 0x000fc800078fdaff */
[----:B------:R-:W-:Y:S01]  /*b8d0*/  SHF.R.S32.HI R12, RZ, 0x1f, R13 ;  /* 0x0000001fff0c7819 */ /* 0x000fe2000001140d */
[----:B------:R-:W-:-:S03]  /*b8e0*/  IMAD.SHL.U32 R43, R13, 0x10, RZ ;  /* 0x000000100d2b7824 */ /* 0x000fc600078e00ff */
[----:B------:R-:W-:Y:S02]  /*b8f0*/  LEA.HI R12, R12, R13, RZ, 0x2 ;  /* 0x0000000d0c0c7211 */ /* 0x000fe400078f10ff */
[----:B------:R-:W-:Y:S02]  /*b900*/  LOP3.LUT R13, R205, 0x30, R43, 0xf8, !PT ;  /* 0x00000030cd0d7812 */ /* 0x000fe400078ef82b */
[----:B------:R-:W-:Y:S02]  /*b910*/  SHF.R.S32.HI R12, RZ, 0x2, R12 ;  /* 0x00000002ff0c7819 */ /* 0x000fe4000001140c */
[----:B------:R-:W-:-:S03]  /*b920*/  LOP3.LUT R13, R13, R206, RZ, 0x3c, !PT ;  /* 0x000000ce0d0d7212 */ /* 0x000fc600078e3cff */
[----:B------:R-:W-:-:S05]  /*b930*/  IMAD R12, R12, 0x2800, R207 ;  /* 0x000028000c0c7824 */ /* 0x000fca00078e02cf */
[----:B------:R-:W-:Y:S01]  /*b940*/  IADD3 R12, R12, R13, RZ ;  /* 0x0000000d0c0c7210 */ /* 0x000fe20007ffe0ff */
[----:B------:R-:W-:-:S04]  /*b950*/  IMAD R13, R19, 0x7800, R133 ;  /* 0x00007800130d7824 */ /* 0x000fc800078e0285 */
[----:B------:R-:W-:Y:S02]  /*b960*/  IMAD R15, R19, 0x7800, R12 ;  /* 0x00007800130f7824 */ /* 0x000fe400078e020c */
[C---:B------:R-:W-:Y:S02]  /*b970*/  IMAD.IADD R13, R18.reuse, 0x1, R13 ;  /* 0x00000001120d7824 */ /* 0x040fe400078e020d */
[----:B------:R-:W-:-:S04]  /*b980*/  IMAD.IADD R36, R18, 0x1, R15 ;  /* 0x0000000112247824 */ /* 0x000fc800078e020f */
[----:B------:R-:W0:Y:S04]  /*b990*/  LDS.128 R12, [R13+0x1a400] ;  /* 0x01a400000d0c7984 */ /* 0x000e280000000c00 */
[----:B------:R-:W3:Y:S01]  /*b9a0*/  LDS.128 R36, [R36+0x1a400] ;  /* 0x01a4000024247984 */ /* 0x000ee20000000c00 */
[----:B------:R-:W-:Y:S05]  /*b9b0*/  @P2 BRA `(.L_x_512) ;  /* 0x0000000c00382947 */ /* 0x000fea0003800000 */
[----:B------:R-:W-:Y:S02]  /*b9c0*/  SHF.R.U32.HI R42, RZ, 0x8, R77 ;  /* 0x00000008ff2a7819 */ /* 0x000fe4000001164d */
[----:B------:R-:W-:Y:S02]  /*b9d0*/  SHF.R.U32.HI R44, RZ, 0x8, R45 ;  /* 0x00000008ff2c7819 */ /* 0x000fe4000001162d */
[----:B------:R-:W-:Y:S01]  /*b9e0*/  SHF.R.U32.HI R46, RZ, 0x10, R77 ;  /* 0x00000010ff2e7819 */ /* 0x000fe2000001164d */
[----:B------:R-:W-:Y:S01]  /*b9f0*/  IMAD.SHL.U32 R42, R42, 0x100, RZ ;  /* 0x000001002a2a7824 */ /* 0x000fe200078e00ff */
[----:B------:R-:W-:Y:S01]  /*ba00*/  LOP3.LUT R49, R77, 0xff0000ff, RZ, 0xc0, !PT ;  /* 0xff0000ff4d317812 */ /* 0x000fe200078ec0ff */
[----:B------:R-:W-:Y:S01]  /*ba10*/  IMAD.SHL.U32 R44, R44, 0x100, RZ ;  /* 0x000001002c2c7824 */ /* 0x000fe200078e00ff */
[----:B------:R-:W-:Y:S02]  /*ba20*/  SHF.R.U32.HI R48, RZ, 0x10, R45 ;  /* 0x00000010ff307819 */ /* 0x000fe4000001162d */
[----:B------:R-:W-:-:S02]  /*ba30*/  LOP3.LUT R45, R45, 0xff0000ff, RZ, 0xc0, !PT ;  /* 0xff0000ff2d2d7812 */ /* 0x000fc400078ec0ff */
[----:B------:R-:W-:Y:S01]  /*ba40*/  LOP3.LUT R49, R49, 0xff00, R42, 0xf8, !PT ;  /* 0x0000ff0031317812 */ /* 0x000fe200078ef82a */
[----:B------:R-:W-:Y:S01]  /*ba50*/  IMAD.U32 R48, R48, 0x10000, RZ ;  /* 0x0001000030307824 */ /* 0x000fe200078e00ff */
[----:B------:R-:W-:Y:S02]  /*ba60*/  SHF.L.U32 R46, R46, 0x10, RZ ;  /* 0x000000102e2e7819 */ /* 0x000fe400000006ff */
[----:B------:R-:W-:Y:S02]  /*ba70*/  LOP3.LUT R45, R45, 0xff00, R44, 0xf8, !PT ;  /* 0x0000ff002d2d7812 */ /* 0x000fe400078ef82c */
[----:B------:R-:W-:Y:S01]  /*ba80*/  LOP3.LUT R46, R49, 0xff0000, R46, 0xf8, !PT ;  /* 0x00ff0000312e7812 */ /* 0x000fe200078ef82e */
[----:B---3--:R-:W-:Y:S01]  /*ba90*/  IMAD.MOV.U32 R49, RZ, RZ, R37 ;  /* 0x000000ffff317224 */ /* 0x008fe200078e0025 */
[----:B------:R-:W-:Y:S02]  /*baa0*/  LOP3.LUT R48, R45, 0xff0000, R48, 0xf8, !PT ;  /* 0x00ff00002d307812 */ /* 0x000fe400078ef830 */
[----:B0-----:R-:W-:-:S02]  /*bab0*/  F2FP.F16.E4M3.UNPACK_B R44, R13 ;  /* 0x0000000dff2c723e */ /* 0x001fc400020006ff */
[-C--:B------:R-:W-:Y:S02]  /*bac0*/  F2FP.F16.E4M3.UNPACK_B R50, R49.reuse ;  /* 0x00000031ff32723e */ /* 0x080fe400020006ff */
[----:B------:R-:W-:Y:S01]  /*bad0*/  F2FP.F16.E4M3.UNPACK_B R52, R48 ;  /* 0x00000030ff34723e */ /* 0x000fe200020006ff */
[----:B------:R-:W-:Y:S01]  /*bae0*/  HADD2.F32 R45, -RZ, R44.H0_H0 ;  /* 0x2000002cff2d7230 */ /* 0x000fe20000004100 */
[-C--:B------:R-:W-:Y:S01]  /*baf0*/  F2FP.F16.E4M3.UNPACK_B R37, R46.reuse ;  /* 0x0000002eff25723e */ /* 0x080fe200020006ff */
[----:B------:R-:W-:Y:S01]  /*bb00*/  HADD2.F32 R42, -RZ, R50.H0_H0 ;  /* 0x20000032ff2a7230 */ /* 0x000fe20000004100 */
[----:B------:R-:W-:Y:S01]  /*bb10*/  F2FP.F16.E4M3.UNPACK_B R49, R49.H1 ;  /* 0x00000031ff31723e */ /* 0x000fe200030006ff */
[----:B------:R-:W-:Y:S01]  /*bb20*/  HADD2.F32 R53, -RZ, R52.H0_H0 ;  /* 0x20000034ff357230 */ /* 0x000fe20000004100 */
[----:B------:R-:W-:Y:S01]  /*bb30*/  F2FP.F16.E4M3.UNPACK_B R46, R46.H1 ;  /* 0x0000002eff2e723e */ /* 0x000fe200030006ff */
[----:B------:R-:W-:Y:S01]  /*bb40*/  HADD2.F32 R51, -RZ, R37.H0_H0 ;  /* 0x20000025ff337230 */ /* 0x000fe20000004100 */
[----:B------:R-:W-:Y:S01]  /*bb50*/  SHF.R.U32.HI R55, RZ, 0x8, R79 ;  /* 0x00000008ff377819 */ /* 0x000fe2000001164f */
[----:B------:R-:W-:-:S02]  /*bb60*/  HADD2.F32 R50, -RZ, R50.H1_H1 ;  /* 0x30000032ff327230 */ /* 0x000fc40000004100 */
[CC--:B------:R-:W-:Y:S01]  /*bb70*/  FMUL.FTZ R54, R42.reuse, R53.reuse ;  /* 0x000000352a367220 */ /* 0x0c0fe20000410000 */
[C---:B------:R-:W-:Y:S01]  /*bb80*/  FMUL.FTZ R53, R45.reuse, R53 ;  /* 0x000000352d357220 */ /* 0x040fe20000410000 */
[----:B------:R-:W-:Y:S02]  /*bb90*/  HADD2.F32 R44, -RZ, R44.H1_H1 ;  /* 0x3000002cff2c7230 */ /* 0x000fe40000004100 */
[-C--:B------:R-:W-:Y:S01]  /*bba0*/  FFMA.FTZ R45, R45, R51.reuse, -R54 ;  /* 0x000000332d2d7223 */ /* 0x080fe20000010836 */
[----:B------:R-:W-:Y:S01]  /*bbb0*/  FFMA.FTZ R42, R42, R51, R53 ;  /* 0x000000332a2a7223 */ /* 0x000fe20000010035 */
[----:B------:R-:W-:Y:S02]  /*bbc0*/  HADD2.F32 R51, -RZ, R52.H1_H1 ;  /* 0x30000034ff337230 */ /* 0x000fe40000004100 */
[----:B------:R-:W-:Y:S02]  /*bbd0*/  HADD2.F32 R37, -RZ, R37.H1_H1 ;  /* 0x30000025ff257230 */ /* 0x000fe40000004100 */
[----:B------:R-:W-:-:S02]  /*bbe0*/  HADD2.F32 R52, -RZ, R46.H0_H0 ;  /* 0x2000002eff347230 */ /* 0x000fc40000004100 */
[-C--:B------:R-:W-:Y:S01]  /*bbf0*/  FMUL.FTZ R53, R50, R51.reuse ;  /* 0x0000003332357220 */ /* 0x080fe20000410000 */
[C---:B------:R-:W-:Y:S01]  /*bc00*/  FMUL.FTZ R51, R44.reuse, R51 ;  /* 0x000000332c337220 */ /* 0x040fe20000410000 */
[----:B------:R-:W-:Y:S02]  /*bc10*/  HADD2.F32 R46, -RZ, R46.H1_H1 ;  /* 0x3000002eff2e7230 */ /* 0x000fe40000004100 */
[-C--:B------:R-:W-:Y:S01]  /*bc20*/  FFMA.FTZ R44, R44, R37.reuse, -R53 ;  /* 0x000000252c2c7223 */ /* 0x080fe20000010835 */
[----:B------:R-:W-:Y:S01]  /*bc30*/  FFMA.FTZ R37, R50, R37, R51 ;  /* 0x0000002532257223 */ /* 0x000fe20000010033 */
[----:B------:R-:W-:Y:S02]  /*bc40*/  F2FP.F16.E4M3.UNPACK_B R50, R48.H1 ;  /* 0x00000030ff32723e */ /* 0x000fe400030006ff */
[----:B------:R-:W-:Y:S01]  /*bc50*/  F2FP.F16.E4M3.UNPACK_B R48, R13.H1 ;  /* 0x0000000dff30723e */ /* 0x000fe200030006ff */
[----:B------:R-:W-:Y:S02]  /*bc60*/  HADD2.F32 R13, -RZ, R49.H0_H0 ;  /* 0x20000031ff0d7230 */ /* 0x000fe40000004100 */
        /* <DEDUP_REMOVED lines=8> */
[----:B------:R-:W-:Y:S01]  /*bcf0*/  FMUL.FTZ R51, R49, R50 ;  /* 0x0000003231337220 */ /* 0x000fe20000410000 */
[----:B------:R-:W-:Y:S01]  /*bd00*/  FFMA.FTZ R13, R13, R52, R54 ;  /* 0x000000340d0d7223 */ /* 0x000fe20000010036 */
[C---:B------:R-:W-:Y:S01]  /*bd10*/  FMUL.FTZ R50, R48.reuse, R50 ;  /* 0x0000003230327220 */ /* 0x040fe20000410000 */
[----:B------:R-:W-:Y:S01]  /*bd20*/  LOP3.LUT R52, R47, 0xff0000ff, RZ, 0xc0, !PT ;  /* 0xff0000ff2f347812 */ /* 0x000fe200078ec0ff */
[-C--:B------:R-:W-:Y:S01]  /*bd30*/  FFMA.FTZ R54, R48, R46.reuse, -R51 ;  /* 0x0000002e30367223 */ /* 0x080fe20000010833 */
[--C-:B------:R-:W-:Y:S01]  /*bd40*/  SHF.R.U32.HI R51, RZ, 0x10, R47.reuse ;  /* 0x00000010ff337819 */ /* 0x100fe2000001162f */
[----:B------:R-:W-:Y:S01]  /*bd50*/  FFMA.FTZ R46, R49, R46, R50 ;  /* 0x0000002e312e7223 */ /* 0x000fe20000010032 */
[----:B------:R-:W-:Y:S01]  /*bd60*/  SHF.R.U32.HI R49, RZ, 0x8, R47 ;  /* 0x00000008ff317819 */ /* 0x000fe2000001162f */
[----:B------:R-:W-:Y:S01]  /*bd70*/  IMAD.SHL.U32 R47, R55, 0x100, RZ ;  /* 0x00000100372f7824 */ /* 0x000fe200078e00ff */
[----:B------:R-:W-:-:S02]  /*bd80*/  SHF.R.U32.HI R48, RZ, 0x10, R79 ;  /* 0x00000010ff307819 */ /* 0x000fc4000001164f */
[----:B------:R-:W-:Y:S01]  /*bd90*/  LOP3.LUT R50, R79, 0xff0000ff, RZ, 0xc0, !PT ;  /* 0xff0000ff4f327812 */ /* 0x000fe200078ec0ff */
[----:B------:R-:W-:Y:S01]  /*bda0*/  IMAD.SHL.U32 R49, R49, 0x100, RZ ;  /* 0x0000010031317824 */ /* 0x000fe200078e00ff */
[----:B------:R-:W-:Y:S02]  /*bdb0*/  SHF.L.U32 R48, R48, 0x10, RZ ;  /* 0x0000001030307819 */ /* 0x000fe400000006ff */
[----:B------:R-:W-:Y:S02]  /*bdc0*/  LOP3.LUT R47, R50, 0xff00, R47, 0xf8, !PT ;  /* 0x0000ff00322f7812 */ /* 0x000fe400078ef82f */
[----:B------:R-:W-:Y:S01]  /*bdd0*/  LOP3.LUT R49, R52, 0xff00, R49, 0xf8, !PT ;  /* 0x0000ff0034317812 */ /* 0x000fe200078ef831 */
[----:B------:R-:W-:Y:S01]  /*bde0*/  IMAD.U32 R52, R51, 0x10000, RZ ;  /* 0x0001000033347824 */ /* 0x000fe200078e00ff */
[----:B------:R-:W-:Y:S02]  /*bdf0*/  LOP3.LUT R51, R47, 0xff0000, R48, 0xf8, !PT ;  /* 0x00ff00002f337812 */ /* 0x000fe400078ef830 */
[----:B------:R-:W-:-:S02]  /*be00*/  F2FP.F16.E4M3.UNPACK_B R47, R39 ;  /* 0x00000027ff2f723e */ /* 0x000fc400020006ff */
[----:B------:R-:W-:Y:S02]  /*be10*/  LOP3.LUT R52, R49, 0xff0000, R52, 0xf8, !PT ;  /* 0x00ff000031347812 */ /* 0x000fe400078ef834 */
[----:B------:R-:W-:Y:S01]  /*be20*/  F2FP.F16.E4M3.UNPACK_B R49, R15 ;  /* 0x0000000fff31723e */ /* 0x000fe200020006ff */
[--C-:B------:R-:W-:Y:S01]  /*be30*/  HADD2.F32 R48, -RZ, R47.reuse.H0_H0 ;  /* 0x2000002fff307230 */ /* 0x100fe20000004100 */
[-C--:B------:R-:W-:Y:S01]  /*be40*/  F2FP.F16.E4M3.UNPACK_B R55, R52.reuse ;  /* 0x00000034ff37723e */ /* 0x080fe200020006ff */
[----:B------:R-:W-:Y:S01]  /*be50*/  HADD2.F32 R47, -RZ, R47.H1_H1 ;  /* 0x3000002fff2f7230 */ /* 0x000fe20000004100 */
[-C--:B------:R-:W-:Y:S01]  /*be60*/  F2FP.F16.E4M3.UNPACK_B R76, R51.reuse ;  /* 0x00000033ff4c723e */ /* 0x080fe200020006ff */
[----:B------:R-:W-:Y:S01]  /*be70*/  HADD2.F32 R50, -RZ, R49.H0_H0 ;  /* 0x20000031ff327230 */ /* 0x000fe20000004100 */
[----:B------:R-:W-:Y:S01]  /*be80*/  F2FP.F16.E4M3.UNPACK_B R52, R52.H1 ;  /* 0x00000034ff34723e */ /* 0x000fe200030006ff */
[----:B------:R-:W-:Y:S01]  /*be90*/  HADD2.F32 R78, -RZ, R55.H1_H1 ;  /* 0x30000037ff4e7230 */ /* 0x000fe20000004100 */
[----:B------:R-:W-:Y:S01]  /*bea0*/  F2FP.F16.E4M3.UNPACK_B R51, R51.H1 ;  /* 0x00000033ff33723e */ /* 0x000fe200030006ff */
[----:B------:R-:W-:Y:S01]  /*beb0*/  HADD2.F32 R49, -RZ, R49.H1_H1 ;  /* 0x30000031ff317230 */ /* 0x000fe20000004100 */
[----:B------:R-:W-:Y:S01]  /*bec0*/  F2FP.SATFINITE.E4M3.F32.PACK_AB_MERGE_C R53, R54, R53, RZ ;  /* 0x000000353635723e */ /* 0x000fe200048070ff */
[----:B------:R-:W-:-:S02]  /*bed0*/  HADD2.F32 R77, -RZ, R76.H0_H0 ;  /* 0x2000004cff4d7230 */ /* 0x000fc40000004100 */
[-C--:B------:R-:W-:Y:S01]  /*bee0*/  FMUL.FTZ R84, R47, R78.reuse ;  /* 0x0000004e2f547220 */ /* 0x080fe20000410000 */
[----:B------:R-:W-:Y:S02]  /*bef0*/  HADD2.F32 R76, -RZ, R76.H1_H1 ;  /* 0x3000004cff4c7230 */ /* 0x000fe40000004100 */
[C---:B------:R-:W-:Y:S01]  /*bf00*/  FMUL.FTZ R78, R49.reuse, R78 ;  /* 0x0000004e314e7220 */ /* 0x040fe20000410000 */
[----:B------:R-:W-:Y:S01]  /*bf10*/  HADD2.F32 R79, -RZ, R55.H0_H0 ;  /* 0x20000037ff4f7230 */ /* 0x000fe20000004100 */
[----:B------:R-:W-:Y:S01]  /*bf20*/  F2FP.F16.E4M3.UNPACK_B R55, R39.H1 ;  /* 0x00000027ff37723e */ /* 0x000fe200030006ff */
[-C--:B------:R-:W-:Y:S01]  /*bf30*/  FFMA.FTZ R49, R49, R76.reuse, -R84 ;  /* 0x0000004c31317223 */ /* 0x080fe20000010854 */
[----:B------:R-:W-:Y:S01]  /*bf40*/  FFMA.FTZ R47, R47, R76, R78 ;  /* 0x0000004c2f2f7223 */ /* 0x000fe2000001004e */
[----:B------:R-:W-:Y:S02]  /*bf50*/  F2FP.F16.E4M3.UNPACK_B R76, R15.H1 ;  /* 0x0000000fff4c723e */ /* 0x000fe400030006ff */
[----:B------:R-:W-:-:S02]  /*bf60*/  HADD2.F32 R15, -RZ, R55.H0_H0 ;  /* 0x20000037ff0f7230 */ /* 0x000fc40000004100 */
[-C--:B------:R-:W-:Y:S01]  /*bf70*/  FMUL.FTZ R85, R48, R79.reuse ;  /* 0x0000004f30557220 */ /* 0x080fe20000410000 */
[----:B------:R-:W-:Y:S02]  /*bf80*/  HADD2.F32 R84, -RZ, R52.H0_H0 ;  /* 0x20000034ff547230 */ /* 0x000fe40000004100 */
[C---:B------:R-:W-:Y:S01]  /*bf90*/  FMUL.FTZ R79, R50.reuse, R79 ;  /* 0x0000004f324f7220 */ /* 0x040fe20000410000 */
[----:B------:R-:W-:Y:S02]  /*bfa0*/  HADD2.F32 R39, -RZ, R76.H0_H0 ;  /* 0x2000004cff277230 */ /* 0x000fe40000004100 */
[----:B------:R-:W-:Y:S01]  /*bfb0*/  FFMA.FTZ R50, R50, R77, -R85 ;  /* 0x0000004d32327223 */ /* 0x000fe20000010855 */
[----:B------:R-:W-:Y:S02]  /*bfc0*/  HADD2.F32 R78, -RZ, R51.H0_H0 ;  /* 0x20000033ff4e7230 */ /* 0x000fe40000004100 */
[----:B------:R-:W-:Y:S01]  /*bfd0*/  FMUL.FTZ R86, R15, R84 ;  /* 0x000000540f567220 */ /* 0x000fe20000410000 */
[----:B------:R-:W-:-:S02]  /*bfe0*/  HADD2.F32 R55, -RZ, R55.H1_H1 ;  /* 0x30000037ff377230 */ /* 0x000fc40000004100 */
[C---:B------:R-:W-:Y:S01]  /*bff0*/  FMUL.FTZ R84, R39.reuse, R84 ;  /* 0x0000005427547220 */ /* 0x040fe20000410000 */
[----:B------:R-:W-:Y:S02]  /*c000*/  HADD2.F32 R52, -RZ, R52.H1_H1 ;  /* 0x30000034ff347230 */ /* 0x000fe40000004100 */
[----:B------:R-:W-:Y:S01]  /*c010*/  FFMA.FTZ R48, R48, R77, R79 ;  /* 0x0000004d30307223 */ /* 0x000fe2000001004f */
[----:B------:R-:W-:Y:S02]  /*c020*/  HADD2.F32 R76, -RZ, R76.H1_H1 ;  /* 0x3000004cff4c7230 */ /* 0x000fe40000004100 */
[-C--:B------:R-:W-:Y:S01]  /*c030*/  FFMA.FTZ R39, R39, R78.reuse, -R86 ;  /* 0x0000004e27277223 */ /* 0x080fe20000010856 */
[----:B------:R-:W-:Y:S02]  /*c040*/  HADD2.F32 R51, -RZ, R51.H1_H1 ;  /* 0x30000033ff337230 */ /* 0x000fe40000004100 */
[----:B------:R-:W-:Y:S01]  /*c050*/  FFMA.FTZ R15, R15, R78, R84 ;  /* 0x0000004e0f0f7223 */ /* 0x000fe20000010054 */
[-C--:B------:R-:W-:Y:S01]  /*c060*/  FMUL.FTZ R77, R55, R52.reuse ;  /* 0x00000034374d7220 */ /* 0x080fe20000410000 */
[----:B------:R-:W-:Y:S01]  /*c070*/  FMUL.FTZ R78, R76, R52 ;  /* 0x000000344c4e7220 */ /* 0x000fe20000410000 */
[----:B------:R-:W-:-:S02]  /*c080*/  F2FP.F16.E4M3.UNPACK_B R54, R154.H1 ;  /* 0x0000009aff36723e */ /* 0x000fc400030006ff */
[-C--:B------:R-:W-:Y:S01]  /*c090*/  FFMA.FTZ R52, R76, R51.reuse, -R77 ;  /* 0x000000334c347223 */ /* 0x080fe2000001084d */
[----:B------:R-:W-:Y:S01]  /*c0a0*/  FFMA.FTZ R51, R55, R51, R78 ;  /* 0x0000003337337223 */ /* 0x000fe2000001004e */
[----:B------:R-:W-:Y:S01]  /*c0b0*/  F2FP.F16.E4M3.UNPACK_B R76, R36.H1 ;  /* 0x00000024ff4c723e */ /* 0x000fe200030006ff */
[--C-:B------:R-:W-:Y:S01]  /*c0c0*/  HADD2.F32 R86, -RZ, R54.reuse.H0_H0 ;  /* 0x20000036ff567230 */ /* 0x100fe20000004100 */
[----:B------:R-:W-:Y:S01]  /*c0d0*/  F2FP.F16.E4M3.UNPACK_B R55, R12.H1 ;  /* 0x0000000cff37723e */ /* 0x000fe200030006ff */
[----:B------:R-:W-:Y:S01]  /*c0e0*/  HADD2.F32 R54, -RZ, R54.H1_H1 ;  /* 0x30000036ff367230 */ /* 0x000fe20000004100 */
[----:B------:R-:W-:Y:S01]  /*c0f0*/  F2FP.F16.E4M3.UNPACK_B R78, R156.H1 ;  /* 0x0000009cff4e723e */ /* 0x000fe200030006ff */
[----:B------:R-:W-:Y:S01]  /*c100*/  HADD2.F32 R77, -RZ, R76.H0_H0 ;  /* 0x2000004cff4d7230 */ /* 0x000fe20000004100 */
[----:B------:R-:W-:Y:S01]  /*c110*/  F2FP.F16.E4M3.UNPACK_B R154, R154 ;  /* 0x0000009aff9a723e */ /* 0x000fe200020006ff */
[----:B------:R-:W-:Y:S01]  /*c120*/  HADD2.F32 R79, -RZ, R55.H0_H0 ;  /* 0x20000037ff4f7230 */ /* 0x000fe20000004100 */
[----:B------:R-:W-:Y:S01]  /*c130*/  F2FP.F16.E4M3.UNPACK_B R36, R36 ;  /* 0x00000024ff24723e */ /* 0x000fe200020006ff */
[----:B------:R-:W-:-:S02]  /*c140*/  HADD2.F32 R84, -RZ, R78.H0_H0 ;  /* 0x2000004eff547230 */ /* 0x000fc40000004100 */
[-C--:B------:R-:W-:Y:S01]  /*c150*/  FMUL.FTZ R85, R77, R86.reuse ;  /* 0x000000564d557220 */ /* 0x080fe20000410000 */
[----:B------:R-:W-:Y:S02]  /*c160*/  HADD2.F32 R55, -RZ, R55.H1_H1 ;  /* 0x30000037ff377230 */ /* 0x000fe40000004100 */
[C---:B------:R-:W-:Y:S01]  /*c170*/  FMUL.FTZ R86, R79.reuse, R86 ;  /* 0x000000564f567220 */ /* 0x040fe20000410000 */
[----:B------:R-:W-:Y:S01]  /*c180*/  HADD2.F32 R78, -RZ, R78.H1_H1 ;  /* 0x3000004eff4e7230 */ /* 0x000fe20000004100 */
[----:B------:R-:W-:Y:S01]  /*c190*/  F2FP.F16.E4M3.UNPACK_B R12, R12 ;  /* 0x0000000cff0c723e */ /* 0x000fe200020006ff */
[-C--:B------:R-:W-:Y:S01]  /*c1a0*/  FFMA.FTZ R85, R79, R84.reuse, -R85 ;  /* 0x000000544f557223 */ /* 0x080fe20000010855 */
[----:B------:R-:W-:Y:S01]  /*c1b0*/  FFMA.FTZ R86, R77, R84, R86 ;  /* 0x000000544d567223 */ /* 0x000fe20000010056 */
[----:B------:R-:W-:Y:S01]  /*c1c0*/  HADD2.F32 R77, -RZ, R76.H1_H1 ;  /* 0x3000004cff4d7230 */ /* 0x000fe20000004100 */
[----:B------:R-:W-:Y:S01]  /*c1d0*/  F2FP.F16.E4M3.UNPACK_B R156, R156 ;  /* 0x0000009cff9c723e */ /* 0x000fe200020006ff */
[--C-:B------:R-:W-:Y:S01]  /*c1e0*/  HADD2.F32 R84, -RZ, R154.reuse.H0_H0 ;  /* 0x2000009aff547230 */ /* 0x100fe20000004100 */
[----:B------:R-:W-:Y:S01]  /*c1f0*/  F2FP.SATFINITE.E4M3.F32.PACK_AB_MERGE_C R39, R52, R39, RZ ;  /* 0x000000273427723e */ /* 0x000fe200048070ff */
[----:B------:R-:W-:-:S02]  /*c200*/  HADD2.F32 R154, -RZ, R154.H1_H1 ;  /* 0x3000009aff9a7230 */ /* 0x000fc40000004100 */
[-C--:B------:R-:W-:Y:S01]  /*c210*/  FMUL.FTZ R76, R77, R54.reuse ;  /* 0x000000364d4c7220 */ /* 0x080fe20000410000 */
[C---:B------:R-:W-:Y:S01]  /*c220*/  FMUL.FTZ R54, R55.reuse, R54 ;  /* 0x0000003637367220 */ /* 0x040fe20000410000 */
[----:B------:R-:W-:Y:S01]  /*c230*/  HADD2.F32 R87, -RZ, R12.H1_H1 ;  /* 0x3000000cff577230 */ /* 0x000fe20000004100 */
[----:B------:R-:W-:Y:S01]  /*c240*/  F2FP.SATFINITE.E4M3.F32.PACK_AB_MERGE_C R46, R46, R13, RZ ;  /* 0x0000000d2e2e723e */ /* 0x000fe200048070ff */
[-C--:B------:R-:W-:Y:S01]  /*c250*/  FFMA.FTZ R55, R55, R78.reuse, -R76 ;  /* 0x0000004e37377223 */ /* 0x080fe2000001084c */
[----:B------:R-:W-:Y:S01]  /*c260*/  FFMA.FTZ R54, R77, R78, R54 ;  /* 0x0000004e4d367223 */ /* 0x000fe20000010036 */
[----:B------:R-:W-:Y:S01]  /*c270*/  HADD2.F32 R76, -RZ, R36.H0_H0 ;  /* 0x20000024ff4c7230 */ /* 0x000fe20000004100 */
[----:B------:R-:W-:Y:S01]  /*c280*/  F2FP.SATFINITE.E4M3.F32.PACK_AB_MERGE_C R51, R51, R15, RZ ;  /* 0x0000000f3333723e */ /* 0x000fe200048070ff */
[----:B------:R-:W-:Y:S01]  /*c290*/  HADD2.F32 R78, -RZ, R12.H0_H0 ;  /* 0x2000000cff4e7230 */ /* 0x000fe20000004100 */
[----:B------:R-:W-:Y:S01]  /*c2a0*/  F2FP.SATFINITE.E4M3.F32.PACK_AB_MERGE_C R85, R55, R85, RZ ;  /* 0x000000553755723e */ /* 0x000fe200048070ff */
[----:B------:R-:W-:-:S02]  /*c2b0*/  HADD2.F32 R77, -RZ, R156.H0_H0 ;  /* 0x2000009cff4d7230 */ /* 0x000fc40000004100 */
[-C--:B------:R-:W-:Y:S01]  /*c2c0*/  FMUL.FTZ R79, R76, R84.reuse ;  /* 0x000000544c4f7220 */ /* 0x080fe20000410000 */
[----:B------:R-:W-:Y:S02]  /*c2d0*/  HADD2.F32 R156, -RZ, R156.H1_H1 ;  /* 0x3000009cff9c7230 */ /* 0x000fe40000004100 */
[----:B------:R-:W-:Y:S01]  /*c2e0*/  FMUL.FTZ R84, R78, R84 ;  /* 0x000000544e547220 */ /* 0x000fe20000410000 */
[----:B------:R-:W-:Y:S01]  /*c2f0*/  F2FP.SATFINITE.E4M3.F32.PACK_AB_MERGE_C R54, R54, R86, RZ ;  /* 0x000000563636723e */ /* 0x000fe200048070ff */
[-C--:B------:R-:W-:Y:S01]  /*c300*/  FFMA.FTZ R79, R78, R77.reuse, -R79 ;  /* 0x0000004d4e4f7223 */ /* 0x080fe2000001084f */
[-C--:B------:R-:W-:Y:S01]  /*c310*/  F2FP.F16.E4M3.UNPACK_B R78, R38.reuse.H1 ;  /* 0x00000026ff4e723e */ /* 0x080fe200030006ff */
[----:B------:R-:W-:Y:S01]  /*c320*/  FFMA.FTZ R84, R76, R77, R84 ;  /* 0x0000004d4c547223 */ /* 0x000fe20000010054 */
[----:B------:R-:W-:Y:S01]  /*c330*/  HADD2.F32 R77, -RZ, R36.H1_H1 ;  /* 0x30000024ff4d7230 */ /* 0x000fe20000004100 */
[----:B------:R-:W-:Y:S01]  /*c340*/  F2FP.F16.E4M3.UNPACK_B R38, R38 ;  /* 0x00000026ff26723e */ /* 0x000fe200020006ff */
[----:B------:R-:W-:Y:S01]  /*c350*/  IMAD.MOV.U32 R76, RZ, RZ, R14 ;  /* 0x000000ffff4c7224 */ /* 0x000fe200078e000e */
[----:B------:R-:W-:Y:S01]  /*c360*/  F2FP.SATFINITE.E4M3.F32.PACK_AB_MERGE_C R15, R49, R50, R39 ;  /* 0x00000032310f723e */ /* 0x000fe20004807027 */
[----:B------:R-:W-:-:S02]  /*c370*/  HADD2.F32 R36, -RZ, R78.H0_H0 ;  /* 0x2000004eff247230 */ /* 0x000fc40000004100 */
[-C--:B------:R-:W-:Y:S01]  /*c380*/  FMUL.FTZ R12, R77, R154.reuse ;  /* 0x0000009a4d0c7220 */ /* 0x080fe20000410000 */
[C---:B------:R-:W-:Y:S01]  /*c390*/  FMUL.FTZ R154, R87.reuse, R154 ;  /* 0x0000009a579a7220 */ /* 0x040fe20000410000 */
[----:B------:R-:W-:Y:S01]  /*c3a0*/  HADD2.F32 R78, -RZ, R78.H1_H1 ;  /* 0x3000004eff4e7230 */ /* 0x000fe20000004100 */
[----:B------:R-:W-:Y:S01]  /*c3b0*/  F2FP.SATFINITE.E4M3.F32.PACK_AB_MERGE_C R13, R44, R45, R53 ;  /* 0x0000002d2c0d723e */ /* 0x000fe20004807035 */
[-C--:B------:R-:W-:Y:S01]  /*c3c0*/  FFMA.FTZ R12, R87, R156.reuse, -R12 ;  /* 0x0000009c570c7223 */ /* 0x080fe2000001080c */
[----:B------:R-:W-:Y:S01]  /*c3d0*/  FFMA.FTZ R55, R77, R156, R154 ;  /* 0x0000009c4d377223 */ /* 0x000fe2000001009a */
[-C--:B------:R-:W-:Y:S02]  /*c3e0*/  F2FP.F16.E4M3.UNPACK_B R77, R155.reuse.H1 ;  /* 0x0000009bff4d723e */ /* 0x080fe400030006ff */
[----:B------:R-:W-:Y:S02]  /*c3f0*/  F2FP.F16.E4M3.UNPACK_B R155, R155 ;  /* 0x0000009bff9b723e */ /* 0x000fe400020006ff */
[----:B------:R-:W-:Y:S01]  /*c400*/  F2FP.SATFINITE.E4M3.F32.PACK_AB_MERGE_C R12, R12, R79, R85 ;  /* 0x0000004f0c0c723e */ /* 0x000fe20004807055 */
[--C-:B------:R-:W-:Y:S01]  /*c410*/  HADD2.F32 R161, -RZ, R77.reuse.H0_H0 ;  /* 0x2000004dffa17230 */ /* 0x100fe20000004100 */
[----:B------:R-:W-:Y:S01]  /*c420*/  F2FP.F16.E4M3.UNPACK_B R79, R76.H1 ;  /* 0x0000004cff4f723e */ /* 0x000fe200030006ff */
[----:B------:R-:W-:Y:S01]  /*c430*/  HADD2.F32 R77, -RZ, R77.H1_H1 ;  /* 0x3000004dff4d7230 */ /* 0x000fe20000004100 */
[----:B------:R-:W-:-:S02]  /*c440*/  F2FP.F16.E4M3.UNPACK_B R85, R157.H1 ;  /* 0x0000009dff55723e */ /* 0x000fc400030006ff */
[----:B------:R-:W-:Y:S01]  /*c450*/  FMUL.FTZ R163, R36, R161 ;  /* 0x000000a124a37220 */ /* 0x000fe20000410000 */
[--C-:B------:R-:W-:Y:S01]  /*c460*/  HADD2.F32 R14, -RZ, R79.reuse.H0_H0 ;  /* 0x2000004fff0e7230 */ /* 0x100fe20000004100 */
[----:B------:R-:W-:Y:S01]  /*c470*/  F2FP.F16.E4M3.UNPACK_B R76, R76 ;  /* 0x0000004cff4c723e */ /* 0x000fe200020006ff */
[----:B------:R-:W-:Y:S02]  /*c480*/  HADD2.F32 R154, -RZ, R79.H1_H1 ;  /* 0x3000004fff9a7230 */ /* 0x000fe40000004100 */
[----:B------:R-:W-:Y:S01]  /*c490*/  FMUL.FTZ R79, R78, R77 ;  /* 0x0000004d4e4f7220 */ /* 0x000fe20000410000 */
[--C-:B------:R-:W-:Y:S02]  /*c4a0*/  HADD2.F32 R87, -RZ, R85.reuse.H0_H0 ;  /* 0x20000055ff577230 */ /* 0x100fe40000004100 */
[----:B------:R-:W-:Y:S01]  /*c4b0*/  FMUL.FTZ R161, R14, R161 ;  /* 0x000000a10ea17220 */ /* 0x000fe20000410000 */
[----:B------:R-:W-:Y:S02]  /*c4c0*/  HADD2.F32 R85, -RZ, R85.H1_H1 ;  /* 0x30000055ff557230 */ /* 0x000fe40000004100 */
[----:B------:R-:W-:Y:S01]  /*c4d0*/  FMUL.FTZ R77, R154, R77 ;  /* 0x0000004d9a4d7220 */ /* 0x000fe20000410000 */
[----:B------:R-:W-:Y:S01]  /*c4e0*/  F2FP.F16.E4M3.UNPACK_B R157, R157 ;  /* 0x0000009dff9d723e */ /* 0x000fe200020006ff */
[-C--:B------:R-:W-:Y:S01]  /*c4f0*/  FFMA.FTZ R14, R14, R87.reuse, -R163 ;  /* 0x000000570e0e7223 */ /* 0x080fe200000108a3 */
[----:B------:R-:W-:Y:S01]  /*c500*/  FFMA.FTZ R36, R36, R87, R161 ;  /* 0x0000005724247223 */ /* 0x000fe200000100a1 */
[-C--:B------:R-:W-:Y:S01]  /*c510*/  FFMA.FTZ R77, R78, R85.reuse, R77 ;  /* 0x000000554e4d7223 */ /* 0x080fe2000001004d */
[----:B------:R-:W-:Y:S01]  /*c520*/  FFMA.FTZ R79, R154, R85, -R79 ;  /* 0x000000559a4f7223 */ /* 0x000fe2000001084f */
[----:B------:R-:W-:Y:S01]  /*c530*/  HADD2.F32 R87, -RZ, R155.H0_H0 ;  /* 0x2000009bff577230 */ /* 0x000fe20000004100 */
[----:B------:R-:W-:Y:S01]  /*c540*/  F2FP.SATFINITE.E4M3.F32.PACK_AB_MERGE_C R37, R37, R42, R46 ;  /* 0x0000002a2525723e */ /* 0x000fe2000480702e */
[----:B------:R-:W-:Y:S01]  /*c550*/  HADD2.F32 R78, -RZ, R38.H0_H0 ;  /* 0x20000026ff4e7230 */ /* 0x000fe20000004100 */
[----:B------:R-:W-:Y:S01]  /*c560*/  F2FP.SATFINITE.E4M3.F32.PACK_AB_MERGE_C R77, R77, R36, RZ ;  /* 0x000000244d4d723e */ /* 0x000fe200048070ff */
[----:B------:R-:W-:Y:S01]  /*c570*/  HADD2.F32 R154, -RZ, R76.H0_H0 ;  /* 0x2000004cff9a7230 */ /* 0x000fe20000004100 */
[----:B------:R-:W-:Y:S01]  /*c580*/  F2FP.SATFINITE.E4M3.F32.PACK_AB_MERGE_C R14, R79, R14, RZ ;  /* 0x0000000e4f0e723e */ /* 0x000fe200048070ff */
        /* <DEDUP_REMOVED lines=8> */
[----:B------:R-:W-:-:S02]  /*c610*/  HADD2.F32 R157, -RZ, R157.H1_H1 ;  /* 0x3000009dff9d7230 */ /* 0x000fc40000004100 */
[-C--:B------:R-:W-:Y:S01]  /*c620*/  FMUL.FTZ R85, R38, R155.reuse ;  /* 0x0000009b26557220 */ /* 0x080fe20000410000 */
[----:B------:R-:W-:Y:S01]  /*c630*/  F2FP.SATFINITE.E4M3.F32.PACK_AB_MERGE_C R36, R55, R84, R54 ;  /* 0x000000543724723e */ /* 0x000fe20004807036 */
[C---:B------:R-:W-:Y:S01]  /*c640*/  FMUL.FTZ R155, R76.reuse, R155 ;  /* 0x0000009b4c9b7220 */ /* 0x040fe20000410000 */
[----:B------:R-:W-:Y:S01]  /*c650*/  F2FP.SATFINITE.E4M3.F32.PACK_AB_MERGE_C R39, R47, R48, R51 ;  /* 0x000000302f27723e */ /* 0x000fe20004807033 */
[-C--:B------:R-:W-:Y:S02]  /*c660*/  FFMA.FTZ R85, R76, R157.reuse, -R85 ;  /* 0x0000009d4c557223 */ /* 0x080fe40000010855 */
[----:B------:R-:W-:-:S03]  /*c670*/  FFMA.FTZ R38, R38, R157, R155 ;  /* 0x0000009d26267223 */ /* 0x000fc6000001009b */
[----:B------:R-:W-:Y:S02]  /*c680*/  F2FP.SATFINITE.E4M3.F32.PACK_AB_MERGE_C R14, R85, R154, R14 ;  /* 0x0000009a550e723e */ /* 0x000fe4000480700e */
[----:B------:R-:W-:-:S07]  /*c690*/  F2FP.SATFINITE.E4M3.F32.PACK_AB_MERGE_C R38, R38, R87, R77 ;  /* 0x000000572626723e */ /* 0x000fce000480704d */
.L_x_512:
[----:B------:R-:W-:Y:S05]  /*c6a0*/  BSYNC B2 ;  /* 0x0000000000027941 */ /* 0x000fea0003800000 */
.L_x_511:
[----:B------:R-:W-:Y:S01]  /*c6b0*/  ISETP.GE.AND P2, PT, R43, R128, PT ;  /* 0x000000802b00720c */ /* 0x000fe20003f46270 */
[----:B0-----:R0:W-:-:S12]  /*c6c0*/  ST.E.128 desc[UR50][R40.64], R12 ;  /* 0x0000000c28007985 */ /* 0x0011d8000c101d32 */
[----:B------:R-:W-:-:S04]  /*c6d0*/  @!P2 IADD3 R42, P5, R11, R43, RZ ;  /* 0x0000002b0b2aa210 */ /* 0x000fc80007fbe0ff */
[----:B------:R-:W-:-:S05]  /*c6e0*/  @!P2 LEA.HI.X.SX32 R43, R43, R153, 0x1, P5 ;  /* 0x000000992b2ba211 */ /* 0x000fca00028f0eff */
[----:B---3--:R0:W-:Y:S04]  /*c6f0*/  @!P2 ST.E.128 desc[UR50][R42.64], R36 ;  /* 0x000000242a00a985 */ /* 0x0081e8000c101d32 */
.L_x_502:
[----:B------:R-:W-:Y:S05]  /*c700*/  BSYNC B1 ;  /* 0x0000000000017941 */ /* 0x000fea0003800000 */
.L_x_501:
[----:B------:R-:W-:-:S03]  /*c710*/  UMOV UR4, 0xffffffff ;  /* 0xffffffff00047882 */ /* 0x000fc60000000000 */
[----:B------:R-:W-:Y:S05]  /*c720*/  BRA.DIV UR4, `(.L_x_513) ;  /* 0x000001f204b47947 */ /* 0x000fea000b800000 */
[----:B-1----:R-:W1:Y:S04]  /*c730*/  SHFL.IDX PT, R120, R120, 0x1, 0x1e1f ;  /* 0x003e1f0078787f89 */ /* 0x002e6800000e0000 */
[----:B------:R0:W0:Y:S02]  /*c740*/  SHFL.IDX PT, R44, R121, 0x1, 0x1e1f ;  /* 0x003e1f00792c7f89 */ /* 0x00002400000e0000 */
.L_x_793:
[----:B------:R-:W-:Y:S05]  /*c750*/  @P4 BRA `(.L_x_470) ;  /* 0x0000003400404947 */ /* 0x000fea0003800000 */
[----:B------:R-:W-:Y:S01]  /*c760*/  ISETP.NE.AND P2, PT, R28, RZ, PT ;  /* 0x000000ff1c00720c */ /* 0x000fe20003f45270 */
[----:B------:R-:W-:-:S12]  /*c770*/  BSSY B1, `(.L_x_514) ;  /* 0x00000f4000017945 */ /* 0x000fd80003800000 */
[----:B------:R-:W-:Y:S05]  /*c780*/  @!P2 BRA `(.L_x_515) ;  /* 0x0000000c00c8a947 */ /* 0x000fea0003800000 */
[----:B----4-:R-:W-:Y:S01]  /*c790*/  SEL R11, R118, R142, !P0 ;  /* 0x0000008e760b7207 */ /* 0x010fe20004000000 */
[----:B------:R-:W-:Y:S01]  /*c7a0*/  BSSY B2, `(.L_x_516) ;  /* 0x00000eb000027945 */ /* 0x000fe20003800000 */
[----:B0-----:R-:W-:Y:S02]  /*c7b0*/  IADD3 R40, P2, R25, R44, RZ ;  /* 0x0000002c19287210 */ /* 0x001fe40007f5e0ff */
[----:B------:R-:W-:-:S03]  /*c7c0*/  SHF.R.S32.HI R12, RZ, 0x1f, R11 ;  /* 0x0000001fff0c7819 */ /* 0x000fc6000001140b */
[----:B-1----:R-:W-:Y:S01]  /*c7d0*/  IMAD.X R41, R120, 0x1, R112, P2 ;  /* 0x0000000178297824 */ /* 0x002fe200010e0670 */
[----:B------:R-:W-:Y:S02]  /*c7e0*/  LEA.HI R11, R12, R11, RZ, 0x5 ;  /* 0x0000000b0c0b7211 */ /* 0x000fe400078f28ff */
[----:B------:R-:W-:Y:S02]  /*c7f0*/  ISETP.GE.AND P2, PT, R16, R117, PT ;  /* 0x000000751000720c */ /* 0x000fe40003f46270 */
[----:B------:R-:W-:-:S04]  /*c800*/  LEA.HI.SX32 R11, R11, R116, 0x1b ;  /* 0x000000740b0b7211 */ /* 0x000fc800078fdaff */
[----:B------:R-:W-:-:S04]  /*c810*/  SHF.R.S32.HI R12, RZ, 0x1f, R11 ;  /* 0x0000001fff0c7819 */ /* 0x000fc8000001140b */
[----:B------:R-:W-:Y:S01]  /*c820*/  LEA.HI R12, R12, R11, RZ, 0x2 ;  /* 0x0000000b0c0c7211 */ /* 0x000fe200078f10ff */
[----:B------:R-:W-:-:S03]  /*c830*/  IMAD.SHL.U32 R11, R11, 0x10, RZ ;  /* 0x000000100b0b7824 */ /* 0x000fc600078e00ff */
[----:B------:R-:W-:Y:S02]  /*c840*/  SHF.R.S32.HI R13, RZ, 0x2, R12 ;  /* 0x00000002ff0d7819 */ /* 0x000fe4000001140c */
[----:B------:R-:W-:-:S03]  /*c850*/  LOP3.LUT R12, R209, 0x30, R11, 0xf8, !PT ;  /* 0x00000030d10c7812 */ /* 0x000fc600078ef80b */
[----:B------:R-:W-:Y:S01]  /*c860*/  IMAD R13, R13, 0x2800, R210 ;  /* 0x000028000d0d7824 */ /* 0x000fe200078e02d2 */
[----:B------:R-:W-:-:S04]  /*c870*/  LOP3.LUT R12, R12, R5, RZ, 0x3c, !PT ;  /* 0x000000050c0c7212 */ /* 0x000fc800078e3cff */
[----:B------:R-:W-:Y:S01]  /*c880*/  IADD3 R12, R13, R12, RZ ;  /* 0x0000000c0d0c7210 */ /* 0x000fe20007ffe0ff */
[----:B------:R-:W-:-:S04]  /*c890*/  IMAD R13, R19, 0x7800, R134 ;  /* 0x00007800130d7824 */ /* 0x000fc800078e0286 */
[----:B------:R-:W-:Y:S02]  /*c8a0*/  IMAD R15, R19, 0x7800, R12 ;  /* 0x00007800130f7824 */ /* 0x000fe400078e020c */
[C---:B------:R-:W-:Y:S02]  /*c8b0*/  IMAD.IADD R13, R18.reuse, 0x1, R13 ;  /* 0x00000001120d7824 */ /* 0x040fe400078e020d */
[----:B------:R-:W-:-:S04]  /*c8c0*/  IMAD.IADD R36, R18, 0x1, R15 ;  /* 0x0000000112247824 */ /* 0x000fc800078e020f */
[----:B------:R-:W0:Y:S04]  /*c8d0*/  LDS.128 R12, [R13+0x1a400] ;  /* 0x01a400000d0c7984 */ /* 0x000e280000000c00 */
[----:B------:R-:W1:Y:S01]  /*c8e0*/  LDS.128 R36, [R36+0x1a400] ;  /* 0x01a4000024247984 */ /* 0x000e620000000c00 */
[----:B------:R-:W-:Y:S05]  /*c8f0*/  @P2 BRA `(.L_x_517) ;  /* 0x0000000c00542947 */ /* 0x000fea0003800000 */
[----:B------:R-:W-:Y:S01]  /*c900*/  SHF.R.U32.HI R45, RZ, 0x8, R69 ;  /* 0x00000008ff2d7819 */ /* 0x000fe20000011645 */
[----:B0-----:R-:W-:Y:S01]  /*c910*/  IMAD.MOV.U32 R47, RZ, RZ, R12 ;  /* 0x000000ffff2f7224 */ /* 0x001fe200078e000c */
[----:B------:R-:W-:Y:S01]  /*c920*/  SHF.R.U32.HI R53, RZ, 0x8, R57 ;  /* 0x00000008ff357819 */ /* 0x000fe20000011639 */
[----:B-1----:R-:W-:Y:S01]  /*c930*/  IMAD.MOV.U32 R48, RZ, RZ, R36 ;  /* 0x000000ffff307224 */ /* 0x002fe200078e0024 */
[----:B------:R-:W-:Y:S01]  /*c940*/  SHF.R.U32.HI R51, RZ, 0x8, R71 ;  /* 0x00000008ff337819 */ /* 0x000fe20000011647 */
[----:B------:R-:W-:Y:S01]  /*c950*/  IMAD.MOV.U32 R46, RZ, RZ, R38 ;  /* 0x000000ffff2e7224 */ /* 0x000fe200078e0026 */
[----:B------:R-:W-:Y:S01]  /*c960*/  LOP3.LUT R49, R69, 0xff0000ff, RZ, 0xc0, !PT ;  /* 0xff0000ff45317812 */ /* 0x000fe200078ec0ff */
[----:B------:R-:W-:Y:S01]  /*c970*/  IMAD.SHL.U32 R53, R53, 0x100, RZ ;  /* 0x0000010035357824 */ /* 0x000fe200078e00ff */
[----:B------:R-:W-:Y:S01]  /*c980*/  SHF.R.U32.HI R58, RZ, 0x10, R69 ;  /* 0x00000010ff3a7819 */ /* 0x000fe20000011645 */
[----:B------:R-:W-:Y:S01]  /*c990*/  IMAD.SHL.U32 R51, R51, 0x100, RZ ;  /* 0x0000010033337824 */ /* 0x000fe200078e00ff */
[----:B------:R-:W-:Y:S01]  /*c9a0*/  SHF.L.U32 R12, R45, 0x8, RZ ;  /* 0x000000082d0c7819 */ /* 0x000fe200000006ff */
[----:B------:R-:W-:Y:S01]  /*c9b0*/  IMAD.MOV.U32 R45, RZ, RZ, R14 ;  /* 0x000000ffff2d7224 */ /* 0x000fe200078e000e */
[----:B------:R-:W-:-:S02]  /*c9c0*/  SHF.R.U32.HI R55, RZ, 0x8, R59 ;  /* 0x00000008ff377819 */ /* 0x000fc4000001163b */
[----:B------:R-:W-:Y:S02]  /*c9d0*/  SHF.R.U32.HI R56, RZ, 0x10, R71 ;  /* 0x00000010ff387819 */ /* 0x000fe40000011647 */
[----:B------:R-:W-:Y:S02]  /*c9e0*/  LOP3.LUT R52, R57, 0xff0000ff, RZ, 0xc0, !PT ;  /* 0xff0000ff39347812 */ /* 0x000fe400078ec0ff */
[----:B------:R-:W-:Y:S01]  /*c9f0*/  LOP3.LUT R12, R49, 0xff00, R12, 0xf8, !PT ;  /* 0x0000ff00310c7812 */ /* 0x000fe200078ef80c */
[----:B------:R-:W-:Y:S01]  /*ca00*/  IMAD.U32 R49, R58, 0x10000, RZ ;  /* 0x000100003a317824 */ /* 0x000fe200078e00ff */
[----:B------:R-:W-:Y:S02]  /*ca10*/  LOP3.LUT R50, R71, 0xff0000ff, RZ, 0xc0, !PT ;  /* 0xff0000ff47327812 */ /* 0x000fe400078ec0ff */
[----:B------:R-:W-:Y:S02]  /*ca20*/  LOP3.LUT R54, R59, 0xff0000ff, RZ, 0xc0, !PT ;  /* 0xff0000ff3b367812 */ /* 0x000fe400078ec0ff */
[----:B------:R-:W-:-:S02]  /*ca30*/  SHF.L.U32 R55, R55, 0x8, RZ ;  /* 0x0000000837377819 */ /* 0x000fc400000006ff */
[----:B------:R-:W-:Y:S01]  /*ca40*/  LOP3.LUT R38, R52, 0xff00, R53, 0xf8, !PT ;  /* 0x0000ff0034267812 */ /* 0x000fe200078ef835 */
[----:B------:R-:W-:Y:S01]  /*ca50*/  IMAD.U32 R53, R56, 0x10000, RZ ;  /* 0x0001000038357824 */ /* 0x000fe200078e00ff */
[----:B------:R-:W-:Y:S02]  /*ca60*/  LOP3.LUT R50, R50, 0xff00, R51, 0xf8, !PT ;  /* 0x0000ff0032327812 */ /* 0x000fe400078ef833 */
[----:B------:R-:W-:Y:S02]  /*ca70*/  LOP3.LUT R14, R54, 0xff00, R55, 0xf8, !PT ;  /* 0x0000ff00360e7812 */ /* 0x000fe400078ef837 */
[----:B------:R-:W-:Y:S02]  /*ca80*/  LOP3.LUT R36, R12, 0xff0000, R49, 0xf8, !PT ;  /* 0x00ff00000c247812 */ /* 0x000fe400078ef831 */
[----:B------:R-:W-:Y:S02]  /*ca90*/  F2FP.F16.E4M3.UNPACK_B R54, R148.H1 ;  /* 0x00000094ff36723e */ /* 0x000fe400030006ff */
[----:B------:R-:W-:-:S02]  /*caa0*/  F2FP.F16.E4M3.UNPACK_B R51, R48.H1 ;  /* 0x00000030ff33723e */ /* 0x000fc400030006ff */
[----:B------:R-:W-:Y:S01]  /*cab0*/  F2FP.F16.E4M3.UNPACK_B R49, R47.H1 ;  /* 0x0000002fff31723e */ /* 0x000fe200030006ff */
[----:B------:R-:W-:Y:S01]  /*cac0*/  HADD2.F32 R55, -RZ, R54.H0_H0 ;  /* 0x20000036ff377230 */ /* 0x000fe20000004100 */
[----:B------:R-:W-:Y:S01]  /*cad0*/  SHF.R.U32.HI R43, RZ, 0x10, R59 ;  /* 0x00000010ff2b7819 */ /* 0x000fe2000001163b */
[----:B------:R-:W-:Y:S01]  /*cae0*/  HADD2.F32 R52, -RZ, R51.H0_H0 ;  /* 0x20000033ff347230 */ /* 0x000fe20000004100 */
[----:B------:R-:W-:Y:S01]  /*caf0*/  LOP3.LUT R12, R50, 0xff0000, R53, 0xf8, !PT ;  /* 0x00ff0000320c7812 */ /* 0x000fe200078ef835 */
[----:B------:R-:W-:Y:S01]  /*cb00*/  HADD2.F32 R50, -RZ, R49.H0_H0 ;  /* 0x20000031ff327230 */ /* 0x000fe20000004100 */
[----:B------:R-:W-:Y:S01]  /*cb10*/  F2FP.F16.E4M3.UNPACK_B R53, R150.H1 ;  /* 0x00000096ff35723e */ /* 0x000fe200030006ff */
[----:B------:R-:W-:Y:S01]  /*cb20*/  IMAD.U32 R59, R43, 0x10000, RZ ;  /* 0x000100002b3b7824 */ /* 0x000fe200078e00ff */
[----:B------:R-:W-:Y:S01]  /*cb30*/  SHF.R.U32.HI R42, RZ, 0x10, R57 ;  /* 0x00000010ff2a7819 */ /* 0x000fe20000011639 */
[-C--:B------:R-:W-:Y:S01]  /*cb40*/  FMUL.FTZ R69, R52, R55.reuse ;  /* 0x0000003734457220 */ /* 0x080fe20000410000 */
[----:B------:R-:W-:Y:S01]  /*cb50*/  FMUL.FTZ R55, R50, R55 ;  /* 0x0000003732377220 */ /* 0x000fe20000410000 */
[----:B------:R-:W-:Y:S01]  /*cb60*/  HADD2.F32 R43, -RZ, R53.H0_H0 ;  /* 0x20000035ff2b7230 */ /* 0x000fe20000004100 */
[----:B------:R-:W-:Y:S01]  /*cb70*/  F2FP.F16.E4M3.UNPACK_B R148, R148 ;  /* 0x00000094ff94723e */ /* 0x000fe200020006ff */
[----:B------:R-:W-:Y:S01]  /*cb80*/  IMAD.U32 R57, R42, 0x10000, RZ ;  /* 0x000100002a397824 */ /* 0x000fe200078e00ff */
[----:B------:R-:W-:-:S02]  /*cb90*/  F2FP.F16.E4M3.UNPACK_B R150, R150 ;  /* 0x00000096ff96723e */ /* 0x000fc400020006ff */
[-C--:B------:R-:W-:Y:S01]  /*cba0*/  FFMA.FTZ R42, R50, R43.reuse, -R69 ;  /* 0x0000002b322a7223 */ /* 0x080fe20000010845 */
[----:B------:R-:W-:Y:S01]  /*cbb0*/  FFMA.FTZ R43, R52, R43, R55 ;  /* 0x0000002b342b7223 */ /* 0x000fe20000010037 */
[----:B------:R-:W-:Y:S01]  /*cbc0*/  HADD2.F32 R55, -RZ, R53.H1_H1 ;  /* 0x30000035ff377230 */ /* 0x000fe20000004100 */
[----:B------:R-:W-:Y:S01]  /*cbd0*/  F2FP.F16.E4M3.UNPACK_B R52, R48 ;  /* 0x00000030ff34723e */ /* 0x000fe200020006ff */
[----:B------:R-:W-:Y:S01]  /*cbe0*/  HADD2.F32 R53, -RZ, R54.H1_H1 ;  /* 0x30000036ff357230 */ /* 0x000fe20000004100 */
[----:B------:R-:W-:Y:S01]  /*cbf0*/  LOP3.LUT R38, R38, 0xff0000, R57, 0xf8, !PT ;  /* 0x00ff000026267812 */ /* 0x000fe200078ef839 */
[----:B------:R-:W-:Y:S01]  /*cc00*/  HADD2.F32 R50, -RZ, R49.H1_H1 ;  /* 0x30000031ff327230 */ /* 0x000fe20000004100 */
[----:B------:R-:W-:Y:S01]  /*cc10*/  LOP3.LUT R14, R14, 0xff0000, R59, 0xf8, !PT ;  /* 0x00ff00000e0e7812 */ /* 0x000fe200078ef83b */
[----:B------:R-:W-:Y:S01]  /*cc20*/  HADD2.F32 R54, -RZ, R51.H1_H1 ;  /* 0x30000033ff367230 */ /* 0x000fe20000004100 */
[----:B------:R-:W-:Y:S01]  /*cc30*/  F2FP.F16.E4M3.UNPACK_B R51, R47 ;  /* 0x0000002fff33723e */ /* 0x000fe200020006ff */
[----:B------:R-:W-:-:S02]  /*cc40*/  HADD2.F32 R56, -RZ, R148.H0_H0 ;  /* 0x20000094ff387230 */ /* 0x000fc40000004100 */
[-C--:B------:R-:W-:Y:S01]  /*cc50*/  FMUL.FTZ R57, R50, R53.reuse ;  /* 0x0000003532397220 */ /* 0x080fe20000410000 */
[----:B------:R-:W-:Y:S02]  /*cc60*/  HADD2.F32 R148, -RZ, R148.H1_H1 ;  /* 0x30000094ff947230 */ /* 0x000fe40000004100 */
[C---:B------:R-:W-:Y:S01]  /*cc70*/  FMUL.FTZ R47, R54.reuse, R53 ;  /* 0x00000035362f7220 */ /* 0x040fe20000410000 */
[----:B------:R-:W-:Y:S02]  /*cc80*/  HADD2.F32 R53, -RZ, R52.H0_H0 ;  /* 0x20000034ff357230 */ /* 0x000fe40000004100 */
[-C--:B------:R-:W-:Y:S01]  /*cc90*/  FFMA.FTZ R48, R54, R55.reuse, R57 ;  /* 0x0000003736307223 */ /* 0x080fe20000010039 */
[----:B------:R-:W-:Y:S02]  /*cca0*/  HADD2.F32 R49, -RZ, R51.H0_H0 ;  /* 0x20000033ff317230 */ /* 0x000fe40000004100 */
[----:B------:R-:W-:Y:S01]  /*ccb0*/  FFMA.FTZ R47, R50, R55, -R47 ;  /* 0x00000037322f7223 */ /* 0x000fe2000001082f */
[----:B------:R-:W-:-:S02]  /*ccc0*/  HADD2.F32 R50, -RZ, R150.H0_H0 ;  /* 0x20000096ff327230 */ /* 0x000fc40000004100 */
[-C--:B------:R-:W-:Y:S01]  /*ccd0*/  FMUL.FTZ R58, R53, R56.reuse ;  /* 0x00000038353a7220 */ /* 0x080fe20000410000 */
[----:B------:R-:W-:Y:S02]  /*cce0*/  HADD2.F32 R54, -RZ, R52.H1_H1 ;  /* 0x30000034ff367230 */ /* 0x000fe40000004100 */
[C---:B------:R-:W-:Y:S01]  /*ccf0*/  FMUL.FTZ R56, R49.reuse, R56 ;  /* 0x0000003831387220 */ /* 0x040fe20000410000 */
[----:B------:R-:W-:Y:S02]  /*cd00*/  HADD2.F32 R51, -RZ, R51.H1_H1 ;  /* 0x30000033ff337230 */ /* 0x000fe40000004100 */
[----:B------:R-:W-:Y:S01]  /*cd10*/  FFMA.FTZ R49, R49, R50, -R58 ;  /* 0x0000003231317223 */ /* 0x000fe2000001083a */
[----:B------:R-:W-:Y:S01]  /*cd20*/  F2FP.F16.E4M3.UNPACK_B R55, R46.H1 ;  /* 0x0000002eff37723e */ /* 0x000fe200030006ff */
[----:B------:R-:W-:Y:S01]  /*cd30*/  FFMA.FTZ R50, R53, R50, R56 ;  /* 0x0000003235327223 */ /* 0x000fe20000010038 */
[----:B------:R-:W-:Y:S01]  /*cd40*/  F2FP.F16.E4M3.UNPACK_B R56, R149.H1 ;  /* 0x00000095ff38723e */ /* 0x000fe200030006ff */
[----:B------:R-:W-:-:S02]  /*cd50*/  HADD2.F32 R150, -RZ, R150.H1_H1 ;  /* 0x30000096ff967230 */ /* 0x000fc40000004100 */
[CC--:B------:R-:W-:Y:S01]  /*cd60*/  FMUL.FTZ R52, R54.reuse, R148.reuse ;  /* 0x0000009436347220 */ /* 0x0c0fe20000410000 */
[C---:B------:R-:W-:Y:S01]  /*cd70*/  FMUL.FTZ R59, R51.reuse, R148 ;  /* 0x00000094333b7220 */ /* 0x040fe20000410000 */
[----:B------:R-:W-:Y:S01]  /*cd80*/  F2FP.F16.E4M3.UNPACK_B R58, R151.H1 ;  /* 0x00000097ff3a723e */ /* 0x000fe200030006ff */
[----:B------:R-:W-:Y:S01]  /*cd90*/  HADD2.F32 R68, -RZ, R56.H0_H0 ;  /* 0x20000038ff447230 */ /* 0x000fe20000004100 */
[----:B------:R-:W-:Y:S01]  /*cda0*/  F2FP.F16.E4M3.UNPACK_B R53, R45.H1 ;  /* 0x0000002dff35723e */ /* 0x000fe200030006ff */
[----:B------:R-:W-:Y:S02]  /*cdb0*/  HADD2.F32 R57, -RZ, R55.H0_H0 ;  /* 0x20000037ff397230 */ /* 0x000fe40000004100 */
[-C--:B------:R-:W-:Y:S01]  /*cdc0*/  FFMA.FTZ R52, R51, R150.reuse, -R52 ;  /* 0x0000009633347223 */ /* 0x080fe20000010834 */
[----:B------:R-:W-:Y:S01]  /*cdd0*/  FFMA.FTZ R51, R54, R150, R59 ;  /* 0x0000009636337223 */ /* 0x000fe2000001003b */
[----:B------:R-:W-:Y:S01]  /*cde0*/  HADD2.F32 R59, -RZ, R58.H0_H0 ;  /* 0x2000003aff3b7230 */ /* 0x000fe20000004100 */
[----:B------:R-:W-:Y:S01]  /*cdf0*/  F2FP.F16.E4M3.UNPACK_B R149, R149 ;  /* 0x00000095ff95723e */ /* 0x000fe200020006ff */
[----:B------:R-:W-:-:S02]  /*ce00*/  HADD2.F32 R54, -RZ, R53.H0_H0 ;  /* 0x20000035ff367230 */ /* 0x000fc40000004100 */
[-C--:B------:R-:W-:Y:S01]  /*ce10*/  FMUL.FTZ R71, R57, R68.reuse ;  /* 0x0000004439477220 */ /* 0x080fe20000410000 */
[----:B------:R-:W-:Y:S01]  /*ce20*/  HADD2.F32 R69, -RZ, R56.H1_H1 ;  /* 0x30000038ff457230 */ /* 0x000fe20000004100 */
[----:B------:R-:W-:Y:S01]  /*ce30*/  F2FP.F16.E4M3.UNPACK_B R45, R45 ;  /* 0x0000002dff2d723e */ /* 0x000fe200020006ff */
[----:B------:R-:W-:Y:S02]  /*ce40*/  HADD2.F32 R55, -RZ, R55.H1_H1 ;  /* 0x30000037ff377230 */ /* 0x000fe40000004100 */
[C---:B------:R-:W-:Y:S01]  /*ce50*/  FMUL.FTZ R68, R54.reuse, R68 ;  /* 0x0000004436447220 */ /* 0x040fe20000410000 */
[----:B------:R-:W-:Y:S02]  /*ce60*/  HADD2.F32 R56, -RZ, R53.H1_H1 ;  /* 0x30000035ff387230 */ /* 0x000fe40000004100 */
[----:B------:R-:W-:Y:S01]  /*ce70*/  FFMA.FTZ R53, R54, R59, -R71 ;  /* 0x0000003b36357223 */ /* 0x000fe20000010847 */
[----:B------:R-:W-:Y:S02]  /*ce80*/  HADD2.F32 R58, -RZ, R58.H1_H1 ;  /* 0x3000003aff3a7230 */ /* 0x000fe40000004100 */
[----:B------:R-:W-:Y:S01]  /*ce90*/  FMUL.FTZ R71, R55, R69 ;  /* 0x0000004537477220 */ /* 0x000fe20000410000 */
[----:B------:R-:W-:Y:S01]  /*cea0*/  FFMA.FTZ R54, R57, R59, R68 ;  /* 0x0000003b39367223 */ /* 0x000fe20000010044 */
[C---:B------:R-:W-:Y:S01]  /*ceb0*/  FMUL.FTZ R70, R56.reuse, R69 ;  /* 0x0000004538467220 */ /* 0x040fe20000410000 */
[----:B------:R-:W-:Y:S01]  /*cec0*/  F2FP.F16.E4M3.UNPACK_B R151, R151 ;  /* 0x00000097ff97723e */ /* 0x000fe200020006ff */
[----:B------:R-:W-:Y:S01]  /*ced0*/  FFMA.FTZ R56, R56, R58, -R71 ;  /* 0x0000003a38387223 */ /* 0x000fe20000010847 */
[----:B------:R-:W-:-:S02]  /*cee0*/  HADD2.F32 R59, -RZ, R149.H0_H0 ;  /* 0x20000095ff3b7230 */ /* 0x000fc40000004100 */
[----:B------:R-:W-:Y:S01]  /*cef0*/  FFMA.FTZ R71, R55, R58, R70 ;  /* 0x0000003a37477223 */ /* 0x000fe20000010046 */
[----:B------:R-:W-:Y:S01]  /*cf00*/  F2FP.F16.E4M3.UNPACK_B R55, R46 ;  /* 0x0000002eff37723e */ /* 0x000fe200020006ff */
[----:B------:R-:W-:Y:S01]  /*cf10*/  HADD2.F32 R70, -RZ, R149.H1_H1 ;  /* 0x30000095ff467230 */ /* 0x000fe20000004100 */
[----:B------:R-:W-:Y:S01]  /*cf20*/  F2FP.SATFINITE.E4M3.F32.PACK_AB_MERGE_C R42, R47, R42, RZ ;  /* 0x0000002a2f2a723e */ /* 0x000fe200048070ff */
[----:B------:R-:W-:Y:S01]  /*cf30*/  HADD2.F32 R46, -RZ, R45.H0_H0 ;  /* 0x2000002dff2e7230 */ /* 0x000fe20000004100 */
[----:B------:R-:W-:Y:S01]  /*cf40*/  F2FP.SATFINITE.E4M3.F32.PACK_AB_MERGE_C R71, R71, R54, RZ ;  /* 0x000000364747723e */ /* 0x000fe200048070ff */
[--C-:B------:R-:W-:Y:S01]  /*cf50*/  HADD2.F32 R57, -RZ, R55.reuse.H0_H0 ;  /* 0x20000037ff397230 */ /* 0x100fe20000004100 */
[----:B------:R-:W-:Y:S01]  /*cf60*/  F2FP.F16.E4M3.UNPACK_B R54, R38 ;  /* 0x00000026ff36723e */ /* 0x000fe200020006ff */
[----:B------:R-:W-:Y:S02]  /*cf70*/  HADD2.F32 R55, -RZ, R55.H1_H1 ;  /* 0x30000037ff377230 */ /* 0x000fe40000004100 */
[----:B------:R-:W-:Y:S01]  /*cf80*/  FMUL.FTZ R76, R46, R59 ;  /* 0x0000003b2e4c7220 */ /* 0x000fe20000410000 */
[----:B------:R-:W-:-:S02]  /*cf90*/  HADD2.F32 R45, -RZ, R45.H1_H1 ;  /* 0x3000002dff2d7230 */ /* 0x000fc40000004100 */
[----:B------:R-:W-:Y:S01]  /*cfa0*/  FMUL.FTZ R69, R57, R59 ;  /* 0x0000003b39457220 */ /* 0x000fe20000410000 */
[--C-:B------:R-:W-:Y:S02]  /*cfb0*/  HADD2.F32 R68, -RZ, R151.reuse.H1_H1 ;  /* 0x30000097ff447230 */ /* 0x100fe40000004100 */
[-C--:B------:R-:W-:Y:S01]  /*cfc0*/  FMUL.FTZ R78, R55, R70.reuse ;  /* 0x00000046374e7220 */ /* 0x080fe20000410000 */
[----:B------:R-:W-:Y:S02]  /*cfd0*/  HADD2.F32 R58, -RZ, R151.H0_H0 ;  /* 0x20000097ff3a7230 */ /* 0x000fe40000004100 */
[C---:B------:R-:W-:Y:S01]  /*cfe0*/  FMUL.FTZ R70, R45.reuse, R70 ;  /* 0x000000462d467220 */ /* 0x040fe20000410000 */
[----:B------:R-:W-:Y:S01]  /*cff0*/  FFMA.FTZ R78, R45, R68, -R78 ;  /* 0x000000442d4e7223 */ /* 0x000fe2000001084e */
[----:B------:R-:W-:Y:S01]  /*d000*/  F2FP.SATFINITE.E4M3.F32.PACK_AB_MERGE_C R45, R48, R43, RZ ;  /* 0x0000002b302d723e */ /* 0x000fe200048070ff */
[-C--:B------:R-:W-:Y:S01]  /*d010*/  FFMA.FTZ R69, R46, R58.reuse, -R69 ;  /* 0x0000003a2e457223 */ /* 0x080fe20000010845 */
[----:B------:R-:W-:Y:S01]  /*d020*/  F2FP.SATFINITE.E4M3.F32.PACK_AB_MERGE_C R43, R56, R53, RZ ;  /* 0x00000035382b723e */ /* 0x000fe200048070ff */
[----:B------:R-:W-:Y:S01]  /*d030*/  FFMA.FTZ R76, R57, R58, R76 ;  /* 0x0000003a394c7223 */ /* 0x000fe2000001004c */
[----:B------:R-:W-:Y:S01]  /*d040*/  F2FP.F16.E4M3.UNPACK_B R53, R37 ;  /* 0x00000025ff35723e */ /* 0x000fe200020006ff */
[----:B------:R-:W-:Y:S01]  /*d050*/  FFMA.FTZ R55, R55, R68, R70 ;  /* 0x0000004437377223 */ /* 0x000fe20000010046 */
[----:B------:R-:W-:-:S02]  /*d060*/  F2FP.F16.E4M3.UNPACK_B R48, R13 ;  /* 0x0000000dff30723e */ /* 0x000fc400020006ff */
[----:B------:R-:W-:Y:S01]  /*d070*/  F2FP.SATFINITE.E4M3.F32.PACK_AB_MERGE_C R46, R52, R49, R42 ;  /* 0x00000031342e723e */ /* 0x000fe2000480702a */
[--C-:B------:R-:W-:Y:S01]  /*d080*/  HADD2.F32 R49, -RZ, R53.reuse.H0_H0 ;  /* 0x20000035ff317230 */ /* 0x100fe20000004100 */
[----:B------:R-:W-:Y:S01]  /*d090*/  F2FP.SATFINITE.E4M3.F32.PACK_AB_MERGE_C R45, R51, R50, R45 ;  /* 0x00000032332d723e */ /* 0x000fe2000480702d */
[----:B------:R-:W-:Y:S01]  /*d0a0*/  HADD2.F32 R50, -RZ, R54.H0_H0 ;  /* 0x20000036ff327230 */ /* 0x000fe20000004100 */
[----:B------:R-:W-:Y:S01]  /*d0b0*/  F2FP.F16.E4M3.UNPACK_B R51, R36 ;  /* 0x00000024ff33723e */ /* 0x000fe200020006ff */
[----:B------:R-:W-:Y:S01]  /*d0c0*/  HADD2.F32 R47, -RZ, R48.H0_H0 ;  /* 0x20000030ff2f7230 */ /* 0x000fe20000004100 */
[----:B------:R-:W-:Y:S01]  /*d0d0*/  F2FP.SATFINITE.E4M3.F32.PACK_AB_MERGE_C R42, R55, R76, R71 ;  /* 0x0000004c372a723e */ /* 0x000fe20004807047 */
[----:B------:R-:W-:Y:S02]  /*d0e0*/  HADD2.F32 R53, -RZ, R53.H1_H1 ;  /* 0x30000035ff357230 */ /* 0x000fe40000004100 */
[----:B------:R-:W-:Y:S01]  /*d0f0*/  FMUL.FTZ R56, R49, R50 ;  /* 0x0000003231387220 */ /* 0x000fe20000410000 */
[----:B------:R-:W-:-:S02]  /*d100*/  HADD2.F32 R52, -RZ, R51.H0_H0 ;  /* 0x20000033ff347230 */ /* 0x000fc40000004100 */
[C---:B------:R-:W-:Y:S01]  /*d110*/  FMUL.FTZ R58, R47.reuse, R50 ;  /* 0x000000322f3a7220 */ /* 0x040fe20000410000 */
[----:B------:R-:W-:Y:S01]  /*d120*/  HADD2.F32 R54, -RZ, R54.H1_H1 ;  /* 0x30000036ff367230 */ /* 0x000fe20000004100 */
[----:B------:R-:W-:Y:S01]  /*d130*/  F2FP.F16.E4M3.UNPACK_B R36, R36.H1 ;  /* 0x00000024ff24723e */ /* 0x000fe200030006ff */
[----:B------:R-:W-:Y:S02]  /*d140*/  HADD2.F32 R50, -RZ, R48.H1_H1 ;  /* 0x30000030ff327230 */ /* 0x000fe40000004100 */
[-C--:B------:R-:W-:Y:S01]  /*d150*/  FFMA.FTZ R47, R47, R52.reuse, -R56 ;  /* 0x000000342f2f7223 */ /* 0x080fe20000010838 */
[----:B------:R-:W-:Y:S01]  /*d160*/  FFMA.FTZ R48, R49, R52, R58 ;  /* 0x0000003431307223 */ /* 0x000fe2000001003a */
[----:B------:R-:W-:Y:S02]  /*d170*/  HADD2.F32 R52, -RZ, R51.H1_H1 ;  /* 0x30000033ff347230 */ /* 0x000fe40000004100 */
[-C--:B------:R-:W-:Y:S01]  /*d180*/  FMUL.FTZ R55, R53, R54.reuse ;  /* 0x0000003635377220 */ /* 0x080fe20000410000 */
[----:B------:R-:W-:Y:S01]  /*d190*/  FMUL.FTZ R56, R50, R54 ;  /* 0x0000003632387220 */ /* 0x000fe20000410000 */
[----:B------:R-:W-:-:S02]  /*d1a0*/  F2FP.F16.E4M3.UNPACK_B R51, R37.H1 ;  /* 0x00000025ff33723e */ /* 0x000fc400030006ff */
[----:B------:R-:W-:Y:S01]  /*d1b0*/  F2FP.F16.E4M3.UNPACK_B R54, R38.H1 ;  /* 0x00000026ff36723e */ /* 0x000fe200030006ff */
[-C--:B------:R-:W-:Y:S01]  /*d1c0*/  FFMA.FTZ R50, R50, R52.reuse, -R55 ;  /* 0x0000003432327223 */ /* 0x080fe20000010837 */
[----:B------:R-:W-:Y:S01]  /*d1d0*/  F2FP.F16.E4M3.UNPACK_B R49, R13.H1 ;  /* 0x0000000dff31723e */ /* 0x000fe200030006ff */
[----:B------:R-:W-:Y:S01]  /*d1e0*/  FFMA.FTZ R13, R53, R52, R56 ;  /* 0x00000034350d7223 */ /* 0x000fe20000010038 */
[----:B------:R-:W-:Y:S01]  /*d1f0*/  HADD2.F32 R38, -RZ, R51.H0_H0 ;  /* 0x20000033ff267230 */ /* 0x000fe20000004100 */
[-C--:B------:R-:W-:Y:S01]  /*d200*/  F2FP.F16.E4M3.UNPACK_B R68, R14.reuse ;  /* 0x0000000eff44723e */ /* 0x080fe200020006ff */
[----:B------:R-:W-:Y:S01]  /*d210*/  HADD2.F32 R53, -RZ, R54.H0_H0 ;  /* 0x20000036ff357230 */ /* 0x000fe20000004100 */
[----:B------:R-:W-:Y:S01]  /*d220*/  F2FP.SATFINITE.E4M3.F32.PACK_AB_MERGE_C R43, R78, R69, R43 ;  /* 0x000000454e2b723e */ /* 0x000fe2000480702b */
[----:B------:R-:W-:Y:S01]  /*d230*/  HADD2.F32 R37, -RZ, R49.H0_H0 ;  /* 0x20000031ff257230 */ /* 0x000fe20000004100 */
[----:B------:R-:W-:Y:S01]  /*d240*/  F2FP.F16.E4M3.UNPACK_B R69, R14.H1 ;  /* 0x0000000eff45723e */ /* 0x000fe200030006ff */
[----:B------:R-:W-:-:S02]  /*d250*/  HADD2.F32 R52, -RZ, R51.H1_H1 ;  /* 0x30000033ff347230 */ /* 0x000fc40000004100 */
[-C--:B------:R-:W-:Y:S01]  /*d260*/  FMUL.FTZ R56, R38, R53.reuse ;  /* 0x0000003526387220 */ /* 0x080fe20000410000 */
[----:B------:R-:W-:Y:S02]  /*d270*/  HADD2.F32 R55, -RZ, R54.H1_H1 ;  /* 0x30000036ff377230 */ /* 0x000fe40000004100 */
[----:B------:R-:W-:Y:S01]  /*d280*/  FMUL.FTZ R53, R37, R53 ;  /* 0x0000003525357220 */ /* 0x000fe20000410000 */
[----:B------:R-:W-:Y:S01]  /*d290*/  HADD2.F32 R49, -RZ, R49.H1_H1 ;  /* 0x30000031ff317230 */ /* 0x000fe20000004100 */
[----:B------:R-:W-:Y:S01]  /*d2a0*/  F2FP.F16.E4M3.UNPACK_B R57, R12 ;  /* 0x0000000cff39723e */ /* 0x000fe200020006ff */
[--C-:B------:R-:W-:Y:S02]  /*d2b0*/  HADD2.F32 R51, -RZ, R36.reuse.H0_H0 ;  /* 0x20000024ff337230 */ /* 0x100fe40000004100 */
[-C--:B------:R-:W-:Y:S01]  /*d2c0*/  FMUL.FTZ R58, R52, R55.reuse ;  /* 0x00000037343a7220 */ /* 0x080fe20000410000 */
[----:B------:R-:W-:Y:S02]  /*d2d0*/  HADD2.F32 R54, -RZ, R36.H1_H1 ;  /* 0x30000024ff367230 */ /* 0x000fe40000004100 */
[----:B------:R-:W-:Y:S01]  /*d2e0*/  FMUL.FTZ R55, R49, R55 ;  /* 0x0000003731377220 */ /* 0x000fe20000410000 */
[----:B------:R-:W-:-:S02]  /*d2f0*/  HADD2.F32 R71, -RZ, R69.H0_H0 ;  /* 0x20000045ff477230 */ /* 0x000fc40000004100 */
[-C--:B------:R-:W-:Y:S01]  /*d300*/  FFMA.FTZ R36, R37, R51.reuse, -R56 ;  /* 0x0000003325247223 */ /* 0x080fe20000010838 */
[----:B------:R-:W-:Y:S01]  /*d310*/  FFMA.FTZ R37, R38, R51, R53 ;  /* 0x0000003326257223 */ /* 0x000fe20000010035 */
[----:B------:R-:W-:Y:S01]  /*d320*/  F2FP.F16.E4M3.UNPACK_B R53, R39 ;  /* 0x00000027ff35723e */ /* 0x000fe200020006ff */
[-C--:B------:R-:W-:Y:S01]  /*d330*/  FFMA.FTZ R49, R49, R54.reuse, -R58 ;  /* 0x0000003631317223 */ /* 0x080fe2000001083a */
[----:B------:R-:W-:Y:S01]  /*d340*/  FFMA.FTZ R38, R52, R54, R55 ;  /* 0x0000003634267223 */ /* 0x000fe20000010037 */
[----:B------:R-:W-:Y:S01]  /*d350*/  F2FP.F16.E4M3.UNPACK_B R51, R15 ;  /* 0x0000000fff33723e */ /* 0x000fe200020006ff */
[----:B------:R-:W-:Y:S01]  /*d360*/  HADD2.F32 R14, -RZ, R57.H0_H0 ;  /* 0x20000039ff0e7230 */ /* 0x000fe20000004100 */
[----:B------:R-:W-:Y:S01]  /*d370*/  F2FP.F16.E4M3.UNPACK_B R54, R39.H1 ;  /* 0x00000027ff36723e */ /* 0x000fe200030006ff */
[----:B------:R-:W-:Y:S01]  /*d380*/  HADD2.F32 R55, -RZ, R53.H0_H0 ;  /* 0x20000035ff377230 */ /* 0x000fe20000004100 */
[----:B------:R-:W-:Y:S01]  /*d390*/  F2FP.F16.E4M3.UNPACK_B R15, R15.H1 ;  /* 0x0000000fff0f723e */ /* 0x000fe200030006ff */
[----:B------:R-:W-:Y:S01]  /*d3a0*/  HADD2.F32 R39, -RZ, R51.H0_H0 ;  /* 0x20000033ff277230 */ /* 0x000fe20000004100 */
[----:B------:R-:W-:Y:S01]  /*d3b0*/  F2FP.F16.E4M3.UNPACK_B R58, R12.H1 ;  /* 0x0000000cff3a723e */ /* 0x000fe200030006ff */
        /* <DEDUP_REMOVED lines=8> */
[----:B------:R-:W-:Y:S02]  /*d440*/  HADD2.F32 R69, -RZ, R69.H1_H1 ;  /* 0x30000045ff457230 */ /* 0x000fe40000004100 */
[-C--:B------:R-:W-:Y:S01]  /*d450*/  FMUL.FTZ R77, R56, R71.reuse ;  /* 0x00000047384d7220 */ /* 0x080fe20000410000 */
[----:B------:R-:W-:Y:S02]  /*d460*/  HADD2.F32 R15, -RZ, R15.H1_H1 ;  /* 0x3000000fff0f7230 */ /* 0x000fe40000004100 */
[----:B------:R-:W-:Y:S01]  /*d470*/  FMUL.FTZ R71, R52, R71 ;  /* 0x0000004734477220 */ /* 0x000fe20000410000 */
[----:B------:R-:W-:-:S02]  /*d480*/  HADD2.F32 R59, -RZ, R58.H0_H0 ;  /* 0x2000003aff3b7230 */ /* 0x000fc40000004100 */
[----:B------:R-:W-:Y:S01]  /*d490*/  FFMA.FTZ R12, R39, R14, -R70 ;  /* 0x0000000e270c7223 */ /* 0x000fe20000010846 */
[----:B------:R-:W-:Y:S02]  /*d4a0*/  HADD2.F32 R53, -RZ, R53.H1_H1 ;  /* 0x30000035ff357230 */ /* 0x000fe40000004100 */
[-C--:B------:R-:W-:Y:S01]  /*d4b0*/  FMUL.FTZ R70, R54, R69.reuse ;  /* 0x0000004536467220 */ /* 0x080fe20000410000 */
[----:B------:R-:W-:Y:S02]  /*d4c0*/  HADD2.F32 R68, -RZ, R68.H1_H1 ;  /* 0x30000044ff447230 */ /* 0x000fe40000004100 */
[----:B------:R-:W-:Y:S01]  /*d4d0*/  FMUL.FTZ R69, R15, R69 ;  /* 0x000000450f457220 */ /* 0x000fe20000410000 */
[----:B------:R-:W-:Y:S02]  /*d4e0*/  HADD2.F32 R51, -RZ, R51.H1_H1 ;  /* 0x30000033ff337230 */ /* 0x000fe40000004100 */
[----:B------:R-:W-:Y:S01]  /*d4f0*/  FFMA.FTZ R77, R52, R59, -R77 ;  /* 0x0000003b344d7223 */ /* 0x000fe2000001084d */
[----:B------:R-:W-:-:S02]  /*d500*/  HADD2.F32 R58, -RZ, R58.H1_H1 ;  /* 0x3000003aff3a7230 */ /* 0x000fc40000004100 */
[----:B------:R-:W-:Y:S01]  /*d510*/  FFMA.FTZ R71, R56, R59, R71 ;  /* 0x0000003b38477223 */ /* 0x000fe20000010047 */
[----:B------:R-:W-:Y:S02]  /*d520*/  HADD2.F32 R52, -RZ, R57.H1_H1 ;  /* 0x30000039ff347230 */ /* 0x000fe40000004100 */
[-C--:B------:R-:W-:Y:S01]  /*d530*/  FMUL.FTZ R56, R53, R68.reuse ;  /* 0x0000004435387220 */ /* 0x080fe20000410000 */
[----:B------:R-:W-:Y:S01]  /*d540*/  FMUL.FTZ R68, R51, R68 ;  /* 0x0000004433447220 */ /* 0x000fe20000410000 */
[-C--:B------:R-:W-:Y:S01]  /*d550*/  FFMA.FTZ R70, R15, R58.reuse, -R70 ;  /* 0x0000003a0f467223 */ /* 0x080fe20000010846 */
[----:B------:R-:W-:Y:S01]  /*d560*/  FFMA.FTZ R54, R54, R58, R69 ;  /* 0x0000003a36367223 */ /* 0x000fe20000010045 */
[----:B------:R-:W-:Y:S01]  /*d570*/  FFMA.FTZ R14, R55, R14, R76 ;  /* 0x0000000e370e7223 */ /* 0x000fe2000001004c */
[-C--:B------:R-:W-:Y:S01]  /*d580*/  FFMA.FTZ R51, R51, R52.reuse, -R56 ;  /* 0x0000003433337223 */ /* 0x080fe20000010838 */
[----:B------:R-:W-:Y:S01]  /*d590*/  FFMA.FTZ R53, R53, R52, R68 ;  /* 0x0000003435357223 */ /* 0x000fe20000010044 */
[----:B------:R-:W-:Y:S01]  /*d5a0*/  F2FP.SATFINITE.E4M3.F32.PACK_AB_MERGE_C R70, R70, R77, RZ ;  /* 0x0000004d4646723e */ /* 0x000fe200048070ff */
[----:B------:R-:W-:Y:S01]  /*d5b0*/  IMAD.MOV.U32 R38, RZ, RZ, R42 ;  /* 0x000000ffff267224 */ /* 0x000fe200078e002a */
[----:B------:R-:W-:-:S02]  /*d5c0*/  F2FP.SATFINITE.E4M3.F32.PACK_AB_MERGE_C R54, R54, R71, RZ ;  /* 0x000000473636723e */ /* 0x000fc400048070ff */
[----:B------:R-:W-:Y:S01]  /*d5d0*/  F2FP.SATFINITE.E4M3.F32.PACK_AB_MERGE_C R47, R50, R47, R36 ;  /* 0x0000002f322f723e */ /* 0x000fe20004807024 */
[----:B------:R-:W-:Y:S01]  /*d5e0*/  IMAD.MOV.U32 R36, RZ, RZ, R45 ;  /* 0x000000ffff247224 */ /* 0x000fe200078e002d */
[----:B------:R-:W-:Y:S02]  /*d5f0*/  F2FP.SATFINITE.E4M3.F32.PACK_AB_MERGE_C R15, R51, R12, R70 ;  /* 0x0000000c330f723e */ /* 0x000fe40004807046 */
[----:B------:R-:W-:Y:S01]  /*d600*/  F2FP.SATFINITE.E4M3.F32.PACK_AB_MERGE_C R37, R13, R48, R37 ;  /* 0x000000300d25723e */ /* 0x000fe20004807025 */
[----:B------:R-:W-:Y:S01]  /*d610*/  IMAD.MOV.U32 R13, RZ, RZ, R47 ;  /* 0x000000ffff0d7224 */ /* 0x000fe200078e002f */
[----:B------:R-:W-:Y:S01]  /*d620*/  F2FP.SATFINITE.E4M3.F32.PACK_AB_MERGE_C R39, R53, R14, R54 ;  /* 0x0000000e3527723e */ /* 0x000fe20004807036 */
[----:B------:R-:W-:Y:S01]  /*d630*/  IMAD.MOV.U32 R14, RZ, RZ, R43 ;  /* 0x000000ffff0e7224 */ /* 0x000fe200078e002b */
[----:B------:R-:W-:-:S07]  /*d640*/  MOV R12, R46 ;  /* 0x0000002e000c7202 */ /* 0x000fce0000000f00 */
.L_x_517:
[----:B------:R-:W-:Y:S05]  /*d650*/  BSYNC B2 ;  /* 0x0000000000027941 */ /* 0x000fea0003800000 */
.L_x_516:
[----:B------:R-:W-:Y:S01]  /*d660*/  ISETP.GE.AND P2, PT, R11, R128, PT ;  /* 0x000000800b00720c */ /* 0x000fe20003f46270 */
[----:B0-----:R0:W-:-:S12]  /*d670*/  ST.E.128 desc[UR50][R40.64], R12 ;  /* 0x0000000c28007985 */ /* 0x0011d8000c101d32 */
[----:B------:R-:W-:-:S04]  /*d680*/  @!P2 IADD3 R42, P4, R11, R44, RZ ;  /* 0x0000002c0b2aa210 */ /* 0x000fc80007f9e0ff */
[----:B------:R-:W-:-:S05]  /*d690*/  @!P2 LEA.HI.X.SX32 R43, R11, R120, 0x1, P4 ;  /* 0x000000780b2ba211 */ /* 0x000fca00020f0eff */
[----:B-1----:R0:W-:Y:S04]  /*d6a0*/  @!P2 ST.E.128 desc[UR50][R42.64], R36 ;  /* 0x000000242a00a985 */ /* 0x0021e8000c101d32 */
.L_x_515:
[----:B------:R-:W-:Y:S05]  /*d6b0*/  BSYNC B1 ;  /* 0x0000000000017941 */ /* 0x000fea0003800000 */
.L_x_514:
[----:B------:R-:W-:Y:S01]  /*d6c0*/  ISETP.NE.AND P2, PT, R29, RZ, PT ;  /* 0x000000ff1d00720c */ /* 0x000fe20003f45270 */
[----:B------:R-:W-:-:S12]  /*d6d0*/  BSSY B1, `(.L_x_518) ;  /* 0x00000f2000017945 */ /* 0x000fd80003800000 */
[----:B------:R-:W-:Y:S05]  /*d6e0*/  @!P2 BRA `(.L_x_519) ;  /* 0x0000000c00c0a947 */ /* 0x000fea0003800000 */
[----:B----4-:R-:W-:Y:S01]  /*d6f0*/  SEL R11, R118, R142, !P3 ;  /* 0x0000008e760b7207 */ /* 0x010fe20005800000 */
[----:B------:R-:W-:Y:S01]  /*d700*/  BSSY B2, `(.L_x_520) ;  /* 0x00000e9000027945 */ /* 0x000fe20003800000 */
[----:B0-----:R-:W-:Y:S02]  /*d710*/  IADD3 R40, P2, R26, R44, RZ ;  /* 0x0000002c1a287210 */ /* 0x001fe40007f5e0ff */
[----:B------:R-:W-:Y:S02]  /*d720*/  SHF.R.S32.HI R12, RZ, 0x1f, R11 ;  /* 0x0000001fff0c7819 */ /* 0x000fe4000001140b */
[----:B-1----:R-:W-:Y:S02]  /*d730*/  IADD3.X R41, R120, R111, RZ, P2, !PT ;  /* 0x0000006f78297210 */ /* 0x002fe400017fe4ff */
[----:B------:R-:W-:Y:S02]  /*d740*/  LEA.HI R12, R12, R11, RZ, 0x5 ;  /* 0x0000000b0c0c7211 */ /* 0x000fe400078f28ff */
[----:B------:R-:W-:-:S02]  /*d750*/  ISETP.GE.AND P2, PT, R3, R117, PT ;  /* 0x000000750300720c */ /* 0x000fc40003f46270 */
        /* <DEDUP_REMOVED lines=18> */
[----:B------:R-:W-:Y:S01]  /*d880*/  LOP3.LUT R45, R73, 0xff0000ff, RZ, 0xc0, !PT ;  /* 0xff0000ff492d7812 */ /* 0x000fe200078ec0ff */
[----:B-1----:R-:W-:Y:S01]  /*d890*/  IMAD.MOV.U32 R48, RZ, RZ, R36 ;  /* 0x000000ffff307224 */ /* 0x002fe200078e0024 */
[----:B------:R-:W-:Y:S01]  /*d8a0*/  SHF.R.U32.HI R50, RZ, 0x8, R61 ;  /* 0x00000008ff327819 */ /* 0x000fe2000001163d */
[----:B------:R-:W-:Y:S01]  /*d8b0*/  IMAD.SHL.U32 R12, R43, 0x100, RZ ;  /* 0x000001002b0c7824 */ /* 0x000fe200078e00ff */
[----:B------:R-:W-:Y:S01]  /*d8c0*/  SHF.R.U32.HI R46, RZ, 0x8, R63 ;  /* 0x00000008ff2e7819 */ /* 0x000fe2000001163f */
[----:B------:R-:W-:Y:S01]  /*d8d0*/  IMAD.MOV.U32 R43, RZ, RZ, R14 ;  /* 0x000000ffff2b7224 */ /* 0x000fe200078e000e */
[----:B------:R-:W-:Y:S01]  /*d8e0*/  SHF.R.U32.HI R55, RZ, 0x8, R75 ;  /* 0x00000008ff377819 */ /* 0x000fe2000001164b */
[----:B------:R-:W-:Y:S01]  /*d8f0*/  IMAD.SHL.U32 R36, R50, 0x100, RZ ;  /* 0x0000010032247824 */ /* 0x000fe200078e00ff */
[----:B------:R-:W-:Y:S01]  /*d900*/  SHF.R.U32.HI R57, RZ, 0x10, R73 ;  /* 0x00000010ff397819 */ /* 0x000fe20000011649 */
[----:B------:R-:W-:Y:S01]  /*d910*/  IMAD.SHL.U32 R46, R46, 0x100, RZ ;  /* 0x000001002e2e7824 */ /* 0x000fe200078e00ff */
[----:B------:R-:W-:-:S02]  /*d920*/  LOP3.LUT R45, R45, 0xff00, R12, 0xf8, !PT ;  /* 0x0000ff002d2d7812 */ /* 0x000fc400078ef80c */
[----:B------:R-:W-:Y:S01]  /*d930*/  SHF.R.U32.HI R56, RZ, 0x10, R75 ;  /* 0x00000010ff387819 */ /* 0x000fe2000001164b */
[----:B------:R-:W-:Y:S01]  /*d940*/  IMAD.U32 R14, R57, 0x10000, RZ ;  /* 0x00010000390e7824 */ /* 0x000fe200078e00ff */
[----:B------:R-:W-:Y:S02]  /*d950*/  LOP3.LUT R49, R75, 0xff0000ff, RZ, 0xc0, !PT ;  /* 0xff0000ff4b317812 */ /* 0x000fe400078ec0ff */
[----:B------:R-:W-:Y:S02]  /*d960*/  SHF.L.U32 R12, R55, 0x8, RZ ;  /* 0x00000008370c7819 */ /* 0x000fe400000006ff */
[----:B------:R-:W-:Y:S02]  /*d970*/  LOP3.LUT R51, R61, 0xff0000ff, RZ, 0xc0, !PT ;  /* 0xff0000ff3d337812 */ /* 0x000fe400078ec0ff */
[----:B------:R-:W-:Y:S02]  /*d980*/  LOP3.LUT R53, R63, 0xff0000ff, RZ, 0xc0, !PT ;  /* 0xff0000ff3f357812 */ /* 0x000fe400078ec0ff */
[----:B------:R-:W-:-:S02]  /*d990*/  MOV R42, R13 ;  /* 0x0000000d002a7202 */ /* 0x000fc40000000f00 */
[----:B------:R-:W-:Y:S01]  /*d9a0*/  LOP3.LUT R13, R49, 0xff00, R12, 0xf8, !PT ;  /* 0x0000ff00310d7812 */ /* 0x000fe200078ef80c */
[----:B------:R-:W-:Y:S01]  /*d9b0*/  IMAD.U32 R12, R56, 0x10000, RZ ;  /* 0x00010000380c7824 */ /* 0x000fe200078e00ff */
[----:B------:R-:W-:Y:S02]  /*d9c0*/  LOP3.LUT R55, R51, 0xff00, R36, 0xf8, !PT ;  /* 0x0000ff0033377812 */ /* 0x000fe400078ef824 */
[----:B------:R-:W-:Y:S02]  /*d9d0*/  LOP3.LUT R57, R53, 0xff00, R46, 0xf8, !PT ;  /* 0x0000ff0035397812 */ /* 0x000fe400078ef82e */
[----:B------:R-:W-:Y:S02]  /*d9e0*/  F2FP.F16.E4M3.UNPACK_B R53, R143.H1 ;  /* 0x0000008fff35723e */ /* 0x000fe400030006ff */
[----:B------:R-:W-:Y:S02]  /*d9f0*/  F2FP.F16.E4M3.UNPACK_B R51, R48.H1 ;  /* 0x00000030ff33723e */ /* 0x000fe400030006ff */
[----:B------:R-:W-:-:S02]  /*da00*/  F2FP.F16.E4M3.UNPACK_B R49, R47.H1 ;  /* 0x0000002fff31723e */ /* 0x000fc400030006ff */
[----:B------:R-:W-:Y:S01]  /*da10*/  SHF.R.U32.HI R54, RZ, 0x10, R63 ;  /* 0x00000010ff367819 */ /* 0x000fe2000001163f */
[----:B------:R-:W-:Y:S01]  /*da20*/  HADD2.F32 R46, -RZ, R51.H0_H0 ;  /* 0x20000033ff2e7230 */ /* 0x000fe20000004100 */
[----:B------:R-:W-:Y:S02]  /*da30*/  SHF.R.U32.HI R52, RZ, 0x10, R61 ;  /* 0x00000010ff347819 */ /* 0x000fe4000001163d */
[----:B------:R-:W-:Y:S01]  /*da40*/  LOP3.LUT R14, R45, 0xff0000, R14, 0xf8, !PT ;  /* 0x00ff00002d0e7812 */ /* 0x000fe200078ef80e */
[----:B------:R-:W-:Y:S01]  /*da50*/  HADD2.F32 R45, -RZ, R49.H0_H0 ;  /* 0x20000031ff2d7230 */ /* 0x000fe20000004100 */
[----:B------:R-:W-:Y:S01]  /*da60*/  LOP3.LUT R12, R13, 0xff0000, R12, 0xf8, !PT ;  /* 0x00ff00000d0c7812 */ /* 0x000fe200078ef80c */
[--C-:B------:R-:W-:Y:S01]  /*da70*/  HADD2.F32 R13, -RZ, R53.reuse.H0_H0 ;  /* 0x20000035ff0d7230 */ /* 0x100fe20000004100 */
[----:B------:R-:W-:Y:S01]  /*da80*/  F2FP.F16.E4M3.UNPACK_B R50, R145.H1 ;  /* 0x00000091ff32723e */ /* 0x000fe200030006ff */
[----:B------:R-:W-:Y:S01]  /*da90*/  IMAD.U32 R54, R54, 0x10000, RZ ;  /* 0x0001000036367824 */ /* 0x000fe200078e00ff */
[----:B------:R-:W-:Y:S01]  /*daa0*/  SHF.L.U32 R36, R52, 0x10, RZ ;  /* 0x0000001034247819 */ /* 0x000fe200000006ff */
[----:B------:R-:W-:-:S02]  /*dab0*/  HADD2.F32 R53, -RZ, R53.H1_H1 ;  /* 0x30000035ff357230 */ /* 0x000fc40000004100 */
[CC--:B------:R-:W-:Y:S01]  /*dac0*/  FMUL.FTZ R56, R46.reuse, R13.reuse ;  /* 0x0000000d2e387220 */ /* 0x0c0fe20000410000 */
[--C-:B------:R-:W-:Y:S02]  /*dad0*/  HADD2.F32 R52, -RZ, R50.reuse.H0_H0 ;  /* 0x20000032ff347230 */ /* 0x100fe40000004100 */
[----:B------:R-:W-:Y:S01]  /*dae0*/  FMUL.FTZ R59, R45, R13 ;  /* 0x0000000d2d3b7220 */ /* 0x000fe20000410000 */
[----:B------:R-:W-:Y:S01]  /*daf0*/  LOP3.LUT R36, R55, 0xff0000, R36, 0xf8, !PT ;  /* 0x00ff000037247812 */ /* 0x000fe200078ef824 */
[----:B------:R-:W-:Y:S01]  /*db00*/  HADD2.F32 R55, -RZ, R50.H1_H1 ;  /* 0x30000032ff377230 */ /* 0x000fe20000004100 */
[----:B------:R-:W-:Y:S01]  /*db10*/  LOP3.LUT R13, R57, 0xff0000, R54, 0xf8, !PT ;  /* 0x00ff0000390d7812 */ /* 0x000fe200078ef836 */
[-C--:B------:R-:W-:Y:S01]  /*db20*/  FFMA.FTZ R45, R45, R52.reuse, -R56 ;  /* 0x000000342d2d7223 */ /* 0x080fe20000010838 */
[----:B------:R-:W-:Y:S01]  /*db30*/  FFMA.FTZ R46, R46, R52, R59 ;  /* 0x000000342e2e7223 */ /* 0x000fe2000001003b */
[----:B------:R-:W-:Y:S01]  /*db40*/  HADD2.F32 R50, -RZ, R49.H1_H1 ;  /* 0x30000031ff327230 */ /* 0x000fe20000004100 */
[----:B------:R-:W-:Y:S01]  /*db50*/  F2FP.F16.E4M3.UNPACK_B R143, R143 ;  /* 0x0000008fff8f723e */ /* 0x000fe200020006ff */
[----:B------:R-:W-:Y:S01]  /*db60*/  HADD2.F32 R54, -RZ, R51.H1_H1 ;  /* 0x30000033ff367230 */ /* 0x000fe20000004100 */
[----:B------:R-:W-:-:S02]  /*db70*/  F2FP.F16.E4M3.UNPACK_B R52, R48 ;  /* 0x00000030ff34723e */ /* 0x000fc400020006ff */
[----:B------:R-:W-:Y:S01]  /*db80*/  F2FP.F16.E4M3.UNPACK_B R51, R47 ;  /* 0x0000002fff33723e */ /* 0x000fe200020006ff */
[----:B------:R-:W-:Y:S01]  /*db90*/  FMUL.FTZ R57, R50, R53 ;  /* 0x0000003532397220 */ /* 0x000fe20000410000 */
[----:B------:R-:W-:Y:S01]  /*dba0*/  F2FP.F16.E4M3.UNPACK_B R145, R145 ;  /* 0x00000091ff91723e */ /* 0x000fe200020006ff */
[----:B------:R-:W-:Y:S01]  /*dbb0*/  FMUL.FTZ R47, R54, R53 ;  /* 0x00000035362f7220 */ /* 0x000fe20000410000 */
[----:B------:R-:W-:Y:S02]  /*dbc0*/  HADD2.F32 R56, -RZ, R143.H0_H0 ;  /* 0x2000008fff387230 */ /* 0x000fe40000004100 */
[----:B------:R-:W-:Y:S02]  /*dbd0*/  HADD2.F32 R53, -RZ, R52.H0_H0 ;  /* 0x20000034ff357230 */ /* 0x000fe40000004100 */
[-C--:B------:R-:W-:Y:S01]  /*dbe0*/  FFMA.FTZ R48, R50, R55.reuse, -R47 ;  /* 0x0000003732307223 */ /* 0x080fe2000001082f */
[----:B------:R-:W-:Y:S02]  /*dbf0*/  HADD2.F32 R49, -RZ, R51.H0_H0 ;  /* 0x20000033ff317230 */ /* 0x000fe40000004100 */
[----:B------:R-:W-:Y:S01]  /*dc00*/  FFMA.FTZ R47, R54, R55, R57 ;  /* 0x00000037362f7223 */ /* 0x000fe20000010039 */
[----:B------:R-:W-:-:S02]  /*dc10*/  HADD2.F32 R50, -RZ, R145.H0_H0 ;  /* 0x20000091ff327230 */ /* 0x000fc40000004100 */
[-C--:B------:R-:W-:Y:S01]  /*dc20*/  FMUL.FTZ R58, R53, R56.reuse ;  /* 0x00000038353a7220 */ /* 0x080fe20000410000 */
[----:B------:R-:W-:Y:S02]  /*dc30*/  HADD2.F32 R143, -RZ, R143.H1_H1 ;  /* 0x3000008fff8f7230 */ /* 0x000fe40000004100 */
[C---:B------:R-:W-:Y:S01]  /*dc40*/  FMUL.FTZ R56, R49.reuse, R56 ;  /* 0x0000003831387220 */ /* 0x040fe20000410000 */
[----:B------:R-:W-:Y:S02]  /*dc50*/  HADD2.F32 R54, -RZ, R52.H1_H1 ;  /* 0x30000034ff367230 */ /* 0x000fe40000004100 */
[----:B------:R-:W-:Y:S01]  /*dc60*/  FFMA.FTZ R49, R49, R50, -R58 ;  /* 0x0000003231317223 */ /* 0x000fe2000001083a */
[----:B------:R-:W-:Y:S01]  /*dc70*/  HADD2.F32 R51, -RZ, R51.H1_H1 ;  /* 0x30000033ff337230 */ /* 0x000fe20000004100 */
[----:B------:R-:W-:Y:S01]  /*dc80*/  F2FP.F16.E4M3.UNPACK_B R58, R144.H1 ;  /* 0x00000090ff3a723e */ /* 0x000fe200030006ff */
[----:B------:R-:W-:Y:S01]  /*dc90*/  HADD2.F32 R145, -RZ, R145.H1_H1 ;  /* 0x30000091ff917230 */ /* 0x000fe20000004100 */
[----:B------:R-:W-:Y:S01]  /*dca0*/  F2FP.F16.E4M3.UNPACK_B R55, R38.H1 ;  /* 0x00000026ff37723e */ /* 0x000fe200030006ff */
[----:B------:R-:W-:Y:S01]  /*dcb0*/  FFMA.FTZ R50, R53, R50, R56 ;  /* 0x0000003235327223 */ /* 0x000fe20000010038 */
[-C--:B------:R-:W-:Y:S01]  /*dcc0*/  FMUL.FTZ R52, R54, R143.reuse ;  /* 0x0000008f36347220 */ /* 0x080fe20000410000 */
[----:B------:R-:W-:Y:S01]  /*dcd0*/  FMUL.FTZ R143, R51, R143 ;  /* 0x0000008f338f7220 */ /* 0x000fe20000410000 */
[----:B------:R-:W-:Y:S01]  /*dce0*/  F2FP.F16.E4M3.UNPACK_B R57, R146.H1 ;  /* 0x00000092ff39723e */ /* 0x000fe200030006ff */
[----:B------:R-:W-:Y:S01]  /*dcf0*/  HADD2.F32 R61, -RZ, R58.H0_H0 ;  /* 0x2000003aff3d7230 */ /* 0x000fe20000004100 */
[----:B------:R-:W-:Y:S01]  /*dd00*/  F2FP.F16.E4M3.UNPACK_B R53, R43.H1 ;  /* 0x0000002bff35723e */ /* 0x000fe200030006ff */
[----:B------:R-:W-:-:S02]  /*dd10*/  HADD2.F32 R56, -RZ, R55.H0_H0 ;  /* 0x20000037ff387230 */ /* 0x000fc40000004100 */
[-C--:B------:R-:W-:Y:S01]  /*dd20*/  FFMA.FTZ R52, R51, R145.reuse, -R52 ;  /* 0x0000009133347223 */ /* 0x080fe20000010834 */
[----:B------:R-:W-:Y:S01]  /*dd30*/  FFMA.FTZ R51, R54, R145, R143 ;  /* 0x0000009136337223 */ /* 0x000fe2000001008f */
[----:B------:R-:W-:Y:S01]  /*dd40*/  HADD2.F32 R59, -RZ, R57.H0_H0 ;  /* 0x20000039ff3b7230 */ /* 0x000fe20000004100 */
[----:B------:R-:W-:Y:S01]  /*dd50*/  F2FP.F16.E4M3.UNPACK_B R144, R144 ;  /* 0x00000090ff90723e */ /* 0x000fe200020006ff */
[----:B------:R-:W-:Y:S02]  /*dd60*/  HADD2.F32 R54, -RZ, R53.H0_H0 ;  /* 0x20000035ff367230 */ /* 0x000fe40000004100 */
[----:B------:R-:W-:Y:S01]  /*dd70*/  FMUL.FTZ R63, R56, R61 ;  /* 0x0000003d383f7220 */ /* 0x000fe20000410000 */
[----:B------:R-:W-:Y:S01]  /*dd80*/  HADD2.F32 R58, -RZ, R58.H1_H1 ;  /* 0x3000003aff3a7230 */ /* 0x000fe20000004100 */
[----:B------:R-:W-:Y:S01]  /*dd90*/  F2FP.F16.E4M3.UNPACK_B R43, R43 ;  /* 0x0000002bff2b723e */ /* 0x000fe200020006ff */
[----:B------:R-:W-:Y:S02]  /*dda0*/  HADD2.F32 R55, -RZ, R55.H1_H1 ;  /* 0x30000037ff377230 */ /* 0x000fe40000004100 */
[C---:B------:R-:W-:Y:S01]  /*ddb0*/  FMUL.FTZ R61, R54.reuse, R61 ;  /* 0x0000003d363d7220 */ /* 0x040fe20000410000 */
[----:B------:R-:W-:Y:S01]  /*ddc0*/  FFMA.FTZ R63, R54, R59, -R63 ;  /* 0x0000003b363f7223 */ /* 0x000fe2000001083f */
[----:B------:R-:W-:Y:S01]  /*ddd0*/  HADD2.F32 R53, -RZ, R53.H1_H1 ;  /* 0x30000035ff357230 */ /* 0x000fe20000004100 */
[----:B------:R-:W-:Y:S01]  /*dde0*/  F2FP.F16.E4M3.UNPACK_B R146, R146 ;  /* 0x00000092ff92723e */ /* 0x000fe200020006ff */
[----:B------:R-:W-:-:S02]  /*ddf0*/  HADD2.F32 R54, -RZ, R57.H1_H1 ;  /* 0x30000039ff367230 */ /* 0x000fc40000004100 */
[-C--:B------:R-:W-:Y:S01]  /*de00*/  FMUL.FTZ R60, R55, R58.reuse ;  /* 0x0000003a373c7220 */ /* 0x080fe20000410000 */
[--C-:B------:R-:W-:Y:S02]  /*de10*/  HADD2.F32 R57, -RZ, R144.reuse.H0_H0 ;  /* 0x20000090ff397230 */ /* 0x100fe40000004100 */
[C---:B------:R-:W-:Y:S01]  /*de20*/  FMUL.FTZ R58, R53.reuse, R58 ;  /* 0x0000003a353a7220 */ /* 0x040fe20000410000 */
[----:B------:R-:W-:Y:S02]  /*de30*/  HADD2.F32 R144, -RZ, R144.H1_H1 ;  /* 0x30000090ff907230 */ /* 0x000fe40000004100 */
[----:B------:R-:W-:Y:S01]  /*de40*/  FFMA.FTZ R60, R53, R54, -R60 ;  /* 0x00000036353c7223 */ /* 0x000fe2000001083c */
[----:B------:R-:W-:Y:S01]  /*de50*/  F2FP.F16.E4M3.UNPACK_B R53, R38 ;  /* 0x00000026ff35723e */ /* 0x000fe200020006ff */
[----:B------:R-:W-:Y:S01]  /*de60*/  FFMA.FTZ R58, R55, R54, R58 ;  /* 0x00000036373a7223 */ /* 0x000fe2000001003a */
[--C-:B------:R-:W-:Y:S02]  /*de70*/  HADD2.F32 R38, -RZ, R43.reuse.H0_H0 ;  /* 0x2000002bff267230 */ /* 0x100fe40000004100 */
[----:B------:R-:W-:Y:S01]  /*de80*/  FFMA.FTZ R61, R56, R59, R61 ;  /* 0x0000003b383d7223 */ /* 0x000fe2000001003d */
[----:B------:R-:W-:Y:S01]  /*de90*/  HADD2.F32 R43, -RZ, R43.H1_H1 ;  /* 0x3000002bff2b7230 */ /* 0x000fe20000004100 */
[----:B------:R-:W-:Y:S01]  /*dea0*/  F2FP.SATFINITE.E4M3.F32.PACK_AB_MERGE_C R45, R48, R45, RZ ;  /* 0x0000002d302d723e */ /* 0x000fe200048070ff */
[--C-:B------:R-:W-:Y:S01]  /*deb0*/  HADD2.F32 R54, -RZ, R53.reuse.H0_H0 ;  /* 0x20000035ff367230 */ /* 0x100fe20000004100 */
[----:B------:R-:W-:Y:S01]  /*dec0*/  F2FP.SATFINITE.E4M3.F32.PACK_AB_MERGE_C R47, R47, R46, RZ ;  /* 0x0000002e2f2f723e */ /* 0x000fe200048070ff */
[----:B------:R-:W-:Y:S01]  /*ded0*/  HADD2.F32 R53, -RZ, R53.H1_H1 ;  /* 0x30000035ff357230 */ /* 0x000fe20000004100 */
[----:B------:R-:W-:Y:S01]  /*dee0*/  F2FP.F16.E4M3.UNPACK_B R48, R42 ;  /* 0x0000002aff30723e */ /* 0x000fe200020006ff */
[----:B------:R-:W-:-:S02]  /*def0*/  HADD2.F32 R55, -RZ, R146.H0_H0 ;  /* 0x20000092ff377230 */ /* 0x000fc40000004100 */
[-C--:B------:R-:W-:Y:S01]  /*df00*/  FMUL.FTZ R59, R54, R57.reuse ;  /* 0x00000039363b7220 */ /* 0x080fe20000410000 */
[----:B------:R-:W-:Y:S02]  /*df10*/  HADD2.F32 R146, -RZ, R146.H1_H1 ;  /* 0x30000092ff927230 */ /* 0x000fe40000004100 */
[C---:B------:R-:W-:Y:S01]  /*df20*/  FMUL.FTZ R57, R38.reuse, R57 ;  /* 0x0000003926397220 */ /* 0x040fe20000410000 */
[-C--:B------:R-:W-:Y:S01]  /*df30*/  FMUL.FTZ R56, R53, R144.reuse ;  /* 0x0000009035387220 */ /* 0x080fe20000410000 */
[----:B------:R-:W-:Y:S01]  /*df40*/  FMUL.FTZ R144, R43, R144 ;  /* 0x000000902b907220 */ /* 0x000fe20000410000 */
[-C--:B------:R-:W-:Y:S01]  /*df50*/  FFMA.FTZ R59, R38, R55.reuse, -R59 ;  /* 0x00000037263b7223 */ /* 0x080fe2000001083b */
[----:B------:R-:W-:Y:S01]  /*df60*/  FFMA.FTZ R38, R54, R55, R57 ;  /* 0x0000003736267223 */ /* 0x000fe20000010039 */
[----:B------:R-:W-:Y:S01]  /*df70*/  F2FP.F16.E4M3.UNPACK_B R54, R36 ;  /* 0x00000024ff36723e */ /* 0x000fe200020006ff */
[-C--:B------:R-:W-:Y:S01]  /*df80*/  FFMA.FTZ R55, R53, R146.reuse, R144 ;  /* 0x0000009235377223 */ /* 0x080fe20000010090 */
[----:B------:R-:W-:Y:S01]  /*df90*/  F2FP.F16.E4M3.UNPACK_B R53, R37 ;  /* 0x00000025ff35723e */ /* 0x000fe200020006ff */
[----:B------:R-:W-:Y:S01]  /*dfa0*/  FFMA.FTZ R56, R43, R146, -R56 ;  /* 0x000000922b387223 */ /* 0x000fe20000010838 */
[----:B------:R-:W-:-:S02]  /*dfb0*/  F2FP.SATFINITE.E4M3.F32.PACK_AB_MERGE_C R46, R52, R49, R45 ;  /* 0x00000031342e723e */ /* 0x000fc4000480702d */
[----:B------:R-:W-:Y:S01]  /*dfc0*/  F2FP.SATFINITE.E4M3.F32.PACK_AB_MERGE_C R45, R51, R50, R47 ;  /* 0x00000032332d723e */ /* 0x000fe2000480702f */
[--C-:B------:R-:W-:Y:S01]  /*dfd0*/  HADD2.F32 R49, -RZ, R53.reuse.H0_H0 ;  /* 0x20000035ff317230 */ /* 0x100fe20000004100 */
[----:B------:R-:W-:Y:S01]  /*dfe0*/  F2FP.SATFINITE.E4M3.F32.PACK_AB_MERGE_C R43, R60, R63, RZ ;  /* 0x0000003f3c2b723e */ /* 0x000fe200048070ff */
[----:B------:R-:W-:Y:S01]  /*dff0*/  HADD2.F32 R50, -RZ, R54.H0_H0 ;  /* 0x20000036ff327230 */ /* 0x000fe20000004100 */
[----:B------:R-:W-:Y:S01]  /*e000*/  F2FP.SATFINITE.E4M3.F32.PACK_AB_MERGE_C R58, R58, R61, RZ ;  /* 0x0000003d3a3a723e */ /* 0x000fe200048070ff */
[----:B------:R-:W-:Y:S01]  /*e010*/  HADD2.F32 R47, -RZ, R48.H0_H0 ;  /* 0x20000030ff2f7230 */ /* 0x000fe20000004100 */
[----:B------:R-:W-:Y:S01]  /*e020*/  F2FP.F16.E4M3.UNPACK_B R51, R14 ;  /* 0x0000000eff33723e */ /* 0x000fe200020006ff */
[----:B------:R-:W-:Y:S01]  /*e030*/  HADD2.F32 R53, -RZ, R53.H1_H1 ;  /* 0x30000035ff357230 */ /* 0x000fe20000004100 */
[----:B------:R-:W-:Y:S01]  /*e040*/  F2FP.SATFINITE.E4M3.F32.PACK_AB_MERGE_C R43, R56, R59, R43 ;  /* 0x0000003b382b723e */ /* 0x000fe2000480702b */
[----:B------:R-:W-:Y:S01]  /*e050*/  FMUL.FTZ R56, R49, R50 ;  /* 0x0000003231387220 */ /* 0x000fe20000410000 */
[----:B------:R-:W-:Y:S01]  /*e060*/  F2FP.SATFINITE.E4M3.F32.PACK_AB_MERGE_C R38, R55, R38, R58 ;  /* 0x000000263726723e */ /* 0x000fe2000480703a */
        /* <DEDUP_REMOVED lines=12> */
[----:B------:R-:W-:Y:S01]  /*e130*/  FFMA.FTZ R37, R53, R52, R56 ;  /* 0x0000003435257223 */ /* 0x000fe20000010038 */
[----:B------:R-:W-:Y:S01]  /*e140*/  F2FP.F16.E4M3.UNPACK_B R49, R42.H1 ;  /* 0x0000002aff31723e */ /* 0x000fe200030006ff */
[----:B------:R-:W-:Y:S01]  /*e150*/  FFMA.FTZ R42, R50, R52, -R55 ;  /* 0x00000034322a7223 */ /* 0x000fe20000010837 */
[----:B------:R-:W-:Y:S01]  /*e160*/  HADD2.F32 R50, -RZ, R51.H0_H0 ;  /* 0x20000033ff327230 */ /* 0x000fe20000004100 */
[----:B------:R-:W-:Y:S01]  /*e170*/  F2FP.F16.E4M3.UNPACK_B R58, R13.H1 ;  /* 0x0000000dff3a723e */ /* 0x000fe200030006ff */
[----:B------:R-:W-:Y:S02]  /*e180*/  HADD2.F32 R55, -RZ, R54.H0_H0 ;  /* 0x20000036ff377230 */ /* 0x000fe40000004100 */
[----:B------:R-:W-:Y:S02]  /*e190*/  HADD2.F32 R36, -RZ, R49.H0_H0 ;  /* 0x20000031ff247230 */ /* 0x000fe40000004100 */
[----:B------:R-:W-:-:S02]  /*e1a0*/  HADD2.F32 R53, -RZ, R14.H0_H0 ;  /* 0x2000000eff357230 */ /* 0x000fc40000004100 */
[-C--:B------:R-:W-:Y:S01]  /*e1b0*/  FMUL.FTZ R57, R50, R55.reuse ;  /* 0x0000003732397220 */ /* 0x080fe20000410000 */
[----:B------:R-:W-:Y:S02]  /*e1c0*/  HADD2.F32 R49, -RZ, R49.H1_H1 ;  /* 0x30000031ff317230 */ /* 0x000fe40000004100 */
[C---:B------:R-:W-:Y:S01]  /*e1d0*/  FMUL.FTZ R55, R36.reuse, R55 ;  /* 0x0000003724377220 */ /* 0x040fe20000410000 */
[----:B------:R-:W-:Y:S02]  /*e1e0*/  HADD2.F32 R52, -RZ, R54.H1_H1 ;  /* 0x30000036ff347230 */ /* 0x000fe40000004100 */
[----:B------:R-:W-:Y:S02]  /*e1f0*/  HADD2.F32 R54, -RZ, R14.H1_H1 ;  /* 0x3000000eff367230 */ /* 0x000fe40000004100 */
[-C--:B------:R-:W-:Y:S01]  /*e200*/  FFMA.FTZ R14, R36, R53.reuse, -R57 ;  /* 0x00000035240e7223 */ /* 0x080fe20000010839 */
[----:B------:R-:W-:Y:S02]  /*e210*/  HADD2.F32 R51, -RZ, R51.H1_H1 ;  /* 0x30000033ff337230 */ /* 0x000fe40000004100 */
[----:B------:R-:W-:Y:S01]  /*e220*/  FFMA.FTZ R36, R50, R53, R55 ;  /* 0x0000003532247223 */ /* 0x000fe20000010037 */
[----:B------:R-:W-:Y:S01]  /*e230*/  FMUL.FTZ R50, R49, R52 ;  /* 0x0000003431327220 */ /* 0x000fe20000410000 */
[----:B------:R-:W-:Y:S01]  /*e240*/  F2FP.F16.E4M3.UNPACK_B R57, R13 ;  /* 0x0000000dff39723e */ /* 0x000fe200020006ff */
[----:B------:R-:W-:-:S02]  /*e250*/  HADD2.F32 R59, -RZ, R58.H0_H0 ;  /* 0x2000003aff3b7230 */ /* 0x000fc40000004100 */
[C---:B------:R-:W-:Y:S01]  /*e260*/  FMUL.FTZ R56, R51.reuse, R52 ;  /* 0x0000003433387220 */ /* 0x040fe20000410000 */
[-C--:B------:R-:W-:Y:S01]  /*e270*/  FFMA.FTZ R63, R51, R54.reuse, R50 ;  /* 0x00000036333f7223 */ /* 0x080fe20000010032 */
[----:B------:R-:W-:Y:S01]  /*e280*/  F2FP.F16.E4M3.UNPACK_B R51, R39.H1 ;  /* 0x00000027ff33723e */ /* 0x000fe200030006ff */
[----:B------:R-:W-:Y:S02]  /*e290*/  HADD2.F32 R58, -RZ, R58.H1_H1 ;  /* 0x3000003aff3a7230 */ /* 0x000fe40000004100 */
[----:B------:R-:W-:Y:S01]  /*e2a0*/  FFMA.FTZ R61, R49, R54, -R56 ;  /* 0x00000036313d7223 */ /* 0x000fe20000010838 */
[-C--:B------:R-:W-:Y:S01]  /*e2b0*/  F2FP.F16.E4M3.UNPACK_B R49, R15.reuse ;  /* 0x0000000fff31723e */ /* 0x080fe200020006ff */
[--C-:B------:R-:W-:Y:S01]  /*e2c0*/  HADD2.F32 R60, -RZ, R57.reuse.H0_H0 ;  /* 0x20000039ff3c7230 */ /* 0x100fe20000004100 */
[----:B------:R-:W-:Y:S01]  /*e2d0*/  F2FP.F16.E4M3.UNPACK_B R15, R15.H1 ;  /* 0x0000000fff0f723e */ /* 0x000fe200030006ff */
[----:B------:R-:W-:Y:S01]  /*e2e0*/  HADD2.F32 R57, -RZ, R57.H1_H1 ;  /* 0x30000039ff397230 */ /* 0x000fe20000004100 */
[----:B------:R-:W-:-:S02]  /*e2f0*/  F2FP.F16.E4M3.UNPACK_B R13, R12 ;  /* 0x0000000cff0d723e */ /* 0x000fc400020006ff */
[----:B------:R-:W-:Y:S01]  /*e300*/  F2FP.F16.E4M3.UNPACK_B R54, R12.H1 ;  /* 0x0000000cff36723e */ /* 0x000fe200030006ff */
[----:B------:R-:W-:Y:S01]  /*e310*/  HADD2.F32 R12, -RZ, R51.H0_H0 ;  /* 0x20000033ff0c7230 */ /* 0x000fe20000004100 */
[----:B------:R-:W-:Y:S01]  /*e320*/  F2FP.F16.E4M3.UNPACK_B R52, R39 ;  /* 0x00000027ff34723e */ /* 0x000fe200020006ff */
        /* <DEDUP_REMOVED lines=8> */
[--C-:B------:R-:W-:Y:S02]  /*e3b0*/  HADD2.F32 R53, -RZ, R52.reuse.H0_H0 ;  /* 0x20000034ff357230 */ /* 0x100fe40000004100 */
[-C--:B------:R-:W-:Y:S01]  /*e3c0*/  FMUL.FTZ R50, R51, R58.reuse ;  /* 0x0000003a33327220 */ /* 0x080fe20000410000 */
[--C-:B------:R-:W-:Y:S02]  /*e3d0*/  HADD2.F32 R39, -RZ, R49.reuse.H0_H0 ;  /* 0x20000031ff277230 */ /* 0x100fe40000004100 */
[----:B------:R-:W-:Y:S01]  /*e3e0*/  FMUL.FTZ R58, R15, R58 ;  /* 0x0000003a0f3a7220 */ /* 0x000fe20000410000 */
[----:B------:R-:W-:Y:S02]  /*e3f0*/  HADD2.F32 R52, -RZ, R52.H1_H1 ;  /* 0x30000034ff347230 */ /* 0x000fe40000004100 */
[----:B------:R-:W-:Y:S01]  /*e400*/  FFMA.FTZ R59, R12, R55, R59 ;  /* 0x000000370c3b7223 */ /* 0x000fe2000001003b */
[----:B------:R-:W-:-:S02]  /*e410*/  HADD2.F32 R49, -RZ, R49.H1_H1 ;  /* 0x30000031ff317230 */ /* 0x000fc40000004100 */
[-C--:B------:R-:W-:Y:S01]  /*e420*/  FMUL.FTZ R62, R53, R60.reuse ;  /* 0x0000003c353e7220 */ /* 0x080fe20000410000 */
[----:B------:R-:W-:Y:S02]  /*e430*/  HADD2.F32 R54, -RZ, R54.H1_H1 ;  /* 0x30000036ff367230 */ /* 0x000fe40000004100 */
[CC--:B------:R-:W-:Y:S01]  /*e440*/  FMUL.FTZ R12, R52.reuse, R57.reuse ;  /* 0x00000039340c7220 */ /* 0x0c0fe20000410000 */
[--C-:B------:R-:W-:Y:S02]  /*e450*/  HADD2.F32 R56, -RZ, R13.reuse.H0_H0 ;  /* 0x2000000dff387230 */ /* 0x100fe40000004100 */
[----:B------:R-:W-:Y:S01]  /*e460*/  FMUL.FTZ R60, R39, R60 ;  /* 0x0000003c273c7220 */ /* 0x000fe20000410000 */
[----:B------:R-:W-:Y:S02]  /*e470*/  HADD2.F32 R13, -RZ, R13.H1_H1 ;  /* 0x3000000dff0d7230 */ /* 0x000fe40000004100 */
[----:B------:R-:W-:Y:S01]  /*e480*/  FMUL.FTZ R57, R49, R57 ;  /* 0x0000003931397220 */ /* 0x000fe20000410000 */
[-C--:B------:R-:W-:Y:S01]  /*e490*/  FFMA.FTZ R50, R15, R54.reuse, -R50 ;  /* 0x000000360f327223 */ /* 0x080fe20000010832 */
[----:B------:R-:W-:Y:S01]  /*e4a0*/  FFMA.FTZ R58, R51, R54, R58 ;  /* 0x00000036333a7223 */ /* 0x000fe2000001003a */
[-C--:B------:R-:W-:Y:S01]  /*e4b0*/  FFMA.FTZ R62, R39, R56.reuse, -R62 ;  /* 0x00000038273e7223 */ /* 0x080fe2000001083e */
[----:B------:R-:W-:Y:S01]  /*e4c0*/  FFMA.FTZ R60, R53, R56, R60 ;  /* 0x00000038353c7223 */ /* 0x000fe2000001003c */
[-C--:B------:R-:W-:Y:S01]  /*e4d0*/  FFMA.FTZ R49, R49, R13.reuse, -R12 ;  /* 0x0000000d31317223 */ /* 0x080fe2000001080c */
[----:B------:R-:W-:Y:S01]  /*e4e0*/  FFMA.FTZ R57, R52, R13, R57 ;  /* 0x0000000d34397223 */ /* 0x000fe20000010039 */
[----:B------:R-:W-:Y:S01]  /*e4f0*/  F2FP.SATFINITE.E4M3.F32.PACK_AB_MERGE_C R36, R63, R36, RZ ;  /* 0x000000243f24723e */ /* 0x000fe200048070ff */
[----:B------:R-:W-:Y:S01]  /*e500*/  IMAD.MOV.U32 R12, RZ, RZ, R46 ;  /* 0x000000ffff0c7224 */ /* 0x000fe200078e002e */
[----:B------:R-:W-:-:S02]  /*e510*/  F2FP.SATFINITE.E4M3.F32.PACK_AB_MERGE_C R50, R50, R69, RZ ;  /* 0x000000453232723e */ /* 0x000fc400048070ff */
[----:B------:R-:W-:Y:S02]  /*e520*/  F2FP.SATFINITE.E4M3.F32.PACK_AB_MERGE_C R58, R58, R59, RZ ;  /* 0x0000003b3a3a723e */ /* 0x000fe400048070ff */
[----:B------:R-:W-:Y:S01]  /*e530*/  F2FP.SATFINITE.E4M3.F32.PACK_AB_MERGE_C R13, R42, R47, R14 ;  /* 0x0000002f2a0d723e */ /* 0x000fe2000480700e */
[----:B------:R-:W-:Y:S01]  /*e540*/  IMAD.MOV.U32 R14, RZ, RZ, R43 ;  /* 0x000000ffff0e7224 */ /* 0x000fe200078e002b */
[----:B------:R-:W-:Y:S01]  /*e550*/  F2FP.SATFINITE.E4M3.F32.PACK_AB_MERGE_C R37, R37, R48, R36 ;  /* 0x000000302525723e */ /* 0x000fe20004807024 */
[----:B------:R-:W-:Y:S01]  /*e560*/  IMAD.MOV.U32 R36, RZ, RZ, R45 ;  /* 0x000000ffff247224 */ /* 0x000fe200078e002d */
[----:B------:R-:W-:Y:S02]  /*e570*/  F2FP.SATFINITE.E4M3.F32.PACK_AB_MERGE_C R15, R49, R62, R50 ;  /* 0x0000003e310f723e */ /* 0x000fe40004807032 */
[----:B------:R-:W-:-:S07]  /*e580*/  F2FP.SATFINITE.E4M3.F32.PACK_AB_MERGE_C R39, R57, R60, R58 ;  /* 0x0000003c3927723e */ /* 0x000fce000480703a */
.L_x_521:
[----:B------:R-:W-:Y:S05]  /*e590*/  BSYNC B2 ;  /* 0x0000000000027941 */ /* 0x000fea0003800000 */
.L_x_520:
[----:B------:R-:W-:Y:S01]  /*e5a0*/  ISETP.GE.AND P2, PT, R11, R128, PT ;  /* 0x000000800b00720c */ /* 0x000fe20003f46270 */
[----:B0-----:R0:W-:-:S12]  /*e5b0*/  ST.E.128 desc[UR50][R40.64], R12 ;  /* 0x0000000c28007985 */ /* 0x0011d8000c101d32 */
[----:B------:R-:W-:-:S04]  /*e5c0*/  @!P2 IADD3 R42, P4, R11, R44, RZ ;  /* 0x0000002c0b2aa210 */ /* 0x000fc80007f9e0ff */
[----:B------:R-:W-:-:S05]  /*e5d0*/  @!P2 LEA.HI.X.SX32 R43, R11, R120, 0x1, P4 ;  /* 0x000000780b2ba211 */ /* 0x000fca00020f0eff */
[----:B-1----:R0:W-:Y:S04]  /*e5e0*/  @!P2 ST.E.128 desc[UR50][R42.64], R36 ;  /* 0x000000242a00a985 */ /* 0x0021e8000c101d32 */
.L_x_519:
[----:B------:R-:W-:Y:S05]  /*e5f0*/  BSYNC B1 ;  /* 0x0000000000017941 */ /* 0x000fea0003800000 */
.L_x_518:
[----:B------:R-:W-:-:S13]  /*e600*/  ISETP.NE.AND P2, PT, R30, RZ, PT ;  /* 0x000000ff1e00720c */ /* 0x000fda0003f45270 */
[----:B------:R-:W-:Y:S05]  /*e610*/  @!P2 BRA `(.L_x_470) ;  /* 0x000000140090a947 */ /* 0x000fea0003800000 */
[----:B----4-:R-:W4:Y:S01]  /*e620*/  LDL R11, [R1] ;  /* 0x00000000010b7983 */ /* 0x010f220000100800 */
[----:B0-----:R-:W-:Y:S01]  /*e630*/  IADD3 R40, P2, R27, R44, RZ ;  /* 0x0000002c1b287210 */ /* 0x001fe20007f5e0ff */
[----:B------:R-:W-:Y:S03]  /*e640*/  BSSY B1, `(.L_x_522) ;  /* 0x00000eb000017945 */ /* 0x000fe60003800000 */
[----:B-1----:R-:W-:Y:S02]  /*e650*/  IADD3.X R41, R120, R110, RZ, P2, !PT ;  /* 0x0000006e78297210 */ /* 0x002fe400017fe4ff */
[----:B------:R-:W-:Y:S02]  /*e660*/  ISETP.GE.AND P2, PT, R4, R117, PT ;  /* 0x000000750400720c */ /* 0x000fe40003f46270 */
[----:B----4-:R-:W-:-:S04]  /*e670*/  LOP3.LUT P4, RZ, R11, 0x1, RZ, 0xc0, !PT ;  /* 0x000000010bff7812 */ /* 0x010fc8000788c0ff */
[----:B------:R-:W-:-:S04]  /*e680*/  SEL R142, R118, R142, !P4 ;  /* 0x0000008e768e7207 */ /* 0x000fc80006000000 */
        /* <DEDUP_REMOVED lines=18> */
[--C-:B------:R-:W-:Y:S01]  /*e7b0*/  SHF.R.U32.HI R43, RZ, 0x8, R81.reuse ;  /* 0x00000008ff2b7819 */ /* 0x100fe20000011651 */
[----:B0-----:R-:W-:Y:S01]  /*e7c0*/  IMAD.MOV.U32 R47, RZ, RZ, R12 ;  /* 0x000000ffff2f7224 */ /* 0x001fe200078e000c */
[----:B------:R-:W-:Y:S01]  /*e7d0*/  SHF.R.U32.HI R56, RZ, 0x10, R81 ;  /* 0x00000010ff387819 */ /* 0x000fe20000011651 */
[----:B-1----:R-:W-:Y:S01]  /*e7e0*/  IMAD.MOV.U32 R49, RZ, RZ, R36 ;  /* 0x000000ffff317224 */ /* 0x002fe200078e0024 */
[----:B------:R-:W-:Y:S01]  /*e7f0*/  SHF.R.U32.HI R51, RZ, 0x8, R65 ;  /* 0x00000008ff337819 */ /* 0x000fe20000011641 */
[----:B------:R-:W-:Y:S01]  /*e800*/  IMAD.SHL.U32 R12, R43, 0x100, RZ ;  /* 0x000001002b0c7824 */ /* 0x000fe200078e00ff */
[----:B------:R-:W-:Y:S01]  /*e810*/  SHF.R.U32.HI R53, RZ, 0x8, R67 ;  /* 0x00000008ff357819 */ /* 0x000fe20000011643 */
[----:B------:R-:W-:Y:S01]  /*e820*/  IMAD.MOV.U32 R43, RZ, RZ, R14 ;  /* 0x000000ffff2b7224 */ /* 0x000fe200078e000e */
[----:B------:R-:W-:Y:S01]  /*e830*/  LOP3.LUT R45, R81, 0xff0000ff, RZ, 0xc0, !PT ;  /* 0xff0000ff512d7812 */ /* 0x000fe200078ec0ff */
[----:B------:R-:W-:Y:S01]  /*e840*/  IMAD.SHL.U32 R51, R51, 0x100, RZ ;  /* 0x0000010033337824 */ /* 0x000fe200078e00ff */
[--C-:B------:R-:W-:Y:S01]  /*e850*/  SHF.R.U32.HI R54, RZ, 0x8, R83.reuse ;  /* 0x00000008ff367819 */ /* 0x100fe20000011653 */
[----:B------:R-:W-:Y:S01]  /*e860*/  IMAD.SHL.U32 R53, R53, 0x100, RZ ;  /* 0x0000010035357824 */ /* 0x000fe200078e00ff */
[----:B------:R-:W-:Y:S01]  /*e870*/  MOV R42, R13 ;  /* 0x0000000d002a7202 */ /* 0x000fe20000000f00 */
[----:B------:R-:W-:Y:S01]  /*e880*/  IMAD.U32 R13, R56, 0x10000, RZ ;  /* 0x00010000380d7824 */ /* 0x000fe200078e00ff */
[----:B------:R-:W-:-:S02]  /*e890*/  SHF.R.U32.HI R52, RZ, 0x10, R83 ;  /* 0x00000010ff347819 */ /* 0x000fc40000011653 */
[----:B------:R-:W-:Y:S02]  /*e8a0*/  LOP3.LUT R12, R45, 0xff00, R12, 0xf8, !PT ;  /* 0x0000ff002d0c7812 */ /* 0x000fe400078ef80c */
[----:B------:R-:W-:Y:S02]  /*e8b0*/  LOP3.LUT R48, R65, 0xff0000ff, RZ, 0xc0, !PT ;  /* 0xff0000ff41307812 */ /* 0x000fe400078ec0ff */
[----:B------:R-:W-:Y:S02]  /*e8c0*/  LOP3.LUT R50, R67, 0xff0000ff, RZ, 0xc0, !PT ;  /* 0xff0000ff43327812 */ /* 0x000fe400078ec0ff */
[----:B------:R-:W-:Y:S02]  /*e8d0*/  LOP3.LUT R46, R83, 0xff0000ff, RZ, 0xc0, !PT ;  /* 0xff0000ff532e7812 */ /* 0x000fe400078ec0ff */
[----:B------:R-:W-:Y:S02]  /*e8e0*/  SHF.L.U32 R45, R54, 0x8, RZ ;  /* 0x00000008362d7819 */ /* 0x000fe400000006ff */
[----:B------:R-:W-:Y:S01]  /*e8f0*/  LOP3.LUT R14, R12, 0xff0000, R13, 0xf8, !PT ;  /* 0x00ff00000c0e7812 */ /* 0x000fe200078ef80d */
[----:B------:R-:W-:Y:S01]  /*e900*/  IMAD.U32 R12, R52, 0x10000, RZ ;  /* 0x00010000340c7824 */ /* 0x000fe200078e00ff */
[----:B------:R-:W-:-:S02]  /*e910*/  LOP3.LUT R36, R48, 0xff00, R51, 0xf8, !PT ;  /* 0x0000ff0030247812 */ /* 0x000fc400078ef833 */
[----:B------:R-:W-:Y:S02]  /*e920*/  LOP3.LUT R54, R50, 0xff00, R53, 0xf8, !PT ;  /* 0x0000ff0032367812 */ /* 0x000fe400078ef835 */
[----:B------:R-:W-:Y:S02]  /*e930*/  LOP3.LUT R45, R46, 0xff00, R45, 0xf8, !PT ;  /* 0x0000ff002e2d7812 */ /* 0x000fe400078ef82d */
[----:B------:R-:W-:Y:S02]  /*e940*/  F2FP.F16.E4M3.UNPACK_B R53, R141.H1 ;  /* 0x0000008dff35723e */ /* 0x000fe400030006ff */
[----:B------:R-:W-:Y:S02]  /*e950*/  F2FP.F16.E4M3.UNPACK_B R50, R49.H1 ;  /* 0x00000031ff32723e */ /* 0x000fe400030006ff */
[----:B------:R-:W-:Y:S01]  /*e960*/  F2FP.F16.E4M3.UNPACK_B R48, R47.H1 ;  /* 0x0000002fff30723e */ /* 0x000fe200030006ff */
[----:B------:R-:W-:Y:S01]  /*e970*/  HADD2.F32 R13, -RZ, R53.H0_H0 ;  /* 0x20000035ff0d7230 */ /* 0x000fe20000004100 */
[----:B------:R-:W-:Y:S01]  /*e980*/  LOP3.LUT R12, R45, 0xff0000, R12, 0xf8, !PT ;  /* 0x00ff00002d0c7812 */ /* 0x000fe200078ef80c */
[----:B------:R-:W-:Y:S01]  /*e990*/  HADD2.F32 R46, -RZ, R50.H0_H0 ;  /* 0x20000032ff2e7230 */ /* 0x000fe20000004100 */
[----:B------:R-:W-:Y:S01]  /*e9a0*/  F2FP.F16.E4M3.UNPACK_B R51, R139.H1 ;  /* 0x0000008bff33723e */ /* 0x000fe200030006ff */
[--C-:B------:R-:W-:Y:S01]  /*e9b0*/  HADD2.F32 R45, -RZ, R48.reuse.H0_H0 ;  /* 0x20000030ff2d7230 */ /* 0x100fe20000004100 */
[----:B------:R-:W-:Y:S01]  /*e9c0*/  SHF.R.U32.HI R57, RZ, 0x10, R67 ;  /* 0x00000010ff397819 */ /* 0x000fe20000011643 */
[----:B------:R-:W-:-:S02]  /*e9d0*/  HADD2.F32 R48, -RZ, R48.H1_H1 ;  /* 0x30000030ff307230 */ /* 0x000fc40000004100 */
[CC--:B------:R-:W-:Y:S01]  /*e9e0*/  FMUL.FTZ R56, R46.reuse, R13.reuse ;  /* 0x0000000d2e387220 */ /* 0x0c0fe20000410000 */
[----:B------:R-:W-:Y:S02]  /*e9f0*/  HADD2.F32 R52, -RZ, R51.H0_H0 ;  /* 0x20000033ff347230 */ /* 0x000fe40000004100 */
[----:B------:R-:W-:Y:S01]  /*ea00*/  FMUL.FTZ R59, R45, R13 ;  /* 0x0000000d2d3b7220 */ /* 0x000fe20000410000 */
[----:B------:R-:W-:Y:S01]  /*ea10*/  IMAD.U32 R57, R57, 0x10000, RZ ;  /* 0x0001000039397824 */ /* 0x000fe200078e00ff */
[----:B------:R-:W-:Y:S01]  /*ea20*/  SHF.R.U32.HI R55, RZ, 0x10, R65 ;  /* 0x00000010ff377819 */ /* 0x000fe20000011641 */
[-C--:B------:R-:W-:Y:S01]  /*ea30*/  FFMA.FTZ R45, R45, R52.reuse, -R56 ;  /* 0x000000342d2d7223 */ /* 0x080fe20000010838 */
[----:B------:R-:W-:Y:S01]  /*ea40*/  FFMA.FTZ R46, R46, R52, R59 ;  /* 0x000000342e2e7223 */ /* 0x000fe2000001003b */
[----:B------:R-:W-:Y:S01]  /*ea50*/  HADD2.F32 R52, -RZ, R53.H1_H1 ;  /* 0x30000035ff347230 */ /* 0x000fe20000004100 */
[----:B------:R-:W-:Y:S01]  /*ea60*/  LOP3.LUT R13, R54, 0xff0000, R57, 0xf8, !PT ;  /* 0x00ff0000360d7812 */ /* 0x000fe200078ef839 */
[----:B------:R-:W-:Y:S01]  /*ea70*/  HADD2.F32 R53, -RZ, R50.H1_H1 ;  /* 0x30000032ff357230 */ /* 0x000fe20000004100 */
[----:B------:R-:W-:Y:S01]  /*ea80*/  SHF.L.U32 R55, R55, 0x10, RZ ;  /* 0x0000001037377819 */ /* 0x000fe200000006ff */
[----:B------:R-:W-:Y:S01]  /*ea90*/  HADD2.F32 R54, -RZ, R51.H1_H1 ;  /* 0x30000033ff367230 */ /* 0x000fe20000004100 */
[----:B------:R-:W-:Y:S01]  /*eaa0*/  F2FP.F16.E4M3.UNPACK_B R141, R141 ;  /* 0x0000008dff8d723e */ /* 0x000fe200020006ff */
[----:B------:R-:W-:Y:S01]  /*eab0*/  FMUL.FTZ R56, R48, R52 ;  /* 0x0000003430387220 */ /* 0x000fe20000410000 */
[----:B------:R-:W-:-:S02]  /*eac0*/  F2FP.F16.E4M3.UNPACK_B R50, R49 ;  /* 0x00000031ff32723e */ /* 0x000fc400020006ff */
[----:B------:R-:W-:Y:S01]  /*ead0*/  F2FP.F16.E4M3.UNPACK_B R51, R47 ;  /* 0x0000002fff33723e */ /* 0x000fe200020006ff */
[C---:B------:R-:W-:Y:S01]  /*eae0*/  FMUL.FTZ R47, R53.reuse, R52 ;  /* 0x00000034352f7220 */ /* 0x040fe20000410000 */
[----:B------:R-:W-:Y:S01]  /*eaf0*/  LOP3.LUT R36, R36, 0xff0000, R55, 0xf8, !PT ;  /* 0x00ff000024247812 */ /* 0x000fe200078ef837 */
[----:B------:R-:W-:Y:S01]  /*eb00*/  HADD2.F32 R55, -RZ, R141.H0_H0 ;  /* 0x2000008dff377230 */ /* 0x000fe20000004100 */
[----:B------:R-:W-:Y:S01]  /*eb10*/  F2FP.F16.E4M3.UNPACK_B R139, R139 ;  /* 0x0000008bff8b723e */ /* 0x000fe200020006ff */
[----:B------:R-:W-:Y:S02]  /*eb20*/  HADD2.F32 R52, -RZ, R50.H0_H0 ;  /* 0x20000032ff347230 */ /* 0x000fe40000004100 */
[-C--:B------:R-:W-:Y:S01]  /*eb30*/  FFMA.FTZ R48, R48, R54.reuse, -R47 ;  /* 0x0000003630307223 */ /* 0x080fe2000001082f */
[----:B------:R-:W-:Y:S02]  /*eb40*/  HADD2.F32 R49, -RZ, R51.H0_H0 ;  /* 0x20000033ff317230 */ /* 0x000fe40000004100 */
[----:B------:R-:W-:Y:S01]  /*eb50*/  FFMA.FTZ R47, R53, R54, R56 ;  /* 0x00000036352f7223 */ /* 0x000fe20000010038 */
[----:B------:R-:W-:-:S02]  /*eb60*/  HADD2.F32 R54, -RZ, R139.H0_H0 ;  /* 0x2000008bff367230 */ /* 0x000fc40000004100 */
[CC--:B------:R-:W-:Y:S01]  /*eb70*/  FMUL.FTZ R58, R52.reuse, R55.reuse ;  /* 0x00000037343a7220 */ /* 0x0c0fe20000410000 */
[----:B------:R-:W-:Y:S02]  /*eb80*/  HADD2.F32 R56, -RZ, R141.H1_H1 ;  /* 0x3000008dff387230 */ /* 0x000fe40000004100 */
[C---:B------:R-:W-:Y:S01]  /*eb90*/  FMUL.FTZ R55, R49.reuse, R55 ;  /* 0x0000003731377220 */ /* 0x040fe20000410000 */
[----:B------:R-:W-:Y:S02]  /*eba0*/  HADD2.F32 R53, -RZ, R50.H1_H1 ;  /* 0x30000032ff357230 */ /* 0x000fe40000004100 */
[-C--:B------:R-:W-:Y:S01]  /*ebb0*/  FFMA.FTZ R49, R49, R54.reuse, -R58 ;  /* 0x0000003631317223 */ /* 0x080fe2000001083a */
[----:B------:R-:W-:Y:S02]  /*ebc0*/  HADD2.F32 R51, -RZ, R51.H1_H1 ;  /* 0x30000033ff337230 */ /* 0x000fe40000004100 */
[----:B------:R-:W-:Y:S01]  /*ebd0*/  FFMA.FTZ R50, R52, R54, R55 ;  /* 0x0000003634327223 */ /* 0x000fe20000010037 */
[----:B------:R-:W-:-:S02]  /*ebe0*/  HADD2.F32 R52, -RZ, R139.H1_H1 ;  /* 0x3000008bff347230 */ /* 0x000fc40000004100 */
[----:B------:R-:W-:Y:S01]  /*ebf0*/  FMUL.FTZ R58, R53, R56 ;  /* 0x00000038353a7220 */ /* 0x000fe20000410000 */
[----:B------:R-:W-:Y:S01]  /*ec00*/  F2FP.F16.E4M3.UNPACK_B R57, R140.H1 ;  /* 0x0000008cff39723e */ /* 0x000fe200030006ff */
[C---:B------:R-:W-:Y:S01]  /*ec10*/  FMUL.FTZ R62, R51.reuse, R56 ;  /* 0x00000038333e7220 */ /* 0x040fe20000410000 */
[----:B------:R-:W-:Y:S01]  /*ec20*/  F2FP.F16.E4M3.UNPACK_B R54, R38.H1 ;  /* 0x00000026ff36723e */ /* 0x000fe200030006ff */
[-C--:B------:R-:W-:Y:S01]  /*ec30*/  FFMA.FTZ R60, R51, R52.reuse, -R58 ;  /* 0x00000034333c7223 */ /* 0x080fe2000001083a */
[----:B------:R-:W-:Y:S01]  /*ec40*/  F2FP.F16.E4M3.UNPACK_B R51, R43.H1 ;  /* 0x0000002bff33723e */ /* 0x000fe200030006ff */
[----:B------:R-:W-:Y:S01]  /*ec50*/  HADD2.F32 R58, -RZ, R57.H0_H0 ;  /* 0x20000039ff3a7230 */ /* 0x000fe20000004100 */
[----:B------:R-:W-:Y:S01]  /*ec60*/  F2FP.F16.E4M3.UNPACK_B R56, R129.H1 ;  /* 0x00000081ff38723e */ /* 0x000fe200030006ff */
[----:B------:R-:W-:Y:S02]  /*ec70*/  HADD2.F32 R55, -RZ, R54.H0_H0 ;  /* 0x20000036ff377230 */ /* 0x000fe40000004100 */
[----:B------:R-:W-:Y:S01]  /*ec80*/  FFMA.FTZ R59, R53, R52, R62 ;  /* 0x00000034353b7223 */ /* 0x000fe2000001003e */
[----:B------:R-:W-:Y:S01]  /*ec90*/  HADD2.F32 R52, -RZ, R51.H0_H0 ;  /* 0x20000033ff347230 */ /* 0x000fe20000004100 */
[----:B------:R-:W-:Y:S01]  /*eca0*/  F2FP.F16.E4M3.UNPACK_B R140, R140 ;  /* 0x0000008cff8c723e */ /* 0x000fe200020006ff */
[----:B------:R-:W-:-:S02]  /*ecb0*/  HADD2.F32 R53, -RZ, R56.H0_H0 ;  /* 0x20000038ff357230 */ /* 0x000fc40000004100 */
[CC--:B------:R-:W-:Y:S01]  /*ecc0*/  FMUL.FTZ R61, R55.reuse, R58.reuse ;  /* 0x0000003a373d7220 */ /* 0x0c0fe20000410000 */
[----:B------:R-:W-:Y:S02]  /*ecd0*/  HADD2.F32 R57, -RZ, R57.H1_H1 ;  /* 0x30000039ff397230 */ /* 0x000fe40000004100 */
[C---:B------:R-:W-:Y:S01]  /*ece0*/  FMUL.FTZ R62, R52.reuse, R58 ;  /* 0x0000003a343e7220 */ /* 0x040fe20000410000 */
[----:B------:R-:W-:Y:S02]  /*ecf0*/  HADD2.F32 R54, -RZ, R54.H1_H1 ;  /* 0x30000036ff367230 */ /* 0x000fe40000004100 */
[----:B------:R-:W-:Y:S01]  /*ed00*/  FFMA.FTZ R58, R52, R53, -R61 ;  /* 0x00000035343a7223 */ /* 0x000fe2000001083d */
[----:B------:R-:W-:Y:S01]  /*ed10*/  HADD2.F32 R51, -RZ, R51.H1_H1 ;  /* 0x30000033ff337230 */ /* 0x000fe20000004100 */
[----:B------:R-:W-:Y:S01]  /*ed20*/  F2FP.F16.E4M3.UNPACK_B R43, R43 ;  /* 0x0000002bff2b723e */ /* 0x000fe200020006ff */
[----:B------:R-:W-:Y:S02]  /*ed30*/  HADD2.F32 R56, -RZ, R56.H1_H1 ;  /* 0x30000038ff387230 */ /* 0x000fe40000004100 */
[----:B------:R-:W-:Y:S01]  /*ed40*/  FMUL.FTZ R52, R54, R57 ;  /* 0x0000003936347220 */ /* 0x000fe20000410000 */
[----:B------:R-:W-:Y:S01]  /*ed50*/  FFMA.FTZ R62, R55, R53, R62 ;  /* 0x00000035373e7223 */ /* 0x000fe2000001003e */
[----:B------:R-:W-:Y:S01]  /*ed60*/  FMUL.FTZ R57, R51, R57 ;  /* 0x0000003933397220 */ /* 0x000fe20000410000 */
[----:B------:R-:W-:-:S02]  /*ed70*/  HADD2.F32 R55, -RZ, R140.H0_H0 ;  /* 0x2000008cff377230 */ /* 0x000fc40000004100 */
[----:B------:R-:W-:Y:S01]  /*ed80*/  FFMA.FTZ R63, R51, R56, -R52 ;  /* 0x00000038333f7223 */ /* 0x000fe20000010834 */
[----:B------:R-:W-:Y:S01]  /*ed90*/  F2FP.F16.E4M3.UNPACK_B R51, R38 ;  /* 0x00000026ff33723e */ /* 0x000fe200020006ff */
[----:B------:R-:W-:Y:S01]  /*eda0*/  HADD2.F32 R140, -RZ, R140.H1_H1 ;  /* 0x3000008cff8c7230 */ /* 0x000fe20000004100 */
[----:B------:R-:W-:Y:S01]  /*edb0*/  F2FP.F16.E4M3.UNPACK_B R129, R129 ;  /* 0x00000081ff81723e */ /* 0x000fe200020006ff */
[----:B------:R-:W-:Y:S02]  /*edc0*/  HADD2.F32 R38, -RZ, R43.H0_H0 ;  /* 0x2000002bff267230 */ /* 0x000fe40000004100 */
[----:B------:R-:W-:Y:S01]  /*edd0*/  FFMA.FTZ R65, R54, R56, R57 ;  /* 0x0000003836417223 */ /* 0x000fe20000010039 */
[--C-:B------:R-:W-:Y:S01]  /*ede0*/  HADD2.F32 R52, -RZ, R51.reuse.H0_H0 ;  /* 0x20000033ff347230 */ /* 0x100fe20000004100 */
[----:B------:R-:W-:Y:S01]  /*edf0*/  F2FP.SATFINITE.E4M3.F32.PACK_AB_MERGE_C R45, R48, R45, RZ ;  /* 0x0000002d302d723e */ /* 0x000fe200048070ff */
[----:B------:R-:W-:Y:S01]  /*ee00*/  HADD2.F32 R51, -RZ, R51.H1_H1 ;  /* 0x30000033ff337230 */ /* 0x000fe20000004100 */
[----:B------:R-:W-:Y:S01]  /*ee10*/  F2FP.SATFINITE.E4M3.F32.PACK_AB_MERGE_C R47, R47, R46, RZ ;  /* 0x0000002e2f2f723e */ /* 0x000fe200048070ff */
[----:B------:R-:W-:-:S02]  /*ee20*/  HADD2.F32 R43, -RZ, R43.H1_H1 ;  /* 0x3000002bff2b7230 */ /* 0x000fc40000004100 */
[-C--:B------:R-:W-:Y:S01]  /*ee30*/  FMUL.FTZ R57, R52, R55.reuse ;  /* 0x0000003734397220 */ /* 0x080fe20000410000 */
[--C-:B------:R-:W-:Y:S02]  /*ee40*/  HADD2.F32 R53, -RZ, R129.reuse.H0_H0 ;  /* 0x20000081ff357230 */ /* 0x100fe40000004100 */
[-C--:B------:R-:W-:Y:S01]  /*ee50*/  FMUL.FTZ R56, R51, R140.reuse ;  /* 0x0000008c33387220 */ /* 0x080fe20000410000 */
[----:B------:R-:W-:Y:S02]  /*ee60*/  HADD2.F32 R54, -RZ, R129.H1_H1 ;  /* 0x30000081ff367230 */ /* 0x000fe40000004100 */
[C---:B------:R-:W-:Y:S01]  /*ee70*/  FMUL.FTZ R55, R38.reuse, R55 ;  /* 0x0000003726377220 */ /* 0x040fe20000410000 */
[----:B------:R-:W-:Y:S01]  /*ee80*/  FMUL.FTZ R140, R43, R140 ;  /* 0x0000008c2b8c7220 */ /* 0x000fe20000410000 */
[-C--:B------:R-:W-:Y:S01]  /*ee90*/  FFMA.FTZ R57, R38, R53.reuse, -R57 ;  /* 0x0000003526397223 */ /* 0x080fe20000010839 */
[----:B------:R-:W-:Y:S01]  /*eea0*/  F2FP.F16.E4M3.UNPACK_B R48, R42 ;  /* 0x0000002aff30723e */ /* 0x000fe200020006ff */
[----:B------:R-:W-:Y:S01]  /*eeb0*/  FFMA.FTZ R38, R52, R53, R55 ;  /* 0x0000003534267223 */ /* 0x000fe20000010037 */
[-C--:B------:R-:W-:Y:S01]  /*eec0*/  FFMA.FTZ R61, R51, R54.reuse, R140 ;  /* 0x00000036333d7223 */ /* 0x080fe2000001008c */
[----:B------:R-:W-:Y:S01]  /*eed0*/  F2FP.F16.E4M3.UNPACK_B R51, R37 ;  /* 0x00000025ff33723e */ /* 0x000fe200020006ff */
[----:B------:R-:W-:Y:S01]  /*eee0*/  FFMA.FTZ R56, R43, R54, -R56 ;  /* 0x000000362b387223 */ /* 0x000fe20000010838 */
[----:B------:R-:W-:-:S02]  /*eef0*/  F2FP.F16.E4M3.UNPACK_B R55, R36 ;  /* 0x00000024ff37723e */ /* 0x000fc400020006ff */
[----:B------:R-:W-:Y:S01]  /*ef00*/  F2FP.SATFINITE.E4M3.F32.PACK_AB_MERGE_C R46, R60, R49, R45 ;  /* 0x000000313c2e723e */ /* 0x000fe2000480702d */
[----:B------:R-:W-:Y:S01]  /*ef10*/  HADD2.F32 R49, -RZ, R51.H0_H0 ;  /* 0x20000033ff317230 */ /* 0x000fe20000004100 */
[----:B------:R-:W-:Y:S01]  /*ef20*/  F2FP.SATFINITE.E4M3.F32.PACK_AB_MERGE_C R45, R59, R50, R47 ;  /* 0x000000323b2d723e */ /* 0x000fe2000480702f */
[----:B------:R-:W-:Y:S01]  /*ef30*/  HADD2.F32 R50, -RZ, R55.H0_H0 ;  /* 0x20000037ff327230 */ /* 0x000fe20000004100 */
[----:B------:R-:W-:Y:S01]  /*ef40*/  F2FP.SATFINITE.E4M3.F32.PACK_AB_MERGE_C R43, R63, R58, RZ ;  /* 0x0000003a3f2b723e */ /* 0x000fe200048070ff */
[--C-:B------:R-:W-:Y:S01]  /*ef50*/  HADD2.F32 R47, -RZ, R48.reuse.H0_H0 ;  /* 0x20000030ff2f7230 */ /* 0x100fe20000004100 */
[----:B------:R-:W-:Y:S01]  /*ef60*/  F2FP.F16.E4M3.UNPACK_B R53, R14 ;  /* 0x0000000eff35723e */ /* 0x000fe200020006ff */
[----:B------:R-:W-:Y:S01]  /*ef70*/  HADD2.F32 R52, -RZ, R51.H1_H1 ;  /* 0x30000033ff347230 */ /* 0x000fe20000004100 */
[----:B------:R-:W-:Y:S01]  /*ef80*/  F2FP.SATFINITE.E4M3.F32.PACK_AB_MERGE_C R43, R56, R57, R43 ;  /* 0x00000039382b723e */ /* 0x000fe2000480702b */
[-C--:B------:R-:W-:Y:S01]  /*ef90*/  FMUL.FTZ R56, R49, R50.reuse ;  /* 0x0000003231387220 */ /* 0x080fe20000410000 */
[----:B------:R-:W-:Y:S01]  /*efa0*/  FMUL.FTZ R58, R47, R50 ;  /* 0x000000322f3a7220 */ /* 0x000fe20000410000 */
[----:B------:R-:W-:Y:S01]  /*efb0*/  HADD2.F32 R54, -RZ, R53.H0_H0 ;  /* 0x20000035ff367230 */ /* 0x000fe20000004100 */
[----:B------:R-:W-:Y:S01]  /*efc0*/  F2FP.F16.E4M3.UNPACK_B R51, R37.H1 ;  /* 0x00000025ff33723e */ /* 0x000fe200030006ff */
[----:B------:R-:W-:Y:S01]  /*efd0*/  HADD2.F32 R55, -RZ, R55.H1_H1 ;  /* 0x30000037ff377230 */ /* 0x000fe20000004100 */
[----:B------:R-:W-:Y:S01]  /*efe0*/  F2FP.F16.E4M3.UNPACK_B R14, R14.H1 ;  /* 0x0000000eff0e723e */ /* 0x000fe200030006ff */
[----:B------:R-:W-:-:S02]  /*eff0*/  HADD2.F32 R50, -RZ, R48.H1_H1 ;  /* 0x30000030ff327230 */ /* 0x000fc40000004100 */
[-C--:B------:R-:W-:Y:S01]  /*f000*/  FFMA.FTZ R47, R47, R54.reuse, -R56 ;  /* 0x000000362f2f7223 */ /* 0x080fe20000010838 */
[----:B------:R-:W-:Y:S01]  /*f010*/  FFMA.FTZ R48, R49, R54, R58 ;  /* 0x0000003631307223 */ /* 0x000fe2000001003a */
[----:B------:R-:W-:Y:S02]  /*f020*/  HADD2.F32 R53, -RZ, R53.H1_H1 ;  /* 0x30000035ff357230 */ /* 0x000fe40000004100 */
[-C--:B------:R-:W-:Y:S01]  /*f030*/  FMUL.FTZ R57, R52, R55.reuse ;  /* 0x0000003734397220 */ /* 0x080fe20000410000 */
[C---:B------:R-:W-:Y:S01]  /*f040*/  FMUL.FTZ R55, R50.reuse, R55 ;  /* 0x0000003732377220 */ /* 0x040fe20000410000 */
[----:B------:R-:W-:Y:S02]  /*f050*/  F2FP.F16.E4M3.UNPACK_B R54, R36.H1 ;  /* 0x00000024ff36723e */ /* 0x000fe400030006ff */
[----:B------:R-:W-:Y:S01]  /*f060*/  F2FP.F16.E4M3.UNPACK_B R49, R42.H1 ;  /* 0x0000002aff31723e */ /* 0x000fe200030006ff */
[-C--:B------:R-:W-:Y:S01]  /*f070*/  FFMA.FTZ R42, R50, R53.reuse, -R57 ;  /* 0x00000035322a7223 */ /* 0x080fe20000010839 */
[----:B------:R-:W-:Y:S01]  /*f080*/  FFMA.FTZ R37, R52, R53, R55 ;  /* 0x0000003534257223 */ /* 0x000fe20000010037 */
[----:B------:R-:W-:Y:S01]  /*f090*/  HADD2.F32 R50, -RZ, R51.H0_H0 ;  /* 0x20000033ff327230 */ /* 0x000fe20000004100 */
[----:B------:R-:W-:Y:S01]  /*f0a0*/  F2FP.SATFINITE.E4M3.F32.PACK_AB_MERGE_C R62, R65, R62, RZ ;  /* 0x0000003e413e723e */ /* 0x000fe200048070ff */
[----:B------:R-:W-:Y:S01]  /*f0b0*/  HADD2.F32 R55, -RZ, R54.H0_H0 ;  /* 0x20000036ff377230 */ /* 0x000fe20000004100 */
[----:B------:R-:W-:Y:S01]  /*f0c0*/  F2FP.F16.E4M3.UNPACK_B R56, R13.H1 ;  /* 0x0000000dff38723e */ /* 0x000fe200030006ff */
[----:B------:R-:W-:Y:S01]  /*f0d0*/  HADD2.F32 R36, -RZ, R49.H0_H0 ;  /* 0x20000031ff247230 */ /* 0x000fe20000004100 */
[----:B------:R-:W-:Y:S01]  /*f0e0*/  F2FP.SATFINITE.E4M3.F32.PACK_AB_MERGE_C R38, R61, R38, R62 ;  /* 0x000000263d26723e */ /* 0x000fe2000480703e */
[----:B------:R-:W-:-:S02]  /*f0f0*/  HADD2.F32 R51, -RZ, R51.H1_H1 ;  /* 0x30000033ff337230 */ /* 0x000fc40000004100 */
[-C--:B------:R-:W-:Y:S01]  /*f100*/  FMUL.FTZ R57, R50, R55.reuse ;  /* 0x0000003732397220 */ /* 0x080fe20000410000 */
[----:B------:R-:W-:Y:S02]  /*f110*/  HADD2.F32 R54, -RZ, R54.H1_H1 ;  /* 0x30000036ff367230 */ /* 0x000fe40000004100 */
[----:B------:R-:W-:Y:S01]  /*f120*/  FMUL.FTZ R55, R36, R55 ;  /* 0x0000003724377220 */ /* 0x000fe20000410000 */
[----:B------:R-:W-:Y:S02]  /*f130*/  HADD2.F32 R49, -RZ, R49.H1_H1 ;  /* 0x30000031ff317230 */ /* 0x000fe40000004100 */
[--C-:B------:R-:W-:Y:S02]  /*f140*/  HADD2.F32 R53, -RZ, R14.reuse.H0_H0 ;  /* 0x2000000eff357230 */ /* 0x100fe40000004100 */
[----:B------:R-:W-:Y:S02]  /*f150*/  HADD2.F32 R52, -RZ, R14.H1_H1 ;  /* 0x3000000eff347230 */ /* 0x000fe40000004100 */
[-C--:B------:R-:W-:Y:S01]  /*f160*/  FMUL.FTZ R14, R51, R54.reuse ;  /* 0x00000036330e7220 */ /* 0x080fe20000410000 */
[C---:B------:R-:W-:Y:S01]  /*f170*/  FMUL.FTZ R54, R49.reuse, R54 ;  /* 0x0000003631367220 */ /* 0x040fe20000410000 */
[----:B------:R-:W-:Y:S01]  /*f180*/  FFMA.FTZ R60, R50, R53, R55 ;  /* 0x00000035323c7223 */ /* 0x000fe20000010037 */
[----:B------:R-:W-:Y:S01]  /*f190*/  F2FP.F16.E4M3.UNPACK_B R55, R13 ;  /* 0x0000000dff37723e */ /* 0x000fe200020006ff */
[-C--:B------:R-:W-:Y:S01]  /*f1a0*/  FFMA.FTZ R62, R49, R52.reuse, -R14 ;  /* 0x00000034313e7223 */ /* 0x080fe2000001080e */
[----:B------:R-:W-:Y:S01]  /*f1b0*/  F2FP.F16.E4M3.UNPACK_B R14, R15 ;  /* 0x0000000fff0e723e */ /* 0x000fe200020006ff */
[----:B------:R-:W-:Y:S01]  /*f1c0*/  FFMA.FTZ R59, R36, R53, -R57 ;  /* 0x00000035243b7223 */ /* 0x000fe20000010839 */
[-C--:B------:R-:W-:Y:S01]  /*f1d0*/  F2FP.F16.E4M3.UNPACK_B R49, R39.reuse ;  /* 0x00000027ff31723e */ /* 0x080fe200020006ff */
[----:B------:R-:W-:Y:S01]  /*f1e0*/  FFMA.FTZ R61, R51, R52, R54 ;  /* 0x00000034333d7223 */ /* 0x000fe20000010036 */
[----:B------:R-:W-:Y:S01]  /*f1f0*/  F2FP.F16.E4M3.UNPACK_B R50, R39.H1 ;  /* 0x00000027ff32723e */ /* 0x000fe200030006ff */
[----:B------:R-:W-:Y:S01]  /*f200*/  HADD2.F32 R36, -RZ, R14.H0_H0 ;  /* 0x2000000eff247230 */ /* 0x000fe20000004100 */
[----:B------:R-:W-:Y:S01]  /*f210*/  F2FP.F16.E4M3.UNPACK_B R15, R15.H1 ;  /* 0x0000000fff0f723e */ /* 0x000fe200030006ff */
[----:B------:R-:W-:Y:S01]  /*f220*/  HADD2.F32 R51, -RZ, R49.H0_H0 ;  /* 0x20000031ff337230 */ /* 0x000fe20000004100 */
[-C--:B------:R-:W-:Y:S01]  /*f230*/  F2FP.F16.E4M3.UNPACK_B R13, R12.reuse ;  /* 0x0000000cff0d723e */ /* 0x080fe200020006ff */
[----:B------:R-:W-:Y:S01]  /*f240*/  HADD2.F32 R57, -RZ, R55.H0_H0 ;  /* 0x20000037ff397230 */ /* 0x000fe20000004100 */
[----:B------:R-:W-:Y:S01]  /*f250*/  F2FP.F16.E4M3.UNPACK_B R52, R12.H1 ;  /* 0x0000000cff34723e */ /* 0x000fe200030006ff */
[----:B------:R-:W-:Y:S01]  /*f260*/  HADD2.F32 R12, -RZ, R50.H0_H0 ;  /* 0x20000032ff0c7230 */ /* 0x000fe20000004100 */
[----:B------:R-:W-:Y:S01]  /*f270*/  F2FP.SATFINITE.E4M3.F32.PACK_AB_MERGE_C R59, R62, R59, RZ ;  /* 0x0000003b3e3b723e */ /* 0x000fe200048070ff */
[----:B------:R-:W-:-:S02]  /*f280*/  HADD2.F32 R58, -RZ, R56.H0_H0 ;  /* 0x20000038ff3a7230 */ /* 0x000fc40000004100 */
[-C--:B------:R-:W-:Y:S01]  /*f290*/  FMUL.FTZ R63, R51, R57.reuse ;  /* 0x00000039333f7220 */ /* 0x080fe20000410000 */
[----:B------:R-:W-:Y:S02]  /*f2a0*/  HADD2.F32 R39, -RZ, R15.H0_H0 ;  /* 0x2000000fff277230 */ /* 0x000fe40000004100 */
[----:B------:R-:W-:Y:S01]  /*f2b0*/  FMUL.FTZ R64, R36, R57 ;  /* 0x0000003924407220 */ /* 0x000fe20000410000 */
        /* <DEDUP_REMOVED lines=18> */
[----:B------:R-:W-:Y:S02]  /*f3e0*/  HADD2.F32 R13, -RZ, R13.H1_H1 ;  /* 0x3000000dff0d7230 */ /* 0x000fe40000004100 */
[----:B------:R-:W-:Y:S01]  /*f3f0*/  FMUL.FTZ R12, R14, R55 ;  /* 0x000000370e0c7220 */ /* 0x000fe20000410000 */
[----:B------:R-:W-:Y:S01]  /*f400*/  F2FP.SATFINITE.E4M3.F32.PACK_AB_MERGE_C R47, R42, R47, R59 ;  /* 0x0000002f2a2f723e */ /* 0x000fe2000480703b */
[-C--:B------:R-:W-:Y:S01]  /*f410*/  FFMA.FTZ R15, R15, R52.reuse, -R36 ;  /* 0x000000340f0f7223 */ /* 0x080fe20000010824 */
[----:B------:R-:W-:Y:S01]  /*f420*/  FFMA.FTZ R50, R50, R52, R51 ;  /* 0x0000003432327223 */ /* 0x000fe20000010033 */
[-C--:B------:R-:W-:Y:S01]  /*f430*/  FFMA.FTZ R14, R14, R13.reuse, -R39 ;  /* 0x0000000d0e0e7223 */ /* 0x080fe20000010827 */
[----:B------:R-:W-:Y:S01]  /*f440*/  FFMA.FTZ R13, R49, R13, R12 ;  /* 0x0000000d310d7223 */ /* 0x000fe2000001000c */
[----:B------:R-:W-:Y:S01]  /*f450*/  F2FP.SATFINITE.E4M3.F32.PACK_AB_MERGE_C R60, R61, R60, RZ ;  /* 0x0000003c3d3c723e */ /* 0x000fe200048070ff */
[----:B------:R-:W-:Y:S01]  /*f460*/  IMAD.MOV.U32 R12, RZ, RZ, R46 ;  /* 0x000000ffff0c7224 */ /* 0x000fe200078e002e */
[----:B------:R-:W-:Y:S01]  /*f470*/  F2FP.SATFINITE.E4M3.F32.PACK_AB_MERGE_C R15, R15, R66, RZ ;  /* 0x000000420f0f723e */ /* 0x000fe200048070ff */
[----:B------:R-:W-:Y:S01]  /*f480*/  IMAD.MOV.U32 R36, RZ, RZ, R45 ;  /* 0x000000ffff247224 */ /* 0x000fe200078e002d */
[----:B------:R-:W-:-:S02]  /*f490*/  F2FP.SATFINITE.E4M3.F32.PACK_AB_MERGE_C R50, R50, R57, RZ ;  /* 0x000000393232723e */ /* 0x000fc400048070ff */
[----:B------:R-:W-:Y:S02]  /*f4a0*/  F2FP.SATFINITE.E4M3.F32.PACK_AB_MERGE_C R15, R14, R63, R15 ;  /* 0x0000003f0e0f723e */ /* 0x000fe4000480700f */
[----:B------:R-:W-:Y:S01]  /*f4b0*/  F2FP.SATFINITE.E4M3.F32.PACK_AB_MERGE_C R39, R13, R64, R50 ;  /* 0x000000400d27723e */ /* 0x000fe20004807032 */
[----:B------:R-:W-:Y:S01]  /*f4c0*/  IMAD.MOV.U32 R13, RZ, RZ, R47 ;  /* 0x000000ffff0d7224 */ /* 0x000fe200078e002f */
[----:B------:R-:W-:Y:S02]  /*f4d0*/  F2FP.SATFINITE.E4M3.F32.PACK_AB_MERGE_C R37, R37, R48, R60 ;  /* 0x000000302525723e */ /* 0x000fe4000480703c */
[----:B------:R-:W-:-:S07]  /*f4e0*/  MOV R14, R43 ;  /* 0x0000002b000e7202 */ /* 0x000fce0000000f00 */
.L_x_523:
[----:B------:R-:W-:Y:S05]  /*f4f0*/  BSYNC B1 ;  /* 0x0000000000017941 */ /* 0x000fea0003800000 */
.L_x_522:
[----:B0-----:R0:W-:Y:S01]  /*f500*/  ST.E.128 desc[UR50][R40.64], R12 ;  /* 0x0000000c28007985 */ /* 0x0011e2000c101d32 */
[----:B------:R-:W-:-:S13]  /*f510*/  ISETP.GE.AND P2, PT, R11, R128, PT ;  /* 0x000000800b00720c */ /* 0x000fda0003f46270 */
[----:B------:R-:W-:Y:S05]  /*f520*/  @P2 BRA `(.L_x_470) ;  /* 0x0000000400cc2947 */ /* 0x000fea0003800000 */
[----:B0-----:R-:W-:-:S04]  /*f530*/  IADD3 R12, P2, R11, R44, RZ ;  /* 0x0000002c0b0c7210 */ /* 0x001fc80007f5e0ff */
[----:B------:R-:W-:-:S05]  /*f540*/  LEA.HI.X.SX32 R13, R11, R120, 0x1, P2 ;  /* 0x000000780b0d7211 */ /* 0x000fca00010f0eff */
[----:B-1----:R0:W-:Y:S01]  /*f550*/  ST.E.128 desc[UR50][R12.64], R36 ;  /* 0x000000240c007985 */ /* 0x0021e2000c101d32 */
[----:B------:R-:W-:Y:S05]  /*f560*/  BRA `(.L_x_470) ;  /* 0x0000000400bc7947 */ /* 0x000fea0003800000 */
.L_x_435:
[----:B------:R-:W-:-:S06]  /*f570*/  UISETP.NE.AND UP0, UPT, UR48, 0x3, UPT ;  /* 0x000000033000788c */ /* 0x000fcc000bf05270 */
[----:B------:R-:W-:-:S13]  /*f580*/  PLOP3.LUT P1, PT, PT, PT, UP0, 0x80, 0x0 ;  /* 0x000000000000781c */ /* 0x000fda0003f2f008 */
[----:B------:R-:W-:Y:S05]  /*f590*/  @!P1 BRA `(.L_x_524) ;  /* 0x0000000000049947 */ /* 0x000fea0003800000 */
[----:B------:R-:W-:Y:S01]  /*f5a0*/  BPT.TRAP 0x1 ;  /* 0x000000040000795c */ /* 0x000fe20000300000 */
.L_x_524:
[----:B------:R-:W-:Y:S01]  /*f5b0*/  IMAD R91, R19, 0x8, R18 ;  /* 0x00000008135b7824 */ /* 0x000fe200078e0212 */
[----:B------:R-:W-:Y:S01]  /*f5c0*/  SHF.L.U32 R92, R196, 0x1f, RZ ;  /* 0x0000001fc45c7819 */ /* 0x000fe200000006ff */
[----:B------:R-:W-:Y:S01]  /*f5d0*/  BSSY B1, `(.L_x_525) ;  /* 0x0000004000017945 */ /* 0x000fe20003800000 */
[----:B------:R-:W-:Y:S02]  /*f5e0*/  SHF.R.S32.HI R88, RZ, 0x1f, R35 ;  /* 0x0000001fff587819 */ /* 0x000fe40000011423 */
[----:B------:R-:W1:Y:S02]  /*f5f0*/  SYNCS.PHASECHK.TRANS64.TRYWAIT P2, [R91+URZ+0x29890], R92 ;  /* 0x0298905c5b0075a7 */ /* 0x000e64000804017f */
[----:B-1----:R-:W-:Y:S05]  /*f600*/  @!P2 BRA `(.L_x_526) ;  /* 0x000001c40048a947 */ /* 0x002fea0003800000 */
.L_x_794:
[----:B------:R-:W-:Y:S05]  /*f610*/  BSYNC B1 ;  /* 0x0000000000017941 */ /* 0x000fea0003800000 */
.L_x_525:
[----:B------:R-:W-:Y:S01]  /*f620*/  ULDC.64 UR4, c[0x0][0x300] ;  /* 0x0000c00000047ab9 */ /* 0x000fe20000000a00 */
[----:B-----5:R-:W-:Y:S01]  /*f630*/  SHF.R.S32.HI R89, RZ, 0x1f, R34 ;  /* 0x0000001fff597819 */ /* 0x020fe20000011422 */
[----:B------:R-:W-:Y:S01]  /*f640*/  IMAD R14, R88, UR4, RZ ;  /* 0x00000004580e7c24 */ /* 0x000fe2000f8e02ff */
[----:B------:R-:W-:Y:S01]  /*f650*/  ULDC.64 UR6, c[0x0][0x2e8] ;  /* 0x0000ba0000067ab9 */ /* 0x000fe20000000a00 */
[----:B0-----:R-:W-:-:S04]  /*f660*/  IMAD.WIDE.U32 R12, R35, UR4, RZ ;  /* 0x00000004230c7c25 */ /* 0x001fc8000f8e00ff */
[----:B------:R-:W-:Y:S01]  /*f670*/  IMAD R11, R35, UR5, R14 ;  /* 0x00000005230b7c24 */ /* 0x000fe2000f8e020e */
[----:B------:R-:W-:Y:S01]  /*f680*/  ULDC.64 UR4, c[0x0][0x310] ;  /* 0x0000c40000047ab9 */ /* 0x000fe20000000a00 */
[----:B------:R-:W-:Y:S02]  /*f690*/  IMAD R90, R24, -0xa0, R2 ;  /* 0xffffff60185a7824 */ /* 0x000fe400078e0202 */
[----:B------:R-:W-:Y:S02]  /*f6a0*/  IMAD R15, R89, UR4, RZ ;  /* 0x00000004590f7c24 */ /* 0x000fe4000f8e02ff */
[----:B------:R-:W-:Y:S01]  /*f6b0*/  IMAD.IADD R13, R13, 0x1, R11 ;  /* 0x000000010d0d7824 */ /* 0x000fe200078e020b */
[----:B------:R-:W-:Y:S01]  /*f6c0*/  VIMNMX R90, R90, 0xa0, PT ;  /* 0x000000a05a5a7848 */ /* 0x000fe20003fe0100 */
[C---:B------:R-:W-:Y:S02]  /*f6d0*/  IMAD R15, R34.reuse, UR5, R15 ;  /* 0x00000005220f7c24 */ /* 0x040fe4000f8e020f */
[----:B------:R-:W-:Y:S01]  /*f6e0*/  IMAD.WIDE.U32 R12, R34, UR4, R12 ;  /* 0x00000004220c7c25 */ /* 0x000fe2000f8e000c */
[----:B------:R-:W-:-:S03]  /*f6f0*/  ULDC.64 UR4, c[0x0][0x308] ;  /* 0x0000c20000047ab9 */ /* 0x000fc60000000a00 */
[----:B------:R-:W-:Y:S02]  /*f700*/  IMAD.IADD R13, R13, 0x1, R15 ;  /* 0x000000010d0d7824 */ /* 0x000fe400078e020f */
[----:B------:R-:W-:Y:S02]  /*f710*/  IMAD.IADD R49, R90, 0x1, -R195 ;  /* 0x000000015a317824 */ /* 0x000fe400078e0ac3 */
[----:B------:R-:W-:Y:S01]  /*f720*/  IMAD.WIDE.U32 R12, R169, UR4, R12 ;  /* 0x00000004a90c7c25 */ /* 0x000fe2000f8e000c */
[----:B------:R-:W-:-:S03]  /*f730*/  UMOV UR4, 0xffffffff ;  /* 0xffffffff00047882 */ /* 0x000fc60000000000 */
[----:B------:R-:W-:Y:S01]  /*f740*/  IMAD R46, R169, UR5, R13 ;  /* 0x00000005a92e7c24 */ /* 0x000fe2000f8e020d */
[----:B------:R-:W-:-:S04]  /*f750*/  IADD3 R44, P2, R12, UR6, RZ ;  /* 0x000000060c2c7c10 */ /* 0x000fc8000ff5e0ff */
[----:B------:R-:W-:Y:S02]  /*f760*/  IADD3.X R46, R46, UR7, RZ, P2, !PT ;  /* 0x000000072e2e7c10 */ /* 0x000fe400097fe4ff */
[----:B------:R-:W-:Y:S01]  /*f770*/  ISETP.GE.AND P2, PT, R49, 0x1, PT ;  /* 0x000000013100780c */ /* 0x000fe20003f46270 */
[----:B------:R-:W-:-:S12]  /*f780*/  BRA.DIV UR4, `(.L_x_527) ;  /* 0x000001c204fc7947 */ /* 0x000fd8000b800000 */
[----:B------:R0:W2:Y:S04]  /*f790*/  SHFL.IDX PT, R45, R46, RZ, 0x1e1f ;  /* 0x001e1fff2e2d7589 */ /* 0x0000a800000e0000 */
[----:B------:R0:W3:Y:S02]  /*f7a0*/  SHFL.IDX PT, R47, R44, RZ, 0x1e1f ;  /* 0x001e1fff2c2f7589 */ /* 0x0000e400000e0000 */
.L_x_798:
[----:B------:R-:W-:Y:S04]  /*f7b0*/  BSSY B1, `(.L_x_528) ;  /* 0x0000023000017945 */ /* 0x000fe80003800000 */
[----:B------:R-:W-:Y:S05]  /*f7c0*/  @!P2 BRA `(.L_x_529) ;  /* 0x000000000084a947 */ /* 0x000fea0003800000 */
[----:B------:R-:W-:Y:S02]  /*f7d0*/  ULDC UR4, c[0x0][0x2f4] ;  /* 0x0000bd0000047ab9 */ /* 0x000fe40000000800 */
[----:B------:R-:W-:-:S13]  /*f7e0*/  ISETP.GE.AND P5, PT, R16, UR4, PT ;  /* 0x0000000410007c0c */ /* 0x000fda000bfa6270 */
[----:B------:R-:W4:Y:S01]  /*f7f0*/  @!P5 LDS.128 R12, [R37+0x1a400] ;  /* 0x01a40000250cd984 */ /* 0x000f220000000c00 */
[----:B---3--:R-:W-:-:S04]  /*f800*/  @!P5 IADD3 R42, P2, R16, R47, RZ ;  /* 0x0000002f102ad210 */ /* 0x008fc80007f5e0ff */
[----:B--2---:R-:W-:Y:S02]  /*f810*/  @!P5 IADD3.X R43, R45, R17, RZ, P2, !PT ;  /* 0x000000112d2bd210 */ /* 0x004fe400017fe4ff */
[----:B------:R-:W-:-:S13]  /*f820*/  ISETP.GE.AND P2, PT, R168, UR4, PT ;  /* 0x00000004a8007c0c */ /* 0x000fda000bf46270 */
[----:B------:R-:W-:-:S05]  /*f830*/  @!P2 IADD3 R40, P4, R168, R47, RZ ;  /* 0x0000002fa828a210 */ /* 0x000fca0007f9e0ff */
[----:B------:R-:W-:Y:S01]  /*f840*/  @!P2 IMAD.X R41, R45, 0x1, R194, P4 ;  /* 0x000000012d29a824 */ /* 0x000fe200020e06c2 */
[----:B------:R-:W-:-:S13]  /*f850*/  ISETP.GE.AND P4, PT, R192, UR4, PT ;  /* 0x00000004c0007c0c */ /* 0x000fda000bf86270 */
[----:B------:R-:W-:Y:S01]  /*f860*/  @!P4 IADD3 R38, P6, R192, R47, RZ ;  /* 0x0000002fc026c210 */ /* 0x000fe20007fde0ff */
[----:B----4-:R2:W-:Y:S01]  /*f870*/  @!P5 ST.E.128 desc[UR50][R42.64], R12 ;  /* 0x0000000c2a00d985 */ /* 0x0105e2000c101d32 */
[----:B------:R-:W-:-:S03]  /*f880*/  ISETP.GE.AND P5, PT, R3, UR4, PT ;  /* 0x0000000403007c0c */ /* 0x000fc6000bfa6270 */
[----:B------:R-:W-:-:S10]  /*f890*/  @!P4 IMAD.X R39, R45, 0x1, R204, P6 ;  /* 0x000000012d27c824 */ /* 0x000fd400030e06cc */
[----:B------:R-:W3:Y:S01]  /*f8a0*/  @!P5 LDS.128 R12, [R36+0x1a400] ;  /* 0x01a40000240cd984 */ /* 0x000ee20000000c00 */
[----:B------:R-:W-:-:S05]  /*f8b0*/  @!P5 IMAD.SHL.U32 R48, R170, 0x10, RZ ;  /* 0x00000010aa30d824 */ /* 0x000fca00078e00ff */
[----:B--2---:R-:W-:-:S04]  /*f8c0*/  @!P5 IADD3 R42, P6, R48, R47, RZ ;  /* 0x0000002f302ad210 */ /* 0x004fc80007fde0ff */
[----:B------:R-:W-:-:S05]  /*f8d0*/  @!P5 LEA.HI.X.SX32 R43, R48, R45, 0x1, P6 ;  /* 0x0000002d302bd211 */ /* 0x000fca00030f0eff */
[----:B---3--:R2:W-:Y:S01]  /*f8e0*/  @!P5 ST.E.128 desc[UR50][R42.64], R12 ;  /* 0x0000000c2a00d985 */ /* 0x0085e2000c101d32 */
[----:B------:R-:W-:-:S13]  /*f8f0*/  ISETP.GE.AND P5, PT, R4, UR4, PT ;  /* 0x0000000404007c0c */ /* 0x000fda000bfa6270 */
[----:B------:R-:W3:Y:S01]  /*f900*/  @!P5 LDS.128 R12, [R37+0x1cc00] ;  /* 0x01cc0000250cd984 */ /* 0x000ee20000000c00 */
[----:B------:R-:W-:-:S05]  /*f910*/  @!P5 IMAD.SHL.U32 R48, R171, 0x10, RZ ;  /* 0x00000010ab30d824 */ /* 0x000fca00078e00ff */
[----:B--2---:R-:W-:-:S04]  /*f920*/  @!P5 IADD3 R42, P6, R48, R47, RZ ;  /* 0x0000002f302ad210 */ /* 0x004fc80007fde0ff */
[----:B------:R-:W-:-:S05]  /*f930*/  @!P5 LEA.HI.X.SX32 R43, R48, R45, 0x1, P6 ;  /* 0x0000002d302bd211 */ /* 0x000fca00030f0eff */
[----:B---3--:R2:W-:Y:S01]  /*f940*/  @!P5 ST.E.128 desc[UR50][R42.64], R12 ;  /* 0x0000000c2a00d985 */ /* 0x0085e2000c101d32 */
[----:B------:R-:W-:-:S03]  /*f950*/  ISETP.GE.AND P5, PT, R193, UR4, PT ;  /* 0x00000004c1007c0c */ /* 0x000fc6000bfa6270 */
[----:B------:R-:W3:Y:S10]  /*f960*/  @!P2 LDS.128 R12, [R36+0x1cc00] ;  /* 0x01cc0000240ca984 */ /* 0x000ef40000000c00 */
[----:B--2---:R-:W-:-:S04]  /*f970*/  @!P5 IADD3 R42, P6, R193, R47, RZ ;  /* 0x0000002fc12ad210 */ /* 0x004fc80007fde0ff */
[----:B------:R-:W-:Y:S01]  /*f980*/  @!P5 IADD3.X R43, R45, R203, RZ, P6, !PT ;  /* 0x000000cb2d2bd210 */ /* 0x000fe200037fe4ff */
[----:B---3--:R-:W-:Y:S04]  /*f990*/  @!P2 ST.E.128 desc[UR50][R40.64], R12 ;  /* 0x0000000c2800a985 */ /* 0x008fe8000c101d32 */
[----:B------:R-:W2:Y:S04]  /*f9a0*/  @!P4 LDS.128 R12, [R37+0x1f400] ;  /* 0x01f40000250cc984 */ /* 0x000ea80000000c00 */
[----:B--2---:R-:W-:Y:S04]  /*f9b0*/  @!P4 ST.E.128 desc[UR50][R38.64], R12 ;  /* 0x0000000c2600c985 */ /* 0x004fe8000c101d32 */
[----:B------:R-:W2:Y:S04]  /*f9c0*/  @!P5 LDS.128 R12, [R36+0x1f400] ;  /* 0x01f40000240cd984 */ /* 0x000ea80000000c00 */
[----:B--2---:R4:W-:Y:S02]  /*f9d0*/  @!P5 ST.E.128 desc[UR50][R42.64], R12 ;  /* 0x0000000c2a00d985 */ /* 0x0049e4000c101d32 */
.L_x_529:
[----:B------:R-:W-:Y:S05]  /*f9e0*/  BSYNC B1 ;  /* 0x0000000000017941 */ /* 0x000fea0003800000 */
.L_x_528:
[----:B------:R-:W-:-:S03]  /*f9f0*/  UMOV UR4, 0xffffffff ;  /* 0xffffffff00047882 */ /* 0x000fc60000000000 */
[----:B------:R-:W-:Y:S05]  /*fa00*/  BRA.DIV UR4, `(.L_x_530) ;  /* 0x000001c204a87947 */ /* 0x000fea000b800000 */
[----:B--2---:R2:W0:Y:S04]  /*fa10*/  SHFL.IDX PT, R45, R46, 0x1, 0x1e1f ;  /* 0x003e1f002e2d7f89 */ /* 0x00442800000e0000 */
[----:B---3--:R2:W3:Y:S02]  /*fa20*/  SHFL.IDX PT, R47, R44, 0x1, 0x1e1f ;  /* 0x003e1f002c2f7f89 */ /* 0x0084e400000e0000 */
.L_x_802:
[----:B------:R-:W-:-:S13]  /*fa30*/  ISETP.GE.AND P2, PT, R49, 0x81, PT ;  /* 0x000000813100780c */ /* 0x000fda0003f46270 */
[----:B------:R-:W-:Y:S05]  /*fa40*/  @!P2 BRA `(.L_x_470) ;  /* 0x000000000084a947 */ /* 0x000fea0003800000 */
[----:B------:R-:W-:Y:S02]  /*fa50*/  ULDC UR4, c[0x0][0x2f4] ;  /* 0x0000bd0000047ab9 */ /* 0x000fe40000000800 */
[----:B------:R-:W-:-:S13]  /*fa60*/  ISETP.GE.AND P5, PT, R16, UR4, PT ;  /* 0x0000000410007c0c */ /* 0x000fda000bfa6270 */
[----:B----4-:R-:W4:Y:S01]  /*fa70*/  @!P5 LDS.128 R12, [R37+0x1c400] ;  /* 0x01c40000250cd984 */ /* 0x010f220000000c00 */
[----:B---3--:R-:W-:-:S05]  /*fa80*/  @!P5 IADD3 R42, P2, R16, R47, RZ ;  /* 0x0000002f102ad210 */ /* 0x008fca0007f5e0ff */
[----:B0-----:R-:W-:Y:S01]  /*fa90*/  @!P5 IMAD.X R43, R45, 0x1, R17, P2 ;  /* 0x000000012d2bd824 */ /* 0x001fe200010e0611 */
        /* <DEDUP_REMOVED lines=9> */
[----:B--2---:R-:W-:-:S05]  /*fb30*/  @!P5 IMAD.SHL.U32 R44, R170, 0x10, RZ ;  /* 0x00000010aa2cd824 */ /* 0x004fca00078e00ff */
[----:B0-----:R-:W-:-:S04]  /*fb40*/  @!P5 IADD3 R42, P6, R44, R47, RZ ;  /* 0x0000002f2c2ad210 */ /* 0x001fc80007fde0ff */
[----:B------:R-:W-:-:S05]  /*fb50*/  @!P5 LEA.HI.X.SX32 R43, R44, R45, 0x1, P6 ;  /* 0x0000002d2c2bd211 */ /* 0x000fca00030f0eff */
[----:B---3--:R0:W-:Y:S01]  /*fb60*/  @!P5 ST.E.128 desc[UR50][R42.64], R12 ;  /* 0x0000000c2a00d985 */ /* 0x0081e2000c101d32 */
[----:B------:R-:W-:-:S13]  /*fb70*/  ISETP.GE.AND P5, PT, R4, UR4, PT ;  /* 0x0000000404007c0c */ /* 0x000fda000bfa6270 */
[----:B------:R-:W2:Y:S01]  /*fb80*/  @!P5 LDS.128 R12, [R37+0x1ec00] ;  /* 0x01ec0000250cd984 */ /* 0x000ea20000000c00 */
[----:B------:R-:W-:-:S04]  /*fb90*/  @!P5 SHF.L.U32 R44, R171, 0x4, RZ ;  /* 0x00000004ab2cd819 */ /* 0x000fc800000006ff */
[----:B0-----:R-:W-:-:S04]  /*fba0*/  @!P5 IADD3 R42, P6, R44, R47, RZ ;  /* 0x0000002f2c2ad210 */ /* 0x001fc80007fde0ff */
[----:B------:R-:W-:-:S05]  /*fbb0*/  @!P5 LEA.HI.X.SX32 R43, R44, R45, 0x1, P6 ;  /* 0x0000002d2c2bd211 */ /* 0x000fca00030f0eff */
[----:B--2---:R0:W-:Y:S01]  /*fbc0*/  @!P5 ST.E.128 desc[UR50][R42.64], R12 ;  /* 0x0000000c2a00d985 */ /* 0x0041e2000c101d32 */
[----:B------:R-:W-:-:S03]  /*fbd0*/  ISETP.GE.AND P5, PT, R193, UR4, PT ;  /* 0x00000004c1007c0c */ /* 0x000fc6000bfa6270 */
[----:B------:R-:W2:Y:S10]  /*fbe0*/  @!P2 LDS.128 R12, [R36+0x1ec00] ;  /* 0x01ec0000240ca984 */ /* 0x000eb40000000c00 */
[----:B0-----:R-:W-:-:S05]  /*fbf0*/  @!P5 IADD3 R42, P6, R193, R47, RZ ;  /* 0x0000002fc12ad210 */ /* 0x001fca0007fde0ff */
[----:B------:R-:W-:Y:S01]  /*fc00*/  @!P5 IMAD.X R43, R45, 0x1, R203, P6 ;  /* 0x000000012d2bd824 */ /* 0x000fe200030e06cb */
[----:B--2---:R-:W-:Y:S04]  /*fc10*/  @!P2 ST.E.128 desc[UR50][R40.64], R12 ;  /* 0x0000000c2800a985 */ /* 0x004fe8000c101d32 */
[----:B------:R-:W0:Y:S04]  /*fc20*/  @!P4 LDS.128 R12, [R37+0x21400] ;  /* 0x02140000250cc984 */ /* 0x000e280000000c00 */
[----:B0-----:R-:W-:Y:S04]  /*fc30*/  @!P4 ST.E.128 desc[UR50][R38.64], R12 ;  /* 0x0000000c2600c985 */ /* 0x001fe8000c101d32 */
[----:B------:R-:W0:Y:S04]  /*fc40*/  @!P5 LDS.128 R12, [R36+0x21400] ;  /* 0x02140000240cd984 */ /* 0x000e280000000c00 */
[----:B0-----:R0:W-:Y:S02]  /*fc50*/  @!P5 ST.E.128 desc[UR50][R42.64], R12 ;  /* 0x0000000c2a00d985 */ /* 0x0011e4000c101d32 */
.L_x_470:
[----:B------:R-:W-:Y:S05]  /*fc60*/  BSYNC B0 ;  /* 0x0000000000007941 */ /* 0x000fea0003800000 */
.L_x_434:
[----:B----4-:R-:W4:Y:S01]  /*fc70*/  S2R R11, SR_TID.X ;  /* 0x00000000000b7919 */ /* 0x010f220000002100 */
[----:B------:R-:W-:Y:S01]  /*fc80*/  @!PT LDS RZ, [RZ] ;  /* 0x00000000fffff984 */ /* 0x000fe20000000800 */
[----:B------:R-:W-:Y:S01]  /*fc90*/  @!PT LDS RZ, [RZ] ;  /* 0x00000000fffff984 */ /* 0x000fe20000000800 */
[----:B------:R-:W-:Y:S01]  /*fca0*/  @!PT LDS RZ, [RZ] ;  /* 0x00000000fffff984 */ /* 0x000fe20000000800 */
[----:B------:R-:W-:Y:S01]  /*fcb0*/  @!PT LDS RZ, [RZ] ;  /* 0x00000000fffff984 */ /* 0x000fe20000000800 */
[----:B------:R5:W-:Y:S06]  /*fcc0*/  MEMBAR.ALL.CTA ;  /* 0x0000000000007992 */ /* 0x000bec0000008000 */
[----:B-----5:R-:W5:Y:S01]  /*fcd0*/  FENCE.VIEW.ASYNC.S ;  /* 0x00000000000073c6 */ /* 0x020f620000000000 */
[----:B------:R-:W-:Y:S05]  /*fce0*/  WARPSYNC.ALL ;  /* 0x0000000000007948 */ /* 0x000fea0003800000 */
[----:B------:R-:W-:Y:S01]  /*fcf0*/  BSSY B0, `(.L_x_531) ;  /* 0x0000008000007945 */ /* 0x000fe20003800000 */
[----:B-----5:R0:W-:Y:S01]  /*fd00*/  BAR.SYNC.DEFER_BLOCKING R158, 0x80 ;  /* 0x0002009e0000751d */ /* 0x0201e20000010000 */
[----:B----4-:R-:W-:-:S13]  /*fd10*/  LOP3.LUT P2, RZ, R11, 0x7f, RZ, 0xc0, !PT ;  /* 0x0000007f0bff7812 */ /* 0x010fda000784c0ff */
[----:B------:R-:W-:-:S05]  /*fd20*/  @!P2 VIADD R11, R91, 0x298a0 ;  /* 0x000298a05b0ba836 */ /* 0x000fca0000000000 */
[----:B------:R-:W-:-:S04]  /*fd30*/  @!P2 PRMT R11, RZ, 0x654, R11 ;  /* 0x00000654ff0ba816 */ /* 0x000fc8000000000b */
[----:B------:R4:W-:Y:S01]  /*fd40*/  @!P2 SYNCS.ARRIVE.TRANS64.RED.A1T0 RZ, [R11+URZ], RZ ;  /* 0x000000ff0bffa9a7 */ /* 0x0009e2000810043f */
[----:B0-----:R-:W-:Y:S05]  /*fd50*/  @!P1 BRA `(.L_x_532) ;  /* 0x0000000000049947 */ /* 0x001fea0003800000 */
[----:B------:R-:W-:Y:S01]  /*fd60*/  BPT.TRAP 0x1 ;  /* 0x000000040000795c */ /* 0x000fe20000300000 */
.L_x_532:
[----:B------:R-:W-:Y:S05]  /*fd70*/  BSYNC B0 ;  /* 0x0000000000007941 */ /* 0x000fea0003800000 */
.L_x_531:
[----:B------:R-:W0:Y:S01]  /*fd80*/  SYNCS.PHASECHK.TRANS64.TRYWAIT P1, [R91+URZ+0x298b0], R92 ;  /* 0x0298b05c5b0075a7 */ /* 0x000e22000802017f */
[----:B------:R-:W-:Y:S04]  /*fd90*/  BSSY B0, `(.L_x_533) ;  /* 0x0000002000007945 */ /* 0x000fe80003800000 */
[----:B0-----:R-:W-:Y:S05]  /*fda0*/  @!P1 BRA `(.L_x_534) ;  /* 0x000001c0000c9947 */ /* 0x001fea0003800000 */
.L_x_803:
[----:B------:R-:W-:Y:S05]  /*fdb0*/  BSYNC B0 ;  /* 0x0000000000007941 */ /* 0x000fea0003800000 */
.L_x_533:
[----:B------:R-:W-:Y:S01]  /*fdc0*/  ULDC.64 UR4, c[0x0][0x328] ;  /* 0x0000ca0000047ab9 */ /* 0x000fe20000000a00 */
[----:B------:R-:W-:Y:S01]  /*fdd0*/  ULDC.64 UR6, c[0x0][0x318] ;  /* 0x0000c60000067ab9 */ /* 0x000fe20000000a00 */
[----:B------:R-:W-:Y:S01]  /*fde0*/  IMAD R88, R88, UR4, RZ ;  /* 0x0000000458587c24 */ /* 0x000fe2000f8e02ff */
[----:B------:R-:W-:Y:S01]  /*fdf0*/  IADD3 R90, -R195, R90, RZ ;  /* 0x0000005ac35a7210 */ /* 0x000fe20007ffe1ff */
[C---:B------:R-:W-:Y:S01]  /*fe00*/  IMAD.WIDE.U32 R12, R35.reuse, UR4, RZ ;  /* 0x00000004230c7c25 */ /* 0x040fe2000f8e00ff */
[----:B------:R-:W-:Y:S03]  /*fe10*/  BSSY B0, `(.L_x_535) ;  /* 0x000002c000007945 */ /* 0x000fe60003800000 */
[----:B------:R-:W-:Y:S01]  /*fe20*/  IMAD R35, R35, UR5, R88 ;  /* 0x0000000523237c24 */ /* 0x000fe2000f8e0258 */
[----:B------:R-:W-:Y:S02]  /*fe30*/  ULDC.64 UR4, c[0x0][0x338] ;  /* 0x0000ce0000047ab9 */ /* 0x000fe40000000a00 */
[----:B------:R-:W-:-:S02]  /*fe40*/  IMAD R89, R89, UR4, RZ ;  /* 0x0000000459597c24 */ /* 0x000fc4000f8e02ff */
[----:B------:R-:W-:Y:S02]  /*fe50*/  IMAD.IADD R13, R13, 0x1, R35 ;  /* 0x000000010d0d7824 */ /* 0x000fe400078e0223 */
[C---:B------:R-:W-:Y:S02]  /*fe60*/  IMAD R89, R34.reuse, UR5, R89 ;  /* 0x0000000522597c24 */ /* 0x040fe4000f8e0259 */
[----:B------:R-:W-:Y:S01]  /*fe70*/  IMAD.WIDE.U32 R12, R34, UR4, R12 ;  /* 0x00000004220c7c25 */ /* 0x000fe2000f8e000c */
[----:B------:R-:W-:-:S03]  /*fe80*/  ULDC.64 UR4, c[0x0][0x330] ;  /* 0x0000cc0000047ab9 */ /* 0x000fc60000000a00 */
[----:B------:R-:W-:Y:S02]  /*fe90*/  IMAD.IADD R13, R13, 0x1, R89 ;  /* 0x000000010d0d7824 */ /* 0x000fe400078e0259 */
[----:B------:R-:W-:-:S04]  /*fea0*/  IMAD.WIDE.U32 R12, R169, UR4, R12 ;  /* 0x00000004a90c7c25 */ /* 0x000fc8000f8e000c */
[----:B----4-:R-:W-:Y:S01]  /*feb0*/  IMAD R11, R169, UR5, R13 ;  /* 0x00000005a90b7c24 */ /* 0x010fe2000f8e020d */
[----:B------:R-:W-:-:S04]  /*fec0*/  IADD3 R40, P1, R12, UR6, RZ ;  /* 0x000000060c287c10 */ /* 0x000fc8000ff3e0ff */
[----:B------:R-:W-:Y:S01]  /*fed0*/  IADD3.X R41, R11, UR7, RZ, P1, !PT ;  /* 0x000000070b297c10 */ /* 0x000fe20008ffe4ff */
[----:B------:R-:W-:Y:S01]  /*fee0*/  IMAD R11, R19, 0x5000, R216 ;  /* 0x00005000130b7824 */ /* 0x000fe200078e02d8 */
[----:B------:R-:W-:Y:S01]  /*fef0*/  ISETP.GE.AND P1, PT, R90, 0x1, PT ;  /* 0x000000015a00780c */ /* 0x000fe20003f26270 */
[----:B------:R0:W4:Y:S02]  /*ff00*/  SHFL.IDX PT, R43, R40, RZ, 0x1e1f ;  /* 0x001e1fff282b7589 */ /* 0x00012400000e0000 */
[C---:B------:R-:W-:Y:S01]  /*ff10*/  IMAD.IADD R42, R18.reuse, 0x1, R11 ;  /* 0x00000001122a7824 */ /* 0x040fe200078e020b */
[CC--:B--2---:R-:W-:Y:S02]  /*ff20*/  IADD3 R44, R18.reuse, R11.reuse, R123 ;  /* 0x0000000b122c7210 */ /* 0x0c4fe40007ffe07b */
[CC--:B------:R-:W-:Y:S02]  /*ff30*/  IADD3 R45, R18.reuse, R11.reuse, R122 ;  /* 0x0000000b122d7210 */ /* 0x0c0fe40007ffe07a */
[----:B------:R-:W-:-:S02]  /*ff40*/  IADD3 R46, R18, R11, R130 ;  /* 0x0000000b122e7210 */ /* 0x000fc40007ffe082 */
[----:B------:R0:W2:Y:S03]  /*ff50*/  SHFL.IDX PT, R11, R41, RZ, 0x1e1f ;  /* 0x001e1fff290b7589 */ /* 0x0000a600000e0000 */
[----:B------:R-:W-:Y:S05]  /*ff60*/  @!P1 BRA `(.L_x_536) ;  /* 0x0000000000589947 */ /* 0x000fea0003800000 */
[----:B------:R-:W-:Y:S02]  /*ff70*/  ISETP.NE.AND P5, PT, R6, RZ, PT ;  /* 0x000000ff0600720c */ /* 0x000fe40003fa5270 */
[----:B------:R-:W-:-:S11]  /*ff80*/  ISETP.NE.AND P4, PT, R7, RZ, PT ;  /* 0x000000ff0700720c */ /* 0x000fd60003f85270 */
[----:B-1--4-:R-:W-:Y:S02]  /*ff90*/  @P5 IADD3 R36, P1, R16, R43, RZ ;  /* 0x0000002b10245210 */ /* 0x012fe40007f3e0ff */
[----:B------:R-:W-:-:S03]  /*ffa0*/  @P4 IMAD.SHL.U32 R12, R170, 0x10, RZ ;  /* 0x00000010aa0c4824 */ /* 0x000fc600078e00ff */
[----:B--2---:R-:W-:Y:S02]  /*ffb0*/  @P5 IMAD.X R37, R11, 0x1, R17, P1 ;  /* 0x000000010b255824 */ /* 0x004fe400008e0611 */
[----:B------:R-:W-:-:S04]  /*ffc0*/  @P4 IADD3 R38, P1, R12, R43, RZ ;  /* 0x0000002b0c264210 */ /* 0x000fc80007f3e0ff */
[----:B------:R-:W-:Y:S02]  /*ffd0*/  @P4 LEA.HI.X.SX32 R39, R12, R11, 0x1, P1 ;  /* 0x0000000b0c274211 */ /* 0x000fe400008f0eff */
[----:B------:R-:W-:-:S13]  /*ffe0*/  ISETP.NE.AND P1, PT, R8, RZ, PT ;  /* 0x000000ff0800720c */ /* 0x000fda0003f25270 */
[----:B------:R-:W-:-:S05]  /*fff0*/  @P1 IMAD.SHL.U32 R12, R171, 0x10, RZ ;  /* 0x00000010ab0c1824 */ /* 0x000fca00078e00ff */
[----:B------:R-:W-:-:S04]  /*10000*/  @P1 IADD3 R34, P6, R12, R43, RZ ;  /* 0x0000002b0c221210 */ /* 0x000fc80007fde0ff */
[----:B------:R-:W-:Y:S02]  /*10010*/  @P1 LEA.HI.X.SX32 R35, R12, R11, 0x1, P6 ;  /* 0x0000000b0c231211 */ /* 0x000fe400030f0eff */
[----:B------:R-:W1:Y:S04]  /*10020*/  @P5 LDS.128 R12, [R42+0xa400] ;  /* 0x00a400002a0c5984 */ /* 0x000e680000000c00 */
[----:B-1----:R1:W-:Y:S01]  /*10030*/  @P5 ST.E.128 desc[UR50][R36.64], R12 ;  /* 0x0000000c24005985 */ /* 0x0023e2000c101d32 */
[----:B------:R-:W-:-:S03]  /*10040*/  ISETP.NE.AND P5, PT, R9, RZ, PT ;  /* 0x000000ff0900720c */ /* 0x000fc60003fa5270 */
[----:B------:R-:W2:Y:S10]  /*10050*/  @P4 LDS.128 R12, [R44+0xa400] ;  /* 0x00a400002c0c4984 */ /* 0x000eb40000000c00 */
[----:B-1----:R-:W-:-:S04]  /*10060*/  @P5 IADD3 R36, P6, R168, R43, RZ ;  /* 0x0000002ba8245210 */ /* 0x002fc80007fde0ff */
[----:B------:R-:W-:Y:S01]  /*10070*/  @P5 IADD3.X R37, R11, R194, RZ, P6, !PT ;  /* 0x000000c20b255210 */ /* 0x000fe200037fe4ff */
[----:B--2---:R-:W-:Y:S04]  /*10080*/  @P4 ST.E.128 desc[UR50][R38.64], R12 ;  /* 0x0000000c26004985 */ /* 0x004fe8000c101d32 */
[----:B------:R-:W1:Y:S04]  /*10090*/  @P1 LDS.128 R12, [R45+0xa400] ;  /* 0x00a400002d0c1984 */ /* 0x000e680000000c00 */
[----:B-1----:R-:W-:Y:S04]  /*100a0*/  @P1 ST.E.128 desc[UR50][R34.64], R12 ;  /* 0x0000000c22001985 */ /* 0x002fe8000c101d32 */
[----:B------:R-:W1:Y:S04]  /*100b0*/  @P5 LDS.128 R12, [R46+0xa400] ;  /* 0x00a400002e0c5984 */ /* 0x000e680000000c00 */
[----:B-1----:R1:W-:Y:S02]  /*100c0*/  @P5 ST.E.128 desc[UR50][R36.64], R12 ;  /* 0x0000000c24005985 */ /* 0x0023e4000c101d32 */
.L_x_536:
[----:B------:R-:W-:Y:S05]  /*100d0*/  BSYNC B0 ;  /* 0x0000000000007941 */ /* 0x000fea0003800000 */
.L_x_535:
[----:B------:R-:W-:Y:S01]  /*100e0*/  ISETP.GE.AND P1, PT, R90, 0x81, PT ;  /* 0x000000815a00780c */ /* 0x000fe20003f26270 */
[----:B0-----:R-:W0:Y:S01]  /*100f0*/  SHFL.IDX PT, R41, R41, 0x1, 0x1e1f ;  /* 0x003e1f0029297f89 */ /* 0x001e2200000e0000 */
[----:B------:R-:W-:Y:S03]  /*10100*/  BSSY B0, `(.L_x_537) ;  /* 0x0000019000007945 */ /* 0x000fe60003800000 */
[----:B--2---:R2:W0:Y:S08]  /*10110*/  SHFL.IDX PT, R11, R40, 0x1, 0x1e1f ;  /* 0x003e1f00280b7f89 */ /* 0x00443000000e0000 */
[----:B--2---:R-:W-:Y:S05]  /*10120*/  @!P1 BRA `(.L_x_538) ;  /* 0x0000000000589947 */ /* 0x004fea0003800000 */
[----:B------:R-:W-:Y:S02]  /*10130*/  ISETP.NE.AND P5, PT, R6, RZ, PT ;  /* 0x000000ff0600720c */ /* 0x000fe40003fa5270 */
[----:B------:R-:W-:-:S11]  /*10140*/  ISETP.NE.AND P4, PT, R7, RZ, PT ;  /* 0x000000ff0700720c */ /* 0x000fd60003f85270 */
[----:B01----:R-:W-:Y:S02]  /*10150*/  @P5 IADD3 R36, P1, R16, R11, RZ ;  /* 0x0000000b10245210 */ /* 0x003fe40007f3e0ff */
[----:B------:R-:W-:-:S03]  /*10160*/  @P4 IMAD.SHL.U32 R12, R170, 0x10, RZ ;  /* 0x00000010aa0c4824 */ /* 0x000fc600078e00ff */
[----:B------:R-:W-:Y:S02]  /*10170*/  @P5 IMAD.X R37, R41, 0x1, R17, P1 ;  /* 0x0000000129255824 */ /* 0x000fe400008e0611 */
[----:B------:R-:W-:-:S04]  /*10180*/  @P4 IADD3 R38, P1, R12, R11, RZ ;  /* 0x0000000b0c264210 */ /* 0x000fc80007f3e0ff */
[----:B------:R-:W-:Y:S02]  /*10190*/  @P4 LEA.HI.X.SX32 R39, R12, R41, 0x1, P1 ;  /* 0x000000290c274211 */ /* 0x000fe400008f0eff */
[----:B------:R-:W-:-:S13]  /*101a0*/  ISETP.NE.AND P1, PT, R8, RZ, PT ;  /* 0x000000ff0800720c */ /* 0x000fda0003f25270 */
[----:B------:R-:W-:-:S05]  /*101b0*/  @P1 IMAD.SHL.U32 R12, R171, 0x10, RZ ;  /* 0x00000010ab0c1824 */ /* 0x000fca00078e00ff */
[----:B------:R-:W-:-:S04]  /*101c0*/  @P1 IADD3 R34, P6, R12, R11, RZ ;  /* 0x0000000b0c221210 */ /* 0x000fc80007fde0ff */
[----:B------:R-:W-:Y:S02]  /*101d0*/  @P1 LEA.HI.X.SX32 R35, R12, R41, 0x1, P6 ;  /* 0x000000290c231211 */ /* 0x000fe400030f0eff */
[----:B------:R-:W0:Y:S04]  /*101e0*/  @P5 LDS.128 R12, [R42+0xe400] ;  /* 0x00e400002a0c5984 */ /* 0x000e280000000c00 */
[----:B0-----:R0:W-:Y:S01]  /*101f0*/  @P5 ST.E.128 desc[UR50][R36.64], R12 ;  /* 0x0000000c24005985 */ /* 0x0011e2000c101d32 */
[----:B------:R-:W-:-:S03]  /*10200*/  ISETP.NE.AND P5, PT, R9, RZ, PT ;  /* 0x000000ff0900720c */ /* 0x000fc60003fa5270 */
[----:B------:R-:W1:Y:S10]  /*10210*/  @P4 LDS.128 R12, [R44+0xe400] ;  /* 0x00e400002c0c4984 */ /* 0x000e740000000c00 */
[----:B0-----:R-:W-:-:S05]  /*10220*/  @P5 IADD3 R36, P6, R168, R11, RZ ;  /* 0x0000000ba8245210 */ /* 0x001fca0007fde0ff */
[----:B------:R-:W-:Y:S01]  /*10230*/  @P5 IMAD.X R37, R41, 0x1, R194, P6 ;  /* 0x0000000129255824 */ /* 0x000fe200030e06c2 */
[----:B-1----:R-:W-:Y:S04]  /*10240*/  @P4 ST.E.128 desc[UR50][R38.64], R12 ;  /* 0x0000000c26004985 */ /* 0x002fe8000c101d32 */
[----:B------:R-:W0:Y:S04]  /*10250*/  @P1 LDS.128 R12, [R45+0xe400] ;  /* 0x00e400002d0c1984 */ /* 0x000e280000000c00 */
[----:B0-----:R-:W-:Y:S04]  /*10260*/  @P1 ST.E.128 desc[UR50][R34.64], R12 ;  /* 0x0000000c22001985 */ /* 0x001fe8000c101d32 */
[----:B------:R-:W0:Y:S04]  /*10270*/  @P5 LDS.128 R12, [R46+0xe400] ;  /* 0x00e400002e0c5984 */ /* 0x000e280000000c00 */
[----:B0-----:R2:W-:Y:S02]  /*10280*/  @P5 ST.E.128 desc[UR50][R36.64], R12 ;  /* 0x0000000c24005985 */ /* 0x0015e4000c101d32 */
.L_x_538:
[----:B------:R-:W-:Y:S05]  /*10290*/  BSYNC B0 ;  /* 0x0000000000007941 */ /* 0x000fea0003800000 */
.L_x_537:
[----:B0-----:R-:W5:Y:S01]  /*102a0*/  LDL R11, [R1] ;  /* 0x00000000010b7983 */ /* 0x001f620000100800 */
[----:B------:R-:W-:Y:S01]  /*102b0*/  VIADD R19, R19, 0x1 ;  /* 0x0000000113137836 */ /* 0x000fe20000000000 */
[----:B-1----:R-:W-:Y:S01]  /*102c0*/  @!P2 IADD3 R91, R91, 0x298c0, RZ ;  /* 0x000298c05b5ba810 */ /* 0x002fe20007ffe0ff */
[----:B------:R-:W-:Y:S01]  /*102d0*/  @!PT LDS RZ, [RZ] ;  /* 0x00000000fffff984 */ /* 0x000fe20000000800 */
[----:B------:R-:W-:Y:S01]  /*102e0*/  @!PT LDS RZ, [RZ] ;  /* 0x00000000fffff984 */ /* 0x000fe20000000800 */
[----:B------:R-:W-:Y:S01]  /*102f0*/  @!PT LDS RZ, [RZ] ;  /* 0x00000000fffff984 */ /* 0x000fe20000000800 */
[----:B------:R-:W-:Y:S01]  /*10300*/  @!PT LDS RZ, [RZ] ;  /* 0x00000000fffff984 */ /* 0x000fe20000000800 */
[----:B------:R0:W-:Y:S06]  /*10310*/  MEMBAR.ALL.CTA ;  /* 0x0000000000007992 */ /* 0x0001ec0000008000 */
[----:B0-----:R-:W0:Y:S02]  /*10320*/  FENCE.VIEW.ASYNC.S ;  /* 0x00000000000073c6 */ /* 0x001e240000000000 */
[----:B0-----:R0:W-:Y:S01]  /*10330*/  BAR.SYNC.DEFER_BLOCKING R158, 0x80 ;  /* 0x0002009e0000751d */ /* 0x0011e20000010000 */
[----:B------:R-:W-:-:S02]  /*10340*/  ISETP.NE.AND P1, PT, R19, 0x2, PT ;  /* 0x000000021300780c */ /* 0x000fc40003f25270 */
[----:B------:R-:W-:Y:S02]  /*10350*/  @!P2 PRMT R91, RZ, 0x654, R91 ;  /* 0x00000654ff5ba816 */ /* 0x000fe4000000005b */
[----:B------:R-:W-:Y:S02]  /*10360*/  SEL R19, R19, RZ, P1 ;  /* 0x000000ff13137207 */ /* 0x000fe40000800000 */
[----:B------:R0:W-:Y:S01]  /*10370*/  @!P2 SYNCS.ARRIVE.TRANS64.RED.A1T0 RZ, [R91+URZ], RZ ;  /* 0x000000ff5bffa9a7 */ /* 0x0001e2000810043f */
[----:B-----5:R-:W-:Y:S02]  /*10380*/  LOP3.LUT P4, RZ, R11, 0x2, RZ, 0xc0, !PT ;  /* 0x000000020bff7812 */ /* 0x020fe4000788c0ff */
[----:B------:R-:W-:-:S04]  /*10390*/  SEL R11, RZ, 0x1, P1 ;  /* 0x00000001ff0b7807 */ /* 0x000fc80000800000 */
[----:B------:R-:W-:-:S07]  /*103a0*/  LOP3.LUT R196, R196, R11, RZ, 0x3c, !PT ;  /* 0x0000000bc4c47212 */ /* 0x000fce00078e3cff */
[----:B0-----:R-:W-:Y:S05]  /*103b0*/  @P4 BRA `(.L_x_539) ;  /* 0xffffff2400fc4947 */ /* 0x001fea000383ffff */
[----:B--2---:R-:W0:Y:S01]  /*103c0*/  S2R R12, SR_TID.X ;  /* 0x00000000000c7919 */ /* 0x004e220000002100 */
[----:B------:R-:W-:Y:S02]  /*103d0*/  PLOP3.LUT P0, PT, PT, PT, PT, 0x8, 0x0 ;  /* 0x000000000000781c */ /* 0x000fe40003f0e170 */
[----:B0-----:R-:W-:-:S04]  /*103e0*/  SHF.R.U32.HI R12, RZ, 0x7, R12 ;  /* 0x00000007ff0c7819 */ /* 0x001fc8000001160c */
[----:B------:R-:W-:-:S13]  /*103f0*/  ISETP.NE.AND P4, PT, R12, 0x1, PT ;  /* 0x000000010c00780c */ /* 0x000fda0003f85270 */
[----:B------:R-:W-:Y:S06]  /*10400*/  @!P4 BAR.ARV 0x9, 0x100 ;  /* 0x024400000000cb1d */ /* 0x000fec0000002000 */
.L_x_429:
[----:B------:R-:W-:Y:S05]  /*10410*/  @P0 BRA `(.L_x_540) ;  /* 0x00000000000c0947 */ /* 0x000fea0003800000 */
[----:B------:R-:W1:Y:S01]  /*10420*/  FENCE.VIEW.ASYNC.G ;  /* 0x00000000000073c6 */ /* 0x000e620000000100 */
[----:B------:R-:W-:Y:S05]  /*10430*/  WARPSYNC.ALL ;  /* 0x0000000000007948 */ /* 0x000fea0003800000 */
[----:B-1----:R-:W-:Y:S06]  /*10440*/  BAR.ARV 0xc, 0x180 ;  /* 0x0306000000007b1d */ /* 0x002fec0000002000 */
.L_x_540:
[----:B------:R-:W2:Y:S01]  /*10450*/  LDL R0, [R1] ;  /* 0x0000000001007983 */ /* 0x000ea20000100800 */
[----:B------:R-:W-:Y:S01]  /*10460*/  ULDC.64 UR6, c[0x0][0x998] ;  /* 0x0002660000067ab9 */ /* 0x000fe20000000a00 */
[----:B------:R-:W-:Y:S01]  /*10470*/  ULDC.64 UR4, c[0x0][0x990] ;  /* 0x0002640000047ab9 */ /* 0x000fe20000000a00 */
[----:B------:R-:W-:Y:S02]  /*10480*/  ISETP.NE.U32.AND P1, PT, RZ, UR6, PT ;  /* 0x00000006ff007c0c */ /* 0x000fe4000bf25070 */
[----:B------:R-:W-:Y:S02]  /*10490*/  ISETP.NE.U32.AND P0, PT, RZ, UR4, PT ;  /* 0x00000004ff007c0c */ /* 0x000fe4000bf05070 */
[----:B------:R-:W-:Y:S02]  /*104a0*/  ISETP.NE.AND.EX P1, PT, RZ, UR7, PT, P1 ;  /* 0x00000007ff007c0c */ /* 0x000fe4000bf25310 */
[----:B------:R-:W-:-:S11]  /*104b0*/  ISETP.NE.AND.EX P0, PT, RZ, UR5, PT, P0 ;  /* 0x00000005ff007c0c */ /* 0x000fd6000bf05300 */
[----:B------:R-:W1:Y:S08]  /*104c0*/  @P1 LDC.64 R8, c[0x0][0x9b8] ;  /* 0x00026e00ff081b82 */ /* 0x000e700000000a00 */
[----:B0-----:R-:W0:Y:S08]  /*104d0*/  @P0 LDC.64 R6, c[0x0][0x9a8] ;  /* 0x00026a00ff060b82 */ /* 0x001e300000000a00 */
[----:B------:R-:W3:Y:S08]  /*104e0*/  @P0 LDC.64 R10, c[0x0][0x9b0] ;  /* 0x00026c00ff0a0b82 */ /* 0x000ef00000000a00 */
[----:B------:R-:W4:Y:S01]  /*104f0*/  @P1 LDC.64 R12, c[0x0][0x9c0] ;  /* 0x00027000ff0c1b82 */ /* 0x000f220000000a00 */
[----:B-1----:R-:W-:-:S02]  /*10500*/  @P1 IMAD R2, R222, R8, RZ ;  /* 0x00000008de021224 */ /* 0x002fc400078e02ff */
[----:B------:R-:W-:-:S04]  /*10510*/  @P1 IMAD.WIDE.U32 R4, R214, R8, RZ ;  /* 0x00000008d6041225 */ /* 0x000fc800078e00ff */
[C---:B------:R-:W-:Y:S02]  /*10520*/  @P1 IMAD R9, R214.reuse, R9, R2 ;  /* 0x00000009d6091224 */ /* 0x040fe400078e0202 */
[----:B0-----:R-:W-:-:S04]  /*10530*/  @P0 IMAD.WIDE.U32 R2, R214, R6, RZ ;  /* 0x00000006d6020225 */ /* 0x001fc800078e00ff */
[----:B------:R-:W-:Y:S01]  /*10540*/  @P1 IMAD.IADD R5, R5, 0x1, R9 ;  /* 0x0000000105051824 */ /* 0x000fe200078e0209 */
[----:B--2---:R-:W-:Y:S01]  /*10550*/  LOP3.LUT P4, RZ, R0, 0x4, RZ, 0xc0, !PT ;  /* 0x0000000400ff7812 */ /* 0x004fe2000788c0ff */
[----:B------:R-:W-:-:S04]  /*10560*/  @P0 IMAD R0, R222, R6, RZ ;  /* 0x00000006de000224 */ /* 0x000fc800078e02ff */
[----:B------:R-:W-:Y:S01]  /*10570*/  @P0 IMAD R7, R214, R7, R0 ;  /* 0x00000007d6070224 */ /* 0x000fe200078e0200 */
[----:B------:R-:W-:-:S03]  /*10580*/  MOV R0, 0x3f800000 ;  /* 0x3f80000000007802 */ /* 0x000fc60000000f00 */
[----:B------:R-:W-:Y:S02]  /*10590*/  @P0 IMAD.IADD R3, R3, 0x1, R7 ;  /* 0x0000000103030824 */ /* 0x000fe400078e0207 */
[----:B----4-:R-:W-:-:S04]  /*105a0*/  @P1 IMAD.WIDE.U32 R6, R169, R12, R4 ;  /* 0x0000000ca9061225 */ /* 0x010fc800078e0004 */
[----:B---3--:R-:W-:Y:S01]  /*105b0*/  @P0 IMAD.WIDE.U32 R2, R169, R10, R2 ;  /* 0x0000000aa9020225 */ /* 0x008fe200078e0002 */
[----:B------:R-:W-:-:S03]  /*105c0*/  @P1 LEA R8, P3, R6, UR6, 0x2 ;  /* 0x0000000606081c11 */ /* 0x000fc6000f8610ff */
[C---:B------:R-:W-:Y:S01]  /*105d0*/  @P0 IMAD R5, R169.reuse, R11, R3 ;  /* 0x0000000ba9050224 */ /* 0x040fe200078e0203 */
[C---:B------:R-:W-:Y:S01]  /*105e0*/  @P0 LEA R4, P2, R2.reuse, UR4, 0x2 ;  /* 0x0000000402040c11 */ /* 0x040fe2000f8410ff */
[----:B------:R-:W-:Y:S01]  /*105f0*/  @P1 IMAD R3, R169, R13, R7 ;  /* 0x0000000da9031224 */ /* 0x000fe200078e0207 */
[----:B------:R-:W-:Y:S02]  /*10600*/  ULDC UR4, c[0x0][0x988] ;  /* 0x0002620000047ab9 */ /* 0x000fe40000000800 */
[----:B------:R-:W-:Y:S02]  /*10610*/  @P0 LEA.HI.X R5, R2, UR5, R5, 0x2, P2 ;  /* 0x0000000502050c11 */ /* 0x000fe400090f1405 */
[----:B------:R-:W-:Y:S01]  /*10620*/  @P1 LEA.HI.X R9, R6, UR7, R3, 0x2, P3 ;  /* 0x0000000706091c11 */ /* 0x000fe200098f1403 */
[----:B------:R-:W-:-:S04]  /*10630*/  IMAD.MOV.U32 R3, RZ, RZ, 0x3f800000 ;  /* 0x3f800000ff037424 */ /* 0x000fc800078e00ff */
[----:B------:R-:W2:Y:S04]  /*10640*/  @P1 LDG.E R0, desc[UR50][R8.64] ;  /* 0x0000003208001981 */ /* 0x000ea8000c1e1900 */
[----:B------:R-:W2:Y:S01]  /*10650*/  @P0 LDG.E R3, desc[UR50][R4.64] ;  /* 0x0000003204030981 */ /* 0x000ea2000c1e1900 */
[----:B------:R-:W-:Y:S01]  /*10660*/  BSSY B0, `(.L_x_541) ;  /* 0x0000022000007945 */ /* 0x000fe20003800000 */
[----:B------:R-:W-:Y:S02]  /*10670*/  IMAD.MOV.U32 R6, RZ, RZ, RZ ;  /* 0x000000ffff067224 */ /* 0x000fe400078e00ff */
[----:B--2---:R-:W-:-:S04]  /*10680*/  FMUL.FTZ R0, R3, R0 ;  /* 0x0000000003007220 */ /* 0x004fc80000410000 */
[----:B------:R-:W-:Y:S01]  /*10690*/  FMUL.FTZ R2, R0, UR4 ;  /* 0x0000000400027c20 */ /* 0x000fe20008410000 */
[----:B------:R-:W-:Y:S06]  /*106a0*/  @!P4 BRA `(.L_x_542) ;  /* 0x000000000074c947 */ /* 0x000fec0003800000 */
[----:B------:R-:W-:Y:S01]  /*106b0*/  ISETP.NE.AND P0, PT, R219, RZ, PT ;  /* 0x000000ffdb00720c */ /* 0x000fe20003f05270 */
[----:B------:R-:W-:-:S03]  /*106c0*/  ULDC UR4, c[0x0][0x9f0] ;  /* 0x00027c0000047ab9 */ /* 0x000fc60000000800 */
[----:B------:R-:W-:-:S04]  /*106d0*/  SEL R9, R219, UR4, P0 ;  /* 0x00000004db097c07 */ /* 0x000fc80008000000 */
[-C--:B------:R-:W-:Y:S02]  /*106e0*/  IABS R6, R9.reuse ;  /* 0x0000000900067213 */ /* 0x080fe40000000000 */
[----:B------:R-:W-:Y:S02]  /*106f0*/  IADD3 R0, R147, -0x1, R9 ;  /* 0xffffffff93007810 */ /* 0x000fe40007ffe009 */
[----:B------:R-:W0:Y:S01]  /*10700*/  I2F.RP R3, R6 ;  /* 0x0000000600037306 */ /* 0x000e220000209400 */
[-C--:B------:R-:W-:Y:S02]  /*10710*/  IABS R10, R9.reuse ;  /* 0x00000009000a7213 */ /* 0x080fe40000000000 */
        /* <DEDUP_REMOVED lines=20> */
[----:B------:R-:W-:-:S04]  /*10860*/  @!P1 LOP3.LUT R5, RZ, R9, RZ, 0x33, !PT ;  /* 0x00000009ff059212 */ /* 0x000fc800078e33ff */
[----:B------:R-:W-:-:S07]  /*10870*/  MOV R6, R5 ;  /* 0x0000000500067202 */ /* 0x000fce0000000f00 */
.L_x_542:
[----:B------:R-:W-:Y:S05]  /*10880*/  BSYNC B0 ;  /* 0x0000000000007941 */ /* 0x000fea0003800000 */
.L_x_541:
[-C--:B------:R-:W-:Y:S01]  /*10890*/  IMAD R211, R226, R6.reuse, RZ ;  /* 0x00000006e2d37224 */ /* 0x080fe200078e02ff */
[----:B------:R-:W-:Y:S01]  /*108a0*/  PLOP3.LUT P0, PT, PT, PT, PT, 0x80, 0x0 ;  /* 0x000000000000781c */ /* 0x000fe20003f0f070 */
[----:B------:R-:W-:Y:S01]  /*108b0*/  IMAD.MOV.U32 R14, RZ, RZ, RZ ;  /* 0x000000ffff0e7224 */ /* 0x000fe200078e00ff */
[----:B------:R-:W-:Y:S02]  /*108c0*/  CS2R R88, SRZ ;  /* 0x0000000000587805 */ /* 0x000fe4000001ff00 */
[----:B------:R-:W-:Y:S02]  /*108d0*/  CS2R R10, SRZ ;  /* 0x00000000000a7805 */ /* 0x000fe4000001ff00 */
[----:B------:R-:W-:Y:S02]  /*108e0*/  VIADDMNMX R147, R211, R6, R147, PT ;  /* 0x00000006d3937246 */ /* 0x000fe40003800193 */
[----:B------:R-:W-:Y:S02]  /*108f0*/  CS2R R110, SRZ ;  /* 0x00000000006e7805 */ /* 0x000fe4000001ff00 */
[----:B------:R-:W-:-:S02]  /*10900*/  CS2R R52, SRZ ;  /* 0x0000000000347805 */ /* 0x000fc4000001ff00 */
[----:B------:R-:W-:Y:S02]  /*10910*/  CS2R R98, SRZ ;  /* 0x0000000000627805 */ /* 0x000fe4000001ff00 */
[----:B------:R-:W-:Y:S01]  /*10920*/  ISETP.GT.AND P1, PT, R147, R211, PT ;  /* 0x000000d39300720c */ /* 0x000fe20003f24270 */
[----:B------:R-:W-:Y:S01]  /*10930*/  IMAD.MOV.U32 R69, RZ, RZ, RZ ;  /* 0x000000ffff457224 */ /* 0x000fe200078e00ff */
[----:B------:R-:W-:Y:S01]  /*10940*/  CS2R R36, SRZ ;  /* 0x0000000000247805 */ /* 0x000fe2000001ff00 */
[----:B------:R-:W-:Y:S01]  /*10950*/  IMAD.MOV.U32 R63, RZ, RZ, RZ ;  /* 0x000000ffff3f7224 */ /* 0x000fe200078e00ff */
[----:B------:R-:W-:Y:S02]  /*10960*/  CS2R R114, SRZ ;  /* 0x0000000000727805 */ /* 0x000fe4000001ff00 */
[----:B------:R-:W-:Y:S01]  /*10970*/  CS2R R56, SRZ ;  /* 0x0000000000387805 */ /* 0x000fe2000001ff00 */
[----:B------:R-:W-:Y:S01]  /*10980*/  IMAD.MOV.U32 R119, RZ, RZ, RZ ;  /* 0x000000ffff777224 */ /* 0x000fe200078e00ff */
[----:B------:R-:W-:-:S02]  /*10990*/  CS2R R112, SRZ ;  /* 0x0000000000707805 */ /* 0x000fc4000001ff00 */
[----:B------:R-:W-:Y:S02]  /*109a0*/  CS2R R60, SRZ ;  /* 0x00000000003c7805 */ /* 0x000fe4000001ff00 */
[----:B------:R-:W-:Y:S02]  /*109b0*/  CS2R R84, SRZ ;  /* 0x0000000000547805 */ /* 0x000fe4000001ff00 */
[----:B------:R-:W-:Y:S02]  /*109c0*/  MOV R117, RZ ;  /* 0x000000ff00757202 */ /* 0x000fe40000000f00 */
[----:B------:R-:W-:Y:S02]  /*109d0*/  CS2R R44, SRZ ;  /* 0x00000000002c7805 */ /* 0x000fe4000001ff00 */
[----:B------:R-:W-:Y:S01]  /*109e0*/  CS2R R40, SRZ ;  /* 0x0000000000287805 */ /* 0x000fe2000001ff00 */
[----:B------:R-:W-:Y:S01]  /*109f0*/  IMAD.MOV.U32 R0, RZ, RZ, RZ ;  /* 0x000000ffff007224 */ /* 0x000fe200078e00ff */
[----:B------:R-:W-:-:S02]  /*10a00*/  CS2R R48, SRZ ;  /* 0x0000000000307805 */ /* 0x000fc4000001ff00 */
[----:B------:R-:W-:Y:S01]  /*10a10*/  CS2R R108, SRZ ;  /* 0x00000000006c7805 */ /* 0x000fe2000001ff00 */
[----:B------:R-:W-:Y:S01]  /*10a20*/  IMAD.MOV.U32 R82, RZ, RZ, RZ ;  /* 0x000000ffff527224 */ /* 0x000fe200078e00ff */
[----:B------:R-:W-:Y:S01]  /*10a30*/  CS2R R92, SRZ ;  /* 0x00000000005c7805 */ /* 0x000fe2000001ff00 */
[----:B------:R-:W-:Y:S01]  /*10a40*/  IMAD.MOV.U32 R121, RZ, RZ, RZ ;  /* 0x000000ffff797224 */ /* 0x000fe200078e00ff */
[----:B------:R-:W-:Y:S01]  /*10a50*/  MOV R94, RZ ;  /* 0x000000ff005e7202 */ /* 0x000fe20000000f00 */
[----:B------:R-:W-:Y:S01]  /*10a60*/  IMAD.MOV.U32 R39, RZ, RZ, RZ ;  /* 0x000000ffff277224 */ /* 0x000fe200078e00ff */
[----:B------:R-:W-:Y:S02]  /*10a70*/  CS2R R80, SRZ ;  /* 0x0000000000507805 */ /* 0x000fe4000001ff00 */
[----:B------:R-:W-:Y:S02]  /*10a80*/  CS2R R24, SRZ ;  /* 0x0000000000187805 */ /* 0x000fe4000001ff00 */
[----:B------:R-:W-:Y:S01]  /*10a90*/  CS2R R90, SRZ ;  /* 0x00000000005a7805 */ /* 0x000fe2000001ff00 */
[----:B------:R-:W-:Y:S01]  /*10aa0*/  IMAD.MOV.U32 R43, RZ, RZ, RZ ;  /* 0x000000ffff2b7224 */ /* 0x000fe200078e00ff */
[----:B------:R-:W-:Y:S01]  /*10ab0*/  CS2R R76, SRZ ;  /* 0x00000000004c7805 */ /* 0x000fe2000001ff00 */
[----:B------:R-:W-:Y:S01]  /*10ac0*/  IMAD.MOV.U32 R4, RZ, RZ, RZ ;  /* 0x000000ffff047224 */ /* 0x000fe200078e00ff */
[----:B------:R-:W-:Y:S01]  /*10ad0*/  MOV R35, RZ ;  /* 0x000000ff00237202 */ /* 0x000fe20000000f00 */
[----:B------:R-:W-:Y:S01]  /*10ae0*/  IMAD.MOV.U32 R97, RZ, RZ, RZ ;  /* 0x000000ffff617224 */ /* 0x000fe200078e00ff */
[----:B------:R-:W-:Y:S01]  /*10af0*/  CS2R R72, SRZ ;  /* 0x0000000000487805 */ /* 0x000fe2000001ff00 */
[----:B------:R-:W-:Y:S01]  /*10b00*/  IMAD.MOV.U32 R64, RZ, RZ, RZ ;  /* 0x000000ffff407224 */ /* 0x000fe200078e00ff */
[----:B------:R-:W-:Y:S01]  /*10b10*/  CS2R R8, SRZ ;  /* 0x0000000000087805 */ /* 0x000fe2000001ff00 */
[----:B------:R-:W-:Y:S01]  /*10b20*/  IMAD.MOV.U32 R12, RZ, RZ, RZ ;  /* 0x000000ffff0c7224 */ /* 0x000fe200078e00ff */
[----:B------:R-:W-:Y:S01]  /*10b30*/  CS2R R6, SRZ ;  /* 0x0000000000067805 */ /* 0x000fe2000001ff00 */
[----:B------:R-:W-:Y:S01]  /*10b40*/  IMAD.MOV.U32 R78, RZ, RZ, RZ ;  /* 0x000000ffff4e7224 */ /* 0x000fe200078e00ff */
[----:B------:R-:W-:Y:S01]  /*10b50*/  MOV R74, RZ ;  /* 0x000000ff004a7202 */ /* 0x000fe20000000f00 */
[----:B------:R-:W-:-:S02]  /*10b60*/  IMAD.MOV.U32 R55, RZ, RZ, RZ ;  /* 0x000000ffff377224 */ /* 0x000fc400078e00ff */
[----:B------:R-:W-:Y:S01]  /*10b70*/  IMAD.MOV.U32 R86, RZ, RZ, RZ ;  /* 0x000000ffff567224 */ /* 0x000fe200078e00ff */
[----:B------:R-:W-:Y:S06]  /*10b80*/  @!P1 BRA `(.L_x_543) ;  /* 0x000000e400309947 */ /* 0x000fec0003800000 */
[----:B------:R-:W-:-:S03]  /*10b90*/  UMOV UR4, 0xffffffff ;  /* 0xffffffff00047882 */ /* 0x000fc60000000000 */
[----:B------:R-:W-:Y:S05]  /*10ba0*/  BRA.DIV UR4, `(.L_x_544) ;  /* 0x000001b204a07947 */ /* 0x000fea000b800000 */
[----:B------:R-:W0:Y:S02]  /*10bb0*/  S2R R0, SR_TID.X ;  /* 0x0000000000007919 */ /* 0x000e240000002100 */
[----:B0-----:R-:W-:-:S05]  /*10bc0*/  VIADD R3, R0, 0xffffff80 ;  /* 0xffffff8000037836 */ /* 0x001fca0000000000 */
[----:B------:R-:W-:-:S04]  /*10bd0*/  SHF.R.S32.HI R0, RZ, 0x1f, R3 ;  /* 0x0000001fff007819 */ /* 0x000fc80000011403 */
[----:B------:R-:W-:-:S04]  /*10be0*/  LEA.HI R0, R0, R3, RZ, 0x7 ;  /* 0x0000000300007211 */ /* 0x000fc800078f38ff */
[----:B------:R-:W-:-:S05]  /*10bf0*/  SHF.R.S32.HI R0, RZ, 0x7, R0 ;  /* 0x00000007ff007819 */ /* 0x000fca0000011400 */
[----:B------:R0:W1:Y:S02]  /*10c00*/  SHFL.IDX PT, R212, R0, RZ, 0x1f ;  /* 0x00001fff00d47589 */ /* 0x00006400000e0000 */
.L_x_806:
[----:B01----:R-:W-:Y:S01]  /*10c10*/  LEA.HI R0, R212, R212, RZ, 0x1 ;  /* 0x000000d4d4007211 */ /* 0x003fe200078f08ff */
[----:B------:R-:W-:-:S03]  /*10c20*/  ULOP3.LUT UP0, URZ, UR39, 0x9f, URZ, 0xc0, !UPT ;  /* 0x0000009f273f7892 */ /* 0x000fc6000f80c03f */
[----:B------:R-:W-:-:S03]  /*10c30*/  LOP3.LUT R3, R0, 0x3e, RZ, 0xc0, !PT ;  /* 0x0000003e00037812 */ /* 0x000fc600078ec0ff */
[----:B------:R-:W-:Y:S02]  /*10c40*/  PLOP3.LUT P0, PT, PT, PT, UP0, 0x80, 0x0 ;  /* 0x000000000000781c */ /* 0x000fe40003f0f008 */
[----:B------:R-:W-:-:S05]  /*10c50*/  IMAD.IADD R3, R212, 0x1, -R3 ;  /* 0x00000001d4037824 */ /* 0x000fca00078e0a03 */
[----:B------:R-:W-:-:S04]  /*10c60*/  LEA R3, R3, UR39, 0xc ;  /* 0x0000002703037c11 */ /* 0x000fc8000f8e60ff */
[----:B------:R-:W-:-:S04]  /*10c70*/  SHF.R.U32.HI R3, RZ, 0x4, R3 ;  /* 0x00000004ff037819 */ /* 0x000fc80000011603 */
[----:B------:R-:W-:Y:S01]  /*10c80*/  LOP3.LUT R44, R3, 0x3fff, RZ, 0xc0, !PT ;  /* 0x00003fff032c7812 */ /* 0x000fe200078ec0ff */
[----:B------:R-:W-:Y:S06]  /*10c90*/  @!P0 BRA `(.L_x_545) ;  /* 0x0000000000408947 */ /* 0x000fec0003800000 */
[----:B------:R-:W-:Y:S01]  /*10ca0*/  MOV R0, 0x0 ;  /* 0x0000000000007802 */ /* 0x000fe20000000f00 */
[----:B------:R-:W-:Y:S01]  /*10cb0*/  ULDC.64 UR4, c[0x4][0xc8] ;  /* 0x0100320000047ab9 */ /* 0x000fe20000000a00 */
[----:B------:R-:W-:Y:S01]  /*10cc0*/  ULDC.64 UR6, c[0x4][0xd0] ;  /* 0x0100340000067ab9 */ /* 0x000fe20000000a00 */
[----:B------:R-:W-:Y:S01]  /*10cd0*/  IMAD.U32 R4, RZ, RZ, UR4 ;  /* 0x00000004ff047e24 */ /* 0x000fe2000f8e00ff */
[----:B------:R0:W1:Y:S01]  /*10ce0*/  LDC.64 R14, c[0x4][R0] ;  /* 0x01000000000e7b82 */ /* 0x0000620000000a00 */
[----:B------:R-:W-:Y:S01]  /*10cf0*/  IMAD.U32 R5, RZ, RZ, UR5 ;  /* 0x00000005ff057e24 */ /* 0x000fe2000f8e00ff */
[----:B------:R-:W-:Y:S01]  /*10d00*/  ULDC.64 UR4, c[0x4][0x38] ;  /* 0x01000e0000047ab9 */ /* 0x000fe20000000a00 */
[----:B------:R-:W-:Y:S01]  /*10d10*/  MOV R6, UR6 ;  /* 0x0000000600067c02 */ /* 0x000fe20008000f00 */
[----:B------:R-:W-:Y:S01]  /*10d20*/  IMAD.U32 R7, RZ, RZ, UR7 ;  /* 0x00000007ff077e24 */ /* 0x000fe2000f8e00ff */
[----:B------:R-:W-:Y:S01]  /*10d30*/  MOV R12, 0x1 ;  /* 0x00000001000c7802 */ /* 0x000fe20000000f00 */
[----:B------:R-:W-:-:S02]  /*10d40*/  IMAD.U32 R10, RZ, RZ, UR4 ;  /* 0x00000004ff0a7e24 */ /* 0x000fc4000f8e00ff */
[----:B------:R-:W-:Y:S02]  /*10d50*/  IMAD.U32 R11, RZ, RZ, UR5 ;  /* 0x00000005ff0b7e24 */ /* 0x000fe4000f8e00ff */
[----:B------:R-:W-:Y:S02]  /*10d60*/  IMAD.MOV.U32 R8, RZ, RZ, 0x70 ;  /* 0x00000070ff087424 */ /* 0x000fe400078e00ff */
[----:B0-----:R-:W-:-:S07]  /*10d70*/  IMAD.MOV.U32 R13, RZ, RZ, RZ ;  /* 0x000000ffff0d7224 */ /* 0x001fce00078e00ff */
[----:B------:R-:W-:-:S07]  /*10d80*/  LEPC R20, `(.L_x_545) ;  /* 0x000000001014794e */ /* 0x000fce0000000000 */
[----:B-1---5:R-:W-:Y:S05]  /*10d90*/  CALL.ABS.NOINC R14 ;  /* 0x000000000e007343 */ /* 0x022fea0003c00000 */
.L_x_545:
[----:B------:R-:W-:Y:S02]  /*10da0*/  ULDC UR4, c[0x0][0x3f4] ;  /* 0x0000fd0000047ab9 */ /* 0x000fe40000000800 */
[----:B------:R-:W-:-:S13]  /*10db0*/  ISETP.LT.AND P0, PT, RZ, UR4, PT ;  /* 0x00000004ff007c0c */ /* 0x000fda000bf01270 */
[----:B------:R-:W-:Y:S05]  /*10dc0*/  @P0 BRA `(.L_x_546) ;  /* 0x0000000000400947 */ /* 0x000fea0003800000 */
[----:B------:R-:W-:-:S04]  /*10dd0*/  ULEA.HI UR4, UR37, UR37, URZ, 0x1 ;  /* 0x0000002525047291 */ /* 0x000fc8000f8f083f */
[----:B------:R-:W-:-:S04]  /*10de0*/  ULOP3.LUT UR4, UR4, 0xfffffffe, URZ, 0xc0, !UPT ;  /* 0xfffffffe04047892 */ /* 0x000fc8000f8ec03f */
[----:B------:R-:W-:-:S06]  /*10df0*/  UIADD3 UR4, UR37, -UR4, URZ ;  /* 0x8000000425047290 */ /* 0x000fcc000fffe03f */
[----:B------:R-:W-:-:S05]  /*10e00*/  IMAD.U32 R3, RZ, RZ, UR4 ;  /* 0x00000004ff037e24 */ /* 0x000fca000f8e00ff */
[----:B------:R-:W-:-:S04]  /*10e10*/  SHF.L.U32 R3, R3, 0x1f, RZ ;  /* 0x0000001f03037819 */ /* 0x000fc800000006ff */
[----:B------:R0:W1:Y:S03]  /*10e20*/  SYNCS.PHASECHK.TRANS64.TRYWAIT P0, [R18+URZ+0x29800], R3 ;  /* 0x02980003120075a7 */ /* 0x000066000800017f */
[----:B-1----:R-:W-:Y:S05]  /*10e30*/  @!P0 NANOSLEEP.SYNCS 0x989680 ;  /* 0x009896800000895d */ /* 0x002fea0003900000 */
[----:B------:R-:W1:Y:S01]  /*10e40*/  @!P0 SYNCS.PHASECHK.TRANS64 P0, [R18+URZ+0x29800], R3 ;  /* 0x02980003120085a7 */ /* 0x000e62000800007f */
[----:B------:R-:W-:Y:S04]  /*10e50*/  BSSY B0, `(.L_x_547) ;  /* 0x0000006000007945 */ /* 0x000fe80003800000 */
[----:B-1----:R-:W-:Y:S05]  /*10e60*/  @P0 BRA `(.L_x_548) ;  /* 0x0000000000100947 */ /* 0x002fea0003800000 */
.L_x_549:
[----:B-1----:R1:W2:Y:S02]  /*10e70*/  SYNCS.PHASECHK.TRANS64.TRYWAIT P0, [R18+URZ+0x29800], R3 ;  /* 0x02980003120075a7 */ /* 0x0022a4000800017f */
[----:B--2---:R-:W-:Y:S05]  /*10e80*/  @!P0 NANOSLEEP.SYNCS 0x989680 ;  /* 0x009896800000895d */ /* 0x004fea0003900000 */
[----:B------:R-:W2:Y:S02]  /*10e90*/  @!P0 SYNCS.PHASECHK.TRANS64 P0, [R18+URZ+0x29800], R3 ;  /* 0x02980003120085a7 */ /* 0x000ea4000800007f */
[----:B--2---:R-:W-:Y:S05]  /*10ea0*/  @!P0 BRA `(.L_x_549) ;  /* 0xfffffffc00f08947 */ /* 0x004fea000383ffff */
.L_x_548:
[----:B------:R-:W-:Y:S05]  /*10eb0*/  BSYNC B0 ;  /* 0x0000000000007941 */ /* 0x000fea0003800000 */
.L_x_547:
[----:B------:R-:W-:Y:S05]  /*10ec0*/  BRA `(.L_x_550) ;  /* 0x0000006c00207947 */ /* 0x000fea0003800000 */
.L_x_546:
[----:B------:R-:W0:Y:S01]  /*10ed0*/  LDC.64 R24, c[0x0][0x3e8] ;  /* 0x0000fa00ff187b82 */ /* 0x000e220000000a00 */
[----:B------:R-:W-:Y:S01]  /*10ee0*/  ULOP3.LUT UP0, URZ, UR39, 0x1bf, URZ, 0xc0, !UPT ;  /* 0x000001bf273f7892 */ /* 0x000fe2000f80c03f */
[----:B-----5:R-:W-:Y:S01]  /*10ef0*/  SHF.R.S32.HI R0, RZ, 0x1f, R138 ;  /* 0x0000001fff007819 */ /* 0x020fe2000001148a */
[----:B------:R-:W-:Y:S01]  /*10f00*/  ULDC.64 UR4, c[0x0][0x3f8] ;  /* 0x0000fe0000047ab9 */ /* 0x000fe20000000a00 */
[----:B------:R-:W-:-:S03]  /*10f10*/  ULDC.64 UR6, c[0x0][0x408] ;  /* 0x0001020000067ab9 */ /* 0x000fc60000000a00 */
[----:B------:R-:W-:Y:S01]  /*10f20*/  PLOP3.LUT P0, PT, PT, PT, UP0, 0x80, 0x0 ;  /* 0x000000000000781c */ /* 0x000fe20003f0f008 */
[----:B------:R-:W1:Y:S01]  /*10f30*/  LDC.64 R4, c[0x0][0x400] ;  /* 0x00010000ff047b82 */ /* 0x000e620000000a00 */
[C---:B------:R-:W-:Y:S02]  /*10f40*/  IMAD R3, R0.reuse, UR4, RZ ;  /* 0x0000000400037c24 */ /* 0x040fe4000f8e02ff */
[----:B------:R-:W-:Y:S02]  /*10f50*/  IMAD R7, R0, UR6, RZ ;  /* 0x0000000600077c24 */ /* 0x000fe4000f8e02ff */
[C---:B------:R-:W-:Y:S02]  /*10f60*/  IMAD R3, R138.reuse, UR5, R3 ;  /* 0x000000058a037c24 */ /* 0x040fe4000f8e0203 */
[C---:B------:R-:W-:Y:S02]  /*10f70*/  IMAD R7, R138.reuse, UR7, R7 ;  /* 0x000000078a077c24 */ /* 0x040fe4000f8e0207 */
[----:B0-----:R-:W-:-:S04]  /*10f80*/  IMAD.WIDE.U32 R24, R138, UR4, R24 ;  /* 0x000000048a187c25 */ /* 0x001fc8000f8e0018 */
[----:B------:R-:W-:Y:S02]  /*10f90*/  IMAD.IADD R26, R3, 0x1, R25 ;  /* 0x00000001031a7824 */ /* 0x000fe400078e0219 */
[----:B-1----:R-:W-:-:S04]  /*10fa0*/  IMAD.WIDE.U32 R138, R138, UR6, R4 ;  /* 0x000000068a8a7c25 */ /* 0x002fc8000f8e0004 */
[----:B------:R-:W-:Y:S01]  /*10fb0*/  IMAD.IADD R37, R7, 0x1, R139 ;  /* 0x0000000107257824 */ /* 0x000fe200078e028b */
[----:B------:R-:W-:Y:S06]  /*10fc0*/  @!P0 BRA `(.L_x_551) ;  /* 0x0000000000408947 */ /* 0x000fec0003800000 */
[----:B------:R-:W-:Y:S01]  /*10fd0*/  MOV R0, 0x0 ;  /* 0x0000000000007802 */ /* 0x000fe20000000f00 */
[----:B------:R-:W-:Y:S01]  /*10fe0*/  ULDC.64 UR4, c[0x4][0xc8] ;  /* 0x0100320000047ab9 */ /* 0x000fe20000000a00 */
[----:B------:R-:W-:Y:S01]  /*10ff0*/  ULDC.64 UR6, c[0x4][0xd0] ;  /* 0x0100340000067ab9 */ /* 0x000fe20000000a00 */
[----:B------:R-:W-:Y:S01]  /*11000*/  MOV R4, UR4 ;  /* 0x0000000400047c02 */ /* 0x000fe20008000f00 */
        /* <DEDUP_REMOVED lines=12> */
.L_x_551:
[----:B------:R-:W-:Y:S01]  /*110d0*/  ULDC.U8 UR4, c[0x0][0x410] ;  /* 0x0001040000047ab9 */ /* 0x000fe20000000000 */
[----:B------:R-:W-:Y:S01]  /*110e0*/  BSSY B0, `(.L_x_552) ;  /* 0x000069e000007945 */ /* 0x000fe20003800000 */
[----:B------:R-:W-:Y:S01]  /*110f0*/  ISETP.NE.AND P0, PT, RZ, UR4, PT ;  /* 0x00000004ff007c0c */ /* 0x000fe2000bf05270 */
[----:B------:R-:W-:-:S12]  /*11100*/  IMAD R5, R137, 0x80, R195 ;  /* 0x0000008089057824 */ /* 0x000fd800078e02c3 */
[----:B------:R-:W-:Y:S05]  /*11110*/  @!P0 BRA `(.L_x_553) ;  /* 0x0000003400388947 */ /* 0x000fea0003800000 */
[----:B------:R-:W-:-:S03]  /*11120*/  UMOV UR4, 0xffffffff ;  /* 0xffffffff00047882 */ /* 0x000fc60000000000 */
[----:B------:R-:W-:Y:S05]  /*11130*/  BRA.DIV UR4, `(.L_x_554) ;  /* 0x000001ae047c7947 */ /* 0x000fea000b800000 */
[----:B------:R0:W1:Y:S04]  /*11140*/  SHFL.IDX PT, R3, R24, RZ, 0x1e1f ;  /* 0x001e1fff18037589 */ /* 0x00006800000e0000 */
[----:B------:R0:W2:Y:S04]  /*11150*/  SHFL.IDX PT, R14, R138, RZ, 0x1e1f ;  /* 0x001e1fff8a0e7589 */ /* 0x0000a800000e0000 */
[----:B------:R0:W3:Y:S04]  /*11160*/  SHFL.IDX PT, R0, R26, RZ, 0x1e1f ;  /* 0x001e1fff1a007589 */ /* 0x0000e800000e0000 */
[----:B------:R0:W4:Y:S02]  /*11170*/  SHFL.IDX PT, R4, R37, RZ, 0x1e1f ;  /* 0x001e1fff25047589 */ /* 0x00012400000e0000 */
.L_x_812:
[----:B------:R-:W-:Y:S01]  /*11180*/  ULDC UR4, c[0x0][0x448] ;  /* 0x0001120000047ab9 */ /* 0x000fe20000000800 */
[----:B------:R-:W-:Y:S01]  /*11190*/  BSSY B1, `(.L_x_555) ;  /* 0x000004d000017945 */ /* 0x000fe20003800000 */
[----:B------:R-:W-:Y:S01]  /*111a0*/  IMAD R152, R152, UR4, RZ ;  /* 0x0000000498987c24 */ /* 0x000fe2000f8e02ff */
[----:B------:R-:W-:Y:S02]  /*111b0*/  CS2R R8, SRZ ;  /* 0x0000000000087805 */ /* 0x000fe4000001ff00 */
[----:B------:R-:W-:Y:S02]  /*111c0*/  CS2R R20, SRZ ;  /* 0x0000000000147805 */ /* 0x000fe4000001ff00 */
[----:B0-----:R-:W-:Y:S02]  /*111d0*/  CS2R R24, SRZ ;  /* 0x0000000000187805 */ /* 0x001fe4000001ff00 */
[----:B------:R-:W-:Y:S02]  /*111e0*/  CS2R R30, SRZ ;  /* 0x00000000001e7805 */ /* 0x000fe4000001ff00 */
[----:B------:R-:W-:-:S02]  /*111f0*/  ISETP.GE.AND P0, PT, R5, R152, PT ;  /* 0x000000980500720c */ /* 0x000fc40003f06270 */
        /* <DEDUP_REMOVED lines=8> */
[----:B------:R-:W-:Y:S06]  /*11280*/  @P0 BRA `(.L_x_556) ;  /* 0x0000000000f40947 */ /* 0x000fec0003800000 */
[----:B------:R-:W-:Y:S01]  /*11290*/  ULDC UR4, c[0x0][0x3f4] ;  /* 0x0000fd0000047ab9 */ /* 0x000fe20000000800 */
[----:B------:R-:W-:Y:S02]  /*112a0*/  SHF.R.S32.HI R5, RZ, 0x1f, R197 ;  /* 0x0000001fff057819 */ /* 0x000fe400000114c5 */
[----:B------:R-:W-:Y:S02]  /*112b0*/  CS2R R32, SRZ ;  /* 0x0000000000207805 */ /* 0x000fe4000001ff00 */
[----:B------:R-:W-:Y:S02]  /*112c0*/  ISETP.GE.AND P4, PT, R197, UR4, PT ;  /* 0x00000004c5007c0c */ /* 0x000fe4000bf86270 */
[----:B------:R-:W-:Y:S02]  /*112d0*/  CS2R R34, SRZ ;  /* 0x0000000000227805 */ /* 0x000fe4000001ff00 */
[----:B------:R-:W-:Y:S02]  /*112e0*/  ISETP.GE.AND P3, PT, R199, UR4, PT ;  /* 0x00000004c7007c0c */ /* 0x000fe4000bf66270 */
[----:B------:R-:W-:-:S07]  /*112f0*/  ISETP.GE.AND P2, PT, R200, UR4, PT ;  /* 0x00000004c8007c0c */ /* 0x000fce000bf46270 */
[C---:B--2---:R-:W-:Y:S02]  /*11300*/  @!P4 IADD3 R8, P1, R197.reuse, R14, RZ ;  /* 0x0000000ec508c210 */ /* 0x044fe40007f3e0ff */
[----:B-1----:R-:W-:-:S03]  /*11310*/  @!P4 IADD3 R6, P0, R197, R3, RZ ;  /* 0x00000003c506c210 */ /* 0x002fc60007f1e0ff */
[----:B----4-:R-:W-:Y:S01]  /*11320*/  @!P4 IMAD.X R9, R4, 0x1, R5, P1 ;  /* 0x000000010409c824 */ /* 0x010fe200008e0605 */
[----:B---3--:R-:W-:Y:S02]  /*11330*/  @!P4 IADD3.X R7, R0, R5, RZ, P0, !PT ;  /* 0x000000050007c210 */ /* 0x008fe400007fe4ff */
[----:B------:R-:W-:Y:S02]  /*11340*/  ISETP.GE.AND P1, PT, R198, UR4, PT ;  /* 0x00000004c6007c0c */ /* 0x000fe4000bf26270 */
[----:B------:R-:W5:Y:S01]  /*11350*/  @!P4 LD.E.64 R34, desc[UR50][R8.64] ;  /* 0x000000320822c980 */ /* 0x000f62000c101b00 */
[----:B------:R-:W-:-:S03]  /*11360*/  SHF.R.S32.HI R5, RZ, 0x1f, R199 ;  /* 0x0000001fff057819 */ /* 0x000fc600000114c7 */
[----:B------:R0:W5:Y:S01]  /*11370*/  @!P4 LD.E.64 R32, desc[UR50][R6.64] ;  /* 0x000000320620c980 */ /* 0x000162000c101b00 */
[CC--:B------:R-:W-:Y:S02]  /*11380*/  @!P3 IADD3 R10, P4, R199.reuse, R3.reuse, RZ ;  /* 0x00000003c70ab210 */ /* 0x0c0fe40007f9e0ff */
[-C--:B------:R-:W-:Y:S02]  /*11390*/  @!P3 IADD3 R42, P5, R199, R14.reuse, RZ ;  /* 0x0000000ec72ab210 */ /* 0x080fe40007fbe0ff */
[----:B------:R-:W-:Y:S01]  /*113a0*/  SHF.R.S32.HI R13, RZ, 0x1f, R200 ;  /* 0x0000001fff0d7819 */ /* 0x000fe200000114c8 */
[--C-:B------:R-:W-:Y:S01]  /*113b0*/  @!P3 IMAD.X R11, R0, 0x1, R5.reuse, P4 ;  /* 0x00000001000bb824 */ /* 0x100fe200020e0605 */
[----:B------:R-:W-:Y:S01]  /*113c0*/  ISETP.GE.AND P0, PT, R22, UR4, PT ;  /* 0x0000000416007c0c */ /* 0x000fe2000bf06270 */
[----:B------:R-:W-:Y:S01]  /*113d0*/  @!P3 IMAD.X R43, R4, 0x1, R5, P5 ;  /* 0x00000001042bb824 */ /* 0x000fe200028e0605 */
[C---:B------:R-:W-:Y:S02]  /*113e0*/  @!P2 IADD3 R46, P4, R200.reuse, R3, RZ ;  /* 0x00000003c82ea210 */ /* 0x040fe40007f9e0ff */
[----:B------:R-:W-:-:S02]  /*113f0*/  @!P2 IADD3 R48, P5, R200, R14, RZ ;  /* 0x0000000ec830a210 */ /* 0x000fc40007fbe0ff */
[----:B------:R-:W-:Y:S01]  /*11400*/  SHF.R.S32.HI R15, RZ, 0x1f, R198 ;  /* 0x0000001fff0f7819 */ /* 0x000fe200000114c6 */
[----:B------:R-:W-:Y:S01]  /*11410*/  @!P2 IMAD.X R47, R0, 0x1, R13, P4 ;  /* 0x00000001002fa824 */ /* 0x000fe200020e060d */
[----:B------:R-:W-:Y:S02]  /*11420*/  @!P1 IADD3 R50, P4, R198, R3, RZ ;  /* 0x00000003c6329210 */ /* 0x000fe40007f9e0ff */
[----:B------:R-:W-:Y:S02]  /*11430*/  @!P2 IADD3.X R49, R4, R13, RZ, P5, !PT ;  /* 0x0000000d0431a210 */ /* 0x000fe40002ffe4ff */
[----:B------:R-:W-:Y:S01]  /*11440*/  @!P1 IADD3 R52, P5, R198, R14, RZ ;  /* 0x0000000ec6349210 */ /* 0x000fe20007fbe0ff */
[--C-:B------:R-:W-:Y:S01]  /*11450*/  @!P1 IMAD.X R51, R0, 0x1, R15.reuse, P4 ;  /* 0x0000000100339824 */ /* 0x100fe200020e060f */
[----:B------:R-:W-:Y:S02]  /*11460*/  ISETP.GE.AND P4, PT, R201, UR4, PT ;  /* 0x00000004c9007c0c */ /* 0x000fe4000bf86270 */
[----:B------:R-:W-:Y:S01]  /*11470*/  @!P0 SHF.R.S32.HI R5, RZ, 0x1f, R22 ;  /* 0x0000001fff058819 */ /* 0x000fe20000011416 */
[----:B------:R-:W-:Y:S01]  /*11480*/  @!P1 IMAD.X R53, R4, 0x1, R15, P5 ;  /* 0x0000000104359824 */ /* 0x000fe200028e060f */
[----:B0-----:R-:W-:-:S05]  /*11490*/  @!P0 IADD3 R6, P5, R22, R3, RZ ;  /* 0x0000000316068210 */ /* 0x001fca0007fbe0ff */
[----:B------:R-:W-:Y:S01]  /*114a0*/  @!P0 IMAD.X R7, R0, 0x1, R5, P5 ;  /* 0x0000000100078824 */ /* 0x000fe200028e0605 */
[----:B------:R-:W-:Y:S02]  /*114b0*/  @!P0 IADD3 R40, P5, R22, R14, RZ ;  /* 0x0000000e16288210 */ /* 0x000fe40007fbe0ff */
[----:B------:R-:W-:-:S03]  /*114c0*/  SHF.R.S32.HI R9, RZ, 0x1f, R201 ;  /* 0x0000001fff097819 */ /* 0x000fc600000114c9 */
[----:B------:R-:W-:Y:S01]  /*114d0*/  @!P0 IMAD.X R41, R4, 0x1, R5, P5 ;  /* 0x0000000104298824 */ /* 0x000fe200028e0605 */
[C---:B------:R-:W-:Y:S02]  /*114e0*/  @!P4 IADD3 R54, P5, R201.reuse, R3, RZ ;  /* 0x00000003c936c210 */ /* 0x040fe40007fbe0ff */
[----:B------:R-:W-:Y:S02]  /*114f0*/  CS2R R30, SRZ ;  /* 0x00000000001e7805 */ /* 0x000fe4000001ff00 */
[----:B------:R-:W-:Y:S02]  /*11500*/  @!P4 IADD3.X R55, R0, R9, RZ, P5, !PT ;  /* 0x000000090037c210 */ /* 0x000fe40002ffe4ff */
[----:B------:R-:W-:Y:S02]  /*11510*/  @!P4 IADD3 R14, P5, R201, R14, RZ ;  /* 0x0000000ec90ec210 */ /* 0x000fe40007fbe0ff */
[----:B------:R0:W5:Y:S01]  /*11520*/  @!P3 LD.E.64 R30, desc[UR50][R10.64] ;  /* 0x000000320a1eb980 */ /* 0x000162000c101b00 */
[----:B------:R-:W-:-:S02]  /*11530*/  CS2R R28, SRZ ;  /* 0x00000000001c7805 */ /* 0x000fc4000001ff00 */
[----:B------:R-:W-:Y:S02]  /*11540*/  CS2R R24, SRZ ;  /* 0x0000000000187805 */ /* 0x000fe4000001ff00 */
[----:B------:R-:W-:Y:S01]  /*11550*/  CS2R R26, SRZ ;  /* 0x00000000001a7805 */ /* 0x000fe2000001ff00 */
[----:B------:R-:W-:Y:S01]  /*11560*/  @!P4 IMAD.X R15, R4, 0x1, R9, P5 ;  /* 0x00000001040fc824 */ /* 0x000fe200028e0609 */
[----:B------:R-:W-:Y:S02]  /*11570*/  CS2R R20, SRZ ;  /* 0x0000000000147805 */ /* 0x000fe4000001ff00 */
[----:B------:R-:W-:Y:S02]  /*11580*/  CS2R R12, SRZ ;  /* 0x00000000000c7805 */ /* 0x000fe4000001ff00 */
[----:B------:R-:W-:Y:S02]  /*11590*/  CS2R R36, SRZ ;  /* 0x0000000000247805 */ /* 0x000fe4000001ff00 */
[----:B------:R-:W-:-:S02]  /*115a0*/  CS2R R38, SRZ ;  /* 0x0000000000267805 */ /* 0x000fc4000001ff00 */
[----:B------:R-:W-:Y:S02]  /*115b0*/  CS2R R8, SRZ ;  /* 0x0000000000087805 */ /* 0x000fe4000001ff00 */
[----:B0-----:R-:W-:Y:S01]  /*115c0*/  CS2R R10, SRZ ;  /* 0x00000000000a7805 */ /* 0x001fe2000001ff00 */
[----:B------:R0:W5:Y:S04]  /*115d0*/  @!P3 LD.E.64 R28, desc[UR50][R42.64] ;  /* 0x000000322a1cb980 */ /* 0x000168000c101b00 */
[----:B------:R0:W5:Y:S04]  /*115e0*/  @!P2 LD.E.64 R24, desc[UR50][R46.64] ;  /* 0x000000322e18a980 */ /* 0x000168000c101b00 */
[----:B------:R0:W5:Y:S04]  /*115f0*/  @!P2 LD.E.64 R26, desc[UR50][R48.64] ;  /* 0x00000032301aa980 */ /* 0x000168000c101b00 */
[----:B------:R0:W5:Y:S04]  /*11600*/  @!P1 LD.E.64 R20, desc[UR50][R50.64] ;  /* 0x0000003232149980 */ /* 0x000168000c101b00 */
[----:B------:R0:W5:Y:S04]  /*11610*/  @!P1 LD.E.64 R12, desc[UR50][R52.64] ;  /* 0x00000032340c9980 */ /* 0x000168000c101b00 */
[----:B------:R0:W5:Y:S04]  /*11620*/  @!P0 LD.E.64 R36, desc[UR50][R6.64] ;  /* 0x0000003206248980 */ /* 0x000168000c101b00 */
[----:B------:R0:W5:Y:S04]  /*11630*/  @!P0 LD.E.64 R38, desc[UR50][R40.64] ;  /* 0x0000003228268980 */ /* 0x000168000c101b00 */
[----:B------:R0:W5:Y:S04]  /*11640*/  @!P4 LD.E.64 R8, desc[UR50][R54.64] ;  /* 0x000000323608c980 */ /* 0x000168000c101b00 */
[----:B------:R0:W5:Y:S02]  /*11650*/  @!P4 LD.E.64 R10, desc[UR50][R14.64] ;  /* 0x000000320e0ac980 */ /* 0x000164000c101b00 */
.L_x_556:
[----:B------:R-:W-:Y:S05]  /*11660*/  BSYNC B1 ;  /* 0x0000000000017941 */ /* 0x000fea0003800000 */
.L_x_555:
[----:B------:R-:W-:Y:S01]  /*11670*/  ULEA.HI UR4, UR37, UR37, URZ, 0x1 ;  /* 0x0000002525047291 */ /* 0x000fe2000f8f083f */
[----:B---3--:R-:W-:Y:S01]  /*11680*/  IMAD R0, R137, -0x80, R152 ;  /* 0xffffff8089007824 */ /* 0x008fe200078e0298 */
[----:B------:R-:W-:Y:S02]  /*11690*/  BSSY B1, `(.L_x_557) ;  /* 0x0000009000017945 */ /* 0x000fe40003800000 */
[----:B------:R-:W-:Y:S02]  /*116a0*/  ULOP3.LUT UR4, UR4, 0xfffffffe, URZ, 0xc0, !UPT ;  /* 0xfffffffe04047892 */ /* 0x000fe4000f8ec03f */
[----:B------:R-:W-:Y:S02]  /*116b0*/  VIMNMX R0, R0, 0x80, PT ;  /* 0x0000008000007848 */ /* 0x000fe40003fe0100 */
[----:B------:R-:W-:Y:S02]  /*116c0*/  UIADD3 UR4, UR37, -UR4, URZ ;  /* 0x8000000425047290 */ /* 0x000fe4000fffe03f */
[----:B------:R-:W-:-:S04]  /*116d0*/  ISETP.GE.AND P1, PT, R195, R0, PT ;  /* 0x00000000c300720c */ /* 0x000fc80003f26270 */
[----:B-1----:R-:W-:-:S05]  /*116e0*/  IMAD.U32 R3, RZ, RZ, UR4 ;  /* 0x00000004ff037e24 */ /* 0x002fca000f8e00ff */
[----:B------:R-:W-:-:S04]  /*116f0*/  SHF.L.U32 R3, R3, 0x1f, RZ ;  /* 0x0000001f03037819 */ /* 0x000fc800000006ff */
[----:B------:R-:W1:Y:S02]  /*11700*/  SYNCS.PHASECHK.TRANS64.TRYWAIT P0, [R18+URZ+0x29800], R3 ;  /* 0x02980003120075a7 */ /* 0x000e64000800017f */
[----:B-1----:R-:W-:Y:S05]  /*11710*/  @!P0 BRA `(.L_x_558) ;  /* 0x000001a800748947 */ /* 0x002fea0003800000 */
.L_x_813:
[----:B------:R-:W-:Y:S05]  /*11720*/  BSYNC B1 ;  /* 0x0000000000017941 */ /* 0x000fea0003800000 */
.L_x_557:
[----:B------:R-:W-:Y:S05]  /*11730*/  @P1 BRA `(.L_x_559) ;  /* 0x0000006000e01947 */ /* 0x000fea0003800000 */
[----:B------:R-:W3:Y:S01]  /*11740*/  LDC R0, c[0x0][0x3f4] ;  /* 0x0000fd00ff007b82 */ /* 0x000ee20000000800 */
[----:B------:R-:W-:Y:S01]  /*11750*/  BSSY B1, `(.L_x_560) ;  /* 0x000007f000017945 */ /* 0x000fe20003800000 */
[-C--:B---3--:R-:W-:Y:S02]  /*11760*/  ISETP.GE.AND P0, PT, R22, R0.reuse, PT ;  /* 0x000000001600720c */ /* 0x088fe40003f06270 */
[-C--:B------:R-:W-:Y:S02]  /*11770*/  ISETP.GE.AND P1, PT, R197, R0.reuse, PT ;  /* 0x00000000c500720c */ /* 0x080fe40003f26270 */
[-C--:B------:R-:W-:Y:S02]  /*11780*/  ISETP.GE.AND P2, PT, R199, R0.reuse, PT ;  /* 0x00000000c700720c */ /* 0x080fe40003f46270 */
[-C--:B------:R-:W-:Y:S02]  /*11790*/  ISETP.GE.AND P3, PT, R200, R0.reuse, PT ;  /* 0x00000000c800720c */ /* 0x080fe40003f66270 */
[----:B------:R-:W-:-:S02]  /*117a0*/  ISETP.GE.AND P4, PT, R198, R0, PT ;  /* 0x00000000c600720c */ /* 0x000fc40003f86270 */
[----:B------:R-:W-:Y:S01]  /*117b0*/  ISETP.GE.AND P5, PT, R201, R0, PT ;  /* 0x00000000c900720c */ /* 0x000fe20003fa6270 */
[----:B------:R-:W-:Y:S02]  /*117c0*/  IMAD.IADD R0, R18, 0x1, R213 ;  /* 0x0000000112007824 */ /* 0x000fe400078e02d5 */
[----:B------:R-:W-:Y:S10]  /*117d0*/  @P0 BRA `(.L_x_561) ;  /* 0x0000000400d80947 */ /* 0x000ff40003800000 */
[----:B0---4-:R-:W0:Y:S01]  /*117e0*/  LDS.128 R4, [R0+0x14400] ;  /* 0x0144000000047984 */ /* 0x011e220000000c00 */
[----:B--2--5:R-:W-:Y:S02]  /*117f0*/  SHF.R.U32.HI R14, RZ, 0x8, R36 ;  /* 0x00000008ff0e7819 */ /* 0x024fe40000011624 */
[----:B-1----:R-:W-:Y:S02]  /*11800*/  LOP3.LUT R3, R36, 0xff, RZ, 0xc0, !PT ;  /* 0x000000ff24037812 */ /* 0x002fe400078ec0ff */
[----:B------:R-:W-:Y:S02]  /*11810*/  LOP3.LUT R14, R14, 0xff, RZ, 0xc0, !PT ;  /* 0x000000ff0e0e7812 */ /* 0x000fe400078ec0ff */
[----:B------:R-:W-:Y:S02]  /*11820*/  SHF.R.U32.HI R40, RZ, 0x8, R37 ;  /* 0x00000008ff287819 */ /* 0x000fe40000011625 */
[----:B------:R-:W-:Y:S02]  /*11830*/  SHF.R.U32.HI R43, RZ, 0x8, R39 ;  /* 0x00000008ff2b7819 */ /* 0x000fe40000011627 */
[----:B------:R-:W-:-:S02]  /*11840*/  PRMT R3, R14, 0x7604, R3 ;  /* 0x000076040e037816 */ /* 0x000fc40000000003 */
[----:B------:R-:W-:Y:S02]  /*11850*/  LOP3.LUT R15, R37, 0xff, RZ, 0xc0, !PT ;  /* 0x000000ff250f7812 */ /* 0x000fe400078ec0ff */
[----:B------:R-:W-:Y:S02]  /*11860*/  LOP3.LUT R40, R40, 0xff, RZ, 0xc0, !PT ;  /* 0x000000ff28287812 */ /* 0x000fe400078ec0ff */
[----:B------:R-:W-:Y:S02]  /*11870*/  SHF.R.U32.HI R46, RZ, 0x10, R37 ;  /* 0x00000010ff2e7819 */ /* 0x000fe40000011625 */
[----:B------:R-:W-:Y:S02]  /*11880*/  SHF.R.U32.HI R14, RZ, 0x8, R38 ;  /* 0x00000008ff0e7819 */ /* 0x000fe40000011626 */
[----:B------:R-:W-:Y:S02]  /*11890*/  LOP3.LUT R42, R39, 0xff, RZ, 0xc0, !PT ;  /* 0x000000ff272a7812 */ /* 0x000fe400078ec0ff */
[----:B------:R-:W-:-:S02]  /*118a0*/  LOP3.LUT R43, R43, 0xff, RZ, 0xc0, !PT ;  /* 0x000000ff2b2b7812 */ /* 0x000fc400078ec0ff */
[----:B------:R-:W-:Y:S02]  /*118b0*/  SHF.R.U32.HI R45, RZ, 0x10, R39 ;  /* 0x00000010ff2d7819 */ /* 0x000fe40000011627 */
[----:B------:R-:W-:Y:S02]  /*118c0*/  PRMT R15, R40, 0x7604, R15 ;  /* 0x00007604280f7816 */ /* 0x000fe4000000000f */
[----:B------:R-:W-:Y:S01]  /*118d0*/  LOP3.LUT R41, R14, 0xff, RZ, 0xc0, !PT ;  /* 0x000000ff0e297812 */ /* 0x000fe200078ec0ff */
[----:B------:R-:W-:Y:S01]  /*118e0*/  IMAD.U32 R14, R46, 0x10000, RZ ;  /* 0x000100002e0e7824 */ /* 0x000fe200078e00ff */
[----:B------:R-:W-:Y:S02]  /*118f0*/  LOP3.LUT R40, R38, 0xff, RZ, 0xc0, !PT ;  /* 0x000000ff26287812 */ /* 0x000fe400078ec0ff */
[----:B------:R-:W-:Y:S02]  /*11900*/  PRMT R42, R43, 0x7604, R42 ;  /* 0x000076042b2a7816 */ /* 0x000fe4000000002a */
[----:B------:R-:W-:-:S02]  /*11910*/  SHF.L.U32 R45, R45, 0x10, RZ ;  /* 0x000000102d2d7819 */ /* 0x000fc400000006ff */
[----:B------:R-:W-:Y:S02]  /*11920*/  PRMT R43, R41, 0x7604, R40 ;  /* 0x00007604292b7816 */ /* 0x000fe40000000028 */
[----:B------:R-:W-:Y:S02]  /*11930*/  LOP3.LUT R41, R15, 0xff0000, R14, 0xf8, !PT ;  /* 0x00ff00000f297812 */ /* 0x000fe400078ef80e */
[----:B------:R-:W-:Y:S02]  /*11940*/  LOP3.LUT R45, R42, 0xff0000, R45, 0xf8, !PT ;  /* 0x00ff00002a2d7812 */ /* 0x000fe400078ef82d */
[----:B------:R-:W-:Y:S02]  /*11950*/  LOP3.LUT R43, R43, 0xff0000, R38, 0xf8, !PT ;  /* 0x00ff00002b2b7812 */ /* 0x000fe400078ef826 */
[----:B------:R-:W-:Y:S02]  /*11960*/  LOP3.LUT R45, R45, 0xff000000, R39, 0xf8, !PT ;  /* 0xff0000002d2d7812 */ /* 0x000fe400078ef827 */
[----:B------:R-:W-:-:S02]  /*11970*/  LOP3.LUT R41, R41, 0xff000000, R37, 0xf8, !PT ;  /* 0xff00000029297812 */ /* 0x000fc400078ef825 */
[----:B------:R-:W-:Y:S02]  /*11980*/  LOP3.LUT R15, R3, 0xff0000, R36, 0xf8, !PT ;  /* 0x00ff0000030f7812 */ /* 0x000fe400078ef824 */
[----:B------:R-:W-:Y:S02]  /*11990*/  LOP3.LUT R43, R43, 0xff000000, R38, 0xf8, !PT ;  /* 0xff0000002b2b7812 */ /* 0x000fe400078ef826 */
[-C--:B0-----:R-:W-:Y:S02]  /*119a0*/  F2FP.F16.E4M3.UNPACK_B R3, R6.reuse.H1 ;  /* 0x00000006ff03723e */ /* 0x081fe400030006ff */
[----:B------:R-:W-:Y:S02]  /*119b0*/  F2FP.F16.E4M3.UNPACK_B R42, R45 ;  /* 0x0000002dff2a723e */ /* 0x000fe400020006ff */
[----:B------:R-:W-:Y:S01]  /*119c0*/  F2FP.F16.E4M3.UNPACK_B R38, R41 ;  /* 0x00000029ff26723e */ /* 0x000fe200020006ff */
[--C-:B------:R-:W-:Y:S01]  /*119d0*/  HADD2.F32 R14, -RZ, R3.reuse.H1_H1 ;  /* 0x30000003ff0e7230 */ /* 0x100fe20000004100 */
[----:B------:R-:W-:Y:S01]  /*119e0*/  F2FP.F16.E4M3.UNPACK_B R6, R6 ;  /* 0x00000006ff06723e */ /* 0x000fe200020006ff */
[----:B------:R-:W-:Y:S01]  /*119f0*/  HADD2.F32 R46, -RZ, R42.H1_H1 ;  /* 0x3000002aff2e7230 */ /* 0x000fe20000004100 */
[----:B------:R-:W-:Y:S01]  /*11a00*/  LOP3.LUT R40, R15, 0xff000000, R36, 0xf8, !PT ;  /* 0xff0000000f287812 */ /* 0x000fe200078ef824 */
[----:B------:R-:W-:Y:S01]  /*11a10*/  HADD2.F32 R39, -RZ, R38.H1_H1 ;  /* 0x30000026ff277230 */ /* 0x000fe20000004100 */
[-C--:B------:R-:W-:Y:S01]  /*11a20*/  F2FP.F16.E4M3.UNPACK_B R36, R7.reuse ;  /* 0x00000007ff24723e */ /* 0x080fe200020006ff */
[----:B------:R-:W-:Y:S01]  /*11a30*/  HADD2.F32 R15, -RZ, R3.H0_H0 ;  /* 0x20000003ff0f7230 */ /* 0x000fe20000004100 */
[----:B------:R-:W-:Y:S01]  /*11a40*/  F2FP.F16.E4M3.UNPACK_B R37, R7.H1 ;  /* 0x00000007ff25723e */ /* 0x000fe200030006ff */
[C---:B------:R-:W-:Y:S01]  /*11a50*/  FMUL.FTZ R48, R14.reuse, R46 ;  /* 0x0000002e0e307220 */ /* 0x040fe20000410000 */
[----:B------:R-:W-:Y:S01]  /*11a60*/  FMUL.FTZ R47, R14, R39 ;  /* 0x000000270e2f7220 */ /* 0x000fe20000410000 */
[-C--:B------:R-:W-:Y:S01]  /*11a70*/  F2FP.F16.E4M3.UNPACK_B R7, R5.reuse ;  /* 0x00000005ff07723e */ /* 0x080fe200020006ff */
[----:B------:R-:W-:Y:S01]  /*11a80*/  HADD2.F32 R42, -RZ, R42.H0_H0 ;  /* 0x2000002aff2a7230 */ /* 0x000fe20000004100 */
[----:B------:R-:W-:Y:S01]  /*11a90*/  F2FP.F16.E4M3.UNPACK_B R14, R5.H1 ;  /* 0x00000005ff0e723e */ /* 0x000fe200030006ff */
[----:B------:R-:W-:-:S02]  /*11aa0*/  HADD2.F32 R5, -RZ, R6.H1_H1 ;  /* 0x30000006ff057230 */ /* 0x000fc40000004100 */
[C---:B------:R-:W-:Y:S01]  /*11ab0*/  FFMA.FTZ R50, R15.reuse, R39, -R48 ;  /* 0x000000270f327223 */ /* 0x040fe20000010830 */
[----:B------:R-:W-:Y:S02]  /*11ac0*/  HADD2.F32 R38, -RZ, R38.H0_H0 ;  /* 0x20000026ff267230 */ /* 0x000fe40000004100 */
[----:B------:R-:W-:Y:S01]  /*11ad0*/  FFMA.FTZ R51, R15, R46, R47 ;  /* 0x0000002e0f337223 */ /* 0x000fe2000001002f */
[----:B------:R-:W-:Y:S01]  /*11ae0*/  HADD2.F32 R6, -RZ, R6.H0_H0 ;  /* 0x20000006ff067230 */ /* 0x000fe20000004100 */
[----:B------:R-:W-:Y:S01]  /*11af0*/  F2FP.F16.E4M3.UNPACK_B R45, R45.H1 ;  /* 0x0000002dff2d723e */ /* 0x000fe200030006ff */
[C---:B------:R-:W-:Y:S01]  /*11b00*/  FMUL.FTZ R15, R5.reuse, R42 ;  /* 0x0000002a050f7220 */ /* 0x040fe20000410000 */
[----:B------:R-:W-:Y:S01]  /*11b10*/  F2FP.F16.E4M3.UNPACK_B R41, R41.H1 ;  /* 0x00000029ff29723e */ /* 0x000fe200030006ff */
[-C--:B------:R-:W-:Y:S01]  /*11b20*/  FMUL.FTZ R49, R5, R38.reuse ;  /* 0x0000002605317220 */ /* 0x080fe20000410000 */
[----:B------:R-:W-:Y:S02]  /*11b30*/  HADD2.F32 R5, -RZ, R36.H1_H1 ;  /* 0x30000024ff057230 */ /* 0x000fe40000004100 */
[----:B------:R-:W-:Y:S01]  /*11b40*/  FFMA.FTZ R47, R6, R38, -R15 ;  /* 0x00000026062f7223 */ /* 0x000fe2000001080f */
[----:B------:R-:W-:-:S02]  /*11b50*/  HADD2.F32 R39, -RZ, R45.H0_H0 ;  /* 0x2000002dff277230 */ /* 0x000fc40000004100 */
[----:B------:R-:W-:Y:S01]  /*11b60*/  FFMA.FTZ R48, R6, R42, R49 ;  /* 0x0000002a06307223 */ /* 0x000fe20000010031 */
[----:B------:R-:W-:Y:S01]  /*11b70*/  HADD2.F32 R15, -RZ, R41.H0_H0 ;  /* 0x20000029ff0f7230 */ /* 0x000fe20000004100 */
[----:B------:R-:W-:Y:S01]  /*11b80*/  F2FP.F16.E4M3.UNPACK_B R3, R4 ;  /* 0x00000004ff03723e */ /* 0x000fe200020006ff */
[----:B------:R-:W-:Y:S02]  /*11b90*/  HADD2.F32 R36, -RZ, R36.H0_H0 ;  /* 0x20000024ff247230 */ /* 0x000fe40000004100 */
[C---:B------:R-:W-:Y:S01]  /*11ba0*/  FMUL.FTZ R49, R5.reuse, R39 ;  /* 0x0000002705317220 */ /* 0x040fe20000410000 */
[----:B------:R-:W-:Y:S02]  /*11bb0*/  HADD2.F32 R45, -RZ, R45.H1_H1 ;  /* 0x3000002dff2d7230 */ /* 0x000fe40000004100 */
[-C--:B------:R-:W-:Y:S01]  /*11bc0*/  FMUL.FTZ R5, R5, R15.reuse ;  /* 0x0000000f05057220 */ /* 0x080fe20000410000 */
[----:B------:R-:W-:Y:S02]  /*11bd0*/  HADD2.F32 R6, -RZ, R37.H1_H1 ;  /* 0x30000025ff067230 */ /* 0x000fe40000004100 */
[----:B------:R-:W-:Y:S01]  /*11be0*/  FFMA.FTZ R49, R36, R15, -R49 ;  /* 0x0000000f24317223 */ /* 0x000fe20000010831 */
[----:B------:R-:W-:-:S02]  /*11bf0*/  HADD2.F32 R41, -RZ, R41.H1_H1 ;  /* 0x30000029ff297230 */ /* 0x000fc40000004100 */
[----:B------:R-:W-:Y:S01]  /*11c00*/  FFMA.FTZ R52, R36, R39, R5 ;  /* 0x0000002724347223 */ /* 0x000fe20000010005 */
[----:B------:R-:W-:Y:S02]  /*11c10*/  HADD2.F32 R37, -RZ, R37.H0_H0 ;  /* 0x20000025ff257230 */ /* 0x000fe40000004100 */
[C---:B------:R-:W-:Y:S01]  /*11c20*/  FMUL.FTZ R38, R6.reuse, R45 ;  /* 0x0000002d06267220 */ /* 0x040fe20000410000 */
[----:B------:R-:W-:Y:S01]  /*11c30*/  F2FP.F16.E4M3.UNPACK_B R5, R43 ;  /* 0x0000002bff05723e */ /* 0x000fe200020006ff */
[-C--:B------:R-:W-:Y:S01]  /*11c40*/  FMUL.FTZ R36, R6, R41.reuse ;  /* 0x0000002906247220 */ /* 0x080fe20000410000 */
[----:B------:R-:W-:Y:S01]  /*11c50*/  F2FP.F16.E4M3.UNPACK_B R4, R4.H1 ;  /* 0x00000004ff04723e */ /* 0x000fe200030006ff */
[C---:B------:R-:W-:Y:S01]  /*11c60*/  FFMA.FTZ R53, R37.reuse, R41, -R38 ;  /* 0x0000002925357223 */ /* 0x040fe20000010826 */
[-C--:B------:R-:W-:Y:S01]  /*11c70*/  F2FP.F16.E4M3.UNPACK_B R15, R40.reuse ;  /* 0x00000028ff0f723e */ /* 0x080fe200020006ff */
[----:B------:R-:W-:Y:S01]  /*11c80*/  FFMA.FTZ R54, R37, R45, R36 ;  /* 0x0000002d25367223 */ /* 0x000fe20000010024 */
[--C-:B------:R-:W-:Y:S01]  /*11c90*/  HADD2.F32 R38, -RZ, R5.reuse.H1_H1 ;  /* 0x30000005ff267230 */ /* 0x100fe20000004100 */
[----:B------:R-:W-:Y:S01]  /*11ca0*/  F2FP.F16.E4M3.UNPACK_B R40, R40.H1 ;  /* 0x00000028ff28723e */ /* 0x000fe200030006ff */
[----:B------:R-:W-:Y:S01]  /*11cb0*/  HADD2.F32 R37, -RZ, R5.H0_H0 ;  /* 0x20000005ff257230 */ /* 0x000fe20000004100 */
[----:B------:R-:W-:Y:S01]  /*11cc0*/  F2FP.F16.E4M3.UNPACK_B R43, R43.H1 ;  /* 0x0000002bff2b723e */ /* 0x000fe200030006ff */
[----:B------:R-:W-:-:S02]  /*11cd0*/  HADD2.F32 R6, -RZ, R4.H1_H1 ;  /* 0x30000004ff067230 */ /* 0x000fc40000004100 */
[----:B------:R-:W-:Y:S02]  /*11ce0*/  HADD2.F32 R36, -RZ, R15.H1_H1 ;  /* 0x3000000fff247230 */ /* 0x000fe40000004100 */
[----:B------:R-:W-:Y:S02]  /*11cf0*/  HADD2.F32 R5, -RZ, R4.H0_H0 ;  /* 0x20000004ff057230 */ /* 0x000fe40000004100 */
[C---:B------:R-:W-:Y:S01]  /*11d00*/  FMUL.FTZ R42, R6.reuse, R38 ;  /* 0x00000026062a7220 */ /* 0x040fe20000410000 */
[----:B------:R-:W-:Y:S02]  /*11d10*/  HADD2.F32 R4, -RZ, R3.H1_H1 ;  /* 0x30000003ff047230 */ /* 0x000fe40000004100 */
[-C--:B------:R-:W-:Y:S01]  /*11d20*/  FMUL.FTZ R46, R6, R36.reuse ;  /* 0x00000024062e7220 */ /* 0x080fe20000410000 */
[----:B------:R-:W-:Y:S02]  /*11d30*/  HADD2.F32 R15, -RZ, R15.H0_H0 ;  /* 0x2000000fff0f7230 */ /* 0x000fe40000004100 */
[----:B------:R-:W-:Y:S01]  /*11d40*/  FFMA.FTZ R42, R5, R36, -R42 ;  /* 0x00000024052a7223 */ /* 0x000fe2000001082a */
[----:B------:R-:W-:-:S02]  /*11d50*/  HADD2.F32 R3, -RZ, R3.H0_H0 ;  /* 0x20000003ff037230 */ /* 0x000fc40000004100 */
[C---:B------:R-:W-:Y:S01]  /*11d60*/  FMUL.FTZ R6, R4.reuse, R37 ;  /* 0x0000002504067220 */ /* 0x040fe20000410000 */
[----:B------:R-:W-:Y:S01]  /*11d70*/  FFMA.FTZ R39, R5, R38, R46 ;  /* 0x0000002605277223 */ /* 0x000fe2000001002e */
[-C--:B------:R-:W-:Y:S01]  /*11d80*/  FMUL.FTZ R4, R4, R15.reuse ;  /* 0x0000000f04047220 */ /* 0x080fe20000410000 */
[----:B------:R-:W-:Y:S02]  /*11d90*/  HADD2.F32 R5, -RZ, R40.H1_H1 ;  /* 0x30000028ff057230 */ /* 0x000fe40000004100 */
[C---:B------:R-:W-:Y:S01]  /*11da0*/  FFMA.FTZ R36, R3.reuse, R15, -R6 ;  /* 0x0000000f03247223 */ /* 0x040fe20000010806 */
[--C-:B------:R-:W-:Y:S02]  /*11db0*/  HADD2.F32 R15, -RZ, R43.reuse.H1_H1 ;  /* 0x3000002bff0f7230 */ /* 0x100fe40000004100 */
[----:B------:R-:W-:Y:S01]  /*11dc0*/  FFMA.FTZ R37, R3, R37, R4 ;  /* 0x0000002503257223 */ /* 0x000fe20000010004 */
[----:B------:R-:W-:Y:S02]  /*11dd0*/  HADD2.F32 R4, -RZ, R14.H1_H1 ;  /* 0x3000000eff047230 */ /* 0x000fe40000004100 */
[----:B------:R-:W-:-:S02]  /*11de0*/  HADD2.F32 R6, -RZ, R43.H0_H0 ;  /* 0x2000002bff067230 */ /* 0x000fc40000004100 */
[--C-:B------:R-:W-:Y:S02]  /*11df0*/  HADD2.F32 R3, -RZ, R7.reuse.H1_H1 ;  /* 0x30000007ff037230 */ /* 0x100fe40000004100 */
[C---:B------:R-:W-:Y:S01]  /*11e00*/  FMUL.FTZ R41, R4.reuse, R15 ;  /* 0x0000000f04297220 */ /* 0x040fe20000410000 */
[----:B------:R-:W-:Y:S02]  /*11e10*/  HADD2.F32 R40, -RZ, R40.H0_H0 ;  /* 0x20000028ff287230 */ /* 0x000fe40000004100 */
[-C--:B------:R-:W-:Y:S01]  /*11e20*/  FMUL.FTZ R38, R4, R5.reuse ;  /* 0x0000000504267220 */ /* 0x080fe20000410000 */
[----:B------:R-:W-:Y:S02]  /*11e30*/  HADD2.F32 R14, -RZ, R14.H0_H0 ;  /* 0x2000000eff0e7230 */ /* 0x000fe40000004100 */
[C---:B------:R-:W-:Y:S01]  /*11e40*/  FMUL.FTZ R4, R3.reuse, R6 ;  /* 0x0000000603047220 */ /* 0x040fe20000410000 */
[----:B------:R-:W-:Y:S02]  /*11e50*/  HADD2.F32 R7, -RZ, R7.H0_H0 ;  /* 0x20000007ff077230 */ /* 0x000fe40000004100 */
[-C--:B------:R-:W-:Y:S01]  /*11e60*/  FMUL.FTZ R3, R3, R40.reuse ;  /* 0x0000002803037220 */ /* 0x080fe20000410000 */
[C---:B------:R-:W-:Y:S01]  /*11e70*/  FFMA.FTZ R41, R14.reuse, R5, -R41 ;  /* 0x000000050e297223 */ /* 0x040fe20000010829 */
[----:B------:R-:W-:Y:S01]  /*11e80*/  FFMA.FTZ R38, R14, R15, R38 ;  /* 0x0000000f0e267223 */ /* 0x000fe20000010026 */
[C---:B------:R-:W-:Y:S01]  /*11e90*/  FFMA.FTZ R5, R7.reuse, R40, -R4 ;  /* 0x0000002807057223 */ /* 0x040fe20000010804 */
[----:B------:R-:W-:Y:S01]  /*11ea0*/  FFMA.FTZ R14, R7, R6, R3 ;  /* 0x00000006070e7223 */ /* 0x000fe20000010003 */
[----:B------:R-:W-:-:S02]  /*11eb0*/  F2FP.SATFINITE.E4M3.F32.PACK_AB_MERGE_C R6, R51, R50, RZ ;  /* 0x000000323306723e */ /* 0x000fc400048070ff */
[----:B------:R-:W-:Y:S02]  /*11ec0*/  F2FP.SATFINITE.E4M3.F32.PACK_AB_MERGE_C R7, R54, R53, RZ ;  /* 0x000000353607723e */ /* 0x000fe400048070ff */
[----:B------:R-:W-:Y:S02]  /*11ed0*/  F2FP.SATFINITE.E4M3.F32.PACK_AB_MERGE_C R4, R39, R42, RZ ;  /* 0x0000002a2704723e */ /* 0x000fe400048070ff */
[----:B------:R-:W-:Y:S02]  /*11ee0*/  F2FP.SATFINITE.E4M3.F32.PACK_AB_MERGE_C R38, R38, R41, RZ ;  /* 0x000000292626723e */ /* 0x000fe400048070ff */
[----:B------:R-:W-:Y:S02]  /*11ef0*/  F2FP.SATFINITE.E4M3.F32.PACK_AB_MERGE_C R6, R48, R47, R6 ;  /* 0x0000002f3006723e */ /* 0x000fe40004807006 */
[----:B------:R-:W-:Y:S02]  /*11f00*/  F2FP.SATFINITE.E4M3.F32.PACK_AB_MERGE_C R7, R52, R49, R7 ;  /* 0x000000313407723e */ /* 0x000fe40004807007 */
[----:B------:R-:W-:-:S02]  /*11f10*/  F2FP.SATFINITE.E4M3.F32.PACK_AB_MERGE_C R4, R37, R36, R4 ;  /* 0x000000242504723e */ /* 0x000fc40004807004 */
[----:B------:R-:W-:-:S05]  /*11f20*/  F2FP.SATFINITE.E4M3.F32.PACK_AB_MERGE_C R5, R14, R5, R38 ;  /* 0x000000050e05723e */ /* 0x000fca0004807026 */
[----:B------:R3:W-:Y:S02]  /*11f30*/  STS.128 [R0+0x14400], R4 ;  /* 0x0144000400007388 */ /* 0x0007e40000000c00 */
.L_x_561:
[----:B------:R-:W-:Y:S05]  /*11f40*/  BSYNC B1 ;  /* 0x0000000000017941 */ /* 0x000fea0003800000 */
.L_x_560:
[----:B------:R-:W-:Y:S04]  /*11f50*/  BSSY B1, `(.L_x_562) ;  /* 0x000007d000017945 */ /* 0x000fe80003800000 */
[----:B------:R-:W-:Y:S05]  /*11f60*/  @P1 BRA `(.L_x_563) ;  /* 0x0000000400ec1947 */ /* 0x000fea0003800000 */
[----:B0-----:R-:W3:Y:S01]  /*11f70*/  LDL R51, [R1+0x14] ;  /* 0x0000140001337983 */ /* 0x001ee20000100800 */
[----:B-----5:R-:W-:Y:S02]  /*11f80*/  SHF.R.U32.HI R15, RZ, 0x8, R33 ;  /* 0x00000008ff0f7819 */ /* 0x020fe40000011621 */
[----:B------:R-:W-:Y:S02]  /*11f90*/  SHF.R.U32.HI R40, RZ, 0x8, R35 ;  /* 0x00000008ff287819 */ /* 0x000fe40000011623 */
[----:B------:R-:W-:Y:S02]  /*11fa0*/  SHF.R.U32.HI R37, RZ, 0x8, R34 ;  /* 0x00000008ff257819 */ /* 0x000fe40000011622 */
[----:B------:R-:W-:Y:S02]  /*11fb0*/  LOP3.LUT R36, R33, 0xff, RZ, 0xc0, !PT ;  /* 0x000000ff21247812 */ /* 0x000fe400078ec0ff */
[----:B------:R-:W-:Y:S02]  /*11fc0*/  LOP3.LUT R41, R35, 0xff, RZ, 0xc0, !PT ;  /* 0x000000ff23297812 */ /* 0x000fe400078ec0ff */
[----:B------:R-:W-:-:S02]  /*11fd0*/  LOP3.LUT R15, R15, 0xff, RZ, 0xc0, !PT ;  /* 0x000000ff0f0f7812 */ /* 0x000fc400078ec0ff */
[----:B------:R-:W-:Y:S02]  /*11fe0*/  LOP3.LUT R40, R40, 0xff, RZ, 0xc0, !PT ;  /* 0x000000ff28287812 */ /* 0x000fe400078ec0ff */
[----:B-1----:R-:W-:Y:S02]  /*11ff0*/  SHF.R.U32.HI R3, RZ, 0x8, R32 ;  /* 0x00000008ff037819 */ /* 0x002fe40000011620 */
[----:B------:R-:W-:Y:S02]  /*12000*/  LOP3.LUT R38, R37, 0xff, RZ, 0xc0, !PT ;  /* 0x000000ff25267812 */ /* 0x000fe400078ec0ff */
[----:B------:R-:W-:Y:S02]  /*12010*/  PRMT R37, R15, 0x7604, R36 ;  /* 0x000076040f257816 */ /* 0x000fe40000000024 */
[----:B------:R-:W-:Y:S02]  /*12020*/  PRMT R41, R40, 0x7604, R41 ;  /* 0x0000760428297816 */ /* 0x000fe40000000029 */
[----:B------:R-:W-:-:S02]  /*12030*/  SHF.R.U32.HI R36, RZ, 0x10, R33 ;  /* 0x00000010ff247819 */ /* 0x000fc40000011621 */
[----:B------:R-:W-:Y:S02]  /*12040*/  SHF.R.U32.HI R40, RZ, 0x10, R35 ;  /* 0x00000010ff287819 */ /* 0x000fe40000011623 */
[----:B--2---:R-:W-:Y:S02]  /*12050*/  LOP3.LUT R14, R32, 0xff, RZ, 0xc0, !PT ;  /* 0x000000ff200e7812 */ /* 0x004fe400078ec0ff */
[----:B------:R-:W-:Y:S02]  /*12060*/  LOP3.LUT R39, R34, 0xff, RZ, 0xc0, !PT ;  /* 0x000000ff22277812 */ /* 0x000fe400078ec0ff */
[----:B------:R-:W-:Y:S02]  /*12070*/  LOP3.LUT R3, R3, 0xff, RZ, 0xc0, !PT ;  /* 0x000000ff03037812 */ /* 0x000fe400078ec0ff */
[----:B------:R-:W-:Y:S02]  /*12080*/  SHF.R.U32.HI R15, RZ, 0x10, R34 ;  /* 0x00000010ff0f7819 */ /* 0x000fe40000011622 */
[----:B------:R-:W-:-:S02]  /*12090*/  LOP3.LUT R36, R36, 0xff, RZ, 0xc0, !PT ;  /* 0x000000ff24247812 */ /* 0x000fc400078ec0ff */
[----:B------:R-:W-:Y:S02]  /*120a0*/  LOP3.LUT R40, R40, 0xff, RZ, 0xc0, !PT ;  /* 0x000000ff28287812 */ /* 0x000fe400078ec0ff */
[----:B------:R-:W-:Y:S02]  /*120b0*/  PRMT R14, R3, 0x7604, R14 ;  /* 0x00007604030e7816 */ /* 0x000fe4000000000e */
[----:B------:R-:W-:Y:S02]  /*120c0*/  PRMT R39, R38, 0x7604, R39 ;  /* 0x0000760426277816 */ /* 0x000fe40000000027 */
[----:B------:R-:W-:Y:S02]  /*120d0*/  SHF.R.U32.HI R3, RZ, 0x10, R32 ;  /* 0x00000010ff037819 */ /* 0x000fe40000011620 */
[----:B------:R-:W-:Y:S02]  /*120e0*/  LOP3.LUT R38, R15, 0xff, RZ, 0xc0, !PT ;  /* 0x000000ff0f267812 */ /* 0x000fe400078ec0ff */
[----:B------:R-:W-:-:S02]  /*120f0*/  PRMT R37, R36, 0x7054, R37 ;  /* 0x0000705424257816 */ /* 0x000fc40000000025 */
[----:B------:R-:W-:Y:S02]  /*12100*/  PRMT R41, R40, 0x7054, R41 ;  /* 0x0000705428297816 */ /* 0x000fe40000000029 */
[----:B------:R-:W-:Y:S02]  /*12110*/  LOP3.LUT R3, R3, 0xff, RZ, 0xc0, !PT ;  /* 0x000000ff03037812 */ /* 0x000fe400078ec0ff */
[----:B------:R-:W-:Y:S02]  /*12120*/  PRMT R39, R38, 0x7054, R39 ;  /* 0x0000705426277816 */ /* 0x000fe40000000027 */
[----:B------:R-:W-:Y:S02]  /*12130*/  LOP3.LUT R41, R41, 0xff000000, R35, 0xf8, !PT ;  /* 0xff00000029297812 */ /* 0x000fe400078ef823 */
[----:B------:R-:W-:Y:S02]  /*12140*/  LOP3.LUT R37, R37, 0xff000000, R33, 0xf8, !PT ;  /* 0xff00000025257812 */ /* 0x000fe400078ef821 */
[----:B------:R-:W-:-:S02]  /*12150*/  PRMT R15, R3, 0x7054, R14 ;  /* 0x00007054030f7816 */ /* 0x000fc4000000000e */
[----:B------:R-:W-:Y:S02]  /*12160*/  LOP3.LUT R39, R39, 0xff000000, R34, 0xf8, !PT ;  /* 0xff00000027277812 */ /* 0x000fe400078ef822 */
[----:B------:R-:W-:Y:S02]  /*12170*/  F2FP.F16.E4M3.UNPACK_B R38, R41 ;  /* 0x00000029ff26723e */ /* 0x000fe400020006ff */
[----:B------:R-:W-:Y:S02]  /*12180*/  F2FP.F16.E4M3.UNPACK_B R34, R37 ;  /* 0x00000025ff22723e */ /* 0x000fe400020006ff */
[----:B------:R-:W-:Y:S01]  /*12190*/  LOP3.LUT R36, R15, 0xff000000, R32, 0xf8, !PT ;  /* 0xff0000000f247812 */ /* 0x000fe200078ef820 */
[----:B------:R-:W-:Y:S01]  /*121a0*/  HADD2.F32 R40, -RZ, R38.H1_H1 ;  /* 0x30000026ff287230 */ /* 0x000fe20000004100 */
[----:B------:R-:W-:Y:S01]  /*121b0*/  F2FP.F16.E4M3.UNPACK_B R41, R41.H1 ;  /* 0x00000029ff29723e */ /* 0x000fe200030006ff */
[----:B------:R-:W-:Y:S01]  /*121c0*/  HADD2.F32 R35, -RZ, R34.H1_H1 ;  /* 0x30000022ff237230 */ /* 0x000fe20000004100 */
[----:B------:R-:W-:Y:S01]  /*121d0*/  F2FP.F16.E4M3.UNPACK_B R37, R37.H1 ;  /* 0x00000025ff25723e */ /* 0x000fe200030006ff */
[----:B------:R-:W-:-:S02]  /*121e0*/  HADD2.F32 R38, -RZ, R38.H0_H0 ;  /* 0x20000026ff267230 */ /* 0x000fc40000004100 */
[----:B------:R-:W-:Y:S01]  /*121f0*/  HADD2.F32 R34, -RZ, R34.H0_H0 ;  /* 0x20000022ff227230 */ /* 0x000fe20000004100 */
[----:B---34-:R-:W0:Y:S02]  /*12200*/  LDS.128 R4, [R51] ;  /* 0x0000000033047984 */ /* 0x018e240000000c00 */
[-C--:B0-----:R-:W-:Y:S02]  /*12210*/  F2FP.F16.E4M3.UNPACK_B R3, R6.reuse.H1 ;  /* 0x00000006ff03723e */ /* 0x081fe400030006ff */
[----:B------:R-:W-:Y:S02]  /*12220*/  F2FP.F16.E4M3.UNPACK_B R6, R6 ;  /* 0x00000006ff06723e */ /* 0x000fe400020006ff */
[-C--:B------:R-:W-:Y:S01]  /*12230*/  F2FP.F16.E4M3.UNPACK_B R32, R7.reuse ;  /* 0x00000007ff20723e */ /* 0x080fe200020006ff */
[--C-:B------:R-:W-:Y:S01]  /*12240*/  HADD2.F32 R14, -RZ, R3.reuse.H1_H1 ;  /* 0x30000003ff0e7230 */ /* 0x100fe20000004100 */
[----:B------:R-:W-:Y:S01]  /*12250*/  F2FP.F16.E4M3.UNPACK_B R33, R7.H1 ;  /* 0x00000007ff21723e */ /* 0x000fe200030006ff */
[----:B------:R-:W-:Y:S01]  /*12260*/  HADD2.F32 R15, -RZ, R3.H0_H0 ;  /* 0x20000003ff0f7230 */ /* 0x000fe20000004100 */
[----:B------:R-:W-:-:S02]  /*12270*/  F2FP.F16.E4M3.UNPACK_B R7, R5 ;  /* 0x00000005ff07723e */ /* 0x000fc400020006ff */
[CC--:B------:R-:W-:Y:S01]  /*12280*/  FMUL.FTZ R42, R14.reuse, R40.reuse ;  /* 0x000000280e2a7220 */ /* 0x0c0fe20000410000 */
[----:B------:R-:W-:Y:S01]  /*12290*/  FMUL.FTZ R43, R14, R35 ;  /* 0x000000230e2b7220 */ /* 0x000fe20000410000 */
[----:B------:R-:W-:Y:S01]  /*122a0*/  F2FP.F16.E4M3.UNPACK_B R14, R5.H1 ;  /* 0x00000005ff0e723e */ /* 0x000fe200030006ff */
[--C-:B------:R-:W-:Y:S02]  /*122b0*/  HADD2.F32 R5, -RZ, R6.reuse.H1_H1 ;  /* 0x30000006ff057230 */ /* 0x100fe40000004100 */
[C---:B------:R-:W-:Y:S01]  /*122c0*/  FFMA.FTZ R45, R15.reuse, R35, -R42 ;  /* 0x000000230f2d7223 */ /* 0x040fe2000001082a */
[----:B------:R-:W-:Y:S01]  /*122d0*/  FFMA.FTZ R46, R15, R40, R43 ;  /* 0x000000280f2e7223 */ /* 0x000fe2000001002b */
[----:B------:R-:W-:Y:S01]  /*122e0*/  HADD2.F32 R6, -RZ, R6.H0_H0 ;  /* 0x20000006ff067230 */ /* 0x000fe20000004100 */
[----:B------:R-:W-:Y:S01]  /*122f0*/  F2FP.F16.E4M3.UNPACK_B R3, R4 ;  /* 0x00000004ff03723e */ /* 0x000fe200020006ff */
[C---:B------:R-:W-:Y:S01]  /*12300*/  FMUL.FTZ R15, R5.reuse, R38 ;  /* 0x00000026050f7220 */ /* 0x040fe20000410000 */
[----:B------:R-:W-:Y:S01]  /*12310*/  FMUL.FTZ R43, R5, R34 ;  /* 0x00000022052b7220 */ /* 0x000fe20000410000 */
[----:B------:R-:W-:Y:S01]  /*12320*/  HADD2.F32 R5, -RZ, R32.H1_H1 ;  /* 0x30000020ff057230 */ /* 0x000fe20000004100 */
[----:B------:R-:W-:Y:S01]  /*12330*/  F2FP.F16.E4M3.UNPACK_B R4, R4.H1 ;  /* 0x00000004ff04723e */ /* 0x000fe200030006ff */
[----:B------:R-:W-:-:S02]  /*12340*/  HADD2.F32 R35, -RZ, R41.H0_H0 ;  /* 0x20000029ff237230 */ /* 0x000fc40000004100 */
[C---:B------:R-:W-:Y:S01]  /*12350*/  FFMA.FTZ R42, R6.reuse, R34, -R15 ;  /* 0x00000022062a7223 */ /* 0x040fe2000001080f */
[----:B------:R-:W-:Y:S02]  /*12360*/  HADD2.F32 R15, -RZ, R37.H0_H0 ;  /* 0x20000025ff0f7230 */ /* 0x000fe40000004100 */
[----:B------:R-:W-:Y:S01]  /*12370*/  FFMA.FTZ R43, R6, R38, R43 ;  /* 0x00000026062b7223 */ /* 0x000fe2000001002b */
[----:B------:R-:W-:Y:S02]  /*12380*/  HADD2.F32 R32, -RZ, R32.H0_H0 ;  /* 0x20000020ff207230 */ /* 0x000fe40000004100 */
[C---:B------:R-:W-:Y:S01]  /*12390*/  FMUL.FTZ R47, R5.reuse, R35 ;  /* 0x00000023052f7220 */ /* 0x040fe20000410000 */
[----:B------:R-:W-:Y:S02]  /*123a0*/  HADD2.F32 R41, -RZ, R41.H1_H1 ;  /* 0x30000029ff297230 */ /* 0x000fe40000004100 */
[----:B------:R-:W-:Y:S01]  /*123b0*/  FMUL.FTZ R5, R5, R15 ;  /* 0x0000000f05057220 */ /* 0x000fe20000410000 */
[----:B------:R-:W-:-:S02]  /*123c0*/  HADD2.F32 R6, -RZ, R33.H1_H1 ;  /* 0x30000021ff067230 */ /* 0x000fc40000004100 */
[C---:B------:R-:W-:Y:S01]  /*123d0*/  FFMA.FTZ R47, R32.reuse, R15, -R47 ;  /* 0x0000000f202f7223 */ /* 0x040fe2000001082f */
[----:B------:R-:W-:Y:S02]  /*123e0*/  HADD2.F32 R37, -RZ, R37.H1_H1 ;  /* 0x30000025ff257230 */ /* 0x000fe40000004100 */
[----:B------:R-:W-:Y:S01]  /*123f0*/  FFMA.FTZ R48, R32, R35, R5 ;  /* 0x0000002320307223 */ /* 0x000fe20000010005 */
[----:B------:R-:W-:Y:S02]  /*12400*/  HADD2.F32 R33, -RZ, R33.H0_H0 ;  /* 0x20000021ff217230 */ /* 0x000fe40000004100 */
[C---:B------:R-:W-:Y:S01]  /*12410*/  FMUL.FTZ R34, R6.reuse, R41 ;  /* 0x0000002906227220 */ /* 0x040fe20000410000 */
[----:B------:R-:W-:Y:S01]  /*12420*/  F2FP.F16.E4M3.UNPACK_B R5, R39 ;  /* 0x00000027ff05723e */ /* 0x000fe200020006ff */
[-C--:B------:R-:W-:Y:S01]  /*12430*/  FMUL.FTZ R32, R6, R37.reuse ;  /* 0x0000002506207220 */ /* 0x080fe20000410000 */
[----:B------:R-:W-:Y:S01]  /*12440*/  F2FP.F16.E4M3.UNPACK_B R15, R36 ;  /* 0x00000024ff0f723e */ /* 0x000fe200020006ff */
[----:B------:R-:W-:Y:S01]  /*12450*/  FFMA.FTZ R49, R33, R37, -R34 ;  /* 0x0000002521317223 */ /* 0x000fe20000010822 */
[----:B------:R-:W-:-:S02]  /*12460*/  HADD2.F32 R6, -RZ, R4.H1_H1 ;  /* 0x30000004ff067230 */ /* 0x000fc40000004100 */
[----:B------:R-:W-:Y:S01]  /*12470*/  FFMA.FTZ R50, R33, R41, R32 ;  /* 0x0000002921327223 */ /* 0x000fe20000010020 */
[--C-:B------:R-:W-:Y:S01]  /*12480*/  HADD2.F32 R34, -RZ, R5.reuse.H1_H1 ;  /* 0x30000005ff227230 */ /* 0x100fe20000004100 */
[----:B------:R-:W-:Y:S01]  /*12490*/  F2FP.F16.E4M3.UNPACK_B R36, R36.H1 ;  /* 0x00000024ff24723e */ /* 0x000fe200030006ff */
[----:B------:R-:W-:Y:S01]  /*124a0*/  HADD2.F32 R33, -RZ, R5.H0_H0 ;  /* 0x20000005ff217230 */ /* 0x000fe20000004100 */
[----:B------:R-:W-:Y:S01]  /*124b0*/  F2FP.F16.E4M3.UNPACK_B R39, R39.H1 ;  /* 0x00000027ff27723e */ /* 0x000fe200030006ff */
[----:B------:R-:W-:Y:S02]  /*124c0*/  HADD2.F32 R32, -RZ, R15.H1_H1 ;  /* 0x3000000fff207230 */ /* 0x000fe40000004100 */
[----:B------:R-:W-:Y:S01]  /*124d0*/  FMUL.FTZ R38, R6, R34 ;  /* 0x0000002206267220 */ /* 0x000fe20000410000 */
[----:B------:R-:W-:Y:S02]  /*124e0*/  HADD2.F32 R5, -RZ, R4.H0_H0 ;  /* 0x20000004ff057230 */ /* 0x000fe40000004100 */
[----:B------:R-:W-:-:S02]  /*124f0*/  HADD2.F32 R4, -RZ, R3.H1_H1 ;  /* 0x30000003ff047230 */ /* 0x000fc40000004100 */
[-C--:B------:R-:W-:Y:S01]  /*12500*/  FMUL.FTZ R40, R6, R32.reuse ;  /* 0x0000002006287220 */ /* 0x080fe20000410000 */
[----:B------:R-:W-:Y:S02]  /*12510*/  HADD2.F32 R15, -RZ, R15.H0_H0 ;  /* 0x2000000fff0f7230 */ /* 0x000fe40000004100 */
[C---:B------:R-:W-:Y:S01]  /*12520*/  FFMA.FTZ R38, R5.reuse, R32, -R38 ;  /* 0x0000002005267223 */ /* 0x040fe20000010826 */
[----:B------:R-:W-:Y:S02]  /*12530*/  HADD2.F32 R3, -RZ, R3.H0_H0 ;  /* 0x20000003ff037230 */ /* 0x000fe40000004100 */
[C---:B------:R-:W-:Y:S01]  /*12540*/  FMUL.FTZ R6, R4.reuse, R33 ;  /* 0x0000002104067220 */ /* 0x040fe20000410000 */
[----:B------:R-:W-:Y:S01]  /*12550*/  FFMA.FTZ R35, R5, R34, R40 ;  /* 0x0000002205237223 */ /* 0x000fe20000010028 */
[-C--:B------:R-:W-:Y:S01]  /*12560*/  FMUL.FTZ R4, R4, R15.reuse ;  /* 0x0000000f04047220 */ /* 0x080fe20000410000 */
[----:B------:R-:W-:Y:S02]  /*12570*/  HADD2.F32 R5, -RZ, R36.H1_H1 ;  /* 0x30000024ff057230 */ /* 0x000fe40000004100 */
[----:B------:R-:W-:Y:S01]  /*12580*/  FFMA.FTZ R32, R3, R15, -R6 ;  /* 0x0000000f03207223 */ /* 0x000fe20000010806 */
[----:B------:R-:W-:-:S02]  /*12590*/  HADD2.F32 R15, -RZ, R39.H1_H1 ;  /* 0x30000027ff0f7230 */ /* 0x000fc40000004100 */
[----:B------:R-:W-:Y:S01]  /*125a0*/  FFMA.FTZ R33, R3, R33, R4 ;  /* 0x0000002103217223 */ /* 0x000fe20000010004 */
[----:B------:R-:W-:Y:S02]  /*125b0*/  HADD2.F32 R4, -RZ, R14.H1_H1 ;  /* 0x3000000eff047230 */ /* 0x000fe40000004100 */
[----:B------:R-:W-:Y:S02]  /*125c0*/  HADD2.F32 R6, -RZ, R39.H0_H0 ;  /* 0x20000027ff067230 */ /* 0x000fe40000004100 */
[----:B------:R-:W-:Y:S02]  /*125d0*/  HADD2.F32 R3, -RZ, R7.H1_H1 ;  /* 0x30000007ff037230 */ /* 0x000fe40000004100 */
[C---:B------:R-:W-:Y:S01]  /*125e0*/  FMUL.FTZ R37, R4.reuse, R15 ;  /* 0x0000000f04257220 */ /* 0x040fe20000410000 */
[----:B------:R-:W-:Y:S02]  /*125f0*/  HADD2.F32 R36, -RZ, R36.H0_H0 ;  /* 0x20000024ff247230 */ /* 0x000fe40000004100 */
[----:B------:R-:W-:Y:S01]  /*12600*/  FMUL.FTZ R34, R4, R5 ;  /* 0x0000000504227220 */ /* 0x000fe20000410000 */
[----:B------:R-:W-:-:S02]  /*12610*/  HADD2.F32 R14, -RZ, R14.H0_H0 ;  /* 0x2000000eff0e7230 */ /* 0x000fc40000004100 */
[C---:B------:R-:W-:Y:S01]  /*12620*/  FMUL.FTZ R4, R3.reuse, R6 ;  /* 0x0000000603047220 */ /* 0x040fe20000410000 */
[----:B------:R-:W-:Y:S02]  /*12630*/  HADD2.F32 R7, -RZ, R7.H0_H0 ;  /* 0x20000007ff077230 */ /* 0x000fe40000004100 */
[-C--:B------:R-:W-:Y:S01]  /*12640*/  FMUL.FTZ R3, R3, R36.reuse ;  /* 0x0000002403037220 */ /* 0x080fe20000410000 */
[C---:B------:R-:W-:Y:S01]  /*12650*/  FFMA.FTZ R37, R14.reuse, R5, -R37 ;  /* 0x000000050e257223 */ /* 0x040fe20000010825 */
[----:B------:R-:W-:Y:S01]  /*12660*/  FFMA.FTZ R34, R14, R15, R34 ;  /* 0x0000000f0e227223 */ /* 0x000fe20000010022 */
[C---:B------:R-:W-:Y:S01]  /*12670*/  FFMA.FTZ R5, R7.reuse, R36, -R4 ;  /* 0x0000002407057223 */ /* 0x040fe20000010804 */
[----:B------:R-:W-:Y:S01]  /*12680*/  FFMA.FTZ R14, R7, R6, R3 ;  /* 0x00000006070e7223 */ /* 0x000fe20000010003 */
[----:B------:R-:W-:Y:S02]  /*12690*/  F2FP.SATFINITE.E4M3.F32.PACK_AB_MERGE_C R6, R46, R45, RZ ;  /* 0x0000002d2e06723e */ /* 0x000fe400048070ff */
[----:B------:R-:W-:-:S02]  /*126a0*/  F2FP.SATFINITE.E4M3.F32.PACK_AB_MERGE_C R7, R50, R49, RZ ;  /* 0x000000313207723e */ /* 0x000fc400048070ff */
[----:B------:R-:W-:Y:S02]  /*126b0*/  F2FP.SATFINITE.E4M3.F32.PACK_AB_MERGE_C R4, R35, R38, RZ ;  /* 0x000000262304723e */ /* 0x000fe400048070ff */
[----:B------:R-:W-:Y:S02]  /*126c0*/  F2FP.SATFINITE.E4M3.F32.PACK_AB_MERGE_C R34, R34, R37, RZ ;  /* 0x000000252222723e */ /* 0x000fe400048070ff */
[----:B------:R-:W-:Y:S02]  /*126d0*/  F2FP.SATFINITE.E4M3.F32.PACK_AB_MERGE_C R6, R43, R42, R6 ;  /* 0x0000002a2b06723e */ /* 0x000fe40004807006 */
[----:B------:R-:W-:Y:S02]  /*126e0*/  F2FP.SATFINITE.E4M3.F32.PACK_AB_MERGE_C R7, R48, R47, R7 ;  /* 0x0000002f3007723e */ /* 0x000fe40004807007 */
[----:B------:R-:W-:Y:S02]  /*126f0*/  F2FP.SATFINITE.E4M3.F32.PACK_AB_MERGE_C R4, R33, R32, R4 ;  /* 0x000000202104723e */ /* 0x000fe40004807004 */
[----:B------:R-:W-:-:S05]  /*12700*/  F2FP.SATFINITE.E4M3.F32.PACK_AB_MERGE_C R5, R14, R5, R34 ;  /* 0x000000050e05723e */ /* 0x000fca0004807022 */
[----:B------:R0:W-:Y:S02]  /*12710*/  STS.128 [R51], R4 ;  /* 0x0000000433007388 */ /* 0x0001e40000000c00 */
.L_x_563:
[----:B------:R-:W-:Y:S05]  /*12720*/  BSYNC B1 ;  /* 0x0000000000017941 */ /* 0x000fea0003800000 */
.L_x_562:
[----:B------:R-:W-:Y:S04]  /*12730*/  BSSY B1, `(.L_x_564) ;  /* 0x0000078000017945 */ /* 0x000fe80003800000 */
[----:B------:R-:W-:Y:S05]  /*12740*/  @P2 BRA `(.L_x_565) ;  /* 0x0000000400d82947 */ /* 0x000fea0003800000 */
[----:B0--34-:R-:W0:Y:S01]  /*12750*/  LDS.128 R4, [R0+0x16400] ;  /* 0x0164000000047984 */ /* 0x019e220000000c00 */
        /* <DEDUP_REMOVED lines=10> */
[----:B------:R-:W-:Y:S02]  /*12800*/  SHF.R.U32.HI R37, RZ, 0x10, R29 ;  /* 0x00000010ff257819 */ /* 0x000fe4000001161d */
[----:B------:R-:W-:-:S02]  /*12810*/  LOP3.LUT R34, R29, 0xff, RZ, 0xc0, !PT ;  /* 0x000000ff1d227812 */ /* 0x000fc400078ec0ff */
[----:B------:R-:W-:Y:S01]  /*12820*/  LOP3.LUT R35, R35, 0xff, RZ, 0xc0, !PT ;  /* 0x000000ff23237812 */ /* 0x000fe200078ec0ff */
[----:B------:R-:W-:Y:S01]  /*12830*/  IMAD.U32 R37, R37, 0x10000, RZ ;  /* 0x0001000025257824 */ /* 0x000fe200078e00ff */
[----:B------:R-:W-:Y:S02]  /*12840*/  PRMT R15, R32, 0x7604, R15 ;  /* 0x00007604200f7816 */ /* 0x000fe4000000000f */
[----:B------:R-:W-:Y:S01]  /*12850*/  LOP3.LUT R33, R14, 0xff, RZ, 0xc0, !PT ;  /* 0x000000ff0e217812 */ /* 0x000fe200078ec0ff */
[----:B------:R-:W-:Y:S01]  /*12860*/  IMAD.U32 R14, R36, 0x10000, RZ ;  /* 0x00010000240e7824 */ /* 0x000fe200078e00ff */
[----:B------:R-:W-:Y:S02]  /*12870*/  LOP3.LUT R32, R28, 0xff, RZ, 0xc0, !PT ;  /* 0x000000ff1c207812 */ /* 0x000fe400078ec0ff */
[----:B------:R-:W-:Y:S02]  /*12880*/  PRMT R34, R35, 0x7604, R34 ;  /* 0x0000760423227816 */ /* 0x000fe40000000022 */
[----:B------:R-:W-:-:S02]  /*12890*/  PRMT R35, R33, 0x7604, R32 ;  /* 0x0000760421237816 */ /* 0x000fc40000000020 */
[----:B------:R-:W-:Y:S02]  /*128a0*/  LOP3.LUT R33, R15, 0xff0000, R14, 0xf8, !PT ;  /* 0x00ff00000f217812 */ /* 0x000fe400078ef80e */
[----:B------:R-:W-:Y:S02]  /*128b0*/  LOP3.LUT R37, R34, 0xff0000, R37, 0xf8, !PT ;  /* 0x00ff000022257812 */ /* 0x000fe400078ef825 */
[----:B------:R-:W-:Y:S02]  /*128c0*/  LOP3.LUT R33, R33, 0xff000000, R31, 0xf8, !PT ;  /* 0xff00000021217812 */ /* 0x000fe400078ef81f */
[----:B------:R-:W-:Y:S02]  /*128d0*/  LOP3.LUT R37, R37, 0xff000000, R29, 0xf8, !PT ;  /* 0xff00000025257812 */ /* 0x000fe400078ef81d */
[----:B------:R-:W-:Y:S02]  /*128e0*/  LOP3.LUT R15, R3, 0xff0000, R30, 0xf8, !PT ;  /* 0x00ff0000030f7812 */ /* 0x000fe400078ef81e */
[----:B0-----:R-:W-:-:S02]  /*128f0*/  F2FP.F16.E4M3.UNPACK_B R3, R6.H1 ;  /* 0x00000006ff03723e */ /* 0x001fc400030006ff */
[----:B------:R-:W-:Y:S02]  /*12900*/  F2FP.F16.E4M3.UNPACK_B R34, R37 ;  /* 0x00000025ff22723e */ /* 0x000fe400020006ff */
[----:B------:R-:W-:Y:S01]  /*12910*/  F2FP.F16.E4M3.UNPACK_B R31, R33 ;  /* 0x00000021ff1f723e */ /* 0x000fe200020006ff */
[----:B------:R-:W-:Y:S01]  /*12920*/  HADD2.F32 R14, -RZ, R3.H1_H1 ;  /* 0x30000003ff0e7230 */ /* 0x000fe20000004100 */
[--C-:B------:R-:W-:Y:S01]  /*12930*/  LOP3.LUT R35, R35, 0xff0000, R28.reuse, 0xf8, !PT ;  /* 0x00ff000023237812 */ /* 0x100fe200078ef81c */
[--C-:B------:R-:W-:Y:S01]  /*12940*/  HADD2.F32 R36, -RZ, R34.reuse.H1_H1 ;  /* 0x30000022ff247230 */ /* 0x100fe20000004100 */
[----:B------:R-:W-:Y:S01]  /*12950*/  F2FP.F16.E4M3.UNPACK_B R6, R6 ;  /* 0x00000006ff06723e */ /* 0x000fe200020006ff */
[----:B------:R-:W-:Y:S01]  /*12960*/  HADD2.F32 R32, -RZ, R31.H1_H1 ;  /* 0x3000001fff207230 */ /* 0x000fe20000004100 */
[----:B------:R-:W-:Y:S01]  /*12970*/  LOP3.LUT R35, R35, 0xff000000, R28, 0xf8, !PT ;  /* 0xff00000023237812 */ /* 0x000fe200078ef81c */
[----:B------:R-:W-:Y:S01]  /*12980*/  HADD2.F32 R34, -RZ, R34.H0_H0 ;  /* 0x20000022ff227230 */ /* 0x000fe20000004100 */
[----:B------:R-:W-:Y:S01]  /*12990*/  LOP3.LUT R30, R15, 0xff000000, R30, 0xf8, !PT ;  /* 0xff0000000f1e7812 */ /* 0x000fe200078ef81e */
[C---:B------:R-:W-:Y:S01]  /*129a0*/  FMUL.FTZ R38, R14.reuse, R36 ;  /* 0x000000240e267220 */ /* 0x040fe20000410000 */
[-C--:B------:R-:W-:Y:S01]  /*129b0*/  F2FP.F16.E4M3.UNPACK_B R28, R7.reuse ;  /* 0x00000007ff1c723e */ /* 0x080fe200020006ff */
[----:B------:R-:W-:Y:S01]  /*129c0*/  FMUL.FTZ R39, R14, R32 ;  /* 0x000000200e277220 */ /* 0x000fe20000410000 */
[----:B------:R-:W-:Y:S01]  /*129d0*/  F2FP.F16.E4M3.UNPACK_B R29, R7.H1 ;  /* 0x00000007ff1d723e */ /* 0x000fe200030006ff */
[----:B------:R-:W-:Y:S01]  /*129e0*/  HADD2.F32 R15, -RZ, R3.H0_H0 ;  /* 0x20000003ff0f7230 */ /* 0x000fe20000004100 */
[-C--:B------:R-:W-:Y:S01]  /*129f0*/  F2FP.F16.E4M3.UNPACK_B R7, R5.reuse ;  /* 0x00000005ff07723e */ /* 0x080fe200020006ff */
[----:B------:R-:W-:Y:S01]  /*12a00*/  HADD2.F32 R31, -RZ, R31.H0_H0 ;  /* 0x2000001fff1f7230 */ /* 0x000fe20000004100 */
[----:B------:R-:W-:Y:S01]  /*12a10*/  F2FP.F16.E4M3.UNPACK_B R14, R5.H1 ;  /* 0x00000005ff0e723e */ /* 0x000fe200030006ff */
[----:B------:R-:W-:-:S02]  /*12a20*/  HADD2.F32 R5, -RZ, R6.H1_H1 ;  /* 0x30000006ff057230 */ /* 0x000fc40000004100 */
[C---:B------:R-:W-:Y:S01]  /*12a30*/  FFMA.FTZ R38, R15.reuse, R32, -R38 ;  /* 0x000000200f267223 */ /* 0x040fe20000010826 */
        /* <DEDUP_REMOVED lines=71> */
.L_x_565:
[----:B------:R-:W-:Y:S05]  /*12eb0*/  BSYNC B1 ;  /* 0x0000000000017941 */ /* 0x000fea0003800000 */
.L_x_564:
        /* <DEDUP_REMOVED lines=43> */
[----:B---34-:R-:W0:Y:S02]  /*13170*/  LDS.128 R4, [R41+0x2000] ;  /* 0x0020000029047984 */ /* 0x018e240000000c00 */
        /* <DEDUP_REMOVED lines=80> */
[----:B------:R0:W-:Y:S02]  /*13680*/  STS.128 [R41+0x2000], R4 ;  /* 0x0020000429007388 */ /* 0x0001e40000000c00 */
.L_x_567:
[----:B------:R-:W-:Y:S05]  /*13690*/  BSYNC B1 ;  /* 0x0000000000017941 */ /* 0x000fea0003800000 */
.L_x_566:
        /* <DEDUP_REMOVED lines=29> */
[--C-:B------:R-:W-:Y:S02]  /*13870*/  LOP3.LUT R27, R27, 0xff0000, R12.reuse, 0xf8, !PT ;  /* 0x00ff00001b1b7812 */ /* 0x100fe400078ef80c */
[----:B------:R-:W-:Y:S01]  /*13880*/  F2FP.F16.E4M3.UNPACK_B R26, R29 ;  /* 0x0000001dff1a723e */ /* 0x000fe200020006ff */
[--C-:B------:R-:W-:Y:S01]  /*13890*/  HADD2.F32 R13, -RZ, R3.reuse.H0_H0 ;  /* 0x20000003ff0d7230 */ /* 0x100fe20000004100 */
[----:B------:R-:W-:Y:S02]  /*138a0*/  F2FP.F16.E4M3.UNPACK_B R21, R25 ;  /* 0x00000019ff15723e */ /* 0x000fe400020006ff */
[----:B------:R-:W-:Y:S01]  /*138b0*/  LOP3.LUT R27, R27, 0xff000000, R12, 0xf8, !PT ;  /* 0xff0000001b1b7812 */ /* 0x000fe200078ef80c */
[----:B------:R-:W-:Y:S01]  /*138c0*/  HADD2.F32 R12, -RZ, R3.H1_H1 ;  /* 0x30000003ff0c7230 */ /* 0x000fe20000004100 */
[----:B------:R-:W-:Y:S01]  /*138d0*/  F2FP.F16.E4M3.UNPACK_B R6, R6 ;  /* 0x00000006ff06723e */ /* 0x000fe200020006ff */
[--C-:B------:R-:W-:Y:S01]  /*138e0*/  HADD2.F32 R28, -RZ, R26.reuse.H1_H1 ;  /* 0x3000001aff1c7230 */ /* 0x100fe20000004100 */
[----:B------:R-:W-:Y:S01]  /*138f0*/  LOP3.LUT R20, R15, 0xff000000, R20, 0xf8, !PT ;  /* 0xff0000000f147812 */ /* 0x000fe200078ef814 */
[--C-:B------:R-:W-:Y:S01]  /*13900*/  HADD2.F32 R24, -RZ, R21.reuse.H1_H1 ;  /* 0x30000015ff187230 */ /* 0x100fe20000004100 */
        /* <DEDUP_REMOVED lines=81> */
.L_x_569:
[----:B------:R-:W-:Y:S05]  /*13e20*/  BSYNC B1 ;  /* 0x0000000000017941 */ /* 0x000fea0003800000 */
.L_x_568:
[----:B------:R-:W-:Y:S05]  /*13e30*/  @P5 BRA `(.L_x_559) ;  /* 0x0000003c00205947 */ /* 0x000fea0003800000 */
[----:B-----5:R-:W4:Y:S01]  /*13e40*/  LDL R31, [R1+0x14] ;  /* 0x00001400011f7983 */ /* 0x020f220000100800 */
[----:B------:R-:W-:Y:S02]  /*13e50*/  SHF.R.U32.HI R12, RZ, 0x8, R9 ;  /* 0x00000008ff0c7819 */ /* 0x000fe40000011609 */
[----:B------:R-:W-:Y:S02]  /*13e60*/  SHF.R.U32.HI R20, RZ, 0x8, R11 ;  /* 0x00000008ff147819 */ /* 0x000fe4000001160b */
[----:B------:R-:W-:Y:S02]  /*13e70*/  LOP3.LUT R13, R9, 0xff, RZ, 0xc0, !PT ;  /* 0x000000ff090d7812 */ /* 0x000fe400078ec0ff */
[----:B------:R-:W-:Y:S02]  /*13e80*/  LOP3.LUT R21, R11, 0xff, RZ, 0xc0, !PT ;  /* 0x000000ff0b157812 */ /* 0x000fe400078ec0ff */
[----:B------:R-:W-:Y:S02]  /*13e90*/  LOP3.LUT R12, R12, 0xff, RZ, 0xc0, !PT ;  /* 0x000000ff0c0c7812 */ /* 0x000fe400078ec0ff */
[----:B------:R-:W-:-:S02]  /*13ea0*/  LOP3.LUT R20, R20, 0xff, RZ, 0xc0, !PT ;  /* 0x000000ff14147812 */ /* 0x000fc400078ec0ff */
[----:B0--3--:R-:W-:Y:S02]  /*13eb0*/  SHF.R.U32.HI R0, RZ, 0x8, R8 ;  /* 0x00000008ff007819 */ /* 0x009fe40000011608 */
[----:B--2---:R-:W-:Y:S02]  /*13ec0*/  SHF.R.U32.HI R14, RZ, 0x8, R10 ;  /* 0x00000008ff0e7819 */ /* 0x004fe4000001160a */
[----:B------:R-:W-:Y:S02]  /*13ed0*/  PRMT R13, R12, 0x7604, R13 ;  /* 0x000076040c0d7816 */ /* 0x000fe4000000000d */
[----:B------:R-:W-:Y:S02]  /*13ee0*/  PRMT R21, R20, 0x7604, R21 ;  /* 0x0000760414157816 */ /* 0x000fe40000000015 */
[----:B------:R-:W-:Y:S02]  /*13ef0*/  SHF.R.U32.HI R12, RZ, 0x10, R9 ;  /* 0x00000010ff0c7819 */ /* 0x000fe40000011609 */
[----:B------:R-:W-:-:S02]  /*13f00*/  SHF.R.U32.HI R20, RZ, 0x10, R11 ;  /* 0x00000010ff147819 */ /* 0x000fc4000001160b */
[----:B-1----:R-:W-:Y:S02]  /*13f10*/  LOP3.LUT R3, R8, 0xff, RZ, 0xc0, !PT ;  /* 0x000000ff08037812 */ /* 0x002fe400078ec0ff */
[----:B------:R-:W-:Y:S02]  /*13f20*/  LOP3.LUT R15, R10, 0xff, RZ, 0xc0, !PT ;  /* 0x000000ff0a0f7812 */ /* 0x000fe400078ec0ff */
[----:B------:R-:W-:Y:S02]  /*13f30*/  LOP3.LUT R0, R0, 0xff, RZ, 0xc0, !PT ;  /* 0x000000ff00007812 */ /* 0x000fe400078ec0ff */
[----:B------:R-:W-:Y:S02]  /*13f40*/  LOP3.LUT R14, R14, 0xff, RZ, 0xc0, !PT ;  /* 0x000000ff0e0e7812 */ /* 0x000fe400078ec0ff */
[----:B------:R-:W-:Y:S02]  /*13f50*/  LOP3.LUT R12, R12, 0xff, RZ, 0xc0, !PT ;  /* 0x000000ff0c0c7812 */ /* 0x000fe400078ec0ff */
[----:B------:R-:W-:-:S02]  /*13f60*/  LOP3.LUT R20, R20, 0xff, RZ, 0xc0, !PT ;  /* 0x000000ff14147812 */ /* 0x000fc400078ec0ff */
[----:B------:R-:W-:Y:S02]  /*13f70*/  PRMT R3, R0, 0x7604, R3 ;  /* 0x0000760400037816 */ /* 0x000fe40000000003 */
[----:B------:R-:W-:Y:S02]  /*13f80*/  PRMT R15, R14, 0x7604, R15 ;  /* 0x000076040e0f7816 */ /* 0x000fe4000000000f */
[----:B------:R-:W-:Y:S02]  /*13f90*/  SHF.R.U32.HI R0, RZ, 0x10, R8 ;  /* 0x00000010ff007819 */ /* 0x000fe40000011608 */
[----:B------:R-:W-:Y:S02]  /*13fa0*/  SHF.R.U32.HI R14, RZ, 0x10, R10 ;  /* 0x00000010ff0e7819 */ /* 0x000fe4000001160a */
[----:B------:R-:W-:Y:S02]  /*13fb0*/  PRMT R13, R12, 0x7054, R13 ;  /* 0x000070540c0d7816 */ /* 0x000fe4000000000d */
[----:B------:R-:W-:-:S02]  /*13fc0*/  PRMT R21, R20, 0x7054, R21 ;  /* 0x0000705414157816 */ /* 0x000fc40000000015 */
[----:B------:R-:W-:Y:S02]  /*13fd0*/  LOP3.LUT R0, R0, 0xff, RZ, 0xc0, !PT ;  /* 0x000000ff00007812 */ /* 0x000fe400078ec0ff */
[----:B------:R-:W-:Y:S02]  /*13fe0*/  LOP3.LUT R14, R14, 0xff, RZ, 0xc0, !PT ;  /* 0x000000ff0e0e7812 */ /* 0x000fe400078ec0ff */
[----:B------:R-:W-:Y:S02]  /*13ff0*/  LOP3.LUT R21, R21, 0xff000000, R11, 0xf8, !PT ;  /* 0xff00000015157812 */ /* 0x000fe400078ef80b */
[----:B------:R-:W-:Y:S02]  /*14000*/  LOP3.LUT R13, R13, 0xff000000, R9, 0xf8, !PT ;  /* 0xff0000000d0d7812 */ /* 0x000fe400078ef809 */
[----:B------:R-:W-:Y:S02]  /*14010*/  PRMT R3, R0, 0x7054, R3 ;  /* 0x0000705400037816 */ /* 0x000fe40000000003 */
[----:B------:R-:W-:-:S02]  /*14020*/  PRMT R15, R14, 0x7054, R15 ;  /* 0x000070540e0f7816 */ /* 0x000fc4000000000f */
[----:B------:R-:W-:Y:S02]  /*14030*/  F2FP.F16.E4M3.UNPACK_B R24, R21 ;  /* 0x00000015ff18723e */ /* 0x000fe400020006ff */
[----:B------:R-:W-:Y:S02]  /*14040*/  F2FP.F16.E4M3.UNPACK_B R14, R13 ;  /* 0x0000000dff0e723e */ /* 0x000fe400020006ff */
[----:B------:R-:W-:Y:S01]  /*14050*/  LOP3.LUT R12, R3, 0xff000000, R8, 0xf8, !PT ;  /* 0xff000000030c7812 */ /* 0x000fe200078ef808 */
[----:B------:R-:W-:Y:S01]  /*14060*/  HADD2.F32 R25, -RZ, R24.H1_H1 ;  /* 0x30000018ff197230 */ /* 0x000fe20000004100 */
[----:B------:R-:W-:Y:S01]  /*14070*/  LOP3.LUT R20, R15, 0xff000000, R10, 0xf8, !PT ;  /* 0xff0000000f147812 */ /* 0x000fe200078ef80a */
[----:B------:R-:W-:Y:S01]  /*14080*/  HADD2.F32 R15, -RZ, R14.H1_H1 ;  /* 0x3000000eff0f7230 */ /* 0x000fe20000004100 */
[----:B------:R-:W-:Y:S01]  /*14090*/  F2FP.F16.E4M3.UNPACK_B R21, R21.H1 ;  /* 0x00000015ff15723e */ /* 0x000fe200030006ff */
[----:B------:R-:W-:Y:S01]  /*140a0*/  HADD2.F32 R24, -RZ, R24.H0_H0 ;  /* 0x20000018ff187230 */ /* 0x000fe20000004100 */
[----:B------:R-:W-:Y:S01]  /*140b0*/  F2FP.F16.E4M3.UNPACK_B R13, R13.H1 ;  /* 0x0000000dff0d723e */ /* 0x000fe200030006ff */
[----:B------:R-:W-:Y:S01]  /*140c0*/  HADD2.F32 R14, -RZ, R14.H0_H0 ;  /* 0x2000000eff0e7230 */ /* 0x000fe20000004100 */
[----:B----4-:R-:W0:Y:S02]  /*140d0*/  LDS.128 R4, [R31+0x4000] ;  /* 0x004000001f047984 */ /* 0x010e240000000c00 */
[----:B0-----:R-:W-:-:S02]  /*140e0*/  F2FP.F16.E4M3.UNPACK_B R0, R6.H1 ;  /* 0x00000006ff00723e */ /* 0x001fc400030006ff */
[----:B------:R-:W-:Y:S02]  /*140f0*/  F2FP.F16.E4M3.UNPACK_B R3, R6 ;  /* 0x00000006ff03723e */ /* 0x000fe400020006ff */
[-C--:B------:R-:W-:Y:S01]  /*14100*/  F2FP.F16.E4M3.UNPACK_B R10, R7.reuse ;  /* 0x00000007ff0a723e */ /* 0x080fe200020006ff */
[--C-:B------:R-:W-:Y:S01]  /*14110*/  HADD2.F32 R9, -RZ, R0.reuse.H1_H1 ;  /* 0x30000000ff097230 */ /* 0x100fe20000004100 */
[----:B------:R-:W-:Y:S01]  /*14120*/  F2FP.F16.E4M3.UNPACK_B R11, R7.H1 ;  /* 0x00000007ff0b723e */ /* 0x000fe200030006ff */
[----:B------:R-:W-:Y:S01]  /*14130*/  HADD2.F32 R8, -RZ, R0.H0_H0 ;  /* 0x20000000ff087230 */ /* 0x000fe20000004100 */
[-C--:B------:R-:W-:Y:S02]  /*14140*/  F2FP.F16.E4M3.UNPACK_B R6, R5.reuse ;  /* 0x00000005ff06723e */ /* 0x080fe400020006ff */
[----:B------:R-:W-:Y:S01]  /*14150*/  F2FP.F16.E4M3.UNPACK_B R7, R5.H1 ;  /* 0x00000005ff07723e */ /* 0x000fe200030006ff */
[C---:B------:R-:W-:Y:S01]  /*14160*/  FMUL.FTZ R27, R9.reuse, R25 ;  /* 0x00000019091b7220 */ /* 0x040fe20000410000 */
[-C--:B------:R-:W-:Y:S01]  /*14170*/  FMUL.FTZ R26, R9, R15.reuse ;  /* 0x0000000f091a7220 */ /* 0x080fe20000410000 */
[--C-:B------:R-:W-:Y:S01]  /*14180*/  HADD2.F32 R5, -RZ, R3.reuse.H1_H1 ;  /* 0x30000003ff057230 */ /* 0x100fe20000004100 */
[----:B------:R-:W-:Y:S01]  /*14190*/  F2FP.F16.E4M3.UNPACK_B R0, R4 ;  /* 0x00000004ff00723e */ /* 0x000fe200020006ff */
[C---:B------:R-:W-:Y:S01]  /*141a0*/  FFMA.FTZ R27, R8.reuse, R15, -R27 ;  /* 0x0000000f081b7223 */ /* 0x040fe2000001081b */
[----:B------:R-:W-:Y:S01]  /*141b0*/  FFMA.FTZ R26, R8, R25, R26 ;  /* 0x00000019081a7223 */ /* 0x000fe2000001001a */
[----:B------:R-:W-:-:S02]  /*141c0*/  HADD2.F32 R3, -RZ, R3.H0_H0 ;  /* 0x20000003ff037230 */ /* 0x000fc40000004100 */
[C---:B------:R-:W-:Y:S01]  /*141d0*/  FMUL.FTZ R8, R5.reuse, R24 ;  /* 0x0000001805087220 */ /* 0x040fe20000410000 */
[----:B------:R-:W-:Y:S01]  /*141e0*/  FMUL.FTZ R15, R5, R14 ;  /* 0x0000000e050f7220 */ /* 0x000fe20000410000 */
[--C-:B------:R-:W-:Y:S01]  /*141f0*/  HADD2.F32 R5, -RZ, R10.reuse.H1_H1 ;  /* 0x3000000aff057230 */ /* 0x100fe20000004100 */
[----:B------:R-:W-:Y:S01]  /*14200*/  F2FP.F16.E4M3.UNPACK_B R4, R4.H1 ;  /* 0x00000004ff04723e */ /* 0x000fe200030006ff */
[----:B------:R-:W-:Y:S02]  /*14210*/  HADD2.F32 R9, -RZ, R21.H0_H0 ;  /* 0x20000015ff097230 */ /* 0x000fe40000004100 */
[C---:B------:R-:W-:Y:S01]  /*14220*/  FFMA.FTZ R25, R3.reuse, R14, -R8 ;  /* 0x0000000e03197223 */ /* 0x040fe20000010808 */
[----:B------:R-:W-:Y:S01]  /*14230*/  FFMA.FTZ R24, R3, R24, R15 ;  /* 0x0000001803187223 */ /* 0x000fe2000001000f */
[----:B------:R-:W-:Y:S02]  /*14240*/  HADD2.F32 R8, -RZ, R13.H0_H0 ;  /* 0x2000000dff087230 */ /* 0x000fe40000004100 */
[----:B------:R-:W-:-:S02]  /*14250*/  HADD2.F32 R10, -RZ, R10.H0_H0 ;  /* 0x2000000aff0a7230 */ /* 0x000fc40000004100 */
[CC--:B------:R-:W-:Y:S01]  /*14260*/  FMUL.FTZ R15, R5.reuse, R9.reuse ;  /* 0x00000009050f7220 */ /* 0x0c0fe20000410000 */
[----:B------:R-:W-:Y:S02]  /*14270*/  HADD2.F32 R14, -RZ, R21.H1_H1 ;  /* 0x30000015ff0e7230 */ /* 0x000fe40000004100 */
[-C--:B------:R-:W-:Y:S01]  /*14280*/  FMUL.FTZ R5, R5, R8.reuse ;  /* 0x0000000805057220 */ /* 0x080fe20000410000 */
[----:B------:R-:W-:Y:S02]  /*14290*/  HADD2.F32 R3, -RZ, R11.H1_H1 ;  /* 0x3000000bff037230 */ /* 0x000fe40000004100 */
[C---:B------:R-:W-:Y:S01]  /*142a0*/  FFMA.FTZ R21, R10.reuse, R8, -R15 ;  /* 0x000000080a157223 */ /* 0x040fe2000001080f */
[----:B------:R-:W-:Y:S02]  /*142b0*/  HADD2.F32 R8, -RZ, R13.H1_H1 ;  /* 0x3000000dff087230 */ /* 0x000fe40000004100 */
[----:B------:R-:W-:Y:S01]  /*142c0*/  FFMA.FTZ R28, R10, R9, R5 ;  /* 0x000000090a1c7223 */ /* 0x000fe20000010005 */
[----:B------:R-:W-:-:S02]  /*142d0*/  HADD2.F32 R11, -RZ, R11.H0_H0 ;  /* 0x2000000bff0b7230 */ /* 0x000fc40000004100 */
[C---:B------:R-:W-:Y:S01]  /*142e0*/  FMUL.FTZ R30, R3.reuse, R14 ;  /* 0x0000000e031e7220 */ /* 0x040fe20000410000 */
[----:B------:R-:W-:Y:S01]  /*142f0*/  F2FP.F16.E4M3.UNPACK_B R9, R20 ;  /* 0x00000014ff09723e */ /* 0x000fe200020006ff */
[-C--:B------:R-:W-:Y:S01]  /*14300*/  FMUL.FTZ R10, R3, R8.reuse ;  /* 0x00000008030a7220 */ /* 0x080fe20000410000 */
[----:B------:R-:W-:Y:S02]  /*14310*/  HADD2.F32 R5, -RZ, R4.H1_H1 ;  /* 0x30000004ff057230 */ /* 0x000fe40000004100 */
[C---:B------:R-:W-:Y:S01]  /*14320*/  FFMA.FTZ R30, R11.reuse, R8, -R30 ;  /* 0x000000080b1e7223 */ /* 0x040fe2000001081e */
[----:B------:R-:W-:Y:S01]  /*14330*/  F2FP.F16.E4M3.UNPACK_B R8, R12 ;  /* 0x0000000cff08723e */ /* 0x000fe200020006ff */
[----:B------:R-:W-:Y:S01]  /*14340*/  FFMA.FTZ R29, R11, R14, R10 ;  /* 0x0000000e0b1d7223 */ /* 0x000fe2000001000a */
[--C-:B------:R-:W-:Y:S01]  /*14350*/  HADD2.F32 R13, -RZ, R9.reuse.H1_H1 ;  /* 0x30000009ff0d7230 */ /* 0x100fe20000004100 */
[----:B------:R-:W-:Y:S01]  /*14360*/  F2FP.F16.E4M3.UNPACK_B R12, R12.H1 ;  /* 0x0000000cff0c723e */ /* 0x000fe200030006ff */
[----:B------:R-:W-:Y:S01]  /*14370*/  HADD2.F32 R10, -RZ, R9.H0_H0 ;  /* 0x20000009ff0a7230 */ /* 0x000fe20000004100 */
[----:B------:R-:W-:Y:S01]  /*14380*/  F2FP.F16.E4M3.UNPACK_B R20, R20.H1 ;  /* 0x00000014ff14723e */ /* 0x000fe200030006ff */
[----:B------:R-:W-:-:S02]  /*14390*/  HADD2.F32 R9, -RZ, R8.H1_H1 ;  /* 0x30000008ff097230 */ /* 0x000fc40000004100 */
[C---:B------:R-:W-:Y:S01]  /*143a0*/  FMUL.FTZ R11, R5.reuse, R13 ;  /* 0x0000000d050b7220 */ /* 0x040fe20000410000 */
[----:B------:R-:W-:Y:S02]  /*143b0*/  HADD2.F32 R3, -RZ, R0.H1_H1 ;  /* 0x30000000ff037230 */ /* 0x000fe40000004100 */
        /* <DEDUP_REMOVED lines=10> */
[----:B------:R-:W-:-:S02]  /*14460*/  HADD2.F32 R4, -RZ, R12.H1_H1 ;  /* 0x3000000cff047230 */ /* 0x000fc40000004100 */
[--C-:B------:R-:W-:Y:S02]  /*14470*/  HADD2.F32 R3, -RZ, R7.reuse.H1_H1 ;  /* 0x30000007ff037230 */ /* 0x100fe40000004100 */
[--C-:B------:R-:W-:Y:S02]  /*14480*/  HADD2.F32 R8, -RZ, R20.reuse.H1_H1 ;  /* 0x30000014ff087230 */ /* 0x100fe40000004100 */
[----:B------:R-:W-:Y:S02]  /*14490*/  HADD2.F32 R9, -RZ, R20.H0_H0 ;  /* 0x20000014ff097230 */ /* 0x000fe40000004100 */
[C---:B------:R-:W-:Y:S01]  /*144a0*/  FMUL.FTZ R13, R3.reuse, R4 ;  /* 0x00000004030d7220 */ /* 0x040fe20000410000 */
[----:B------:R-:W-:Y:S02]  /*144b0*/  HADD2.F32 R0, -RZ, R6.H1_H1 ;  /* 0x30000006ff007230 */ /* 0x000fe40000004100 */
        /* <DEDUP_REMOVED lines=18> */
[----:B------:R0:W-:Y:S01]  /*145e0*/  STS.128 [R31+0x4000], R4 ;  /* 0x004000041f007388 */ /* 0x0001e20000000c00 */
[----:B------:R-:W-:Y:S05]  /*145f0*/  BRA `(.L_x_559) ;  /* 0x0000003400307947 */ /* 0x000fea0003800000 */
.L_x_553:
[----:B------:R-:W-:-:S03]  /*14600*/  UMOV UR4, 0xffffffff ;  /* 0xffffffff00047882 */ /* 0x000fc60000000000 */
[----:B------:R-:W-:Y:S05]  /*14610*/  BRA.DIV UR4, `(.L_x_570) ;  /* 0x0000017a04c87947 */ /* 0x000fea000b800000 */
[----:B------:R0:W1:Y:S04]  /*14620*/  SHFL.IDX PT, R21, R24, RZ, 0x1e1f ;  /* 0x001e1fff18157589 */ /* 0x00006800000e0000 */
[----:B------:R0:W2:Y:S04]  /*14630*/  SHFL.IDX PT, R39, R138, RZ, 0x1e1f ;  /* 0x001e1fff8a277589 */ /* 0x0000a800000e0000 */
[----:B------:R0:W3:Y:S04]  /*14640*/  SHFL.IDX PT, R3, R26, RZ, 0x1e1f ;  /* 0x001e1fff1a037589 */ /* 0x0000e800000e0000 */
[----:B------:R-:W4:Y:S02]  /*14650*/  SHFL.IDX PT, R37, R37, RZ, 0x1e1f ;  /* 0x001e1fff25257589 */ /* 0x000f2400000e0000 */
.L_x_819:
[----:B------:R-:W-:Y:S01]  /*14660*/  ULDC UR4, c[0x0][0x448] ;  /* 0x0001120000047ab9 */ /* 0x000fe20000000800 */
[----:B------:R-:W-:Y:S01]  /*14670*/  BSSY B1, `(.L_x_571) ;  /* 0x0000038000017945 */ /* 0x000fe20003800000 */
[----:B------:R-:W-:Y:S01]  /*14680*/  IMAD R0, R152, UR4, RZ ;  /* 0x0000000498007c24 */ /* 0x000fe2000f8e02ff */
[----:B------:R-:W-:Y:S02]  /*14690*/  CS2R R28, SRZ ;  /* 0x00000000001c7805 */ /* 0x000fe4000001ff00 */
[----:B------:R-:W-:Y:S02]  /*146a0*/  CS2R R30, SRZ ;  /* 0x00000000001e7805 */ /* 0x000fe4000001ff00 */
[----:B------:R-:W-:Y:S02]  /*146b0*/  CS2R R6, SRZ ;  /* 0x0000000000067805 */ /* 0x000fe4000001ff00 */
        /* <DEDUP_REMOVED lines=8> */
[----:B0-----:R-:W-:Y:S02]  /*14740*/  CS2R R24, SRZ ;  /* 0x0000000000187805 */ /* 0x001fe4000001ff00 */
[----:B------:R-:W-:Y:S01]  /*14750*/  CS2R R26, SRZ ;  /* 0x00000000001a7805 */ /* 0x000fe2000001ff00 */
[----:B------:R-:W-:Y:S06]  /*14760*/  @P0 BRA `(.L_x_572) ;  /* 0x0000000000a00947 */ /* 0x000fec0003800000 */
[C---:B------:R-:W-:Y:S01]  /*14770*/  IADD3 R4, R16.reuse, 0x20, RZ ;  /* 0x0000002010047810 */ /* 0x040fe20007ffe0ff */
[----:B------:R-:W-:Y:S01]  /*14780*/  ULDC UR4, c[0x0][0x3f4] ;  /* 0x0000fd0000047ab9 */ /* 0x000fe20000000800 */
[C---:B------:R-:W-:Y:S01]  /*14790*/  VIADD R5, R16.reuse, 0x40 ;  /* 0x0000004010057836 */ /* 0x040fe20000000000 */
[----:B------:R-:W-:Y:S02]  /*147a0*/  ISETP.GE.AND P2, PT, R16, UR4, PT ;  /* 0x0000000410007c0c */ /* 0x000fe4000bf46270 */
[----:B------:R-:W-:Y:S02]  /*147b0*/  CS2R R32, SRZ ;  /* 0x0000000000207805 */ /* 0x000fe4000001ff00 */
[----:B------:R-:W-:Y:S02]  /*147c0*/  ISETP.GE.AND P1, PT, R4, UR4, PT ;  /* 0x0000000404007c0c */ /* 0x000fe4000bf26270 */
[----:B------:R-:W-:Y:S02]  /*147d0*/  CS2R R34, SRZ ;  /* 0x0000000000227805 */ /* 0x000fe4000001ff00 */
[----:B------:R-:W-:-:S02]  /*147e0*/  ISETP.GE.AND P0, PT, R5, UR4, PT ;  /* 0x0000000405007c0c */ /* 0x000fc4000bf06270 */
[----:B------:R-:W-:Y:S02]  /*147f0*/  CS2R R28, SRZ ;  /* 0x00000000001c7805 */ /* 0x000fe4000001ff00 */
[----:B------:R-:W-:Y:S02]  /*14800*/  CS2R R30, SRZ ;  /* 0x00000000001e7805 */ /* 0x000fe4000001ff00 */
[----:B------:R-:W-:Y:S02]  /*14810*/  CS2R R12, SRZ ;  /* 0x00000000000c7805 */ /* 0x000fe4000001ff00 */
[----:B------:R-:W-:Y:S02]  /*14820*/  CS2R R14, SRZ ;  /* 0x00000000000e7805 */ /* 0x000fe4000001ff00 */
[----:B-1----:R-:W-:Y:S01]  /*14830*/  @!P2 IADD3 R40, P3, R16, R21, RZ ;  /* 0x000000151028a210 */ /* 0x002fe20007f7e0ff */
[----:B------:R-:W-:Y:S02]  /*14840*/  @!P1 IMAD.SHL.U32 R46, R170, 0x10, RZ ;  /* 0x00000010aa2e9824 */ /* 0x000fe400078e00ff */
[----:B------:R-:W-:-:S02]  /*14850*/  @!P0 IMAD.SHL.U32 R48, R171, 0x10, RZ ;  /* 0x00000010ab308824 */ /* 0x000fc400078e00ff */
[----:B---3--:R-:W-:Y:S01]  /*14860*/  @!P2 IMAD.X R41, R3, 0x1, R17, P3 ;  /* 0x000000010329a824 */ /* 0x008fe200018e0611 */
[----:B------:R-:W-:Y:S02]  /*14870*/  @!P1 SHF.R.S32.HI R4, RZ, 0x1f, R46 ;  /* 0x0000001fff049819 */ /* 0x000fe4000001142e */
[C---:B------:R-:W-:Y:S02]  /*14880*/  @!P1 IADD3 R42, P5, R46.reuse, R21, RZ ;  /* 0x000000152e2a9210 */ /* 0x040fe40007fbe0ff */
[----:B--2---:R-:W-:Y:S02]  /*14890*/  @!P1 IADD3 R46, P4, R46, R39, RZ ;  /* 0x000000272e2e9210 */ /* 0x004fe40007f9e0ff */
[----:B------:R-:W-:Y:S02]  /*148a0*/  CS2R R24, SRZ ;  /* 0x0000000000187805 */ /* 0x000fe4000001ff00 */
[----:B------:R-:W-:Y:S02]  /*148b0*/  @!P0 IADD3 R38, P3, R48, R21, RZ ;  /* 0x0000001530268210 */ /* 0x000fe40007f7e0ff */
[----:B------:R-:W-:-:S02]  /*148c0*/  CS2R R26, SRZ ;  /* 0x00000000001a7805 */ /* 0x000fc4000001ff00 */
[----:B------:R-:W-:Y:S01]  /*148d0*/  @!P0 SHF.R.S32.HI R6, RZ, 0x1f, R48 ;  /* 0x0000001fff068819 */ /* 0x000fe20000011430 */
[----:B----4-:R-:W-:Y:S01]  /*148e0*/  @!P1 IMAD.X R47, R37, 0x1, R4, P4 ;  /* 0x00000001252f9824 */ /* 0x010fe200020e0604 */
[C---:B------:R-:W-:Y:S02]  /*148f0*/  @!P1 IADD3.X R43, R3.reuse, R4, RZ, P5, !PT ;  /* 0x00000004032b9210 */ /* 0x040fe40002ffe4ff */
[----:B------:R-:W-:Y:S02]  /*14900*/  CS2R R8, SRZ ;  /* 0x0000000000087805 */ /* 0x000fe4000001ff00 */
[-C--:B------:R-:W-:Y:S02]  /*14910*/  @!P0 IADD3 R48, P5, R48, R39.reuse, RZ ;  /* 0x0000002730308210 */ /* 0x080fe40007fbe0ff */
[----:B------:R-:W-:Y:S02]  /*14920*/  CS2R R10, SRZ ;  /* 0x00000000000a7805 */ /* 0x000fe4000001ff00 */
[----:B------:R-:W-:Y:S01]  /*14930*/  @!P2 IADD3 R20, P4, R16, R39, RZ ;  /* 0x000000271014a210 */ /* 0x000fe20007f9e0ff */
[--C-:B------:R-:W-:Y:S01]  /*14940*/  @!P0 IMAD.X R39, R3, 0x1, R6.reuse, P3 ;  /* 0x0000000103278824 */ /* 0x100fe200018e0606 */
[----:B------:R-:W-:Y:S01]  /*14950*/  CS2R R4, SRZ ;  /* 0x0000000000047805 */ /* 0x000fe2000001ff00 */
[C---:B------:R-:W-:Y:S01]  /*14960*/  @!P0 IMAD.X R49, R37.reuse, 0x1, R6, P5 ;  /* 0x0000000125318824 */ /* 0x040fe200028e0606 */
[----:B------:R-:W-:Y:S01]  /*14970*/  CS2R R6, SRZ ;  /* 0x0000000000067805 */ /* 0x000fe2000001ff00 */
[----:B------:R-:W-:Y:S01]  /*14980*/  @!P2 IMAD.X R21, R37, 0x1, R17, P4 ;  /* 0x000000012515a824 */ /* 0x000fe200020e0611 */
[----:B------:R0:W5:Y:S04]  /*14990*/  @!P2 LD.E.128 R32, desc[UR50][R40.64] ;  /* 0x000000322820a980 */ /* 0x000168000c101d00 */
[----:B------:R0:W5:Y:S04]  /*149a0*/  @!P2 LD.E.128 R28, desc[UR50][R20.64] ;  /* 0x00000032141ca980 */ /* 0x000168000c101d00 */
[----:B------:R0:W5:Y:S04]  /*149b0*/  @!P1 LD.E.128 R12, desc[UR50][R42.64] ;  /* 0x000000322a0c9980 */ /* 0x000168000c101d00 */
[----:B------:R0:W5:Y:S04]  /*149c0*/  @!P1 LD.E.128 R4, desc[UR50][R46.64] ;  /* 0x000000322e049980 */ /* 0x000168000c101d00 */
[----:B------:R0:W5:Y:S04]  /*149d0*/  @!P0 LD.E.128 R24, desc[UR50][R38.64] ;  /* 0x0000003226188980 */ /* 0x000168000c101d00 */
[----:B------:R0:W5:Y:S02]  /*149e0*/  @!P0 LD.E.128 R8, desc[UR50][R48.64] ;  /* 0x0000003230088980 */ /* 0x000164000c101d00 */
.L_x_572:
[----:B------:R-:W-:Y:S05]  /*149f0*/  BSYNC B1 ;  /* 0x0000000000017941 */ /* 0x000fea0003800000 */
.L_x_571:
[----:B------:R-:W-:Y:S01]  /*14a00*/  ULEA.HI UR4, UR37, UR37, URZ, 0x1 ;  /* 0x0000002525047291 */ /* 0x000fe2000f8f083f */
[----:B------:R-:W-:Y:S01]  /*14a10*/  IMAD R0, R137, -0x80, R0 ;  /* 0xffffff8089007824 */ /* 0x000fe200078e0200 */
[----:B------:R-:W-:Y:S02]  /*14a20*/  BSSY B1, `(.L_x_573) ;  /* 0x0000009000017945 */ /* 0x000fe40003800000 */
[----:B------:R-:W-:Y:S02]  /*14a30*/  ULOP3.LUT UR4, UR4, 0xfffffffe, URZ, 0xc0, !UPT ;  /* 0xfffffffe04047892 */ /* 0x000fe4000f8ec03f */
[----:B------:R-:W-:Y:S02]  /*14a40*/  VIMNMX R0, R0, 0x80, PT ;  /* 0x0000008000007848 */ /* 0x000fe40003fe0100 */
[----:B------:R-:W-:Y:S02]  /*14a50*/  UIADD3 UR4, UR37, -UR4, URZ ;  /* 0x8000000425047290 */ /* 0x000fe4000fffe03f */
[----:B------:R-:W-:-:S04]  /*14a60*/  ISETP.GE.AND P1, PT, R195, R0, PT ;  /* 0x00000000c300720c */ /* 0x000fc80003f26270 */
[----:B---3--:R-:W-:-:S04]  /*14a70*/  MOV R3, UR4 ;  /* 0x0000000400037c02 */ /* 0x008fc80008000f00 */
[----:B------:R-:W-:-:S04]  /*14a80*/  SHF.L.U32 R3, R3, 0x1f, RZ ;  /* 0x0000001f03037819 */ /* 0x000fc800000006ff */
[----:B------:R-:W3:Y:S02]  /*14a90*/  SYNCS.PHASECHK.TRANS64.TRYWAIT P0, [R18+URZ+0x29800], R3 ;  /* 0x02980003120075a7 */ /* 0x000ee4000800017f */
[----:B---3--:R-:W-:Y:S05]  /*14aa0*/  @!P0 BRA `(.L_x_574) ;  /* 0x0000017800188947 */ /* 0x008fea0003800000 */
.L_x_820:
[----:B------:R-:W-:Y:S05]  /*14ab0*/  BSYNC B1 ;  /* 0x0000000000017941 */ /* 0x000fea0003800000 */
.L_x_573:
[----:B------:R-:W-:Y:S05]  /*14ac0*/  @P1 BRA `(.L_x_559) ;  /* 0x0000002c00fc1947 */ /* 0x000fea0003800000 */
[----:B---3--:R-:W3:Y:S01]  /*14ad0*/  LDC R3, c[0x0][0x3f4] ;  /* 0x0000fd00ff037b82 */ /* 0x008ee20000000800 */
[C---:B------:R-:W-:Y:S01]  /*14ae0*/  VIADD R0, R16.reuse, 0x20 ;  /* 0x0000002010007836 */ /* 0x040fe20000000000 */
[----:B------:R-:W-:Y:S01]  /*14af0*/  BSSY B1, `(.L_x_575) ;  /* 0x0000102000017945 */ /* 0x000fe20003800000 */
[C---:B0-----:R-:W-:Y:S01]  /*14b00*/  VIADD R20, R16.reuse, 0x40 ;  /* 0x0000004010147836 */ /* 0x041fe20000000000 */
[-C--:B---3--:R-:W-:Y:S02]  /*14b10*/  ISETP.GE.AND P0, PT, R16, R3.reuse, PT ;  /* 0x000000031000720c */ /* 0x088fe40003f06270 */
[-C--:B------:R-:W-:Y:S02]  /*14b20*/  ISETP.GE.AND P1, PT, R0, R3.reuse, PT ;  /* 0x000000030000720c */ /* 0x080fe40003f26270 */
[----:B------:R-:W-:-:S09]  /*14b30*/  ISETP.GE.AND P2, PT, R20, R3, PT ;  /* 0x000000031400720c */ /* 0x000fd20003f46270 */
[----:B------:R-:W-:Y:S05]  /*14b40*/  @P0 BRA `(.L_x_576) ;  /* 0x0000000c00f00947 */ /* 0x000fea0003800000 */
[----:B------:R-:W3:Y:S01]  /*14b50*/  LDL R65, [R1+0x44] ;  /* 0x0000440001417983 */ /* 0x000ee20000100800 */
[----:B-1----:R-:W0:Y:S01]  /*14b60*/  S2R R21, SR_TID.X ;  /* 0x0000000000157919 */ /* 0x002e220000002100 */
[----:B-----5:R-:W-:Y:S02]  /*14b70*/  SHF.R.U32.HI R0, RZ, 0x8, R32 ;  /* 0x00000008ff007819 */ /* 0x020fe40000011620 */
[----:B------:R-:W-:Y:S01]  /*14b80*/  LOP3.LUT R20, R32, 0xff, RZ, 0xc0, !PT ;  /* 0x000000ff20147812 */ /* 0x000fe200078ec0ff */
[----:B0-----:R-:W-:-:S05]  /*14b90*/  VIADD R21, R21, 0xffffff80 ;  /* 0xffffff8015157836 */ /* 0x001fca0000000000 */
[----:B------:R-:W-:-:S04]  /*14ba0*/  LEA.HI R40, R21, R21, RZ, 0x1 ;  /* 0x0000001515287211 */ /* 0x000fc800078f08ff */
[----:B------:R-:W-:-:S05]  /*14bb0*/  LOP3.LUT R40, R40, 0xfffffffe, RZ, 0xc0, !PT ;  /* 0xfffffffe28287812 */ /* 0x000fca00078ec0ff */
[----:B------:R-:W-:Y:S01]  /*14bc0*/  IMAD.IADD R40, R21, 0x1, -R40 ;  /* 0x0000000115287824 */ /* 0x000fe200078e0a28 */
[----:B------:R-:W-:-:S04]  /*14bd0*/  LOP3.LUT R21, R0, 0xff, RZ, 0xc0, !PT ;  /* 0x000000ff00157812 */ /* 0x000fc800078ec0ff */
[----:B------:R-:W-:Y:S02]  /*14be0*/  LEA.HI R0, R3, R40, RZ, 0x1c ;  /* 0x0000002803007211 */ /* 0x000fe400078fe0ff */
[----:B------:R-:W-:Y:S02]  /*14bf0*/  PRMT R45, R21, 0x7604, R20 ;  /* 0x00007604152d7816 */ /* 0x000fe40000000014 */
[----:B------:R-:W-:-:S04]  /*14c00*/  SHF.R.S32.HI R21, RZ, 0x1f, R0 ;  /* 0x0000001fff157819 */ /* 0x000fc80000011400 */
[----:B------:R-:W-:Y:S02]  /*14c10*/  LEA.HI R20, R21, R0, RZ, 0x2 ;  /* 0x0000000015147211 */ /* 0x000fe400078f10ff */
[----:B------:R-:W-:-:S03]  /*14c20*/  SHF.L.U32 R0, R0, 0x4, RZ ;  /* 0x0000000400007819 */ /* 0x000fc600000006ff */
[----:B------:R-:W-:Y:S01]  /*14c30*/  IMAD.SHL.U32 R20, R20, 0x800, RZ ;  /* 0x0000080014147824 */ /* 0x000fe200078e00ff */
[----:B------:R-:W-:Y:S02]  /*14c40*/  LOP3.LUT R21, R205, 0x30, R0, 0xf8, !PT ;  /* 0x00000030cd157812 */ /* 0x000fe400078ef800 */
[----:B----4-:R-:W-:Y:S02]  /*14c50*/  SHF.R.U32.HI R37, RZ, 0x8, R33 ;  /* 0x00000008ff257819 */ /* 0x010fe40000011621 */
[----:B--2---:R-:W-:Y:S02]  /*14c60*/  SHF.R.U32.HI R39, RZ, 0x8, R34 ;  /* 0x00000008ff277819 */ /* 0x004fe40000011622 */
[----:B------:R-:W-:Y:S02]  /*14c70*/  LOP3.LUT R21, R21, R206, RZ, 0x3c, !PT ;  /* 0x000000ce15157212 */ /* 0x000fe400078e3cff */
[----:B------:R-:W-:Y:S02]  /*14c80*/  LOP3.LUT R20, R20, 0xffffe000, RZ, 0xc0, !PT ;  /* 0xffffe00014147812 */ /* 0x000fe400078ec0ff */
[----:B------:R-:W-:-:S02]  /*14c90*/  LOP3.LUT R36, R33, 0xff, RZ, 0xc0, !PT ;  /* 0x000000ff21247812 */ /* 0x000fc400078ec0ff */
[----:B------:R-:W-:Y:S02]  /*14ca0*/  LOP3.LUT R38, R34, 0xff, RZ, 0xc0, !PT ;  /* 0x000000ff22267812 */ /* 0x000fe400078ec0ff */
[----:B------:R-:W-:Y:S02]  /*14cb0*/  LOP3.LUT R37, R37, 0xff, RZ, 0xc0, !PT ;  /* 0x000000ff25257812 */ /* 0x000fe400078ec0ff */
[----:B------:R-:W-:Y:S02]  /*14cc0*/  LOP3.LUT R39, R39, 0xff, RZ, 0xc0, !PT ;  /* 0x000000ff27277812 */ /* 0x000fe400078ec0ff */
[----:B------:R-:W-:Y:S02]  /*14cd0*/  IADD3 R21, R21, R207, R20 ;  /* 0x000000cf15157210 */ /* 0x000fe40007ffe014 */
[----:B------:R-:W-:Y:S02]  /*14ce0*/  PRMT R46, R37, 0x7604, R36 ;  /* 0x00007604252e7816 */ /* 0x000fe40000000024 */
[----:B------:R-:W-:Y:S01]  /*14cf0*/  PRMT R47, R39, 0x7604, R38 ;  /* 0x00007604272f7816 */ /* 0x000fe20000000026 */
[----:B------:R-:W-:Y:S01]  /*14d00*/  IMAD.IADD R0, R18, 0x1, R21 ;  /* 0x0000000112007824 */ /* 0x000fe200078e0215 */
[----:B------:R-:W-:-:S02]  /*14d10*/  SHF.R.U32.HI R37, RZ, 0x8, R35 ;  /* 0x00000008ff257819 */ /* 0x000fc40000011623 */
[----:B------:R-:W-:Y:S02]  /*14d20*/  SHF.R.U32.HI R39, RZ, 0x8, R28 ;  /* 0x00000008ff277819 */ /* 0x000fe4000001161c */
[----:B------:R-:W-:Y:S02]  /*14d30*/  SHF.R.U32.HI R40, RZ, 0x8, R29 ;  /* 0x00000008ff287819 */ /* 0x000fe4000001161d */
[----:B------:R-:W-:Y:S02]  /*14d40*/  LOP3.LUT R36, R35, 0xff, RZ, 0xc0, !PT ;  /* 0x000000ff23247812 */ /* 0x000fe400078ec0ff */
[----:B------:R-:W-:Y:S02]  /*14d50*/  LOP3.LUT R38, R28, 0xff, RZ, 0xc0, !PT ;  /* 0x000000ff1c267812 */ /* 0x000fe400078ec0ff */
[----:B------:R-:W-:Y:S02]  /*14d60*/  LOP3.LUT R37, R37, 0xff, RZ, 0xc0, !PT ;  /* 0x000000ff25257812 */ /* 0x000fe400078ec0ff */
[----:B------:R-:W-:-:S02]  /*14d70*/  LOP3.LUT R39, R39, 0xff, RZ, 0xc0, !PT ;  /* 0x000000ff27277812 */ /* 0x000fc400078ec0ff */
[----:B------:R-:W-:Y:S02]  /*14d80*/  LOP3.LUT R21, R40, 0xff, RZ, 0xc0, !PT ;  /* 0x000000ff28157812 */ /* 0x000fe400078ec0ff */
[----:B------:R-:W0:Y:S01]  /*14d90*/  LDS.128 R40, [R0+0x14400] ;  /* 0x0144000000287984 */ /* 0x000e220000000c00 */
[----:B------:R-:W-:Y:S02]  /*14da0*/  PRMT R48, R37, 0x7604, R36 ;  /* 0x0000760425307816 */ /* 0x000fe40000000024 */
[----:B------:R-:W-:Y:S02]  /*14db0*/  PRMT R51, R39, 0x7604, R38 ;  /* 0x0000760427337816 */ /* 0x000fe40000000026 */
[----:B------:R-:W-:Y:S02]  /*14dc0*/  SHF.R.U32.HI R53, RZ, 0x8, R31 ;  /* 0x00000008ff357819 */ /* 0x000fe4000001161f */
[----:B------:R-:W-:Y:S02]  /*14dd0*/  SHF.R.U32.HI R50, RZ, 0x8, R30 ;  /* 0x00000008ff327819 */ /* 0x000fe4000001161e */
[----:B------:R-:W-:-:S02]  /*14de0*/  LOP3.LUT R20, R29, 0xff, RZ, 0xc0, !PT ;  /* 0x000000ff1d147812 */ /* 0x000fc400078ec0ff */
[----:B------:R-:W-:Y:S02]  /*14df0*/  LOP3.LUT R52, R31, 0xff, RZ, 0xc0, !PT ;  /* 0x000000ff1f347812 */ /* 0x000fe400078ec0ff */
[----:B------:R-:W-:Y:S02]  /*14e00*/  LOP3.LUT R53, R53, 0xff, RZ, 0xc0, !PT ;  /* 0x000000ff35357812 */ /* 0x000fe400078ec0ff */
[----:B------:R-:W-:Y:S02]  /*14e10*/  LOP3.LUT R49, R30, 0xff, RZ, 0xc0, !PT ;  /* 0x000000ff1e317812 */ /* 0x000fe400078ec0ff */
[----:B------:R-:W-:Y:S02]  /*14e20*/  LOP3.LUT R50, R50, 0xff, RZ, 0xc0, !PT ;  /* 0x000000ff32327812 */ /* 0x000fe400078ec0ff */
[----:B------:R-:W-:Y:S02]  /*14e30*/  PRMT R20, R21, 0x7604, R20 ;  /* 0x0000760415147816 */ /* 0x000fe40000000014 */
[----:B------:R-:W-:-:S02]  /*14e40*/  SHF.R.U32.HI R21, RZ, 0x10, R33 ;  /* 0x00000010ff157819 */ /* 0x000fc40000011621 */
[----:B------:R-:W-:Y:S02]  /*14e50*/  PRMT R52, R53, 0x7604, R52 ;  /* 0x0000760435347816 */ /* 0x000fe40000000034 */
[----:B------:R-:W-:Y:S02]  /*14e60*/  PRMT R57, R50, 0x7604, R49 ;  /* 0x0000760432397816 */ /* 0x000fe40000000031 */
[----:B------:R-:W-:Y:S02]  /*14e70*/  SHF.R.U32.HI R53, RZ, 0x10, R29 ;  /* 0x00000010ff357819 */ /* 0x000fe4000001161d */
[----:B------:R-:W-:Y:S01]  /*14e80*/  SHF.R.U32.HI R49, RZ, 0x10, R35 ;  /* 0x00000010ff317819 */ /* 0x000fe20000011623 */
[----:B------:R-:W-:Y:S01]  /*14e90*/  IMAD.U32 R21, R21, 0x10000, RZ ;  /* 0x0001000015157824 */ /* 0x000fe200078e00ff */
[----:B------:R-:W-:Y:S02]  /*14ea0*/  SHF.L.U32 R53, R53, 0x10, RZ ;  /* 0x0000001035357819 */ /* 0x000fe400000006ff */
[----:B------:R-:W-:Y:S01]  /*14eb0*/  SHF.R.U32.HI R59, RZ, 0x10, R31 ;  /* 0x00000010ff3b7819 */ /* 0x000fe2000001161f */
[----:B------:R-:W-:Y:S01]  /*14ec0*/  IMAD.U32 R49, R49, 0x10000, RZ ;  /* 0x0001000031317824 */ /* 0x000fe200078e00ff */
[----:B------:R-:W-:-:S02]  /*14ed0*/  LOP3.LUT R55, R20, 0xff0000, R53, 0xf8, !PT ;  /* 0x00ff000014377812 */ /* 0x000fc400078ef835 */
[----:B------:R-:W-:Y:S01]  /*14ee0*/  LOP3.LUT R21, R46, 0xff0000, R21, 0xf8, !PT ;  /* 0x00ff00002e157812 */ /* 0x000fe200078ef815 */
[----:B------:R-:W-:Y:S01]  /*14ef0*/  IMAD.U32 R59, R59, 0x10000, RZ ;  /* 0x000100003b3b7824 */ /* 0x000fe200078e00ff */
[----:B------:R-:W-:Y:S02]  /*14f00*/  LOP3.LUT R49, R48, 0xff0000, R49, 0xf8, !PT ;  /* 0x00ff000030317812 */ /* 0x000fe400078ef831 */
[----:B------:R-:W-:Y:S02]  /*14f10*/  LOP3.LUT R45, R45, 0xff0000, R32, 0xf8, !PT ;  /* 0x00ff00002d2d7812 */ /* 0x000fe400078ef820 */
[----:B------:R-:W-:Y:S02]  /*14f20*/  LOP3.LUT R47, R47, 0xff0000, R34, 0xf8, !PT ;  /* 0x00ff00002f2f7812 */ /* 0x000fe400078ef822 */
[----:B------:R-:W-:Y:S02]  /*14f30*/  LOP3.LUT R55, R55, 0xff000000, R29, 0xf8, !PT ;  /* 0xff00000037377812 */ /* 0x000fe400078ef81d */
[----:B------:R-:W-:-:S02]  /*14f40*/  LOP3.LUT R53, R21, 0xff000000, R33, 0xf8, !PT ;  /* 0xff00000015357812 */ /* 0x000fc400078ef821 */
[----:B------:R-:W-:Y:S02]  /*14f50*/  LOP3.LUT R59, R52, 0xff0000, R59, 0xf8, !PT ;  /* 0x00ff0000343b7812 */ /* 0x000fe400078ef83b */
[----:B------:R-:W-:Y:S02]  /*14f60*/  LOP3.LUT R45, R45, 0xff000000, R32, 0xf8, !PT ;  /* 0xff0000002d2d7812 */ /* 0x000fe400078ef820 */
[----:B------:R-:W-:Y:S02]  /*14f70*/  LOP3.LUT R54, R49, 0xff000000, R35, 0xf8, !PT ;  /* 0xff00000031367812 */ /* 0x000fe400078ef823 */
[----:B------:R-:W-:Y:S02]  /*14f80*/  LOP3.LUT R20, R47, 0xff000000, R34, 0xf8, !PT ;  /* 0xff0000002f147812 */ /* 0x000fe400078ef822 */
[----:B------:R-:W-:Y:S02]  /*14f90*/  F2FP.F16.E4M3.UNPACK_B R35, R55 ;  /* 0x00000037ff23723e */ /* 0x000fe400020006ff */
[----:B0-----:R-:W-:-:S02]  /*14fa0*/  F2FP.F16.E4M3.UNPACK_B R32, R41 ;  /* 0x00000029ff20723e */ /* 0x001fc400020006ff */
[----:B------:R-:W-:Y:S02]  /*14fb0*/  F2FP.F16.E4M3.UNPACK_B R34, R53 ;  /* 0x00000035ff22723e */ /* 0x000fe400020006ff */
[----:B------:R-:W-:Y:S01]  /*14fc0*/  LOP3.LUT R59, R59, 0xff000000, R31, 0xf8, !PT ;  /* 0xff0000003b3b7812 */ /* 0x000fe200078ef81f */
[----:B------:R-:W-:Y:S01]  /*14fd0*/  HADD2.F32 R56, -RZ, R35.H0_H0 ;  /* 0x20000023ff387230 */ /* 0x000fe20000004100 */
[----:B------:R-:W-:Y:S01]  /*14fe0*/  LOP3.LUT R51, R51, 0xff0000, R28, 0xf8, !PT ;  /* 0x00ff000033337812 */ /* 0x000fe200078ef81c */
[----:B------:R-:W-:Y:S01]  /*14ff0*/  HADD2.F32 R29, -RZ, R32.H0_H0 ;  /* 0x20000020ff1d7230 */ /* 0x000fe20000004100 */
[----:B------:R-:W-:Y:S02]  /*15000*/  LOP3.LUT R21, R57, 0xff0000, R30, 0xf8, !PT ;  /* 0x00ff000039157812 */ /* 0x000fe400078ef81e */
[----:B------:R-:W-:Y:S02]  /*15010*/  LOP3.LUT R57, R51, 0xff000000, R28, 0xf8, !PT ;  /* 0xff00000033397812 */ /* 0x000fe400078ef81c */
[----:B------:R-:W-:-:S02]  /*15020*/  F2FP.F16.E4M3.UNPACK_B R49, R40 ;  /* 0x00000028ff31723e */ /* 0x000fc400020006ff */
[----:B------:R-:W-:Y:S01]  /*15030*/  F2FP.F16.E4M3.UNPACK_B R50, R40.H1 ;  /* 0x00000028ff32723e */ /* 0x000fe200030006ff */
[----:B------:R-:W-:Y:S01]  /*15040*/  FMUL.FTZ R40, R29, R56 ;  /* 0x000000381d287220 */ /* 0x000fe20000410000 */
[-C--:B------:R-:W-:Y:S02]  /*15050*/  F2FP.F16.E4M3.UNPACK_B R51, R43.reuse ;  /* 0x0000002bff33723e */ /* 0x080fe400020006ff */
[----:B------:R-:W-:Y:S02]  /*15060*/  F2FP.F16.E4M3.UNPACK_B R52, R43.H1 ;  /* 0x0000002bff34723e */ /* 0x000fe400030006ff */
[----:B------:R-:W-:Y:S02]  /*15070*/  F2FP.F16.E4M3.UNPACK_B R41, R41.H1 ;  /* 0x00000029ff29723e */ /* 0x000fe400030006ff */
[----:B------:R-:W-:Y:S01]  /*15080*/  F2FP.F16.E4M3.UNPACK_B R55, R55.H1 ;  /* 0x00000037ff37723e */ /* 0x000fe200030006ff */
[----:B------:R-:W-:Y:S01]  /*15090*/  HADD2.F32 R32, -RZ, R32.H1_H1 ;  /* 0x30000020ff207230 */ /* 0x000fe20000004100 */
[----:B------:R-:W-:Y:S01]  /*150a0*/  F2FP.F16.E4M3.UNPACK_B R53, R53.H1 ;  /* 0x00000035ff35723e */ /* 0x000fe200030006ff */
[----:B---3--:R-:W0:Y:S02]  /*150b0*/  LDS.128 R36, [R65+0x14400] ;  /* 0x0144000041247984 */ /* 0x008e240000000c00 */
[----:B0-----:R-:W-:-:S02]  /*150c0*/  F2FP.F16.E4M3.UNPACK_B R31, R37 ;  /* 0x00000025ff1f723e */ /* 0x001fc400020006ff */
[-C--:B------:R-:W-:Y:S02]  /*150d0*/  F2FP.F16.E4M3.UNPACK_B R47, R39.reuse ;  /* 0x00000027ff2f723e */ /* 0x080fe400020006ff */
[----:B------:R-:W-:Y:S02]  /*150e0*/  F2FP.F16.E4M3.UNPACK_B R48, R39.H1 ;  /* 0x00000027ff30723e */ /* 0x000fe400030006ff */
[-C--:B------:R-:W-:Y:S02]  /*150f0*/  F2FP.F16.E4M3.UNPACK_B R39, R36.reuse ;  /* 0x00000024ff27723e */ /* 0x080fe400020006ff */
[----:B------:R-:W-:Y:S01]  /*15100*/  F2FP.F16.E4M3.UNPACK_B R46, R36.H1 ;  /* 0x00000024ff2e723e */ /* 0x000fe200030006ff */
[----:B------:R-:W-:Y:S02]  /*15110*/  HADD2.F32 R36, -RZ, R34.H0_H0 ;  /* 0x20000022ff247230 */ /* 0x000fe40000004100 */
[----:B------:R-:W-:-:S03]  /*15120*/  HADD2.F32 R33, -RZ, R31.H0_H0 ;  /* 0x2000001fff217230 */ /* 0x000fc60000004100 */
[-C--:B------:R-:W-:Y:S02]  /*15130*/  FMUL.FTZ R43, R29, R36.reuse ;  /* 0x000000241d2b7220 */ /* 0x080fe40000410000 */
[C---:B------:R-:W-:Y:S02]  /*15140*/  FFMA.FTZ R29, R33.reuse, R36, -R40 ;  /* 0x00000024211d7223 */ /* 0x040fe40000010828 */
[----:B------:R-:W-:Y:S01]  /*15150*/  FFMA.FTZ R33, R33, R56, R43 ;  /* 0x0000003821217223 */ /* 0x000fe2000001002b */
[----:B------:R-:W-:Y:S01]  /*15160*/  HADD2.F32 R43, -RZ, R35.H1_H1 ;  /* 0x30000023ff2b7230 */ /* 0x000fe20000004100 */
[----:B------:R-:W-:Y:S01]  /*15170*/  F2FP.F16.E4M3.UNPACK_B R37, R37.H1 ;  /* 0x00000025ff25723e */ /* 0x000fe200030006ff */
[----:B------:R-:W-:Y:S02]  /*15180*/  HADD2.F32 R36, -RZ, R34.H1_H1 ;  /* 0x30000022ff247230 */ /* 0x000fe40000004100 */
[----:B------:R-:W-:Y:S02]  /*15190*/  HADD2.F32 R56, -RZ, R55.H0_H0 ;  /* 0x20000037ff387230 */ /* 0x000fe40000004100 */
[----:B------:R-:W-:-:S02]  /*151a0*/  HADD2.F32 R34, -RZ, R41.H0_H0 ;  /* 0x20000029ff227230 */ /* 0x000fc40000004100 */
[CC--:B------:R-:W-:Y:S01]  /*151b0*/  FMUL.FTZ R58, R32.reuse, R43.reuse ;  /* 0x0000002b203a7220 */ /* 0x0c0fe20000410000 */
[----:B------:R-:W-:Y:S02]  /*151c0*/  HADD2.F32 R31, -RZ, R31.H1_H1 ;  /* 0x3000001fff1f7230 */ /* 0x000fe40000004100 */
[----:B------:R-:W-:Y:S02]  /*151d0*/  HADD2.F32 R40, -RZ, R53.H0_H0 ;  /* 0x20000035ff287230 */ /* 0x000fe40000004100 */
[----:B------:R-:W-:Y:S01]  /*151e0*/  FMUL.FTZ R60, R32, R36 ;  /* 0x00000024203c7220 */ /* 0x000fe20000410000 */
[----:B------:R-:W-:Y:S02]  /*151f0*/  HADD2.F32 R35, -RZ, R37.H0_H0 ;  /* 0x20000025ff237230 */ /* 0x000fe40000004100 */
[C---:B------:R-:W-:Y:S01]  /*15200*/  FMUL.FTZ R62, R34.reuse, R56 ;  /* 0x00000038223e7220 */ /* 0x040fe20000410000 */
[C---:B------:R-:W-:Y:S01]  /*15210*/  FFMA.FTZ R32, R31.reuse, R36, -R58 ;  /* 0x000000241f207223 */ /* 0x040fe2000001083a */
[-C--:B------:R-:W-:Y:S01]  /*15220*/  FMUL.FTZ R61, R34, R40.reuse ;  /* 0x00000028223d7220 */ /* 0x080fe20000410000 */
[----:B------:R-:W-:Y:S01]  /*15230*/  FFMA.FTZ R34, R31, R43, R60 ;  /* 0x0000002b1f227223 */ /* 0x000fe2000001003c */
[----:B------:R-:W-:Y:S01]  /*15240*/  F2FP.F16.E4M3.UNPACK_B R58, R59 ;  /* 0x0000003bff3a723e */ /* 0x000fe200020006ff */
[C---:B------:R-:W-:Y:S01]  /*15250*/  FFMA.FTZ R31, R35.reuse, R40, -R62 ;  /* 0x00000028231f7223 */ /* 0x040fe2000001083e */
[----:B------:R-:W-:Y:S01]  /*15260*/  F2FP.F16.E4M3.UNPACK_B R43, R54 ;  /* 0x00000036ff2b723e */ /* 0x000fe200020006ff */
[----:B------:R-:W-:Y:S01]  /*15270*/  FFMA.FTZ R35, R35, R56, R61 ;  /* 0x0000003823237223 */ /* 0x000fe2000001003d */
[----:B------:R-:W-:-:S02]  /*15280*/  HADD2.F32 R53, -RZ, R53.H1_H1 ;  /* 0x30000035ff357230 */ /* 0x000fc40000004100 */
[----:B------:R-:W-:Y:S02]  /*15290*/  HADD2.F32 R56, -RZ, R55.H1_H1 ;  /* 0x30000037ff387230 */ /* 0x000fe40000004100 */
[----:B------:R-:W-:Y:S02]  /*152a0*/  HADD2.F32 R36, -RZ, R41.H1_H1 ;  /* 0x30000029ff247230 */ /* 0x000fe40000004100 */
[----:B------:R-:W-:Y:S02]  /*152b0*/  HADD2.F32 R60, -RZ, R58.H0_H0 ;  /* 0x2000003aff3c7230 */ /* 0x000fe40000004100 */
[----:B------:R-:W-:Y:S02]  /*152c0*/  HADD2.F32 R40, -RZ, R51.H0_H0 ;  /* 0x20000033ff287230 */ /* 0x000fe40000004100 */
[----:B------:R-:W-:Y:S02]  /*152d0*/  HADD2.F32 R55, -RZ, R43.H0_H0 ;  /* 0x2000002bff377230 */ /* 0x000fe40000004100 */
[----:B------:R-:W-:Y:S01]  /*152e0*/  FMUL.FTZ R62, R36, R56 ;  /* 0x00000038243e7220 */ /* 0x000fe20000410000 */
[----:B------:R-:W-:-:S02]  /*152f0*/  HADD2.F32 R37, -RZ, R37.H1_H1 ;  /* 0x30000025ff257230 */ /* 0x000fc40000004100 */
[----:B------:R-:W-:Y:S01]  /*15300*/  FMUL.FTZ R61, R36, R53 ;  /* 0x00000035243d7220 */ /* 0x000fe20000410000 */
[----:B------:R-:W-:Y:S02]  /*15310*/  HADD2.F32 R41, -RZ, R47.H0_H0 ;  /* 0x2000002fff297230 */ /* 0x000fe40000004100 */
[C---:B------:R-:W-:Y:S01]  /*15320*/  FMUL.FTZ R64, R40.reuse, R60 ;  /* 0x0000003c28407220 */ /* 0x040fe20000410000 */
[----:B------:R-:W-:Y:S01]  /*15330*/  FMUL.FTZ R63, R40, R55 ;  /* 0x00000037283f7220 */ /* 0x000fe20000410000 */
[C---:B------:R-:W-:Y:S01]  /*15340*/  FFMA.FTZ R36, R37.reuse, R53, -R62 ;  /* 0x0000003525247223 */ /* 0x040fe2000001083e */
[----:B------:R-:W-:Y:S01]  /*15350*/  FFMA.FTZ R40, R37, R56, R61 ;  /* 0x0000003825287223 */ /* 0x000fe2000001003d */
[C---:B------:R-:W-:Y:S01]  /*15360*/  FFMA.FTZ R37, R41.reuse, R55, -R64 ;  /* 0x0000003729257223 */ /* 0x040fe20000010840 */
[----:B------:R-:W-:Y:S01]  /*15370*/  F2FP.F16.E4M3.UNPACK_B R59, R59.H1 ;  /* 0x0000003bff3b723e */ /* 0x000fe200030006ff */
[----:B------:R-:W-:Y:S01]  /*15380*/  FFMA.FTZ R41, R41, R60, R63 ;  /* 0x0000003c29297223 */ /* 0x000fe2000001003f */
[----:B------:R-:W-:Y:S01]  /*15390*/  F2FP.F16.E4M3.UNPACK_B R54, R54.H1 ;  /* 0x00000036ff36723e */ /* 0x000fe200030006ff */
[----:B------:R-:W-:-:S02]  /*153a0*/  HADD2.F32 R60, -RZ, R58.H1_H1 ;  /* 0x3000003aff3c7230 */ /* 0x000fc40000004100 */
[----:B------:R-:W-:Y:S02]  /*153b0*/  HADD2.F32 R51, -RZ, R51.H1_H1 ;  /* 0x30000033ff337230 */ /* 0x000fe40000004100 */
[----:B------:R-:W-:Y:S02]  /*153c0*/  HADD2.F32 R56, -RZ, R43.H1_H1 ;  /* 0x3000002bff387230 */ /* 0x000fe40000004100 */
[----:B------:R-:W-:Y:S02]  /*153d0*/  HADD2.F32 R62, -RZ, R59.H0_H0 ;  /* 0x2000003bff3e7230 */ /* 0x000fe40000004100 */
[----:B------:R-:W-:Y:S02]  /*153e0*/  HADD2.F32 R53, -RZ, R52.H0_H0 ;  /* 0x20000034ff357230 */ /* 0x000fe40000004100 */
[C---:B------:R-:W-:Y:S01]  /*153f0*/  FMUL.FTZ R64, R51.reuse, R60 ;  /* 0x0000003c33407220 */ /* 0x040fe20000410000 */
[----:B------:R-:W-:Y:S02]  /*15400*/  HADD2.F32 R58, -RZ, R54.H0_H0 ;  /* 0x20000036ff3a7230 */ /* 0x000fe40000004100 */
[----:B------:R-:W-:Y:S01]  /*15410*/  FMUL.FTZ R51, R51, R56 ;  /* 0x0000003833337220 */ /* 0x000fe20000410000 */
[----:B------:R-:W-:-:S02]  /*15420*/  HADD2.F32 R47, -RZ, R47.H1_H1 ;  /* 0x3000002fff2f7230 */ /* 0x000fc40000004100 */
[C---:B------:R-:W-:Y:S01]  /*15430*/  FMUL.FTZ R68, R53.reuse, R62 ;  /* 0x0000003e35447220 */ /* 0x040fe20000410000 */
[----:B------:R-:W-:Y:S02]  /*15440*/  HADD2.F32 R43, -RZ, R48.H0_H0 ;  /* 0x20000030ff2b7230 */ /* 0x000fe40000004100 */
[----:B------:R-:W-:Y:S01]  /*15450*/  FMUL.FTZ R53, R53, R58 ;  /* 0x0000003a35357220 */ /* 0x000fe20000410000 */
[----:B------:R-:W-:Y:S01]  /*15460*/  F2FP.F16.E4M3.UNPACK_B R55, R57.H1 ;  /* 0x00000039ff37723e */ /* 0x000fe200030006ff */
[----:B------:R-:W-:Y:S01]  /*15470*/  FFMA.FTZ R66, R47, R60, R51 ;  /* 0x0000003c2f427223 */ /* 0x000fe20000010033 */
[----:B------:R-:W-:Y:S01]  /*15480*/  F2FP.F16.E4M3.UNPACK_B R51, R45.H1 ;  /* 0x0000002dff33723e */ /* 0x000fe200030006ff */
[----:B------:R-:W-:Y:S01]  /*15490*/  FFMA.FTZ R62, R43, R62, R53 ;  /* 0x0000003e2b3e7223 */ /* 0x000fe20000010035 */
[----:B------:R-:W-:Y:S01]  /*154a0*/  FFMA.FTZ R64, R47, R56, -R64 ;  /* 0x000000382f407223 */ /* 0x000fe20000010840 */
[----:B------:R-:W-:Y:S02]  /*154b0*/  HADD2.F32 R53, -RZ, R54.H1_H1 ;  /* 0x30000036ff357230 */ /* 0x000fe40000004100 */
[----:B------:R-:W-:-:S02]  /*154c0*/  HADD2.F32 R59, -RZ, R59.H1_H1 ;  /* 0x3000003bff3b7230 */ /* 0x000fc40000004100 */
[----:B------:R-:W-:Y:S02]  /*154d0*/  HADD2.F32 R52, -RZ, R52.H1_H1 ;  /* 0x30000034ff347230 */ /* 0x000fe40000004100 */
[----:B------:R-:W-:Y:S02]  /*154e0*/  HADD2.F32 R56, -RZ, R55.H0_H0 ;  /* 0x20000037ff387230 */ /* 0x000fe40000004100 */
[----:B------:R-:W-:Y:S02]  /*154f0*/  HADD2.F32 R47, -RZ, R50.H0_H0 ;  /* 0x20000032ff2f7230 */ /* 0x000fe40000004100 */
[----:B------:R-:W-:Y:S02]  /*15500*/  HADD2.F32 R54, -RZ, R51.H0_H0 ;  /* 0x20000033ff367230 */ /* 0x000fe40000004100 */
[----:B------:R-:W-:Y:S01]  /*15510*/  FFMA.FTZ R68, R43, R58, -R68 ;  /* 0x0000003a2b447223 */ /* 0x000fe20000010844 */
[----:B------:R-:W-:Y:S02]  /*15520*/  HADD2.F32 R48, -RZ, R48.H1_H1 ;  /* 0x30000030ff307230 */ /* 0x000fe40000004100 */
[C---:B------:R-:W-:Y:S01]  /*15530*/  FMUL.FTZ R61, R52.reuse, R59 ;  /* 0x0000003b343d7220 */ /* 0x040fe20000410000 */
[----:B------:R-:W-:Y:S01]  /*15540*/  FMUL.FTZ R58, R52, R53 ;  /* 0x00000035343a7220 */ /* 0x000fe20000410000 */
[----:B------:R-:W-:-:S02]  /*15550*/  HADD2.F32 R43, -RZ, R46.H0_H0 ;  /* 0x2000002eff2b7230 */ /* 0x000fc40000004100 */
[C---:B------:R-:W-:Y:S01]  /*15560*/  FMUL.FTZ R52, R47.reuse, R56 ;  /* 0x000000382f347220 */ /* 0x040fe20000410000 */
[-C--:B------:R-:W-:Y:S01]  /*15570*/  FMUL.FTZ R47, R47, R54.reuse ;  /* 0x000000362f2f7220 */ /* 0x080fe20000410000 */
[----:B------:R-:W-:Y:S02]  /*15580*/  HADD2.F32 R55, -RZ, R55.H1_H1 ;  /* 0x30000037ff377230 */ /* 0x000fe40000004100 */
[----:B------:R-:W-:Y:S01]  /*15590*/  HADD2.F32 R50, -RZ, R50.H1_H1 ;  /* 0x30000032ff327230 */ /* 0x000fe20000004100 */
[----:B------:R-:W-:Y:S01]  /*155a0*/  F2FP.F16.E4M3.UNPACK_B R57, R57 ;  /* 0x00000039ff39723e */ /* 0x000fe200020006ff */
[----:B------:R-:W-:Y:S02]  /*155b0*/  HADD2.F32 R51, -RZ, R51.H1_H1 ;  /* 0x30000033ff337230 */ /* 0x000fe40000004100 */
[C---:B------:R-:W-:Y:S01]  /*155c0*/  FFMA.FTZ R61, R48.reuse, R53, -R61 ;  /* 0x00000035303d7223 */ /* 0x040fe2000001083d */
[----:B------:R-:W-:Y:S01]  /*155d0*/  FFMA.FTZ R63, R48, R59, R58 ;  /* 0x0000003b303f7223 */ /* 0x000fe2000001003a */
[C---:B------:R-:W-:Y:S01]  /*155e0*/  FFMA.FTZ R53, R43.reuse, R54, -R52 ;  /* 0x000000362b357223 */ /* 0x040fe20000010834 */
[----:B------:R-:W-:Y:S01]  /*155f0*/  FFMA.FTZ R58, R43, R56, R47 ;  /* 0x000000382b3a7223 */ /* 0x000fe2000001002f */
[----:B------:R-:W-:-:S02]  /*15600*/  HADD2.F32 R46, -RZ, R46.H1_H1 ;  /* 0x3000002eff2e7230 */ /* 0x000fc40000004100 */
[C---:B------:R-:W-:Y:S01]  /*15610*/  FMUL.FTZ R43, R50.reuse, R55 ;  /* 0x00000037322b7220 */ /* 0x040fe20000410000 */
[----:B------:R-:W-:Y:S01]  /*15620*/  F2FP.F16.E4M3.UNPACK_B R47, R45 ;  /* 0x0000002dff2f723e */ /* 0x000fe200020006ff */
[-C--:B------:R-:W-:Y:S01]  /*15630*/  FMUL.FTZ R50, R50, R51.reuse ;  /* 0x0000003332327220 */ /* 0x080fe20000410000 */
[----:B------:R-:W-:Y:S02]  /*15640*/  HADD2.F32 R48, -RZ, R57.H0_H0 ;  /* 0x20000039ff307230 */ /* 0x000fe40000004100 */
[----:B------:R-:W-:Y:S02]  /*15650*/  HADD2.F32 R45, -RZ, R49.H0_H0 ;  /* 0x20000031ff2d7230 */ /* 0x000fe40000004100 */
[C---:B------:R-:W-:Y:S01]  /*15660*/  FFMA.FTZ R60, R46.reuse, R51, -R43 ;  /* 0x000000332e3c7223 */ /* 0x040fe2000001082b */
[----:B------:R-:W-:Y:S01]  /*15670*/  FFMA.FTZ R55, R46, R55, R50 ;  /* 0x000000372e377223 */ /* 0x000fe20000010032 */
[----:B------:R-:W-:Y:S02]  /*15680*/  HADD2.F32 R46, -RZ, R47.H0_H0 ;  /* 0x2000002fff2e7230 */ /* 0x000fe40000004100 */
[----:B------:R-:W-:-:S02]  /*15690*/  HADD2.F32 R43, -RZ, R39.H0_H0 ;  /* 0x20000027ff2b7230 */ /* 0x000fc40000004100 */
[----:B------:R-:W-:Y:S01]  /*156a0*/  FMUL.FTZ R52, R45, R48 ;  /* 0x000000302d347220 */ /* 0x000fe20000410000 */
[----:B------:R-:W-:Y:S01]  /*156b0*/  LOP3.LUT R28, R21, 0xff000000, R30, 0xf8, !PT ;  /* 0xff000000151c7812 */ /* 0x000fe200078ef81e */
[----:B------:R-:W-:Y:S01]  /*156c0*/  FMUL.FTZ R54, R45, R46 ;  /* 0x0000002e2d367220 */ /* 0x000fe20000410000 */
[----:B------:R-:W-:Y:S01]  /*156d0*/  F2FP.F16.E4M3.UNPACK_B R30, R42 ;  /* 0x0000002aff1e723e */ /* 0x000fe200020006ff */
[----:B------:R-:W-:Y:S01]  /*156e0*/  FFMA.FTZ R52, R43, R46, -R52 ;  /* 0x0000002e2b347223 */ /* 0x000fe20000010834 */
[----:B------:R-:W-:Y:S01]  /*156f0*/  HADD2.F32 R50, -RZ, R57.H1_H1 ;  /* 0x30000039ff327230 */ /* 0x000fe20000004100 */
[----:B------:R-:W-:Y:S01]  /*15700*/  F2FP.F16.E4M3.UNPACK_B R42, R42.H1 ;  /* 0x0000002aff2a723e */ /* 0x000fe200030006ff */
[----:B------:R-:W-:Y:S02]  /*15710*/  HADD2.F32 R49, -RZ, R49.H1_H1 ;  /* 0x30000031ff317230 */ /* 0x000fe40000004100 */
[----:B------:R-:W-:Y:S01]  /*15720*/  HADD2.F32 R46, -RZ, R47.H1_H1 ;  /* 0x3000002fff2e7230 */ /* 0x000fe20000004100 */
[----:B------:R-:W-:Y:S01]  /*15730*/  F2FP.F16.E4M3.UNPACK_B R47, R28.H1 ;  /* 0x0000001cff2f723e */ /* 0x000fe200030006ff */
[----:B------:R-:W-:Y:S01]  /*15740*/  HADD2.F32 R39, -RZ, R39.H1_H1 ;  /* 0x30000027ff277230 */ /* 0x000fe20000004100 */
[----:B------:R-:W-:Y:S01]  /*15750*/  F2FP.F16.E4M3.UNPACK_B R21, R38 ;  /* 0x00000026ff15723e */ /* 0x000fe200020006ff */
[----:B------:R-:W-:Y:S01]  /*15760*/  FMUL.FTZ R56, R49, R50 ;  /* 0x0000003231387220 */ /* 0x000fe20000410000 */
[----:B------:R-:W-:Y:S01]  /*15770*/  F2FP.F16.E4M3.UNPACK_B R38, R38.H1 ;  /* 0x00000026ff26723e */ /* 0x000fe200030006ff */
[----:B------:R-:W-:Y:S01]  /*15780*/  FFMA.FTZ R54, R43, R48, R54 ;  /* 0x000000302b367223 */ /* 0x000fe20000010036 */
[----:B------:R-:W-:Y:S01]  /*15790*/  F2FP.F16.E4M3.UNPACK_B R45, R20.H1 ;  /* 0x00000014ff2d723e */ /* 0x000fe200030006ff */
[----:B------:R-:W-:Y:S01]  /*157a0*/  FMUL.FTZ R51, R49, R46 ;  /* 0x0000002e31337220 */ /* 0x000fe20000410000 */
[----:B------:R-:W-:-:S02]  /*157b0*/  HADD2.F32 R48, -RZ, R47.H0_H0 ;  /* 0x2000002fff307230 */ /* 0x000fc40000004100 */
[----:B------:R-:W-:Y:S02]  /*157c0*/  HADD2.F32 R43, -RZ, R42.H0_H0 ;  /* 0x2000002aff2b7230 */ /* 0x000fe40000004100 */
[C---:B------:R-:W-:Y:S01]  /*157d0*/  FFMA.FTZ R49, R39.reuse, R46, -R56 ;  /* 0x0000002e27317223 */ /* 0x040fe20000010838 */
[----:B------:R-:W-:Y:S01]  /*157e0*/  FFMA.FTZ R51, R39, R50, R51 ;  /* 0x0000003227337223 */ /* 0x000fe20000010033 */
[--C-:B------:R-:W-:Y:S02]  /*157f0*/  HADD2.F32 R46, -RZ, R45.reuse.H0_H0 ;  /* 0x2000002dff2e7230 */ /* 0x100fe40000004100 */
[----:B------:R-:W-:Y:S02]  /*15800*/  HADD2.F32 R39, -RZ, R38.H0_H0 ;  /* 0x20000026ff277230 */ /* 0x000fe40000004100 */
[----:B------:R-:W-:Y:S01]  /*15810*/  FMUL.FTZ R50, R43, R48 ;  /* 0x000000302b327220 */ /* 0x000fe20000410000 */
[----:B------:R-:W-:Y:S02]  /*15820*/  HADD2.F32 R45, -RZ, R45.H1_H1 ;  /* 0x3000002dff2d7230 */ /* 0x000fe40000004100 */
[----:B------:R-:W-:-:S02]  /*15830*/  HADD2.F32 R47, -RZ, R47.H1_H1 ;  /* 0x3000002fff2f7230 */ /* 0x000fc40000004100 */
[----:B------:R-:W-:Y:S02]  /*15840*/  HADD2.F32 R42, -RZ, R42.H1_H1 ;  /* 0x3000002aff2a7230 */ /* 0x000fe40000004100 */
[-C--:B------:R-:W-:Y:S01]  /*15850*/  FMUL.FTZ R56, R43, R46.reuse ;  /* 0x0000002e2b387220 */ /* 0x080fe20000410000 */
[C---:B------:R-:W-:Y:S01]  /*15860*/  FFMA.FTZ R50, R39.reuse, R46, -R50 ;  /* 0x0000002e27327223 */ /* 0x040fe20000010832 */
[----:B------:R-:W-:Y:S02]  /*15870*/  HADD2.F32 R38, -RZ, R38.H1_H1 ;  /* 0x30000026ff267230 */ /* 0x000fe40000004100 */
[C---:B------:R-:W-:Y:S01]  /*15880*/  FMUL.FTZ R43, R42.reuse, R47 ;  /* 0x0000002f2a2b7220 */ /* 0x040fe20000410000 */
[-C--:B------:R-:W-:Y:S01]  /*15890*/  FMUL.FTZ R46, R42, R45.reuse ;  /* 0x0000002d2a2e7220 */ /* 0x080fe20000410000 */
[----:B------:R-:W-:Y:S02]  /*158a0*/  F2FP.F16.E4M3.UNPACK_B R42, R28 ;  /* 0x0000001cff2a723e */ /* 0x000fe400020006ff */
[----:B------:R-:W-:Y:S01]  /*158b0*/  F2FP.F16.E4M3.UNPACK_B R20, R20 ;  /* 0x00000014ff14723e */ /* 0x000fe200020006ff */
[----:B------:R-:W-:Y:S01]  /*158c0*/  FFMA.FTZ R57, R38, R45, -R43 ;  /* 0x0000002d26397223 */ /* 0x000fe2000001082b */
[----:B------:R-:W-:Y:S01]  /*158d0*/  FFMA.FTZ R56, R39, R48, R56 ;  /* 0x0000003027387223 */ /* 0x000fe20000010038 */
[----:B------:R-:W-:-:S02]  /*158e0*/  HADD2.F32 R43, -RZ, R42.H0_H0 ;  /* 0x2000002aff2b7230 */ /* 0x000fc40000004100 */
[----:B------:R-:W-:Y:S01]  /*158f0*/  FFMA.FTZ R59, R38, R47, R46 ;  /* 0x0000002f263b7223 */ /* 0x000fe2000001002e */
[----:B------:R-:W-:Y:S02]  /*15900*/  HADD2.F32 R28, -RZ, R30.H0_H0 ;  /* 0x2000001eff1c7230 */ /* 0x000fe40000004100 */
[----:B------:R-:W-:Y:S02]  /*15910*/  HADD2.F32 R39, -RZ, R20.H0_H0 ;  /* 0x20000014ff277230 */ /* 0x000fe40000004100 */
[----:B------:R-:W-:Y:S02]  /*15920*/  HADD2.F32 R42, -RZ, R42.H1_H1 ;  /* 0x3000002aff2a7230 */ /* 0x000fe40000004100 */
[----:B------:R-:W-:Y:S02]  /*15930*/  HADD2.F32 R30, -RZ, R30.H1_H1 ;  /* 0x3000001eff1e7230 */ /* 0x000fe40000004100 */
[----:B------:R-:W-:Y:S02]  /*15940*/  HADD2.F32 R38, -RZ, R20.H1_H1 ;  /* 0x30000014ff267230 */ /* 0x000fe40000004100 */
[----:B------:R-:W-:Y:S01]  /*15950*/  FMUL.FTZ R45, R28, R43 ;  /* 0x0000002b1c2d7220 */ /* 0x000fe20000410000 */
[----:B------:R-:W-:-:S02]  /*15960*/  HADD2.F32 R20, -RZ, R21.H0_H0 ;  /* 0x20000015ff147230 */ /* 0x000fc40000004100 */
[-C--:B------:R-:W-:Y:S01]  /*15970*/  FMUL.FTZ R28, R28, R39.reuse ;  /* 0x000000271c1c7220 */ /* 0x080fe20000410000 */
[----:B------:R-:W-:Y:S02]  /*15980*/  HADD2.F32 R21, -RZ, R21.H1_H1 ;  /* 0x30000015ff157230 */ /* 0x000fe40000004100 */
[C---:B------:R-:W-:Y:S01]  /*15990*/  FMUL.FTZ R46, R30.reuse, R42 ;  /* 0x0000002a1e2e7220 */ /* 0x040fe20000410000 */
[-C--:B------:R-:W-:Y:S01]  /*159a0*/  FMUL.FTZ R47, R30, R38.reuse ;  /* 0x000000261e2f7220 */ /* 0x080fe20000410000 */
[C---:B------:R-:W-:Y:S01]  /*159b0*/  FFMA.FTZ R30, R20.reuse, R39, -R45 ;  /* 0x00000027141e7223 */ /* 0x040fe2000001082d */
[----:B------:R-:W-:Y:S01]  /*159c0*/  FFMA.FTZ R20, R20, R43, R28 ;  /* 0x0000002b14147223 */ /* 0x000fe2000001001c */
[C---:B------:R-:W-:Y:S01]  /*159d0*/  FFMA.FTZ R39, R21.reuse, R38, -R46 ;  /* 0x0000002615277223 */ /* 0x040fe2000001082e */
[----:B------:R-:W-:Y:S01]  /*159e0*/  F2FP.SATFINITE.E4M3.F32.PACK_AB_MERGE_C R31, R36, R31, RZ ;  /* 0x0000001f241f723e */ /* 0x000fe200048070ff */
[----:B------:R-:W-:Y:S01]  /*159f0*/  FFMA.FTZ R47, R21, R42, R47 ;  /* 0x0000002a152f7223 */ /* 0x000fe2000001002f */
[----:B------:R-:W-:-:S02]  /*15a00*/  F2FP.SATFINITE.E4M3.F32.PACK_AB_MERGE_C R61, R61, R68, RZ ;  /* 0x000000443d3d723e */ /* 0x000fc400048070ff */
[----:B------:R-:W-:Y:S02]  /*15a10*/  F2FP.SATFINITE.E4M3.F32.PACK_AB_MERGE_C R35, R40, R35, RZ ;  /* 0x000000232823723e */ /* 0x000fe400048070ff */
[----:B------:R-:W-:Y:S02]  /*15a20*/  F2FP.SATFINITE.E4M3.F32.PACK_AB_MERGE_C R28, R60, R53, RZ ;  /* 0x000000353c1c723e */ /* 0x000fe400048070ff */
[----:B------:R-:W-:Y:S02]  /*15a30*/  F2FP.SATFINITE.E4M3.F32.PACK_AB_MERGE_C R50, R57, R50, RZ ;  /* 0x000000323932723e */ /* 0x000fe400048070ff */
[----:B------:R-:W-:Y:S02]  /*15a40*/  F2FP.SATFINITE.E4M3.F32.PACK_AB_MERGE_C R62, R63, R62, RZ ;  /* 0x0000003e3f3e723e */ /* 0x000fe400048070ff */
[----:B------:R-:W-:Y:S02]  /*15a50*/  F2FP.SATFINITE.E4M3.F32.PACK_AB_MERGE_C R55, R55, R58, RZ ;  /* 0x0000003a3737723e */ /* 0x000fe400048070ff */
[----:B------:R-:W-:-:S02]  /*15a60*/  F2FP.SATFINITE.E4M3.F32.PACK_AB_MERGE_C R56, R59, R56, RZ ;  /* 0x000000383b38723e */ /* 0x000fc400048070ff */
[----:B------:R-:W-:Y:S02]  /*15a70*/  F2FP.SATFINITE.E4M3.F32.PACK_AB_MERGE_C R29, R32, R29, R31 ;  /* 0x0000001d201d723e */ /* 0x000fe4000480701f */
[----:B------:R-:W-:Y:S02]  /*15a80*/  F2FP.SATFINITE.E4M3.F32.PACK_AB_MERGE_C R31, R64, R37, R61 ;  /* 0x00000025401f723e */ /* 0x000fe4000480703d */
[----:B------:R-:W-:Y:S02]  /*15a90*/  F2FP.SATFINITE.E4M3.F32.PACK_AB_MERGE_C R33, R34, R33, R35 ;  /* 0x000000212221723e */ /* 0x000fe40004807023 */
[----:B------:R-:W-:Y:S02]  /*15aa0*/  F2FP.SATFINITE.E4M3.F32.PACK_AB_MERGE_C R28, R49, R52, R28 ;  /* 0x00000034311c723e */ /* 0x000fe4000480701c */
[----:B------:R-:W-:Y:S02]  /*15ab0*/  F2FP.SATFINITE.E4M3.F32.PACK_AB_MERGE_C R30, R39, R30, R50 ;  /* 0x0000001e271e723e */ /* 0x000fe40004807032 */
[----:B------:R-:W-:-:S02]  /*15ac0*/  F2FP.SATFINITE.E4M3.F32.PACK_AB_MERGE_C R35, R66, R41, R62 ;  /* 0x000000294223723e */ /* 0x000fc4000480703e */
[----:B------:R-:W-:Y:S02]  /*15ad0*/  F2FP.SATFINITE.E4M3.F32.PACK_AB_MERGE_C R32, R51, R54, R55 ;  /* 0x000000363320723e */ /* 0x000fe40004807037 */
[----:B------:R-:W-:Y:S01]  /*15ae0*/  F2FP.SATFINITE.E4M3.F32.PACK_AB_MERGE_C R34, R47, R20, R56 ;  /* 0x000000142f22723e */ /* 0x000fe20004807038 */
[----:B------:R0:W-:Y:S04]  /*15af0*/  STS.128 [R65+0x14400], R28 ;  /* 0x0144001c41007388 */ /* 0x0001e80000000c00 */
[----:B------:R0:W-:Y:S02]  /*15b00*/  STS.128 [R0+0x14400], R32 ;  /* 0x0144002000007388 */ /* 0x0001e40000000c00 */
.L_x_576:
[----:B------:R-:W-:Y:S05]  /*15b10*/  BSYNC B1 ;  /* 0x0000000000017941 */ /* 0x000fea0003800000 */
.L_x_575:
[----:B------:R-:W-:Y:S04]  /*15b20*/  BSSY B1, `(.L_x_577) ;  /* 0x0000101000017945 */ /* 0x000fe80003800000 */
[----:B------:R-:W-:Y:S05]  /*15b30*/  @P1 BRA `(.L_x_578) ;  /* 0x0000000c00fc1947 */ /* 0x000fea0003800000 */
[----:B------:R-:W3:Y:S01]  /*15b40*/  LDL R59, [R1+0x40] ;  /* 0x00004000013b7983 */ /* 0x000ee20000100800 */
[----:B0----5:R-:W-:Y:S02]  /*15b50*/  SHF.R.U32.HI R0, RZ, 0x8, R12 ;  /* 0x00000008ff007819 */ /* 0x021fe4000001160c */
[----:B-1----:R-:W-:Y:S02]  /*15b60*/  LOP3.LUT R21, R12, 0xff, RZ, 0xc0, !PT ;  /* 0x000000ff0c157812 */ /* 0x002fe400078ec0ff */
[----:B------:R-:W-:Y:S02]  /*15b70*/  LOP3.LUT R20, R0, 0xff, RZ, 0xc0, !PT ;  /* 0x000000ff00147812 */ /* 0x000fe400078ec0ff */
[----:B------:R-:W-:Y:S02]  /*15b80*/  LEA.HI R0, R3, R170, RZ, 0x1c ;  /* 0x000000aa03007211 */ /* 0x000fe400078fe0ff */
[----:B----4-:R-:W-:Y:S02]  /*15b90*/  PRMT R37, R20, 0x7604, R21 ;  /* 0x0000760414257816 */ /* 0x010fe40000000015 */
[----:B------:R-:W-:-:S02]  /*15ba0*/  SHF.R.S32.HI R21, RZ, 0x1f, R0 ;  /* 0x0000001fff157819 */ /* 0x000fc40000011400 */
[----:B------:R-:W-:Y:S02]  /*15bb0*/  SHF.R.U32.HI R32, RZ, 0x8, R15 ;  /* 0x00000008ff207819 */ /* 0x000fe4000001160f */
[----:B------:R-:W-:Y:S01]  /*15bc0*/  LEA.HI R20, R21, R0, RZ, 0x2 ;  /* 0x0000000015147211 */ /* 0x000fe200078f10ff */
[----:B------:R-:W-:Y:S01]  /*15bd0*/  IMAD.SHL.U32 R0, R0, 0x10, RZ ;  /* 0x0000001000007824 */ /* 0x000fe200078e00ff */
[----:B------:R-:W-:Y:S02]  /*15be0*/  LOP3.LUT R31, R15, 0xff, RZ, 0xc0, !PT ;  /* 0x000000ff0f1f7812 */ /* 0x000fe400078ec0ff */
[----:B------:R-:W-:Y:S01]  /*15bf0*/  SHF.R.U32.HI R30, RZ, 0x8, R4 ;  /* 0x00000008ff1e7819 */ /* 0x000fe20000011604 */
[----:B------:R-:W-:Y:S01]  /*15c00*/  IMAD.SHL.U32 R20, R20, 0x800, RZ ;  /* 0x0000080014147824 */ /* 0x000fe200078e00ff */
[----:B------:R-:W-:Y:S02]  /*15c10*/  LOP3.LUT R21, R205, 0x30, R0, 0xf8, !PT ;  /* 0x00000030cd157812 */ /* 0x000fe400078ef800 */
[----:B------:R-:W-:-:S02]  /*15c20*/  LOP3.LUT R0, R32, 0xff, RZ, 0xc0, !PT ;  /* 0x000000ff20007812 */ /* 0x000fc400078ec0ff */
[----:B------:R-:W-:Y:S02]  /*15c30*/  SHF.R.U32.HI R28, RZ, 0x8, R13 ;  /* 0x00000008ff1c7819 */ /* 0x000fe4000001160d */
[----:B------:R-:W-:Y:S02]  /*15c40*/  LOP3.LUT R33, R4, 0xff, RZ, 0xc0, !PT ;  /* 0x000000ff04217812 */ /* 0x000fe400078ec0ff */
[----:B------:R-:W-:Y:S02]  /*15c50*/  LOP3.LUT R30, R30, 0xff, RZ, 0xc0, !PT ;  /* 0x000000ff1e1e7812 */ /* 0x000fe400078ec0ff */
[----:B------:R-:W-:Y:S02]  /*15c60*/  PRMT R41, R0, 0x7604, R31 ;  /* 0x0000760400297816 */ /* 0x000fe4000000001f */
[----:B------:R-:W-:Y:S02]  /*15c70*/  LOP3.LUT R21, R21, R206, RZ, 0x3c, !PT ;  /* 0x000000ce15157212 */ /* 0x000fe400078e3cff */
[----:B------:R-:W-:-:S02]  /*15c80*/  LOP3.LUT R20, R20, 0xffffe000, RZ, 0xc0, !PT ;  /* 0xffffe00014147812 */ /* 0x000fc400078ec0ff */
[----:B------:R-:W-:Y:S02]  /*15c90*/  SHF.R.U32.HI R0, RZ, 0x8, R5 ;  /* 0x00000008ff007819 */ /* 0x000fe40000011605 */
[----:B------:R-:W-:Y:S02]  /*15ca0*/  LOP3.LUT R29, R13, 0xff, RZ, 0xc0, !PT ;  /* 0x000000ff0d1d7812 */ /* 0x000fe400078ec0ff */
[----:B------:R-:W-:Y:S02]  /*15cb0*/  LOP3.LUT R28, R28, 0xff, RZ, 0xc0, !PT ;  /* 0x000000ff1c1c7812 */ /* 0x000fe400078ec0ff */
[----:B------:R-:W-:Y:S02]  /*15cc0*/  PRMT R43, R30, 0x7604, R33 ;  /* 0x000076041e2b7816 */ /* 0x000fe40000000021 */
[----:B------:R-:W-:Y:S02]  /*15cd0*/  IADD3 R21, R21, R207, R20 ;  /* 0x000000cf15157210 */ /* 0x000fe40007ffe014 */
[----:B------:R-:W-:-:S02]  /*15ce0*/  LOP3.LUT R33, R5, 0xff, RZ, 0xc0, !PT ;  /* 0x000000ff05217812 */ /* 0x000fc400078ec0ff */
[----:B------:R-:W-:Y:S02]  /*15cf0*/  SHF.R.U32.HI R32, RZ, 0x8, R7 ;  /* 0x00000008ff207819 */ /* 0x000fe40000011607 */
[----:B------:R-:W-:Y:S02]  /*15d00*/  LOP3.LUT R0, R0, 0xff, RZ, 0xc0, !PT ;  /* 0x000000ff00007812 */ /* 0x000fe400078ec0ff */
[----:B------:R-:W-:Y:S02]  /*15d10*/  SHF.R.U32.HI R20, RZ, 0x8, R6 ;  /* 0x00000008ff147819 */ /* 0x000fe40000011606 */
[----:B------:R-:W-:Y:S02]  /*15d20*/  PRMT R36, R28, 0x7604, R29 ;  /* 0x000076041c247816 */ /* 0x000fe4000000001d */
[----:B------:R-:W-:Y:S02]  /*15d30*/  SHF.R.U32.HI R28, RZ, 0x8, R14 ;  /* 0x00000008ff1c7819 */ /* 0x000fe4000001160e */
[----:B------:R-:W-:-:S02]  /*15d40*/  LOP3.LUT R35, R6, 0xff, RZ, 0xc0, !PT ;  /* 0x000000ff06237812 */ /* 0x000fc400078ec0ff */
[----:B------:R-:W-:Y:S02]  /*15d50*/  LOP3.LUT R32, R32, 0xff, RZ, 0xc0, !PT ;  /* 0x000000ff20207812 */ /* 0x000fe400078ec0ff */
[----:B------:R-:W-:Y:S01]  /*15d60*/  PRMT R45, R0, 0x7604, R33 ;  /* 0x00007604002d7816 */ /* 0x000fe20000000021 */
[----:B------:R-:W-:Y:S01]  /*15d70*/  IMAD.IADD R0, R18, 0x1, R21 ;  /* 0x0000000112007824 */ /* 0x000fe200078e0215 */
[----:B------:R-:W-:Y:S02]  /*15d80*/  LOP3.LUT R20, R20, 0xff, RZ, 0xc0, !PT ;  /* 0x000000ff14147812 */ /* 0x000fe400078ec0ff */
[----:B------:R-:W-:Y:S02]  /*15d90*/  LOP3.LUT R47, R7, 0xff, RZ, 0xc0, !PT ;  /* 0x000000ff072f7812 */ /* 0x000fe400078ec0ff */
[----:B------:R-:W-:Y:S02]  /*15da0*/  LOP3.LUT R29, R14, 0xff, RZ, 0xc0, !PT ;  /* 0x000000ff0e1d7812 */ /* 0x000fe400078ec0ff */
[----:B------:R-:W-:-:S02]  /*15db0*/  LOP3.LUT R28, R28, 0xff, RZ, 0xc0, !PT ;  /* 0x000000ff1c1c7812 */ /* 0x000fc400078ec0ff */
[----:B------:R-:W-:Y:S02]  /*15dc0*/  PRMT R49, R20, 0x7604, R35 ;  /* 0x0000760414317816 */ /* 0x000fe40000000023 */
[----:B------:R-:W-:Y:S02]  /*15dd0*/  PRMT R51, R32, 0x7604, R47 ;  /* 0x0000760420337816 */ /* 0x000fe4000000002f */
[----:B------:R-:W0:Y:S01]  /*15de0*/  LDS.128 R32, [R0+0x14400] ;  /* 0x0144000000207984 */ /* 0x000e220000000c00 */
[----:B--2---:R-:W-:Y:S02]  /*15df0*/  PRMT R39, R28, 0x7604, R29 ;  /* 0x000076041c277816 */ /* 0x004fe4000000001d */
[----:B------:R-:W-:Y:S02]  /*15e00*/  SHF.R.U32.HI R21, RZ, 0x10, R13 ;  /* 0x00000010ff157819 */ /* 0x000fe4000001160d */
[----:B------:R-:W-:Y:S02]  /*15e10*/  SHF.R.U32.HI R20, RZ, 0x10, R12 ;  /* 0x00000010ff147819 */ /* 0x000fe4000001160c */
[----:B------:R-:W-:-:S02]  /*15e20*/  LOP3.LUT R21, R21, 0xff, RZ, 0xc0, !PT ;  /* 0x000000ff15157812 */ /* 0x000fc400078ec0ff */
[----:B------:R-:W-:Y:S02]  /*15e30*/  LOP3.LUT R20, R20, 0xff, RZ, 0xc0, !PT ;  /* 0x000000ff14147812 */ /* 0x000fe400078ec0ff */
[----:B------:R-:W-:Y:S02]  /*15e40*/  SHF.R.U32.HI R38, RZ, 0x10, R14 ;  /* 0x00000010ff267819 */ /* 0x000fe4000001160e */
[----:B------:R-:W-:Y:S02]  /*15e50*/  PRMT R21, R21, 0x7054, R36 ;  /* 0x0000705415157816 */ /* 0x000fe40000000024 */
[----:B------:R-:W-:Y:S02]  /*15e60*/  SHF.R.U32.HI R36, RZ, 0x10, R5 ;  /* 0x00000010ff247819 */ /* 0x000fe40000011605 */
[----:B------:R-:W-:Y:S02]  /*15e70*/  PRMT R37, R20, 0x7054, R37 ;  /* 0x0000705414257816 */ /* 0x000fe40000000025 */
[----:B------:R-:W-:-:S02]  /*15e80*/  SHF.R.U32.HI R40, RZ, 0x10, R15 ;  /* 0x00000010ff287819 */ /* 0x000fc4000001160f */
[----:B------:R-:W-:Y:S02]  /*15e90*/  LOP3.LUT R38, R38, 0xff, RZ, 0xc0, !PT ;  /* 0x000000ff26267812 */ /* 0x000fe400078ec0ff */
[----:B------:R-:W-:Y:S02]  /*15ea0*/  SHF.R.U32.HI R20, RZ, 0x10, R4 ;  /* 0x00000010ff147819 */ /* 0x000fe40000011604 */
[----:B------:R-:W-:Y:S02]  /*15eb0*/  LOP3.LUT R36, R36, 0xff, RZ, 0xc0, !PT ;  /* 0x000000ff24247812 */ /* 0x000fe400078ec0ff */
[----:B------:R-:W-:Y:S02]  /*15ec0*/  LOP3.LUT R40, R40, 0xff, RZ, 0xc0, !PT ;  /* 0x000000ff28287812 */ /* 0x000fe400078ec0ff */
[----:B------:R-:W-:Y:S02]  /*15ed0*/  PRMT R39, R38, 0x7054, R39 ;  /* 0x0000705426277816 */ /* 0x000fe40000000027 */
[----:B------:R-:W-:-:S02]  /*15ee0*/  LOP3.LUT R20, R20, 0xff, RZ, 0xc0, !PT ;  /* 0x000000ff14147812 */ /* 0x000fc400078ec0ff */
[----:B------:R-:W-:Y:S02]  /*15ef0*/  SHF.R.U32.HI R38, RZ, 0x10, R6 ;  /* 0x00000010ff267819 */ /* 0x000fe40000011606 */
[----:B------:R-:W-:Y:S02]  /*15f00*/  PRMT R47, R36, 0x7054, R45 ;  /* 0x00007054242f7816 */ /* 0x000fe4000000002d */
[----:B------:R-:W-:Y:S02]  /*15f10*/  PRMT R41, R40, 0x7054, R41 ;  /* 0x0000705428297816 */ /* 0x000fe40000000029 */
[----:B------:R-:W-:Y:S02]  /*15f20*/  PRMT R43, R20, 0x7054, R43 ;  /* 0x00007054142b7816 */ /* 0x000fe4000000002b */
[----:B------:R-:W-:Y:S02]  /*15f30*/  LOP3.LUT R38, R38, 0xff, RZ, 0xc0, !PT ;  /* 0x000000ff26267812 */ /* 0x000fe400078ec0ff */
[----:B------:R-:W-:-:S02]  /*15f40*/  LOP3.LUT R47, R47, 0xff000000, R5, 0xf8, !PT ;  /* 0xff0000002f2f7812 */ /* 0x000fc400078ef805 */
[----:B------:R-:W-:Y:S02]  /*15f50*/  LOP3.LUT R21, R21, 0xff000000, R13, 0xf8, !PT ;  /* 0xff00000015157812 */ /* 0x000fe400078ef80d */
[----:B------:R-:W-:Y:S02]  /*15f60*/  SHF.R.U32.HI R40, RZ, 0x10, R7 ;  /* 0x00000010ff287819 */ /* 0x000fe40000011607 */
[----:B------:R-:W-:Y:S02]  /*15f70*/  LOP3.LUT R45, R41, 0xff000000, R15, 0xf8, !PT ;  /* 0xff000000292d7812 */ /* 0x000fe400078ef80f */
[----:B------:R-:W-:Y:S02]  /*15f80*/  LOP3.LUT R48, R43, 0xff000000, R4, 0xf8, !PT ;  /* 0xff0000002b307812 */ /* 0x000fe400078ef804 */
[----:B------:R-:W-:Y:S02]  /*15f90*/  PRMT R49, R38, 0x7054, R49 ;  /* 0x0000705426317816 */ /* 0x000fe40000000031 */
[----:B------:R-:W-:-:S02]  /*15fa0*/  F2FP.F16.E4M3.UNPACK_B R43, R47 ;  /* 0x0000002fff2b723e */ /* 0x000fc400020006ff */
[----:B0-----:R-:W-:Y:S02]  /*15fb0*/  F2FP.F16.E4M3.UNPACK_B R15, R33 ;  /* 0x00000021ff0f723e */ /* 0x001fe400020006ff */
[----:B------:R-:W-:Y:S01]  /*15fc0*/  LOP3.LUT R42, R37, 0xff000000, R12, 0xf8, !PT ;  /* 0xff000000252a7812 */ /* 0x000fe200078ef80c */
[----:B------:R-:W-:Y:S01]  /*15fd0*/  HADD2.F32 R46, -RZ, R43.H0_H0 ;  /* 0x2000002bff2e7230 */ /* 0x000fe20000004100 */
[----:B------:R-:W-:Y:S02]  /*15fe0*/  F2FP.F16.E4M3.UNPACK_B R20, R21 ;  /* 0x00000015ff14723e */ /* 0x000fe400020006ff */
[----:B------:R-:W-:Y:S02]  /*15ff0*/  LOP3.LUT R40, R40, 0xff, RZ, 0xc0, !PT ;  /* 0x000000ff28287812 */ /* 0x000fe400078ec0ff */
[----:B------:R-:W-:Y:S01]  /*16000*/  LOP3.LUT R12, R39, 0xff000000, R14, 0xf8, !PT ;  /* 0xff000000270c7812 */ /* 0x000fe200078ef80e */
[----:B------:R-:W-:Y:S01]  /*16010*/  HADD2.F32 R41, -RZ, R20.H0_H0 ;  /* 0x20000014ff297230 */ /* 0x000fe20000004100 */
[----:B------:R-:W-:Y:S01]  /*16020*/  LOP3.LUT R5, R49, 0xff000000, R6, 0xf8, !PT ;  /* 0xff00000031057812 */ /* 0x000fe200078ef806 */
[--C-:B------:R-:W-:Y:S01]  /*16030*/  HADD2.F32 R6, -RZ, R15.reuse.H0_H0 ;  /* 0x2000000fff067230 */ /* 0x100fe20000004100 */
[----:B------:R-:W-:Y:S01]  /*16040*/  PRMT R51, R40, 0x7054, R51 ;  /* 0x0000705428337816 */ /* 0x000fe20000000033 */
[----:B------:R-:W-:Y:S01]  /*16050*/  HADD2.F32 R15, -RZ, R15.H1_H1 ;  /* 0x3000000fff0f7230 */ /* 0x000fe20000004100 */
[----:B------:R-:W-:-:S02]  /*16060*/  F2FP.F16.E4M3.UNPACK_B R39, R35 ;  /* 0x00000023ff27723e */ /* 0x000fc400020006ff */
[----:B------:R-:W-:Y:S01]  /*16070*/  F2FP.F16.E4M3.UNPACK_B R40, R35.H1 ;  /* 0x00000023ff28723e */ /* 0x000fe200030006ff */
[----:B------:R-:W-:Y:S01]  /*16080*/  FMUL.FTZ R49, R6, R41 ;  /* 0x0000002906317220 */ /* 0x000fe20000410000 */
[----:B------:R-:W-:Y:S02]  /*16090*/  F2FP.F16.E4M3.UNPACK_B R35, R32.H1 ;  /* 0x00000020ff23723e */ /* 0x000fe400030006ff */
[----:B------:R-:W-:Y:S02]  /*160a0*/  F2FP.F16.E4M3.UNPACK_B R47, R47.H1 ;  /* 0x0000002fff2f723e */ /* 0x000fe400030006ff */
[----:B------:R-:W-:Y:S02]  /*160b0*/  LOP3.LUT R51, R51, 0xff000000, R7, 0xf8, !PT ;  /* 0xff00000033337812 */ /* 0x000fe400078ef807 */
[-C--:B------:R-:W-:Y:S02]  /*160c0*/  F2FP.F16.E4M3.UNPACK_B R7, R34.reuse ;  /* 0x00000022ff07723e */ /* 0x080fe400020006ff */
[----:B------:R-:W-:Y:S01]  /*160d0*/  F2FP.F16.E4M3.UNPACK_B R34, R34.H1 ;  /* 0x00000022ff22723e */ /* 0x000fe200030006ff */
[----:B---3--:R-:W0:Y:S02]  /*160e0*/  LDS.128 R28, [R59+0x14400] ;  /* 0x014400003b1c7984 */ /* 0x008e240000000c00 */
[----:B0-----:R-:W-:-:S02]  /*160f0*/  F2FP.F16.E4M3.UNPACK_B R14, R29 ;  /* 0x0000001dff0e723e */ /* 0x001fc400020006ff */
[-C--:B------:R-:W-:Y:S02]  /*16100*/  F2FP.F16.E4M3.UNPACK_B R37, R31.reuse ;  /* 0x0000001fff25723e */ /* 0x080fe400020006ff */
[----:B------:R-:W-:Y:S01]  /*16110*/  F2FP.F16.E4M3.UNPACK_B R38, R31.H1 ;  /* 0x0000001fff26723e */ /* 0x000fe200030006ff */
[--C-:B------:R-:W-:Y:S01]  /*16120*/  HADD2.F32 R13, -RZ, R14.reuse.H0_H0 ;  /* 0x2000000eff0d7230 */ /* 0x100fe20000004100 */
[-C--:B------:R-:W-:Y:S01]  /*16130*/  F2FP.F16.E4M3.UNPACK_B R31, R28.reuse ;  /* 0x0000001cff1f723e */ /* 0x080fe200020006ff */
[----:B------:R-:W-:Y:S01]  /*16140*/  HADD2.F32 R14, -RZ, R14.H1_H1 ;  /* 0x3000000eff0e7230 */ /* 0x000fe20000004100 */
[----:B------:R-:W-:Y:S02]  /*16150*/  F2FP.F16.E4M3.UNPACK_B R36, R28.H1 ;  /* 0x0000001cff24723e */ /* 0x000fe400030006ff */
[----:B------:R-:W-:Y:S02]  /*16160*/  F2FP.F16.E4M3.UNPACK_B R28, R33.H1 ;  /* 0x00000021ff1c723e */ /* 0x000fe400030006ff */
[----:B------:R-:W-:Y:S01]  /*16170*/  F2FP.F16.E4M3.UNPACK_B R33, R32 ;  /* 0x00000020ff21723e */ /* 0x000fe200020006ff */
[----:B------:R-:W-:Y:S01]  /*16180*/  FMUL.FTZ R32, R6, R46 ;  /* 0x0000002e06207220 */ /* 0x000fe20000410000 */
[----:B------:R-:W-:-:S02]  /*16190*/  F2FP.F16.E4M3.UNPACK_B R29, R29.H1 ;  /* 0x0000001dff1d723e */ /* 0x000fc400030006ff */
[----:B------:R-:W-:Y:S01]  /*161a0*/  F2FP.F16.E4M3.UNPACK_B R4, R30 ;  /* 0x0000001eff04723e */ /* 0x000fe200020006ff */
[C---:B------:R-:W-:Y:S01]  /*161b0*/  FFMA.FTZ R6, R13.reuse, R41, -R32 ;  /* 0x000000290d067223 */ /* 0x040fe20000010820 */
[----:B------:R-:W-:Y:S01]  /*161c0*/  F2FP.F16.E4M3.UNPACK_B R32, R21.H1 ;  /* 0x00000015ff20723e */ /* 0x000fe200030006ff */
[----:B------:R-:W-:Y:S01]  /*161d0*/  FFMA.FTZ R13, R13, R46, R49 ;  /* 0x0000002e0d0d7223 */ /* 0x000fe20000010031 */
[----:B------:R-:W-:Y:S01]  /*161e0*/  HADD2.F32 R41, -RZ, R20.H1_H1 ;  /* 0x30000014ff297230 */ /* 0x000fe20000004100 */
[----:B------:R-:W-:Y:S01]  /*161f0*/  F2FP.F16.E4M3.UNPACK_B R30, R30.H1 ;  /* 0x0000001eff1e723e */ /* 0x000fe200030006ff */
[----:B------:R-:W-:Y:S02]  /*16200*/  HADD2.F32 R46, -RZ, R43.H1_H1 ;  /* 0x3000002bff2e7230 */ /* 0x000fe40000004100 */
[----:B------:R-:W-:Y:S02]  /*16210*/  HADD2.F32 R49, -RZ, R47.H0_H0 ;  /* 0x2000002fff317230 */ /* 0x000fe40000004100 */
[----:B------:R-:W-:Y:S01]  /*16220*/  FMUL.FTZ R55, R15, R41 ;  /* 0x000000290f377220 */ /* 0x000fe20000410000 */
[----:B------:R-:W-:-:S02]  /*16230*/  HADD2.F32 R20, -RZ, R28.H0_H0 ;  /* 0x2000001cff147230 */ /* 0x000fc40000004100 */
[-C--:B------:R-:W-:Y:S01]  /*16240*/  FMUL.FTZ R53, R15, R46.reuse ;  /* 0x0000002e0f357220 */ /* 0x080fe20000410000 */
[----:B------:R-:W-:Y:S02]  /*16250*/  HADD2.F32 R43, -RZ, R32.H0_H0 ;  /* 0x20000020ff2b7230 */ /* 0x000fe40000004100 */
[----:B------:R-:W-:Y:S02]  /*16260*/  HADD2.F32 R21, -RZ, R29.H0_H0 ;  /* 0x2000001dff157230 */ /* 0x000fe40000004100 */
[----:B------:R-:W-:Y:S01]  /*16270*/  FMUL.FTZ R50, R20, R49 ;  /* 0x0000003114327220 */ /* 0x000fe20000410000 */
[----:B------:R-:W-:Y:S01]  /*16280*/  FFMA.FTZ R15, R14, R41, -R53 ;  /* 0x000000290e0f7223 */ /* 0x000fe20000010835 */
[-C--:B------:R-:W-:Y:S01]  /*16290*/  FMUL.FTZ R52, R20, R43.reuse ;  /* 0x0000002b14347220 */ /* 0x080fe20000410000 */
[----:B------:R-:W-:Y:S01]  /*162a0*/  FFMA.FTZ R14, R14, R46, R55 ;  /* 0x0000002e0e0e7223 */ /* 0x000fe20000010037 */
[C---:B------:R-:W-:Y:S01]  /*162b0*/  FFMA.FTZ R20, R21.reuse, R43, -R50 ;  /* 0x0000002b15147223 */ /* 0x040fe20000010832 */
[----:B------:R-:W-:Y:S01]  /*162c0*/  F2FP.F16.E4M3.UNPACK_B R50, R51 ;  /* 0x00000033ff32723e */ /* 0x000fe200020006ff */
[----:B------:R-:W-:Y:S01]  /*162d0*/  FFMA.FTZ R21, R21, R49, R52 ;  /* 0x0000003115157223 */ /* 0x000fe20000010034 */
[----:B------:R-:W-:Y:S01]  /*162e0*/  F2FP.F16.E4M3.UNPACK_B R46, R45 ;  /* 0x0000002dff2e723e */ /* 0x000fe200020006ff */
[----:B------:R-:W-:Y:S01]  /*162f0*/  HADD2.F32 R49, -RZ, R47.H1_H1 ;  /* 0x3000002fff317230 */ /* 0x000fe20000004100 */
[----:B------:R-:W-:Y:S01]  /*16300*/  F2FP.F16.E4M3.UNPACK_B R51, R51.H1 ;  /* 0x00000033ff33723e */ /* 0x000fe200030006ff */
[----:B------:R-:W-:Y:S01]  /*16310*/  HADD2.F32 R28, -RZ, R28.H1_H1 ;  /* 0x3000001cff1c7230 */ /* 0x000fe20000004100 */
[----:B------:R-:W-:Y:S01]  /*16320*/  F2FP.F16.E4M3.UNPACK_B R45, R45.H1 ;  /* 0x0000002dff2d723e */ /* 0x000fe200030006ff */
[----:B------:R-:W-:-:S02]  /*16330*/  HADD2.F32 R43, -RZ, R32.H1_H1 ;  /* 0x30000020ff2b7230 */ /* 0x000fc40000004100 */
[----:B------:R-:W-:Y:S02]  /*16340*/  HADD2.F32 R52, -RZ, R50.H0_H0 ;  /* 0x20000032ff347230 */ /* 0x000fe40000004100 */
[C---:B------:R-:W-:Y:S01]  /*16350*/  FMUL.FTZ R54, R28.reuse, R49 ;  /* 0x000000311c367220 */ /* 0x040fe20000410000 */
[----:B------:R-:W-:Y:S02]  /*16360*/  HADD2.F32 R41, -RZ, R39.H0_H0 ;  /* 0x20000027ff297230 */ /* 0x000fe40000004100 */
[----:B------:R-:W-:Y:S01]  /*16370*/  FMUL.FTZ R28, R28, R43 ;  /* 0x0000002b1c1c7220 */ /* 0x000fe20000410000 */
[----:B------:R-:W-:Y:S02]  /*16380*/  HADD2.F32 R47, -RZ, R46.H0_H0 ;  /* 0x2000002eff2f7230 */ /* 0x000fe40000004100 */
[----:B------:R-:W-:Y:S02]  /*16390*/  HADD2.F32 R29, -RZ, R29.H1_H1 ;  /* 0x3000001dff1d7230 */ /* 0x000fe40000004100 */
[----:B------:R-:W-:Y:S01]  /*163a0*/  FMUL.FTZ R55, R41, R52 ;  /* 0x0000003429377220 */ /* 0x000fe20000410000 */
[----:B------:R-:W-:-:S02]  /*163b0*/  HADD2.F32 R32, -RZ, R37.H0_H0 ;  /* 0x20000025ff207230 */ /* 0x000fc40000004100 */
[----:B------:R-:W-:Y:S01]  /*163c0*/  FMUL.FTZ R41, R41, R47 ;  /* 0x0000002f29297220 */ /* 0x000fe20000410000 */
[----:B------:R-:W-:Y:S02]  /*163d0*/  HADD2.F32 R50, -RZ, R50.H1_H1 ;  /* 0x30000032ff327230 */ /* 0x000fe40000004100 */
[C---:B------:R-:W-:Y:S01]  /*163e0*/  FFMA.FTZ R53, R29.reuse, R43, -R54 ;  /* 0x0000002b1d357223 */ /* 0x040fe20000010836 */
[----:B------:R-:W-:Y:S01]  /*163f0*/  FFMA.FTZ R54, R29, R49, R28 ;  /* 0x000000311d367223 */ /* 0x000fe2000001001c */
[C---:B------:R-:W-:Y:S01]  /*16400*/  FFMA.FTZ R28, R32.reuse, R47, -R55 ;  /* 0x0000002f201c7223 */ /* 0x040fe20000010837 */
[----:B------:R-:W-:Y:S01]  /*16410*/  FFMA.FTZ R29, R32, R52, R41 ;  /* 0x00000034201d7223 */ /* 0x000fe20000010029 */
[----:B------:R-:W-:Y:S02]  /*16420*/  HADD2.F32 R39, -RZ, R39.H1_H1 ;  /* 0x30000027ff277230 */ /* 0x000fe40000004100 */
[----:B------:R-:W-:Y:S01]  /*16430*/  HADD2.F32 R47, -RZ, R51.H0_H0 ;  /* 0x20000033ff2f7230 */ /* 0x000fe20000004100 */
[----:B------:R-:W-:Y:S01]  /*16440*/  F2FP.SATFINITE.E4M3.F32.PACK_AB_MERGE_C R21, R54, R21, RZ ;  /* 0x000000153615723e */ /* 0x000fe200048070ff */
[----:B------:R-:W-:-:S02]  /*16450*/  HADD2.F32 R41, -RZ, R40.H0_H0 ;  /* 0x20000028ff297230 */ /* 0x000fc40000004100 */
[----:B------:R-:W-:Y:S01]  /*16460*/  FMUL.FTZ R52, R39, R50 ;  /* 0x0000003227347220 */ /* 0x000fe20000410000 */
[----:B------:R-:W-:Y:S01]  /*16470*/  HADD2.F32 R46, -RZ, R46.H1_H1 ;  /* 0x3000002eff2e7230 */ /* 0x000fe20000004100 */
[----:B------:R-:W-:Y:S01]  /*16480*/  F2FP.SATFINITE.E4M3.F32.PACK_AB_MERGE_C R13, R14, R13, R21 ;  /* 0x0000000d0e0d723e */ /* 0x000fe20004807015 */
[----:B------:R-:W-:Y:S02]  /*16490*/  HADD2.F32 R43, -RZ, R45.H0_H0 ;  /* 0x2000002dff2b7230 */ /* 0x000fe40000004100 */
[----:B------:R-:W-:Y:S01]  /*164a0*/  FMUL.FTZ R49, R41, R47 ;  /* 0x0000002f29317220 */ /* 0x000fe20000410000 */
[----:B------:R-:W-:Y:S02]  /*164b0*/  HADD2.F32 R32, -RZ, R38.H0_H0 ;  /* 0x20000026ff207230 */ /* 0x000fe40000004100 */
[----:B------:R-:W-:Y:S01]  /*164c0*/  FMUL.FTZ R39, R39, R46 ;  /* 0x0000002e27277220 */ /* 0x000fe20000410000 */
[----:B------:R-:W-:Y:S02]  /*164d0*/  HADD2.F32 R37, -RZ, R37.H1_H1 ;  /* 0x30000025ff257230 */ /* 0x000fe40000004100 */
[----:B------:R-:W-:Y:S01]  /*164e0*/  FMUL.FTZ R58, R41, R43 ;  /* 0x0000002b293a7220 */ /* 0x000fe20000410000 */
[----:B------:R-:W-:-:S02]  /*164f0*/  HADD2.F32 R51, -RZ, R51.H1_H1 ;  /* 0x30000033ff337230 */ /* 0x000fc40000004100 */
[C---:B------:R-:W-:Y:S01]  /*16500*/  FFMA.FTZ R57, R32.reuse, R43, -R49 ;  /* 0x0000002b20397223 */ /* 0x040fe20000010831 */
[----:B------:R-:W-:Y:S01]  /*16510*/  F2FP.F16.E4M3.UNPACK_B R43, R48.H1 ;  /* 0x00000030ff2b723e */ /* 0x000fe200030006ff */
[C---:B------:R-:W-:Y:S01]  /*16520*/  FFMA.FTZ R56, R37.reuse, R50, R39 ;  /* 0x0000003225387223 */ /* 0x040fe20000010027 */
[----:B------:R-:W-:Y:S01]  /*16530*/  F2FP.F16.E4M3.UNPACK_B R39, R42.H1 ;  /* 0x0000002aff27723e */ /* 0x000fe200030006ff */
[----:B------:R-:W-:Y:S01]  /*16540*/  FFMA.FTZ R55, R37, R46, -R52 ;  /* 0x0000002e25377223 */ /* 0x000fe20000010834 */
[----:B------:R-:W-:Y:S02]  /*16550*/  HADD2.F32 R40, -RZ, R40.H1_H1 ;  /* 0x30000028ff287230 */ /* 0x000fe40000004100 */
[----:B------:R-:W-:Y:S01]  /*16560*/  FFMA.FTZ R58, R32, R47, R58 ;  /* 0x0000002f203a7223 */ /* 0x000fe2000001003a */
[----:B------:R-:W-:Y:S01]  /*16570*/  HADD2.F32 R46, -RZ, R43.H0_H0 ;  /* 0x2000002bff2e7230 */ /* 0x000fe20000004100 */
[----:B------:R-:W-:Y:S01]  /*16580*/  F2FP.F16.E4M3.UNPACK_B R48, R48 ;  /* 0x00000030ff30723e */ /* 0x000fe200020006ff */
[----:B------:R-:W-:-:S02]  /*16590*/  HADD2.F32 R37, -RZ, R35.H0_H0 ;  /* 0x20000023ff257230 */ /* 0x000fc40000004100 */
[C---:B------:R-:W-:Y:S01]  /*165a0*/  FMUL.FTZ R49, R40.reuse, R51 ;  /* 0x0000003328317220 */ /* 0x040fe20000410000 */
[----:B------:R-:W-:Y:S01]  /*165b0*/  HADD2.F32 R41, -RZ, R39.H0_H0 ;  /* 0x20000027ff297230 */ /* 0x000fe20000004100 */
[----:B------:R-:W-:Y:S01]  /*165c0*/  F2FP.F16.E4M3.UNPACK_B R42, R42 ;  /* 0x0000002aff2a723e */ /* 0x000fe200020006ff */
[----:B------:R-:W-:Y:S02]  /*165d0*/  HADD2.F32 R45, -RZ, R45.H1_H1 ;  /* 0x3000002dff2d7230 */ /* 0x000fe40000004100 */
[C---:B------:R-:W-:Y:S01]  /*165e0*/  FMUL.FTZ R47, R37.reuse, R46 ;  /* 0x0000002e252f7220 */ /* 0x040fe20000410000 */
[----:B------:R-:W-:Y:S02]  /*165f0*/  HADD2.F32 R38, -RZ, R38.H1_H1 ;  /* 0x30000026ff267230 */ /* 0x000fe40000004100 */
[----:B------:R-:W-:Y:S01]  /*16600*/  FMUL.FTZ R37, R37, R41 ;  /* 0x0000002925257220 */ /* 0x000fe20000410000 */
[----:B------:R-:W-:Y:S02]  /*16610*/  HADD2.F32 R32, -RZ, R36.H0_H0 ;  /* 0x20000024ff207230 */ /* 0x000fe40000004100 */
[----:B------:R-:W-:Y:S01]  /*16620*/  FMUL.FTZ R40, R40, R45 ;  /* 0x0000002d28287220 */ /* 0x000fe20000410000 */
[----:B------:R-:W-:-:S02]  /*16630*/  HADD2.F32 R43, -RZ, R43.H1_H1 ;  /* 0x3000002bff2b7230 */ /* 0x000fc40000004100 */
[----:B------:R-:W-:Y:S01]  /*16640*/  FFMA.FTZ R60, R38, R45, -R49 ;  /* 0x0000002d263c7223 */ /* 0x000fe20000010831 */
[----:B------:R-:W-:Y:S02]  /*16650*/  HADD2.F32 R35, -RZ, R35.H1_H1 ;  /* 0x30000023ff237230 */ /* 0x000fe40000004100 */
[C---:B------:R-:W-:Y:S01]  /*16660*/  FFMA.FTZ R47, R32.reuse, R41, -R47 ;  /* 0x00000029202f7223 */ /* 0x040fe2000001082f */
[----:B------:R-:W-:Y:S02]  /*16670*/  HADD2.F32 R39, -RZ, R39.H1_H1 ;  /* 0x30000027ff277230 */ /* 0x000fe40000004100 */
[----:B------:R-:W-:Y:S01]  /*16680*/  FFMA.FTZ R45, R32, R46, R37 ;  /* 0x0000002e202d7223 */ /* 0x000fe20000010025 */
[----:B------:R-:W-:Y:S02]  /*16690*/  HADD2.F32 R36, -RZ, R36.H1_H1 ;  /* 0x30000024ff247230 */ /* 0x000fe40000004100 */
[----:B------:R-:W-:Y:S01]  /*166a0*/  FMUL.FTZ R41, R35, R43 ;  /* 0x0000002b23297220 */ /* 0x000fe20000410000 */
[----:B------:R-:W-:-:S02]  /*166b0*/  HADD2.F32 R37, -RZ, R48.H0_H0 ;  /* 0x20000030ff257230 */ /* 0x000fc40000004100 */
[-C--:B------:R-:W-:Y:S01]  /*166c0*/  FMUL.FTZ R32, R35, R39.reuse ;  /* 0x0000002723207220 */ /* 0x080fe20000410000 */
[----:B------:R-:W-:Y:S02]  /*166d0*/  HADD2.F32 R35, -RZ, R33.H0_H0 ;  /* 0x20000021ff237230 */ /* 0x000fe40000004100 */
[----:B------:R-:W-:Y:S01]  /*166e0*/  FFMA.FTZ R50, R36, R39, -R41 ;  /* 0x0000002724327223 */ /* 0x000fe20000010829 */
[----:B------:R-:W-:Y:S01]  /*166f0*/  FFMA.FTZ R51, R38, R51, R40 ;  /* 0x0000003326337223 */ /* 0x000fe20000010028 */
[----:B------:R-:W-:Y:S01]  /*16700*/  FFMA.FTZ R52, R36, R43, R32 ;  /* 0x0000002b24347223 */ /* 0x000fe20000010020 */
[----:B------:R-:W-:Y:S02]  /*16710*/  HADD2.F32 R36, -RZ, R42.H0_H0 ;  /* 0x2000002aff247230 */ /* 0x000fe40000004100 */
[----:B------:R-:W-:Y:S01]  /*16720*/  FMUL.FTZ R39, R35, R37 ;  /* 0x0000002523277220 */ /* 0x000fe20000410000 */
[----:B------:R-:W-:Y:S01]  /*16730*/  HADD2.F32 R32, -RZ, R31.H0_H0 ;  /* 0x2000001fff207230 */ /* 0x000fe20000004100 */
[----:B------:R-:W-:Y:S01]  /*16740*/  F2FP.SATFINITE.E4M3.F32.PACK_AB_MERGE_C R51, R51, R58, RZ ;  /* 0x0000003a3333723e */ /* 0x000fe200048070ff */
[----:B------:R-:W-:-:S02]  /*16750*/  HADD2.F32 R48, -RZ, R48.H1_H1 ;  /* 0x30000030ff307230 */ /* 0x000fc40000004100 */
[-C--:B------:R-:W-:Y:S01]  /*16760*/  FMUL.FTZ R35, R35, R36.reuse ;  /* 0x0000002423237220 */ /* 0x080fe20000410000 */
[----:B------:R-:W-:Y:S02]  /*16770*/  HADD2.F32 R33, -RZ, R33.H1_H1 ;  /* 0x30000021ff217230 */ /* 0x000fe40000004100 */
[C---:B------:R-:W-:Y:S01]  /*16780*/  FFMA.FTZ R38, R32.reuse, R36, -R39 ;  /* 0x0000002420267223 */ /* 0x040fe20000010827 */
[----:B------:R-:W-:Y:S01]  /*16790*/  HADD2.F32 R42, -RZ, R42.H1_H1 ;  /* 0x3000002aff2a7230 */ /* 0x000fe20000004100 */
[----:B------:R-:W-:Y:S01]  /*167a0*/  F2FP.F16.E4M3.UNPACK_B R36, R5.H1 ;  /* 0x00000005ff24723e */ /* 0x000fe200030006ff */
[----:B------:R-:W-:Y:S02]  /*167b0*/  HADD2.F32 R31, -RZ, R31.H1_H1 ;  /* 0x3000001fff1f7230 */ /* 0x000fe40000004100 */
[C---:B------:R-:W-:Y:S01]  /*167c0*/  FMUL.FTZ R46, R33.reuse, R48 ;  /* 0x00000030212e7220 */ /* 0x040fe20000410000 */
[----:B------:R-:W-:Y:S01]  /*167d0*/  FFMA.FTZ R40, R32, R37, R35 ;  /* 0x0000002520287223 */ /* 0x000fe20000010023 */
[----:B------:R-:W-:Y:S01]  /*167e0*/  F2FP.F16.E4M3.UNPACK_B R35, R12.H1 ;  /* 0x0000000cff23723e */ /* 0x000fe200030006ff */
[----:B------:R-:W-:Y:S01]  /*167f0*/  FMUL.FTZ R33, R33, R42 ;  /* 0x0000002a21217220 */ /* 0x000fe20000410000 */
[----:B------:R-:W-:-:S02]  /*16800*/  HADD2.F32 R37, -RZ, R36.H0_H0 ;  /* 0x20000024ff257230 */ /* 0x000fc40000004100 */
[C---:B------:R-:W-:Y:S01]  /*16810*/  FFMA.FTZ R41, R31.reuse, R42, -R46 ;  /* 0x0000002a1f297223 */ /* 0x040fe2000001082e */
[----:B------:R-:W-:Y:S02]  /*16820*/  HADD2.F32 R32, -RZ, R34.H0_H0 ;  /* 0x20000022ff207230 */ /* 0x000fe40000004100 */
[----:B------:R-:W-:Y:S01]  /*16830*/  FFMA.FTZ R43, R31, R48, R33 ;  /* 0x000000301f2b7223 */ /* 0x000fe20000010021 */
[----:B------:R-:W-:Y:S01]  /*16840*/  HADD2.F32 R33, -RZ, R35.H0_H0 ;  /* 0x20000023ff217230 */ /* 0x000fe20000004100 */
[----:B------:R-:W-:Y:S01]  /*16850*/  F2FP.F16.E4M3.UNPACK_B R12, R12 ;  /* 0x0000000cff0c723e */ /* 0x000fe200020006ff */
[----:B------:R-:W-:Y:S02]  /*16860*/  HADD2.F32 R31, -RZ, R30.H0_H0 ;  /* 0x2000001eff1f7230 */ /* 0x000fe40000004100 */
[C---:B------:R-:W-:Y:S01]  /*16870*/  FMUL.FTZ R42, R32.reuse, R37 ;  /* 0x00000025202a7220 */ /* 0x040fe20000410000 */
[----:B------:R-:W-:Y:S02]  /*16880*/  HADD2.F32 R39, -RZ, R36.H1_H1 ;  /* 0x30000024ff277230 */ /* 0x000fe40000004100 */
[----:B------:R-:W-:Y:S01]  /*16890*/  FMUL.FTZ R32, R32, R33 ;  /* 0x0000002120207220 */ /* 0x000fe20000410000 */
[----:B------:R-:W-:-:S02]  /*168a0*/  HADD2.F32 R34, -RZ, R34.H1_H1 ;  /* 0x30000022ff227230 */ /* 0x000fc40000004100 */
[C---:B------:R-:W-:Y:S01]  /*168b0*/  FFMA.FTZ R42, R31.reuse, R33, -R42 ;  /* 0x000000211f2a7223 */ /* 0x040fe2000001082a */
[----:B------:R-:W-:Y:S01]  /*168c0*/  HADD2.F32 R35, -RZ, R35.H1_H1 ;  /* 0x30000023ff237230 */ /* 0x000fe20000004100 */
[----:B------:R-:W-:Y:S01]  /*168d0*/  F2FP.F16.E4M3.UNPACK_B R5, R5 ;  /* 0x00000005ff05723e */ /* 0x000fe200020006ff */
[----:B------:R-:W-:Y:S02]  /*168e0*/  HADD2.F32 R30, -RZ, R30.H1_H1 ;  /* 0x3000001eff1e7230 */ /* 0x000fe40000004100 */
[C---:B------:R-:W-:Y:S01]  /*168f0*/  FMUL.FTZ R33, R34.reuse, R39 ;  /* 0x0000002722217220 */ /* 0x040fe20000410000 */
[----:B------:R-:W-:Y:S01]  /*16900*/  FFMA.FTZ R36, R31, R37, R32 ;  /* 0x000000251f247223 */ /* 0x000fe20000010020 */
[-C--:B------:R-:W-:Y:S01]  /*16910*/  FMUL.FTZ R34, R34, R35.reuse ;  /* 0x0000002322227220 */ /* 0x080fe20000410000 */
[----:B------:R-:W-:Y:S02]  /*16920*/  HADD2.F32 R31, -RZ, R12.H1_H1 ;  /* 0x3000000cff1f7230 */ /* 0x000fe40000004100 */
[----:B------:R-:W-:Y:S01]  /*16930*/  FFMA.FTZ R49, R30, R35, -R33 ;  /* 0x000000231e317223 */ /* 0x000fe20000010821 */
[----:B------:R-:W-:-:S02]  /*16940*/  HADD2.F32 R32, -RZ, R5.H0_H0 ;  /* 0x20000005ff207230 */ /* 0x000fc40000004100 */
[----:B------:R-:W-:Y:S01]  /*16950*/  FFMA.FTZ R39, R30, R39, R34 ;  /* 0x000000271e277223 */ /* 0x000fe20000010022 */
[----:B------:R-:W-:Y:S02]  /*16960*/  HADD2.F32 R30, -RZ, R12.H0_H0 ;  /* 0x2000000cff1e7230 */ /* 0x000fe40000004100 */
[----:B------:R-:W-:Y:S01]  /*16970*/  HADD2.F32 R12, -RZ, R7.H0_H0 ;  /* 0x20000007ff0c7230 */ /* 0x000fe20000004100 */
[----:B------:R-:W-:Y:S01]  /*16980*/  F2FP.SATFINITE.E4M3.F32.PACK_AB_MERGE_C R42, R49, R42, RZ ;  /* 0x0000002a312a723e */ /* 0x000fe200048070ff */
[----:B------:R-:W-:Y:S01]  /*16990*/  HADD2.F32 R33, -RZ, R5.H1_H1 ;  /* 0x30000005ff217230 */ /* 0x000fe20000004100 */
[----:B------:R-:W-:Y:S01]  /*169a0*/  F2FP.SATFINITE.E4M3.F32.PACK_AB_MERGE_C R36, R39, R36, RZ ;  /* 0x000000242724723e */ /* 0x000fe200048070ff */
        /* <DEDUP_REMOVED lines=18> */
[----:B------:R-:W-:-:S02]  /*16ad0*/  F2FP.SATFINITE.E4M3.F32.PACK_AB_MERGE_C R6, R37, R34, R42 ;  /* 0x000000222506723e */ /* 0x000fc4000480702a */
[----:B------:R-:W-:Y:S02]  /*16ae0*/  F2FP.SATFINITE.E4M3.F32.PACK_AB_MERGE_C R15, R56, R29, R51 ;  /* 0x0000001d380f723e */ /* 0x000fe40004807033 */
[----:B------:R-:W-:Y:S01]  /*16af0*/  F2FP.SATFINITE.E4M3.F32.PACK_AB_MERGE_C R12, R43, R40, R12 ;  /* 0x000000282b0c723e */ /* 0x000fe2000480700c */
[----:B------:R3:W-:Y:S01]  /*16b00*/  STS.128 [R59+0x14400], R4 ;  /* 0x014400043b007388 */ /* 0x0007e20000000c00 */
[----:B------:R-:W-:-:S05]  /*16b10*/  F2FP.SATFINITE.E4M3.F32.PACK_AB_MERGE_C R14, R30, R35, R36 ;  /* 0x000000231e0e723e */ /* 0x000fca0004807024 */
[----:B------:R3:W-:Y:S02]  /*16b20*/  STS.128 [R0+0x14400], R12 ;  /* 0x0144000c00007388 */ /* 0x0007e40000000c00 */
.L_x_578:
[----:B------:R-:W-:Y:S05]  /*16b30*/  BSYNC B1 ;  /* 0x0000000000017941 */ /* 0x000fea0003800000 */
.L_x_577:
[----:B------:R-:W-:Y:S05]  /*16b40*/  @P2 BRA `(.L_x_559) ;  /* 0x0000000c00dc2947 */ /* 0x000fea0003800000 */
[----:B------:R-:W2:Y:S01]  /*16b50*/  LDL R51, [R1+0x3c] ;  /* 0x00003c0001337983 */ /* 0x000ea20000100800 */
[----:B---3-5:R-:W-:Y:S02]  /*16b60*/  SHF.R.U32.HI R4, RZ, 0x8, R24 ;  /* 0x00000008ff047819 */ /* 0x028fe40000011618 */
[----:B0-----:R-:W-:Y:S02]  /*16b70*/  LOP3.LUT R0, R24, 0xff, RZ, 0xc0, !PT ;  /* 0x000000ff18007812 */ /* 0x001fe400078ec0ff */
[----:B------:R-:W-:Y:S02]  /*16b80*/  SHF.R.U32.HI R12, RZ, 0x8, R26 ;  /* 0x00000008ff0c7819 */ /* 0x000fe4000001161a */
[----:B------:R-:W-:Y:S02]  /*16b90*/  LOP3.LUT R5, R4, 0xff, RZ, 0xc0, !PT ;  /* 0x000000ff04057812 */ /* 0x000fe400078ec0ff */
[----:B------:R-:W-:Y:S02]  /*16ba0*/  LEA.HI R3, R3, R171, RZ, 0x1c ;  /* 0x000000ab03037211 */ /* 0x000fe400078fe0ff */
[----:B------:R-:W-:-:S02]  /*16bb0*/  LOP3.LUT R4, R26, 0xff, RZ, 0xc0, !PT ;  /* 0x000000ff1a047812 */ /* 0x000fc400078ec0ff */
[----:B------:R-:W-:Y:S02]  /*16bc0*/  LOP3.LUT R13, R12, 0xff, RZ, 0xc0, !PT ;  /* 0x000000ff0c0d7812 */ /* 0x000fe400078ec0ff */
[----:B-1----:R-:W-:Y:S02]  /*16bd0*/  PRMT R21, R5, 0x7604, R0 ;  /* 0x0000760405157816 */ /* 0x002fe40000000000 */
[----:B------:R-:W-:Y:S02]  /*16be0*/  SHF.R.S32.HI R0, RZ, 0x1f, R3 ;  /* 0x0000001fff007819 */ /* 0x000fe40000011403 */
[----:B------:R-:W-:Y:S02]  /*16bf0*/  PRMT R29, R13, 0x7604, R4 ;  /* 0x000076040d1d7816 */ /* 0x000fe40000000004 */
[----:B------:R-:W-:Y:S02]  /*16c00*/  LEA.HI R4, R0, R3, RZ, 0x2 ;  /* 0x0000000300047211 */ /* 0x000fe400078f10ff */
[----:B------:R-:W-:-:S02]  /*16c10*/  SHF.L.U32 R0, R3, 0x4, RZ ;  /* 0x0000000403007819 */ /* 0x000fc400000006ff */
[----:B------:R-:W-:Y:S01]  /*16c20*/  SHF.R.U32.HI R7, RZ, 0x8, R25 ;  /* 0x00000008ff077819 */ /* 0x000fe20000011619 */
[----:B------:R-:W-:Y:S01]  /*16c30*/  IMAD.SHL.U32 R4, R4, 0x800, RZ ;  /* 0x0000080004047824 */ /* 0x000fe200078e00ff */
[----:B------:R-:W-:Y:S02]  /*16c40*/  LOP3.LUT R3, R205, 0x30, R0, 0xf8, !PT ;  /* 0x00000030cd037812 */ /* 0x000fe400078ef800 */
[----:B------:R-:W-:Y:S02]  /*16c50*/  LOP3.LUT R6, R25, 0xff, RZ, 0xc0, !PT ;  /* 0x000000ff19067812 */ /* 0x000fe400078ec0ff */
[----:B------:R-:W-:Y:S02]  /*16c60*/  LOP3.LUT R7, R7, 0xff, RZ, 0xc0, !PT ;  /* 0x000000ff07077812 */ /* 0x000fe400078ec0ff */
[----:B------:R-:W-:Y:S02]  /*16c70*/  SHF.R.U32.HI R12, RZ, 0x8, R8 ;  /* 0x00000008ff0c7819 */ /* 0x000fe40000011608 */
[----:B------:R-:W-:-:S02]  /*16c80*/  LOP3.LUT R3, R3, R206, RZ, 0x3c, !PT ;  /* 0x000000ce03037212 */ /* 0x000fc400078e3cff */
[----:B------:R-:W-:Y:S02]  /*16c90*/  LOP3.LUT R0, R4, 0xffffe000, RZ, 0xc0, !PT ;  /* 0xffffe00004007812 */ /* 0x000fe400078ec0ff */
[----:B------:R-:W-:Y:S02]  /*16ca0*/  PRMT R20, R7, 0x7604, R6 ;  /* 0x0000760407147816 */ /* 0x000fe40000000006 */
[----:B------:R-:W-:Y:S02]  /*16cb0*/  LOP3.LUT R7, R8, 0xff, RZ, 0xc0, !PT ;  /* 0x000000ff08077812 */ /* 0x000fe400078ec0ff */
[----:B------:R-:W-:Y:S02]  /*16cc0*/  LOP3.LUT R12, R12, 0xff, RZ, 0xc0, !PT ;  /* 0x000000ff0c0c7812 */ /* 0x000fe400078ec0ff */
[----:B------:R-:W-:Y:S02]  /*16cd0*/  IADD3 R3, R3, R207, R0 ;  /* 0x000000cf03037210 */ /* 0x000fe40007ffe000 */
[----:B------:R-:W-:-:S02]  /*16ce0*/  PRMT R35, R12, 0x7604, R7 ;  /* 0x000076040c237816 */ /* 0x000fc40000000007 */
[----:B------:R-:W-:Y:S01]  /*16cf0*/  SHF.R.U32.HI R6, RZ, 0x8, R27 ;  /* 0x00000008ff067819 */ /* 0x000fe2000001161b */
[----:B------:R-:W-:Y:S01]  /*16d00*/  IMAD.IADD R0, R18, 0x1, R3 ;  /* 0x0000000112007824 */ /* 0x000fe200078e0203 */
[----:B------:R-:W-:Y:S02]  /*16d10*/  SHF.R.U32.HI R12, RZ, 0x8, R9 ;  /* 0x00000008ff0c7819 */ /* 0x000fe40000011609 */
[----:B------:R-:W-:Y:S02]  /*16d20*/  LOP3.LUT R5, R27, 0xff, RZ, 0xc0, !PT ;  /* 0x000000ff1b057812 */ /* 0x000fe400078ec0ff */
[----:B------:R-:W-:Y:S02]  /*16d30*/  LOP3.LUT R6, R6, 0xff, RZ, 0xc0, !PT ;  /* 0x000000ff06067812 */ /* 0x000fe400078ec0ff */
[----:B------:R-:W-:Y:S02]  /*16d40*/  LOP3.LUT R3, R12, 0xff, RZ, 0xc0, !PT ;  /* 0x000000ff0c037812 */ /* 0x000fe400078ec0ff */
[----:B------:R-:W0:Y:S01]  /*16d50*/  LDS.128 R12, [R0+0x14400] ;  /* 0x01440000000c7984 */ /* 0x000e220000000c00 */
[----:B------:R-:W-:-:S02]  /*16d60*/  PRMT R28, R6, 0x7604, R5 ;  /* 0x00007604061c7816 */ /* 0x000fc40000000005 */
[----:B------:R-:W-:Y:S02]  /*16d70*/  SHF.R.U32.HI R34, RZ, 0x8, R11 ;  /* 0x00000008ff227819 */ /* 0x000fe4000001160b */
[----:B------:R-:W-:Y:S02]  /*16d80*/  LOP3.LUT R30, R9, 0xff, RZ, 0xc0, !PT ;  /* 0x000000ff091e7812 */ /* 0x000fe400078ec0ff */
[----:B------:R-:W-:Y:S02]  /*16d90*/  LOP3.LUT R33, R11, 0xff, RZ, 0xc0, !PT ;  /* 0x000000ff0b217812 */ /* 0x000fe400078ec0ff */
[----:B------:R-:W-:Y:S02]  /*16da0*/  LOP3.LUT R34, R34, 0xff, RZ, 0xc0, !PT ;  /* 0x000000ff22227812 */ /* 0x000fe400078ec0ff */
[----:B------:R-:W-:Y:S02]  /*16db0*/  PRMT R30, R3, 0x7604, R30 ;  /* 0x00007604031e7816 */ /* 0x000fe4000000001e */
[----:B------:R-:W-:-:S02]  /*16dc0*/  PRMT R34, R34, 0x7604, R33 ;  /* 0x0000760422227816 */ /* 0x000fc40000000021 */
[----:B------:R-:W-:Y:S02]  /*16dd0*/  SHF.R.U32.HI R32, RZ, 0x8, R10 ;  /* 0x00000008ff207819 */ /* 0x000fe4000001160a */
[----:B------:R-:W-:Y:S02]  /*16de0*/  SHF.R.U32.HI R3, RZ, 0x10, R25 ;  /* 0x00000010ff037819 */ /* 0x000fe40000011619 */
[----:B------:R-:W-:Y:S02]  /*16df0*/  SHF.R.U32.HI R33, RZ, 0x10, R9 ;  /* 0x00000010ff217819 */ /* 0x000fe40000011609 */
[----:B------:R-:W-:Y:S01]  /*16e00*/  SHF.R.U32.HI R41, RZ, 0x10, R11 ;  /* 0x00000010ff297819 */ /* 0x000fe2000001160b */
[----:B------:R-:W-:Y:S01]  /*16e10*/  IMAD.U32 R3, R3, 0x10000, RZ ;  /* 0x0001000003037824 */ /* 0x000fe200078e00ff */
[----:B------:R-:W-:Y:S02]  /*16e20*/  LOP3.LUT R31, R10, 0xff, RZ, 0xc0, !PT ;  /* 0x000000ff0a1f7812 */ /* 0x000fe400078ec0ff */
[----:B------:R-:W-:Y:S01]  /*16e30*/  LOP3.LUT R32, R32, 0xff, RZ, 0xc0, !PT ;  /* 0x000000ff20207812 */ /* 0x000fe200078ec0ff */
[----:B------:R-:W-:Y:S01]  /*16e40*/  IMAD.U32 R41, R41, 0x10000, RZ ;  /* 0x0001000029297824 */ /* 0x000fe200078e00ff */
[----:B------:R-:W-:-:S02]  /*16e50*/  SHF.L.U32 R33, R33, 0x10, RZ ;  /* 0x0000001021217819 */ /* 0x000fc400000006ff */
[----:B----4-:R-:W-:Y:S02]  /*16e60*/  PRMT R37, R32, 0x7604, R31 ;  /* 0x0000760420257816 */ /* 0x010fe4000000001f */
[----:B--2---:R-:W-:Y:S02]  /*16e70*/  LOP3.LUT R39, R30, 0xff0000, R33, 0xf8, !PT ;  /* 0x00ff00001e277812 */ /* 0x004fe400078ef821 */
[----:B------:R-:W-:Y:S02]  /*16e80*/  SHF.R.U32.HI R31, RZ, 0x10, R27 ;  /* 0x00000010ff1f7819 */ /* 0x000fe4000001161b */
[----:B------:R-:W-:Y:S02]  /*16e90*/  LOP3.LUT R21, R21, 0xff0000, R24, 0xf8, !PT ;  /* 0x00ff000015157812 */ /* 0x000fe400078ef818 */
[----:B------:R-:W-:Y:S01]  /*16ea0*/  LOP3.LUT R3, R20, 0xff0000, R3, 0xf8, !PT ;  /* 0x00ff000014037812 */ /* 0x000fe200078ef803 */
[----:B------:R-:W-:Y:S01]  /*16eb0*/  IMAD.U32 R31, R31, 0x10000, RZ ;  /* 0x000100001f1f7824 */ /* 0x000fe200078e00ff */
[----:B------:R-:W-:-:S02]  /*16ec0*/  LOP3.LUT R41, R34, 0xff0000, R41, 0xf8, !PT ;  /* 0x00ff000022297812 */ /* 0x000fc400078ef829 */
[----:B------:R-:W-:Y:S02]  /*16ed0*/  LOP3.LUT R39, R39, 0xff000000, R9, 0xf8, !PT ;  /* 0xff00000027277812 */ /* 0x000fe400078ef809 */
[----:B------:R-:W-:Y:S02]  /*16ee0*/  LOP3.LUT R32, R21, 0xff000000, R24, 0xf8, !PT ;  /* 0xff00000015207812 */ /* 0x000fe400078ef818 */
[----:B------:R-:W-:Y:S02]  /*16ef0*/  LOP3.LUT R33, R3, 0xff000000, R25, 0xf8, !PT ;  /* 0xff00000003217812 */ /* 0x000fe400078ef819 */
[----:B------:R-:W-:Y:S02]  /*16f00*/  LOP3.LUT R21, R35, 0xff0000, R8, 0xf8, !PT ;  /* 0x00ff000023157812 */ /* 0x000fe400078ef808 */
[----:B------:R-:W-:Y:S02]  /*16f10*/  LOP3.LUT R25, R37, 0xff0000, R10, 0xf8, !PT ;  /* 0x00ff000025197812 */ /* 0x000fe400078ef80a */
[----:B------:R-:W-:-:S02]  /*16f20*/  LOP3.LUT R41, R41, 0xff000000, R11, 0xf8, !PT ;  /* 0xff00000029297812 */ /* 0x000fc400078ef80b */
[----:B------:R-:W-:Y:S02]  /*16f30*/  F2FP.F16.E4M3.UNPACK_B R38, R39 ;  /* 0x00000027ff26723e */ /* 0x000fe400020006ff */
[----:B0-----:R-:W-:Y:S02]  /*16f40*/  F2FP.F16.E4M3.UNPACK_B R11, R13 ;  /* 0x0000000dff0b723e */ /* 0x001fe400020006ff */
[----:B------:R-:W-:Y:S01]  /*16f50*/  LOP3.LUT R37, R21, 0xff000000, R8, 0xf8, !PT ;  /* 0xff00000015257812 */ /* 0x000fe200078ef808 */
[--C-:B------:R-:W-:Y:S01]  /*16f60*/  HADD2.F32 R40, -RZ, R38.reuse.H0_H0 ;  /* 0x20000026ff287230 */ /* 0x100fe20000004100 */
[----:B------:R-:W-:Y:S01]  /*16f70*/  LOP3.LUT R31, R28, 0xff0000, R31, 0xf8, !PT ;  /* 0x00ff00001c1f7812 */ /* 0x000fe200078ef81f */
[----:B------:R-:W-:Y:S01]  /*16f80*/  HADD2.F32 R38, -RZ, R38.H1_H1 ;  /* 0x30000026ff267230 */ /* 0x000fe20000004100 */
[----:B------:R-:W-:Y:S02]  /*16f90*/  LOP3.LUT R8, R25, 0xff000000, R10, 0xf8, !PT ;  /* 0xff00000019087812 */ /* 0x000fe400078ef80a */
[----:B------:R-:W-:-:S02]  /*16fa0*/  F2FP.F16.E4M3.UNPACK_B R34, R33 ;  /* 0x00000021ff22723e */ /* 0x000fc400020006ff */
[----:B------:R-:W-:Y:S02]  /*16fb0*/  LOP3.LUT R35, R31, 0xff000000, R27, 0xf8, !PT ;  /* 0xff0000001f237812 */ /* 0x000fe400078ef81b */
[----:B------:R-:W-:Y:S01]  /*16fc0*/  LOP3.LUT R29, R29, 0xff0000, R26, 0xf8, !PT ;  /* 0x00ff00001d1d7812 */ /* 0x000fe200078ef81a */
[--C-:B------:R-:W-:Y:S01]  /*16fd0*/  HADD2.F32 R36, -RZ, R34.reuse.H0_H0 ;  /* 0x20000022ff247230 */ /* 0x100fe20000004100 */
[-C--:B------:R-:W-:Y:S01]  /*16fe0*/  F2FP.F16.E4M3.UNPACK_B R30, R15.reuse ;  /* 0x0000000fff1e723e */ /* 0x080fe200020006ff */
[----:B------:R-:W-:Y:S01]  /*16ff0*/  HADD2.F32 R34, -RZ, R34.H1_H1 ;  /* 0x30000022ff227230 */ /* 0x000fe20000004100 */
[----:B------:R-:W-:Y:S02]  /*17000*/  F2FP.F16.E4M3.UNPACK_B R31, R15.H1 ;  /* 0x0000000fff1f723e */ /* 0x000fe400030006ff */
[-C--:B------:R-:W-:Y:S02]  /*17010*/  F2FP.F16.E4M3.UNPACK_B R15, R12.reuse ;  /* 0x0000000cff0f723e */ /* 0x080fe400020006ff */
[----:B------:R-:W-:-:S02]  /*17020*/  F2FP.F16.E4M3.UNPACK_B R27, R12.H1 ;  /* 0x0000000cff1b723e */ /* 0x000fc400030006ff */
[----:B------:R-:W-:Y:S02]  /*17030*/  F2FP.F16.E4M3.UNPACK_B R28, R13.H1 ;  /* 0x0000000dff1c723e */ /* 0x000fe400030006ff */
[----:B------:R-:W-:Y:S02]  /*17040*/  F2FP.F16.E4M3.UNPACK_B R39, R39.H1 ;  /* 0x00000027ff27723e */ /* 0x000fe400030006ff */
[----:B------:R-:W-:Y:S02]  /*17050*/  F2FP.F16.E4M3.UNPACK_B R33, R33.H1 ;  /* 0x00000021ff21723e */ /* 0x000fe400030006ff */
[----:B------:R-:W-:Y:S02]  /*17060*/  LOP3.LUT R3, R29, 0xff000000, R26, 0xf8, !PT ;  /* 0xff0000001d037812 */ /* 0x000fe400078ef81a */
[----:B------:R-:W-:Y:S01]  /*17070*/  F2FP.F16.E4M3.UNPACK_B R29, R14.H1 ;  /* 0x0000000eff1d723e */ /* 0x000fe200030006ff */
[----:B------:R-:W0:Y:S02]  /*17080*/  LDS.128 R4, [R51+0x14400] ;  /* 0x0144000033047984 */ /* 0x000e240000000c00 */
[----:B0-----:R-:W-:-:S02]  /*17090*/  F2FP.F16.E4M3.UNPACK_B R10, R5 ;  /* 0x00000005ff0a723e */ /* 0x001fc400020006ff */
[----:B------:R-:W-:Y:S01]  /*170a0*/  F2FP.F16.E4M3.UNPACK_B R24, R5.H1 ;  /* 0x00000005ff18723e */ /* 0x000fe200030006ff */
[--C-:B------:R-:W-:Y:S01]  /*170b0*/  HADD2.F32 R5, -RZ, R11.reuse.H0_H0 ;  /* 0x2000000bff057230 */ /* 0x100fe20000004100 */
[-C--:B------:R-:W-:Y:S01]  /*170c0*/  F2FP.F16.E4M3.UNPACK_B R25, R7.reuse ;  /* 0x00000007ff19723e */ /* 0x080fe200020006ff */
[--C-:B------:R-:W-:Y:S01]  /*170d0*/  HADD2.F32 R9, -RZ, R10.reuse.H0_H0 ;  /* 0x2000000aff097230 */ /* 0x100fe20000004100 */
[----:B------:R-:W-:Y:S01]  /*170e0*/  F2FP.F16.E4M3.UNPACK_B R26, R7.H1 ;  /* 0x00000007ff1a723e */ /* 0x000fe200030006ff */
[----:B------:R-:W-:Y:S02]  /*170f0*/  HADD2.F32 R11, -RZ, R11.H1_H1 ;  /* 0x3000000bff0b7230 */ /* 0x000fe40000004100 */
[C---:B------:R-:W-:Y:S01]  /*17100*/  FMUL.FTZ R12, R5.reuse, R40 ;  /* 0x00000028050c7220 */ /* 0x040fe20000410000 */
[----:B------:R-:W-:Y:S01]  /*17110*/  F2FP.F16.E4M3.UNPACK_B R20, R4 ;  /* 0x00000004ff14723e */ /* 0x000fe200020006ff */
[----:B------:R-:W-:Y:S01]  /*17120*/  FMUL.FTZ R13, R5, R36 ;  /* 0x00000024050d7220 */ /* 0x000fe20000410000 */
[----:B------:R-:W-:Y:S01]  /*17130*/  F2FP.F16.E4M3.UNPACK_B R21, R4.H1 ;  /* 0x00000004ff15723e */ /* 0x000fe200030006ff */
[----:B------:R-:W-:Y:S01]  /*17140*/  FFMA.FTZ R5, R9, R36, -R12 ;  /* 0x0000002409057223 */ /* 0x000fe2000001080c */
[-C--:B------:R-:W-:Y:S01]  /*17150*/  F2FP.F16.E4M3.UNPACK_B R4, R6.reuse ;  /* 0x00000006ff04723e */ /* 0x080fe200020006ff */
[----:B------:R-:W-:Y:S01]  /*17160*/  HADD2.F32 R12, -RZ, R10.H1_H1 ;  /* 0x3000000aff0c7230 */ /* 0x000fe20000004100 */
[----:B------:R-:W-:Y:S01]  /*17170*/  F2FP.F16.E4M3.UNPACK_B R7, R6.H1 ;  /* 0x00000006ff07723e */ /* 0x000fe200030006ff */
[----:B------:R-:W-:Y:S01]  /*17180*/  HADD2.F32 R36, -RZ, R39.H0_H0 ;  /* 0x20000027ff247230 */ /* 0x000fe20000004100 */
[----:B------:R-:W-:Y:S01]  /*17190*/  F2FP.F16.E4M3.UNPACK_B R6, R14 ;  /* 0x0000000eff06723e */ /* 0x000fe200020006ff */
[----:B------:R-:W-:-:S02]  /*171a0*/  HADD2.F32 R10, -RZ, R28.H0_H0 ;  /* 0x2000001cff0a7230 */ /* 0x000fc40000004100 */
[C---:B------:R-:W-:Y:S01]  /*171b0*/  FMUL.FTZ R43, R11.reuse, R38 ;  /* 0x000000260b2b7220 */ /* 0x040fe20000410000 */
[----:B------:R-:W-:Y:S02]  /*171c0*/  HADD2.F32 R14, -RZ, R33.H0_H0 ;  /* 0x20000021ff0e7230 */ /* 0x000fe40000004100 */
[----:B------:R-:W-:Y:S01]  /*171d0*/  FMUL.FTZ R11, R11, R34 ;  /* 0x000000220b0b7220 */ /* 0x000fe20000410000 */
[----:B------:R-:W-:Y:S01]  /*171e0*/  FFMA.FTZ R9, R9, R40, R13 ;  /* 0x0000002809097223 */ /* 0x000fe2000001000d */
[C---:B------:R-:W-:Y:S01]  /*171f0*/  FMUL.FTZ R40, R10.reuse, R36 ;  /* 0x000000240a287220 */ /* 0x040fe20000410000 */
[----:B------:R-:W-:Y:S02]  /*17200*/  HADD2.F32 R13, -RZ, R24.H0_H0 ;  /* 0x20000018ff0d7230 */ /* 0x000fe40000004100 */
[----:B------:R-:W-:Y:S01]  /*17210*/  FMUL.FTZ R45, R10, R14 ;  /* 0x0000000e0a2d7220 */ /* 0x000fe20000410000 */
[C---:B------:R-:W-:Y:S01]  /*17220*/  FFMA.FTZ R10, R12.reuse, R34, -R43 ;  /* 0x000000220c0a7223 */ /* 0x040fe2000001082b */
[----:B------:R-:W-:Y:S01]  /*17230*/  FFMA.FTZ R12, R12, R38, R11 ;  /* 0x000000260c0c7223 */ /* 0x000fe2000001000b */
[----:B------:R-:W-:Y:S01]  /*17240*/  F2FP.F16.E4M3.UNPACK_B R38, R41 ;  /* 0x00000029ff26723e */ /* 0x000fe200020006ff */
[----:B------:R-:W-:Y:S01]  /*17250*/  HADD2.F32 R39, -RZ, R39.H1_H1 ;  /* 0x30000027ff277230 */ /* 0x000fe20000004100 */
[----:B------:R-:W-:Y:S01]  /*17260*/  F2FP.F16.E4M3.UNPACK_B R34, R35 ;  /* 0x00000023ff22723e */ /* 0x000fe200020006ff */
[----:B------:R-:W-:-:S02]  /*17270*/  HADD2.F32 R28, -RZ, R28.H1_H1 ;  /* 0x3000001cff1c7230 */ /* 0x000fc40000004100 */
[C---:B------:R-:W-:Y:S01]  /*17280*/  FFMA.FTZ R11, R13.reuse, R14, -R40 ;  /* 0x0000000e0d0b7223 */ /* 0x040fe20000010828 */
[----:B------:R-:W-:Y:S02]  /*17290*/  HADD2.F32 R33, -RZ, R33.H1_H1 ;  /* 0x30000021ff217230 */ /* 0x000fe40000004100 */
[----:B------:R-:W-:Y:S01]  /*172a0*/  FFMA.FTZ R45, R13, R36, R45 ;  /* 0x000000240d2d7223 */ /* 0x000fe2000001002d */
[----:B------:R-:W-:Y:S02]  /*172b0*/  HADD2.F32 R24, -RZ, R24.H1_H1 ;  /* 0x30000018ff187230 */ /* 0x000fe40000004100 */
[C---:B------:R-:W-:Y:S01]  /*172c0*/  FMUL.FTZ R43, R28.reuse, R39 ;  /* 0x000000271c2b7220 */ /* 0x040fe20000410000 */
[----:B------:R-:W-:Y:S02]  /*172d0*/  HADD2.F32 R40, -RZ, R38.H0_H0 ;  /* 0x20000026ff287230 */ /* 0x000fe40000004100 */
[----:B------:R-:W-:Y:S01]  /*172e0*/  FMUL.FTZ R28, R28, R33 ;  /* 0x000000211c1c7220 */ /* 0x000fe20000410000 */
[----:B------:R-:W-:Y:S01]  /*172f0*/  HADD2.F32 R14, -RZ, R30.H0_H0 ;  /* 0x2000001eff0e7230 */ /* 0x000fe20000004100 */
[----:B------:R-:W-:Y:S01]  /*17300*/  F2FP.F16.E4M3.UNPACK_B R35, R35.H1 ;  /* 0x00000023ff23723e */ /* 0x000fe200030006ff */
[----:B------:R-:W-:Y:S01]  /*17310*/  HADD2.F32 R36, -RZ, R34.H0_H0 ;  /* 0x20000022ff247230 */ /* 0x000fe20000004100 */
[----:B------:R-:W-:Y:S01]  /*17320*/  F2FP.F16.E4M3.UNPACK_B R41, R41.H1 ;  /* 0x00000029ff29723e */ /* 0x000fe200030006ff */
[----:B------:R-:W-:-:S02]  /*17330*/  HADD2.F32 R13, -RZ, R25.H0_H0 ;  /* 0x20000019ff0d7230 */ /* 0x000fc40000004100 */
[----:B------:R-:W-:Y:S01]  /*17340*/  FMUL.FTZ R48, R14, R40 ;  /* 0x000000280e307220 */ /* 0x000fe20000410000 */
[----:B------:R-:W-:Y:S01]  /*17350*/  FFMA.FTZ R42, R24, R33, -R43 ;  /* 0x00000021182a7223 */ /* 0x000fe2000001082b */
[-C--:B------:R-:W-:Y:S01]  /*17360*/  FMUL.FTZ R47, R14, R36.reuse ;  /* 0x000000240e2f7220 */ /* 0x080fe20000410000 */
[----:B------:R-:W-:Y:S01]  /*17370*/  FFMA.FTZ R46, R24, R39, R28 ;  /* 0x00000027182e7223 */ /* 0x000fe2000001001c */
[----:B------:R-:W-:Y:S02]  /*17380*/  HADD2.F32 R34, -RZ, R34.H1_H1 ;  /* 0x30000022ff227230 */ /* 0x000fe40000004100 */
[C---:B------:R-:W-:Y:S01]  /*17390*/  FFMA.FTZ R48, R13.reuse, R36, -R48 ;  /* 0x000000240d307223 */ /* 0x040fe20000010830 */
[----:B------:R-:W-:Y:S02]  /*173a0*/  HADD2.F32 R38, -RZ, R38.H1_H1 ;  /* 0x30000026ff267230 */ /* 0x000fe40000004100 */
[----:B------:R-:W-:Y:S01]  /*173b0*/  FFMA.FTZ R47, R13, R40, R47 ;  /* 0x000000280d2f7223 */ /* 0x000fe2000001002f */
[----:B------:R-:W-:Y:S01]  /*173c0*/  HADD2.F32 R30, -RZ, R30.H1_H1 ;  /* 0x3000001eff1e7230 */ /* 0x000fe20000004100 */
[----:B------:R-:W-:Y:S01]  /*173d0*/  F2FP.SATFINITE.E4M3.F32.PACK_AB_MERGE_C R11, R42, R11, RZ ;  /* 0x0000000b2a0b723e */ /* 0x000fe200048070ff */
[----:B------:R-:W-:Y:S01]  /*173e0*/  HADD2.F32 R14, -RZ, R31.H0_H0 ;  /* 0x2000001fff0e7230 */ /* 0x000fe20000004100 */
[----:B------:R-:W-:Y:S01]  /*173f0*/  F2FP.SATFINITE.E4M3.F32.PACK_AB_MERGE_C R45, R46, R45, RZ ;  /* 0x0000002d2e2d723e */ /* 0x000fe200048070ff */
[----:B------:R-:W-:-:S02]  /*17400*/  HADD2.F32 R24, -RZ, R35.H0_H0 ;  /* 0x20000023ff187230 */ /* 0x000fc40000004100 */
[C---:B------:R-:W-:Y:S01]  /*17410*/  FMUL.FTZ R36, R30.reuse, R38 ;  /* 0x000000261e247220 */ /* 0x040fe20000410000 */
[----:B------:R-:W-:Y:S02]  /*17420*/  HADD2.F32 R28, -RZ, R41.H0_H0 ;  /* 0x20000029ff1c7230 */ /* 0x000fe40000004100 */
[----:B------:R-:W-:Y:S01]  /*17430*/  FMUL.FTZ R33, R30, R34 ;  /* 0x000000221e217220 */ /* 0x000fe20000410000 */
[----:B------:R-:W-:Y:S02]  /*17440*/  HADD2.F32 R13, -RZ, R26.H0_H0 ;  /* 0x2000001aff0d7230 */ /* 0x000fe40000004100 */
[C---:B------:R-:W-:Y:S01]  /*17450*/  FMUL.FTZ R49, R14.reuse, R24 ;  /* 0x000000180e317220 */ /* 0x040fe20000410000 */
[----:B------:R-:W-:Y:S02]  /*17460*/  HADD2.F32 R25, -RZ, R25.H1_H1 ;  /* 0x30000019ff197230 */ /* 0x000fe40000004100 */
[----:B------:R-:W-:Y:S01]  /*17470*/  FMUL.FTZ R30, R14, R28 ;  /* 0x0000001c0e1e7220 */ /* 0x000fe20000410000 */
[----:B------:R-:W-:-:S02]  /*17480*/  HADD2.F32 R35, -RZ, R35.H1_H1 ;  /* 0x30000023ff237230 */ /* 0x000fc40000004100 */
[C---:B------:R-:W-:Y:S01]  /*17490*/  FFMA.FTZ R49, R13.reuse, R28, R49 ;  /* 0x0000001c0d317223 */ /* 0x040fe20000010031 */
[-C--:B------:R-:W-:Y:S01]  /*174a0*/  F2FP.F16.E4M3.UNPACK_B R28, R37.reuse.H1 ;  /* 0x00000025ff1c723e */ /* 0x080fe200030006ff */
[----:B------:R-:W-:Y:S01]  /*174b0*/  FFMA.FTZ R43, R13, R24, -R30 ;  /* 0x000000180d2b7223 */ /* 0x000fe2000001081e */
[----:B------:R-:W-:Y:S01]  /*174c0*/  HADD2.F32 R41, -RZ, R41.H1_H1 ;  /* 0x30000029ff297230 */ /* 0x000fe20000004100 */
[----:B------:R-:W-:Y:S01]  /*174d0*/  F2FP.F16.E4M3.UNPACK_B R24, R32.H1 ;  /* 0x00000020ff18723e */ /* 0x000fe200030006ff */
[----:B------:R-:W-:Y:S02]  /*174e0*/  HADD2.F32 R31, -RZ, R31.H1_H1 ;  /* 0x3000001fff1f7230 */ /* 0x000fe40000004100 */
[C---:B------:R-:W-:Y:S01]  /*174f0*/  FFMA.FTZ R39, R25.reuse, R34, -R36 ;  /* 0x0000002219277223 */ /* 0x040fe20000010824 */
[----:B------:R-:W-:Y:S01]  /*17500*/  FFMA.FTZ R40, R25, R38, R33 ;  /* 0x0000002619287223 */ /* 0x000fe20000010021 */
[----:B------:R-:W-:Y:S01]  /*17510*/  HADD2.F32 R26, -RZ, R26.H1_H1 ;  /* 0x3000001aff1a7230 */ /* 0x000fe20000004100 */
[----:B------:R-:W-:Y:S01]  /*17520*/  F2FP.F16.E4M3.UNPACK_B R37, R37 ;  /* 0x00000025ff25723e */ /* 0x000fe200020006ff */
[----:B------:R-:W-:-:S02]  /*17530*/  HADD2.F32 R30, -RZ, R28.H0_H0 ;  /* 0x2000001cff1e7230 */ /* 0x000fc40000004100 */
[C---:B------:R-:W-:Y:S01]  /*17540*/  FMUL.FTZ R33, R31.reuse, R41 ;  /* 0x000000291f217220 */ /* 0x040fe20000410000 */
[--C-:B------:R-:W-:Y:S02]  /*17550*/  HADD2.F32 R14, -RZ, R27.reuse.H0_H0 ;  /* 0x2000001bff0e7230 */ /* 0x100fe40000004100 */
[-C--:B------:R-:W-:Y:S01]  /*17560*/  FMUL.FTZ R36, R31, R35.reuse ;  /* 0x000000231f247220 */ /* 0x080fe20000410000 */
[----:B------:R-:W-:Y:S02]  /*17570*/  HADD2.F32 R25, -RZ, R24.H0_H0 ;  /* 0x20000018ff197230 */ /* 0x000fe40000004100 */
[----:B------:R-:W-:Y:S01]  /*17580*/  FFMA.FTZ R50, R26, R35, -R33 ;  /* 0x000000231a327223 */ /* 0x000fe20000010821 */
[----:B------:R-:W-:Y:S02]  /*17590*/  HADD2.F32 R28, -RZ, R28.H1_H1 ;  /* 0x3000001cff1c7230 */ /* 0x000fe40000004100 */
[----:B------:R-:W-:Y:S01]  /*175a0*/  FMUL.FTZ R34, R14, R30 ;  /* 0x0000001e0e227220 */ /* 0x000fe20000410000 */
[----:B------:R-:W-:-:S02]  /*175b0*/  HADD2.F32 R27, -RZ, R27.H1_H1 ;  /* 0x3000001bff1b7230 */ /* 0x000fc40000004100 */
[----:B------:R-:W-:Y:S01]  /*175c0*/  FFMA.FTZ R52, R26, R41, R36 ;  /* 0x000000291a347223 */ /* 0x000fe20000010024 */
[----:B------:R-:W-:Y:S01]  /*175d0*/  HADD2.F32 R24, -RZ, R24.H1_H1 ;  /* 0x30000018ff187230 */ /* 0x000fe20000004100 */
[----:B------:R-:W-:Y:S01]  /*175e0*/  F2FP.F16.E4M3.UNPACK_B R32, R32 ;  /* 0x00000020ff20723e */ /* 0x000fe200020006ff */
[--C-:B------:R-:W-:Y:S02]  /*175f0*/  HADD2.F32 R13, -RZ, R21.reuse.H0_H0 ;  /* 0x20000015ff0d7230 */ /* 0x100fe40000004100 */
[C---:B------:R-:W-:Y:S01]  /*17600*/  FMUL.FTZ R26, R27.reuse, R28 ;  /* 0x0000001c1b1a7220 */ /* 0x040fe20000410000 */
[----:B------:R-:W-:Y:S02]  /*17610*/  HADD2.F32 R21, -RZ, R21.H1_H1 ;  /* 0x30000015ff157230 */ /* 0x000fe40000004100 */
[----:B------:R-:W-:Y:S01]  /*17620*/  FMUL.FTZ R27, R27, R24 ;  /* 0x000000181b1b7220 */ /* 0x000fe20000410000 */
[-C--:B------:R-:W-:Y:S01]  /*17630*/  FMUL.FTZ R31, R14, R25.reuse ;  /* 0x000000190e1f7220 */ /* 0x080fe20000410000 */
[----:B------:R-:W-:Y:S01]  /*17640*/  FFMA.FTZ R34, R13, R25, -R34 ;  /* 0x000000190d227223 */ /* 0x000fe20000010822 */
[----:B------:R-:W-:-:S02]  /*17650*/  HADD2.F32 R25, -RZ, R37.H0_H0 ;  /* 0x20000025ff197230 */ /* 0x000fc40000004100 */
[C---:B------:R-:W-:Y:S01]  /*17660*/  FFMA.FTZ R33, R21.reuse, R24, -R26 ;  /* 0x0000001815217223 */ /* 0x040fe2000001081a */
[----:B------:R-:W-:Y:S02]  /*17670*/  HADD2.F32 R14, -RZ, R15.H0_H0 ;  /* 0x2000000fff0e7230 */ /* 0x000fe40000004100 */
[----:B------:R-:W-:Y:S01]  /*17680*/  FFMA.FTZ R35, R21, R28, R27 ;  /* 0x0000001c15237223 */ /* 0x000fe2000001001b */
[----:B------:R-:W-:Y:S02]  /*17690*/  HADD2.F32 R21, -RZ, R32.H0_H0 ;  /* 0x20000020ff157230 */ /* 0x000fe40000004100 */
[----:B------:R-:W-:Y:S01]  /*176a0*/  FFMA.FTZ R30, R13, R30, R31 ;  /* 0x0000001e0d1e7223 */ /* 0x000fe2000001001f */
[----:B------:R-:W-:Y:S02]  /*176b0*/  HADD2.F32 R13, -RZ, R20.H0_H0 ;  /* 0x20000014ff0d7230 */ /* 0x000fe40000004100 */
[----:B------:R-:W-:Y:S01]  /*176c0*/  FMUL.FTZ R24, R14, R25 ;  /* 0x000000190e187220 */ /* 0x000fe20000410000 */
[----:B------:R-:W-:-:S02]  /*176d0*/  HADD2.F32 R37, -RZ, R37.H1_H1 ;  /* 0x30000025ff257230 */ /* 0x000fc40000004100 */
[-C--:B------:R-:W-:Y:S01]  /*176e0*/  FMUL.FTZ R14, R14, R21.reuse ;  /* 0x000000150e0e7220 */ /* 0x080fe20000410000 */
[----:B------:R-:W-:Y:S02]  /*176f0*/  HADD2.F32 R15, -RZ, R15.H1_H1 ;  /* 0x3000000fff0f7230 */ /* 0x000fe40000004100 */
[C---:B------:R-:W-:Y:S01]  /*17700*/  FFMA.FTZ R27, R13.reuse, R21, -R24 ;  /* 0x000000150d1b7223 */ /* 0x040fe20000010818 */
[----:B------:R-:W-:Y:S01]  /*17710*/  HADD2.F32 R32, -RZ, R32.H1_H1 ;  /* 0x30000020ff207230 */ /* 0x000fe20000004100 */
[----:B------:R-:W-:Y:S01]  /*17720*/  F2FP.F16.E4M3.UNPACK_B R21, R8.H1 ;  /* 0x00000008ff15723e */ /* 0x000fe200030006ff */
[----:B------:R-:W-:Y:S01]  /*17730*/  FFMA.FTZ R25, R13, R25, R14 ;  /* 0x000000190d197223 */ /* 0x000fe2000001000e */
[----:B------:R-:W-:Y:S01]  /*17740*/  HADD2.F32 R20, -RZ, R20.H1_H1 ;  /* 0x30000014ff147230 */ /* 0x000fe20000004100 */
[----:B------:R-:W-:Y:S01]  /*17750*/  F2FP.F16.E4M3.UNPACK_B R13, R3.H1 ;  /* 0x00000003ff0d723e */ /* 0x000fe200030006ff */
[C---:B------:R-:W-:Y:S01]  /*17760*/  FMUL.FTZ R31, R15.reuse, R37 ;  /* 0x000000250f1f7220 */ /* 0x040fe20000410000 */
[----:B------:R-:W-:Y:S01]  /*17770*/  FMUL.FTZ R26, R15, R32 ;  /* 0x000000200f1a7220 */ /* 0x000fe20000410000 */
[----:B------:R-:W-:Y:S01]  /*17780*/  HADD2.F32 R24, -RZ, R21.H0_H0 ;  /* 0x20000015ff187230 */ /* 0x000fe20000004100 */
[----:B------:R-:W-:Y:S01]  /*17790*/  F2FP.F16.E4M3.UNPACK_B R3, R3 ;  /* 0x00000003ff03723e */ /* 0x000fe200020006ff */
[----:B------:R-:W-:-:S02]  /*177a0*/  HADD2.F32 R14, -RZ, R29.H0_H0 ;  /* 0x2000001dff0e7230 */ /* 0x000fc40000004100 */
[C---:B------:R-:W-:Y:S01]  /*177b0*/  FFMA.FTZ R32, R20.reuse, R32, -R31 ;  /* 0x0000002014207223 */ /* 0x040fe2000001081f */
[----:B------:R-:W-:Y:S01]  /*177c0*/  FFMA.FTZ R28, R20, R37, R26 ;  /* 0x00000025141c7223 */ /* 0x000fe2000001001a */
[--C-:B------:R-:W-:Y:S01]  /*177d0*/  HADD2.F32 R15, -RZ, R13.reuse.H0_H0 ;  /* 0x2000000dff0f7230 */ /* 0x100fe20000004100 */
[----:B------:R-:W-:Y:S01]  /*177e0*/  F2FP.SATFINITE.E4M3.F32.PACK_AB_MERGE_C R49, R52, R49, RZ ;  /* 0x000000313431723e */ /* 0x000fe200048070ff */
[----:B------:R-:W-:Y:S02]  /*177f0*/  HADD2.F32 R20, -RZ, R13.H1_H1 ;  /* 0x3000000dff147230 */ /* 0x000fe40000004100 */
[C---:B------:R-:W-:Y:S01]  /*17800*/  FMUL.FTZ R36, R14.reuse, R24 ;  /* 0x000000180e247220 */ /* 0x040fe20000410000 */
[----:B------:R-:W-:Y:S02]  /*17810*/  HADD2.F32 R13, -RZ, R7.H0_H0 ;  /* 0x20000007ff0d7230 */ /* 0x000fe40000004100 */
[----:B------:R-:W-:Y:S01]  /*17820*/  FMUL.FTZ R14, R14, R15 ;  /* 0x0000000f0e0e7220 */ /* 0x000fe20000410000 */
[----:B------:R-:W-:Y:S01]  /*17830*/  HADD2.F32 R26, -RZ, R21.H1_H1 ;  /* 0x30000015ff1a7230 */ /* 0x000fe20000004100 */
[----:B------:R-:W-:Y:S01]  /*17840*/  F2FP.SATFINITE.E4M3.F32.PACK_AB_MERGE_C R5, R10, R5, R11 ;  /* 0x000000050a05723e */ /* 0x000fe2000480700b */
[----:B------:R-:W-:-:S02]  /*17850*/  HADD2.F32 R29, -RZ, R29.H1_H1 ;  /* 0x3000001dff1d7230 */ /* 0x000fc40000004100 */
[----:B------:R-:W-:Y:S01]  /*17860*/  FFMA.FTZ R36, R13, R15, -R36 ;  /* 0x0000000f0d247223 */ /* 0x000fe20000010824 */
[----:B------:R-:W-:Y:S01]  /*17870*/  HADD2.F32 R7, -RZ, R7.H1_H1 ;  /* 0x30000007ff077230 */ /* 0x000fe20000004100 */
[----:B------:R-:W-:Y:S01]  /*17880*/  F2FP.SATFINITE.E4M3.F32.PACK_AB_MERGE_C R9, R12, R9, R45 ;  /* 0x000000090c09723e */ /* 0x000fe2000480702d */
[C---:B------:R-:W-:Y:S01]  /*17890*/  FMUL.FTZ R38, R29.reuse, R26 ;  /* 0x0000001a1d267220 */ /* 0x040fe20000410000 */
[----:B------:R-:W-:Y:S01]  /*178a0*/  FMUL.FTZ R15, R29, R20 ;  /* 0x000000141d0f7220 */ /* 0x000fe20000410000 */
[----:B------:R-:W-:Y:S01]  /*178b0*/  FFMA.FTZ R29, R13, R24, R14 ;  /* 0x000000180d1d7223 */ /* 0x000fe2000001000e */
[----:B------:R-:W-:Y:S01]  /*178c0*/  F2FP.F16.E4M3.UNPACK_B R14, R8 ;  /* 0x00000008ff0e723e */ /* 0x000fe200020006ff */
[C---:B------:R-:W-:Y:S01]  /*178d0*/  FFMA.FTZ R31, R7.reuse, R20, -R38 ;  /* 0x00000014071f7223 */ /* 0x040fe20000010826 */
[----:B------:R-:W-:Y:S01]  /*178e0*/  FFMA.FTZ R26, R7, R26, R15 ;  /* 0x0000001a071a7223 */ /* 0x000fe2000001000f */
[----:B------:R-:W-:Y:S01]  /*178f0*/  HADD2.F32 R7, -RZ, R6.H0_H0 ;  /* 0x20000006ff077230 */ /* 0x000fe20000004100 */
[----:B------:R-:W-:Y:S01]  /*17900*/  F2FP.SATFINITE.E4M3.F32.PACK_AB_MERGE_C R11, R40, R47, R49 ;  /* 0x0000002f280b723e */ /* 0x000fe20004807031 */
[----:B------:R-:W-:Y:S01]  /*17910*/  HADD2.F32 R20, -RZ, R14.H0_H0 ;  /* 0x2000000eff147230 */ /* 0x000fe20000004100 */
[----:B------:R-:W-:Y:S01]  /*17920*/  F2FP.SATFINITE.E4M3.F32.PACK_AB_MERGE_C R31, R31, R36, RZ ;  /* 0x000000241f1f723e */ /* 0x000fe200048070ff */
[--C-:B------:R-:W-:Y:S01]  /*17930*/  HADD2.F32 R8, -RZ, R3.reuse.H0_H0 ;  /* 0x20000003ff087230 */ /* 0x100fe20000004100 */
[----:B------:R-:W-:Y:S01]  /*17940*/  F2FP.SATFINITE.E4M3.F32.PACK_AB_MERGE_C R26, R26, R29, RZ ;  /* 0x0000001d1a1a723e */ /* 0x000fe200048070ff */
[----:B------:R-:W-:-:S02]  /*17950*/  HADD2.F32 R13, -RZ, R3.H1_H1 ;  /* 0x30000003ff0d7230 */ /* 0x000fc40000004100 */
[----:B------:R-:W-:Y:S02]  /*17960*/  HADD2.F32 R15, -RZ, R14.H1_H1 ;  /* 0x3000000eff0f7230 */ /* 0x000fe40000004100 */
[C---:B------:R-:W-:Y:S01]  /*17970*/  FMUL.FTZ R14, R7.reuse, R20 ;  /* 0x00000014070e7220 */ /* 0x040fe20000410000 */
[----:B------:R-:W-:Y:S02]  /*17980*/  HADD2.F32 R6, -RZ, R6.H1_H1 ;  /* 0x30000006ff067230 */ /* 0x000fe40000004100 */
[-C--:B------:R-:W-:Y:S01]  /*17990*/  FMUL.FTZ R7, R7, R8.reuse ;  /* 0x0000000807077220 */ /* 0x080fe20000410000 */
[--C-:B------:R-:W-:Y:S02]  /*179a0*/  HADD2.F32 R3, -RZ, R4.reuse.H0_H0 ;  /* 0x20000004ff037230 */ /* 0x100fe40000004100 */
[----:B------:R-:W-:Y:S02]  /*179b0*/  HADD2.F32 R4, -RZ, R4.H1_H1 ;  /* 0x30000004ff047230 */ /* 0x000fe40000004100 */
[C---:B------:R-:W-:Y:S01]  /*179c0*/  FMUL.FTZ R21, R6.reuse, R15 ;  /* 0x0000000f06157220 */ /* 0x040fe20000410000 */
        /* <DEDUP_REMOVED lines=8> */
[----:B------:R-:W-:Y:S02]  /*17a50*/  F2FP.SATFINITE.E4M3.F32.PACK_AB_MERGE_C R7, R39, R48, R7 ;  /* 0x000000302707723e */ /* 0x000fe40004807007 */
[----:B------:R-:W-:Y:S02]  /*17a60*/  F2FP.SATFINITE.E4M3.F32.PACK_AB_MERGE_C R4, R32, R27, R4 ;  /* 0x0000001b2004723e */ /* 0x000fe40004807004 */
[----:B------:R-:W-:Y:S02]  /*17a70*/  F2FP.SATFINITE.E4M3.F32.PACK_AB_MERGE_C R6, R21, R6, R31 ;  /* 0x000000061506723e */ /* 0x000fe4000480701f */
[----:B------:R-:W-:-:S02]  /*17a80*/  F2FP.SATFINITE.E4M3.F32.PACK_AB_MERGE_C R8, R28, R25, R8 ;  /* 0x000000191c08723e */ /* 0x000fc40004807008 */
[----:B------:R-:W-:Y:S01]  /*17a90*/  F2FP.SATFINITE.E4M3.F32.PACK_AB_MERGE_C R10, R24, R3, R26 ;  /* 0x00000003180a723e */ /* 0x000fe2000480701a */
[----:B------:R0:W-:Y:S04]  /*17aa0*/  STS.128 [R51+0x14400], R4 ;  /* 0x0144000433007388 */ /* 0x0001e80000000c00 */
[----:B------:R0:W-:Y:S02]  /*17ab0*/  STS.128 [R0+0x14400], R8 ;  /* 0x0144000800007388 */ /* 0x0001e40000000c00 */
.L_x_559:
[----:B------:R-:W-:Y:S05]  /*17ac0*/  BSYNC B0 ;  /* 0x0000000000007941 */ /* 0x000fea0003800000 */
.L_x_552:
[----:B------:R-:W-:Y:S01]  /*17ad0*/  @!PT LDS RZ, [RZ] ;  /* 0x00000000fffff984 */ /* 0x000fe20000000800 */
[----:B------:R-:W-:Y:S01]  /*17ae0*/  @!PT LDS RZ, [RZ] ;  /* 0x00000000fffff984 */ /* 0x000fe20000000800 */
[----:B------:R-:W-:Y:S01]  /*17af0*/  @!PT LDS RZ, [RZ] ;  /* 0x00000000fffff984 */ /* 0x000fe20000000800 */
[----:B------:R-:W-:Y:S01]  /*17b00*/  @!PT LDS RZ, [RZ] ;  /* 0x00000000fffff984 */ /* 0x000fe20000000800 */
[----:B------:R1:W-:Y:S06]  /*17b10*/  MEMBAR.ALL.CTA ;  /* 0x0000000000007992 */ /* 0x0003ec0000008000 */
[----:B-1----:R-:W1:Y:S01]  /*17b20*/  FENCE.VIEW.ASYNC.S ;  /* 0x00000000000073c6 */ /* 0x002e620000000000 */
[----:B------:R-:W-:Y:S05]  /*17b30*/  WARPSYNC.ALL ;  /* 0x0000000000007948 */ /* 0x000fea0003800000 */
[----:B-1----:R-:W-:Y:S06]  /*17b40*/  BAR.SYNC.DEFER_BLOCKING 0xd, 0x100 ;  /* 0x0344000000007b1d */ /* 0x002fec0000010000 */
.L_x_550:
[----:B0--3--:R-:W-:-:S05]  /*17b50*/  IMAD.U32 R0, RZ, RZ, UR48 ;  /* 0x00000030ff007e24 */ /* 0x009fca000f8e00ff */
[----:B------:R-:W-:-:S13]  /*17b60*/  ISETP.NE.AND P0, PT, R0, 0x3, PT ;  /* 0x000000030000780c */ /* 0x000fda0003f05270 */
[----:B------:R-:W-:Y:S05]  /*17b70*/  @!P0 BRA `(.L_x_579) ;  /* 0x0000000000048947 */ /* 0x000fea0003800000 */
[----:B------:R-:W-:Y:S01]  /*17b80*/  BPT.TRAP 0x1 ;  /* 0x000000040000795c */ /* 0x000fe20000300000 */
.L_x_579:
[----:B------:R-:W-:Y:S01]  /*17b90*/  IMAD R0, R202, 0x8, R18 ;  /* 0x00000008ca007824 */ /* 0x000fe200078e0212 */
[----:B-1----:R-:W-:-:S04]  /*17ba0*/  SHF.L.U32 R3, R208, 0x1f, RZ ;  /* 0x0000001fd0037819 */ /* 0x002fc800000006ff */
[----:B------:R0:W1:Y:S01]  /*17bb0*/  SYNCS.PHASECHK.TRANS64.TRYWAIT P1, [R0+URZ+0x29830], R3 ;  /* 0x02983003000075a7 */ /* 0x000062000802017f */
[----:B------:R-:W-:Y:S05]  /*17bc0*/  @!P0 BRA `(.L_x_580) ;  /* 0x0000000000048947 */ /* 0x000fea0003800000 */
[----:B------:R-:W-:Y:S01]  /*17bd0*/  BPT.TRAP 0x1 ;  /* 0x000000040000795c */ /* 0x000fe20000300000 */
.L_x_580:
[----:B-----5:R-:W-:Y:S01]  /*17be0*/  IMAD.MOV.U32 R25, RZ, RZ, RZ ;  /* 0x000000ffff197224 */ /* 0x020fe200078e00ff */
[----:B-1----:R-:W-:Y:S06]  /*17bf0*/  @P1 BRA `(.L_x_581) ;  /* 0x0000000000081947 */ /* 0x002fec0003800000 */
[----:B------:R-:W1:Y:S02]  /*17c00*/  SYNCS.PHASECHK.TRANS64.TRYWAIT P1, [R0+URZ+0x29830], R3 ;  /* 0x02983003000075a7 */ /* 0x000e64000802017f */
[----:B-1----:R-:W-:Y:S05]  /*17c10*/  @!P1 BRA `(.L_x_582) ;  /* 0x0000014400d09947 */ /* 0x002fea0003800000 */
.L_x_581:
[----:B------:R-:W-:Y:S05]  /*17c20*/  WARPSYNC.ALL ;  /* 0x0000000000007948 */ /* 0x000fea0003800000 */
[----:B01----:R-:W-:Y:S01]  /*17c30*/  IADD3 R3, R18, 0x1a400, RZ ;  /* 0x0001a40012037810 */ /* 0x003fe20007ffe0ff */
[----:B------:R-:W-:Y:S01]  /*17c40*/  IMAD.MOV.U32 R5, RZ, RZ, -0x7fffffe0 ;  /* 0x80000020ff057424 */ /* 0x000fe200078e00ff */
[----:B------:R-:W-:Y:S01]  /*17c50*/  R2UR UR28, R44 ;  /* 0x000000002c1c72ca */ /* 0x000fe200000e0000 */
[----:B------:R-:W-:Y:S01]  /*17c60*/  WARPGROUP.ARRIVE ;  /* 0x00000000000079c5 */ /* 0x000fe20000000000 */
[----:B------:R-:W-:Y:S01]  /*17c70*/  SHF.R.U32.HI R3, RZ, 0x4, R3 ;  /* 0x00000004ff037819 */ /* 0x000fe20000011603 */
[----:B------:R-:W-:Y:S01]  /*17c80*/  UMOV UR29, 0x80000020 ;  /* 0x80000020001d7882 */ /* 0x000fe20000000000 */
[----:B------:R-:W-:Y:S01]  /*17c90*/  R2UR UR31, R5 ;  /* 0x00000000051f72ca */ /* 0x000fe200000e0000 */
[----:B------:R-:W-:Y:S01]  /*17ca0*/  IMAD.MOV.U32 R7, RZ, RZ, -0x7fffffe0 ;  /* 0x80000020ff077424 */ /* 0x000fe200078e00ff */
[----:B------:R-:W-:Y:S01]  /*17cb0*/  LOP3.LUT R3, R3, 0x3fff, RZ, 0xc0, !PT ;  /* 0x00003fff03037812 */ /* 0x000fe200078ec0ff */
[----:B------:R-:W-:Y:S01]  /*17cc0*/  UMOV UR5, UR29 ;  /* 0x0000001d00057c82 */ /* 0x000fe20008000000 */
[----:B------:R-:W-:Y:S01]  /*17cd0*/  IMAD.MOV.U32 R11, RZ, RZ, -0x7fffffe0 ;  /* 0x80000020ff0b7424 */ /* 0x000fe200078e00ff */
[----:B------:R-:W-:Y:S01]  /*17ce0*/  UMOV UR9, UR29 ;  /* 0x0000001d00097c82 */ /* 0x000fe20008000000 */
[----:B------:R-:W-:Y:S01]  /*17cf0*/  LOP3.LUT R9, R3, 0x10000, RZ, 0xfc, !PT ;  /* 0x0001000003097812 */ /* 0x000fe200078efcff */
[----:B------:R-:W-:Y:S01]  /*17d00*/  UMOV UR13, UR29 ;  /* 0x0000001d000d7c82 */ /* 0x000fe20008000000 */
[----:B------:R-:W-:Y:S01]  /*17d10*/  R2UR UR7, R7 ;  /* 0x00000000070772ca */ /* 0x000fe200000e0000 */
[----:B------:R-:W-:Y:S01]  /*17d20*/  ULOP3.LUT UR28, UR28, 0x10000, URZ, 0xfc, !UPT ;  /* 0x000100001c1c7892 */ /* 0x000fe2000f8efc3f */
[----:B------:R-:W-:Y:S01]  /*17d30*/  R2UR UR11, R11 ;  /* 0x000000000b0b72ca */ /* 0x000fe200000e0000 */
[----:B----4-:R-:W-:Y:S01]  /*17d40*/  IMAD R4, R202, 0x780, R9 ;  /* 0x00000780ca047824 */ /* 0x010fe200078e0209 */
[----:B------:R-:W-:Y:S01]  /*17d50*/  R2UR UR15, R7 ;  /* 0x00000000070f72ca */ /* 0x000fe200000e0000 */
[----:B------:R-:W-:Y:S01]  /*17d60*/  UMOV UR17, UR29 ;  /* 0x0000001d00117c82 */ /* 0x000fe20008000000 */
[----:B------:R-:W-:Y:S01]  /*17d70*/  R2UR UR19, R11 ;  /* 0x000000000b1372ca */ /* 0x000fe200000e0000 */
[C---:B------:R-:W-:Y:S01]  /*17d80*/  VIADD R6, R4.reuse, 0x80 ;  /* 0x0000008004067836 */ /* 0x040fe20000000000 */
[C---:B------:R-:W-:Y:S01]  /*17d90*/  R2UR UR30, R4.reuse ;  /* 0x00000000041e72ca */ /* 0x040fe200000e0000 */
[----:B------:R-:W-:Y:S01]  /*17da0*/  UMOV UR4, UR28 ;  /* 0x0000001c00047c82 */ /* 0x000fe20008000000 */
[----:B------:R-:W-:Y:S01]  /*17db0*/  VIADD R10, R4, 0x100 ;  /* 0x00000100040a7836 */ /* 0x000fe20000000000 */
[----:B------:R-:W-:Y:S01]  /*17dc0*/  UMOV UR8, UR28 ;  /* 0x0000001c00087c82 */ /* 0x000fe20008000000 */
[----:B------:R-:W-:Y:S01]  /*17dd0*/  R2UR UR6, R6 ;  /* 0x00000000060672ca */ /* 0x000fe200000e0000 */
[----:B------:R-:W-:Y:S01]  /*17de0*/  UMOV UR12, UR28 ;  /* 0x0000001c000c7c82 */ /* 0x000fe20008000000 */
[----:B------:R-:W-:Y:S01]  /*17df0*/  IADD3 R6, R4, 0x180, RZ ;  /* 0x0000018004067810 */ /* 0x000fe20007ffe0ff */
[----:B------:R-:W-:Y:S01]  /*17e00*/  UMOV UR16, UR28 ;  /* 0x0000001c00107c82 */ /* 0x000fe20008000000 */
[----:B------:R-:W-:Y:S01]  /*17e10*/  R2UR UR10, R10 ;  /* 0x000000000a0a72ca */ /* 0x000fe200000e0000 */
[----:B------:R-:W-:Y:S01]  /*17e20*/  VIADD R10, R4, 0x200 ;  /* 0x00000200040a7836 */ /* 0x000fe20000000000 */
[----:B------:R-:W-:Y:S01]  /*17e30*/  R2UR UR14, R6 ;  /* 0x00000000060e72ca */ /* 0x000fe200000e0000 */
[----:B------:R-:W-:Y:S01]  /*17e40*/  VIADD R6, R4, 0x2 ;  /* 0x0000000204067836 */ /* 0x000fe20000000000 */
[----:B------:R-:W-:-:S02]  /*17e50*/  UIADD3 UR44, UR28, 0x2, URZ ;  /* 0x000000021c2c7890 */ /* 0x000fc4000fffe03f */
[----:B------:R-:W-:Y:S01]  /*17e60*/  QGMMA.64x32x32.F32.E4M3.E4M3 R92, gdesc[UR28], RZ, !UPT, gsb0 ;  /* 0x006000001c5c79f3 */ /* 0x000fe2000c0008ff */
[----:B------:R-:W-:Y:S01]  /*17e70*/  R2UR UR18, R10 ;  /* 0x000000000a1272ca */ /* 0x000fe200000e0000 */
[----:B------:R-:W-:Y:S01]  /*17e80*/  IMAD.MOV.U32 R7, RZ, RZ, -0x7fffffe0 ;  /* 0x80000020ff077424 */ /* 0x000fe200078e00ff */
[----:B------:R-:W-:Y:S01]  /*17e90*/  R2UR UR46, R6 ;  /* 0x00000000062e72ca */ /* 0x000fe200000e0000 */
[----:B------:R-:W-:Y:S01]  /*17ea0*/  UMOV UR45, 0x80000020 ;  /* 0x80000020002d7882 */ /* 0x000fe20000000000 */
[C---:B------:R-:W-:Y:S01]  /*17eb0*/  VIADD R10, R4.reuse, 0x82 ;  /* 0x00000082040a7836 */ /* 0x040fe20000000000 */
[C---:B------:R-:W-:Y:S01]  /*17ec0*/  IADD3 R12, R4.reuse, 0x102, RZ ;  /* 0x00000102040c7810 */ /* 0x040fe20007ffe0ff */
[----:B------:R-:W-:Y:S01]  /*17ed0*/  IMAD.MOV.U32 R11, RZ, RZ, -0x7fffffe0 ;  /* 0x80000020ff0b7424 */ /* 0x000fe200078e00ff */
[----:B------:R-:W-:Y:S01]  /*17ee0*/  R2UR UR47, R7 ;  /* 0x00000000072f72ca */ /* 0x000fe200000e0000 */
[----:B------:R-:W-:Y:S02]  /*17ef0*/  IMAD.MOV.U32 R13, RZ, RZ, -0x7fffffe0 ;  /* 0x80000020ff0d7424 */ /* 0x000fe400078e00ff */
[----:B------:R-:W-:-:S02]  /*17f00*/  VIADD R6, R4, 0x182 ;  /* 0x0000018204067836 */ /* 0x000fc40000000000 */
[----:B------:R-:W-:Y:S02]  /*17f10*/  IMAD.MOV.U32 R7, RZ, RZ, -0x7fffffe0 ;  /* 0x80000020ff077424 */ /* 0x000fe400078e00ff */
[----:B------:R-:W-:-:S05]  /*17f20*/  IMAD.MOV.U32 R5, RZ, RZ, -0x7fffffe0 ;  /* 0x80000020ff057424 */ /* 0x000fca00078e00ff */
[----:B------:R-:W-:Y:S01]  /*17f30*/  R2UR UR43, R5 ;  /* 0x00000000052b72ca */ /* 0x000fe200000e0000 */
[----:B------:R-:W-:Y:S02]  /*17f40*/  WARPGROUP.DEPBAR.LE gsb0, 0x0 ;  /* 0x00008000000079c5 */ /* 0x000fe40000010000 */
[----:B------:R-:W-:-:S06]  /*17f50*/  WARPGROUP.ARRIVE ;  /* 0x00000000000079c5 */ /* 0x000fcc0000000000 */
[----:B------:R-:W-:Y:S01]  /*17f60*/  QGMMA.64x32x32.F32.E4M3.E4M3 R76, gdesc[UR4], RZ, !UPT, gsb0 ;  /* 0x00600000044c79f3 */ /* 0x000fe2000c0008ff */
[----:B------:R-:W-:Y:S01]  /*17f70*/  R2UR UR6, R10 ;  /* 0x000000000a0672ca */ /* 0x000fe200000e0000 */
[----:B------:R-:W-:Y:S01]  /*17f80*/  UMOV UR4, UR44 ;  /* 0x0000002c00047c82 */ /* 0x000fe20008000000 */
[----:B------:R-:W-:Y:S01]  /*17f90*/  R2UR UR7, R11 ;  /* 0x000000000b0772ca */ /* 0x000fe200000e0000 */
[----:B------:R-:W-:Y:S01]  /*17fa0*/  UMOV UR5, UR45 ;  /* 0x0000002d00057c82 */ /* 0x000fe20008000000 */
[----:B------:R-:W-:Y:S01]  /*17fb0*/  IMAD.MOV.U32 R11, RZ, RZ, -0x7fffffe0 ;  /* 0x80000020ff0b7424 */ /* 0x000fe200078e00ff */
[----:B------:R-:W-:Y:S01]  /*17fc0*/  IADD3 R10, R4, 0x202, RZ ;  /* 0x00000202040a7810 */ /* 0x000fe20007ffe0ff */
        /* <DEDUP_REMOVED lines=16> */
[----:B------:R-:W-:Y:S02]  /*180d0*/  VIADD R6, R4, 0x280 ;  /* 0x0000028004067836 */ /* 0x000fe40000000000 */
[----:B------:R-:W-:Y:S01]  /*180e0*/  IMAD.MOV.U32 R7, RZ, RZ, -0x7fffffe0 ;  /* 0x80000020ff077424 */ /* 0x000fe200078e00ff */
[----:B------:R-:W-:Y:S02]  /*180f0*/  WARPGROUP.DEPBAR.LE gsb0, 0x0 ;  /* 0x00008000000079c5 */ /* 0x000fe40000010000 */
[----:B--2---:R-:W-:-:S06]  /*18100*/  WARPGROUP.ARRIVE ;  /* 0x00000000000079c5 */ /* 0x004fcc0000000000 */
        /* <DEDUP_REMOVED lines=8> */
[----:B------:R-:W-:-:S06]  /*18190*/  WARPGROUP.ARRIVE ;  /* 0x00000000000079c5 */ /* 0x000fcc0000000000 */
[----:B------:R-:W-:Y:S03]  /*181a0*/  QGMMA.64x32x32.F32.E4M3.E4M3 R92, gdesc[UR44], R92, gsb0 ;  /* 0x006000002c5c79f3 */ /* 0x000fe6000800085c */
[----:B------:R-:W-:Y:S02]  /*181b0*/  WARPGROUP.DEPBAR.LE gsb0, 0x0 ;  /* 0x00008000000079c5 */ /* 0x000fe40000010000 */
[----:B------:R-:W-:-:S06]  /*181c0*/  WARPGROUP.ARRIVE ;  /* 0x00000000000079c5 */ /* 0x000fcc0000000000 */
[----:B------:R-:W-:Y:S01]  /*181d0*/  QGMMA.64x32x32.F32.E4M3.E4M3 R76, gdesc[UR4], R76, gsb0 ;  /* 0x00600000044c79f3 */ /* 0x000fe2000800084c */
[----:B------:R-:W-:Y:S01]  /*181e0*/  R2UR UR6, R6 ;  /* 0x00000000060672ca */ /* 0x000fe200000e0000 */
[----:B------:R-:W-:Y:S01]  /*181f0*/  UIADD3 UR4, UR28, 0x200, URZ ;  /* 0x000002001c047890 */ /* 0x000fe2000fffe03f */
[----:B------:R-:W-:Y:S01]  /*18200*/  R2UR UR7, R7 ;  /* 0x00000000070772ca */ /* 0x000fe200000e0000 */
[----:B------:R-:W-:Y:S01]  /*18210*/  UMOV UR5, 0x80000020 ;  /* 0x8000002000057882 */ /* 0x000fe20000000000 */
[----:B------:R-:W-:Y:S01]  /*18220*/  VIADD R6, R4, 0x400 ;  /* 0x0000040004067836 */ /* 0x000fe20000000000 */
[----:B------:R-:W-:Y:S01]  /*18230*/  UMOV UR21, UR5 ;  /* 0x0000000500157c82 */ /* 0x000fe20008000000 */
[----:B------:R-:W-:Y:S02]  /*18240*/  IMAD.MOV.U32 R7, RZ, RZ, -0x7fffffe0 ;  /* 0x80000020ff077424 */ /* 0x000fe400078e00ff */
[----:B------:R-:W-:Y:S01]  /*18250*/  UMOV UR20, UR4 ;  /* 0x0000000400147c82 */ /* 0x000fe20008000000 */
[----:B------:R-:W-:-:S02]  /*18260*/  WARPGROUP.DEPBAR.LE gsb0, 0x0 ;  /* 0x00008000000079c5 */ /* 0x000fc40000010000 */
[----:B------:R-:W-:-:S06]  /*18270*/  WARPGROUP.ARRIVE ;  /* 0x00000000000079c5 */ /* 0x000fcc0000000000 */
[----:B------:R-:W-:Y:S01]  /*18280*/  QGMMA.64x32x32.F32.E4M3.E4M3 R60, gdesc[UR8], R60, gsb0 ;  /* 0x00600000083c79f3 */ /* 0x000fe2000800083c */
[----:B------:R-:W-:Y:S01]  /*18290*/  R2UR UR10, R10 ;  /* 0x000000000a0a72ca */ /* 0x000fe200000e0000 */
[----:B------:R-:W-:Y:S01]  /*182a0*/  UMOV UR8, UR4 ;  /* 0x0000000400087c82 */ /* 0x000fe20008000000 */
[----:B------:R-:W-:Y:S01]  /*182b0*/  R2UR UR11, R11 ;  /* 0x000000000b0b72ca */ /* 0x000fe200000e0000 */
[----:B------:R-:W-:Y:S01]  /*182c0*/  UMOV UR9, UR5 ;  /* 0x0000000500097c82 */ /* 0x000fe20008000000 */
[----:B------:R-:W-:Y:S01]  /*182d0*/  IMAD.MOV.U32 R11, RZ, RZ, -0x7fffffe0 ;  /* 0x80000020ff0b7424 */ /* 0x000fe200078e00ff */
[----:B------:R-:W-:-:S04]  /*182e0*/  IADD3 R10, R4, 0x480, RZ ;  /* 0x00000480040a7810 */ /* 0x000fc80007ffe0ff */
[----:B------:R-:W-:Y:S01]  /*182f0*/  R2UR UR22, R10 ;  /* 0x000000000a1672ca */ /* 0x000fe200000e0000 */
[----:B------:R-:W-:Y:S01]  /*18300*/  VIADD R10, R4, 0x302 ;  /* 0x00000302040a7836 */ /* 0x000fe20000000000 */
[----:B------:R-:W-:Y:S01]  /*18310*/  R2UR UR23, R11 ;  /* 0x000000000b1772ca */ /* 0x000fe200000e0000 */
[----:B------:R-:W-:Y:S01]  /*18320*/  IMAD.MOV.U32 R11, RZ, RZ, -0x7fffffe0 ;  /* 0x80000020ff0b7424 */ /* 0x000fe200078e00ff */
[----:B------:R-:W-:Y:S02]  /*18330*/  WARPGROUP.DEPBAR.LE gsb0, 0x0 ;  /* 0x00008000000079c5 */ /* 0x000fe40000010000 */
[----:B------:R-:W-:-:S06]  /*18340*/  WARPGROUP.ARRIVE ;  /* 0x00000000000079c5 */ /* 0x000fcc0000000000 */
[----:B------:R-:W-:Y:S01]  /*18350*/  QGMMA.64x32x32.F32.E4M3.E4M3 R44, gdesc[UR12], R44, gsb0 ;  /* 0x006000000c2c79f3 */ /* 0x000fe2000800082c */
        /* <DEDUP_REMOVED lines=8> */
[----:B------:R-:W-:Y:S01]  /*183e0*/  QGMMA.64x32x32.F32.E4M3.E4M3 R28, gdesc[UR16], R28, gsb0 ;  /* 0x00600000101c79f3 */ /* 0x000fe2000800081c */
        /* <DEDUP_REMOVED lines=106> */
[C---:B------:R-:W-:Y:S01]  /*18a90*/  VIADD R6, R4.reuse, 0x682 ;  /* 0x0000068204067836 */ /* 0x040fe20000000000 */
[----:B------:R-:W-:Y:S01]  /*18aa0*/  IADD3 R4, R4, 0x702, RZ ;  /* 0x0000070204047810 */ /* 0x000fe20007ffe0ff */
[----:B------:R-:W-:Y:S01]  /*18ab0*/  IMAD.MOV.U32 R7, RZ, RZ, -0x7fffffe0 ;  /* 0x80000020ff077424 */ /* 0x000fe200078e00ff */
[----:B------:R-:W-:Y:S01]  /*18ac0*/  UMOV UR41, UR17 ;  /* 0x0000001100297c82 */ /* 0x000fe20008000000 */
[----:B------:R-:W-:Y:S01]  /*18ad0*/  UMOV UR40, UR16 ;  /* 0x0000001000287c82 */ /* 0x000fe20008000000 */
[----:B------:R-:W-:Y:S01]  /*18ae0*/  R2UR UR42, R4 ;  /* 0x00000000042a72ca */ /* 0x000fe200000e0000 */
[----:B------:R-:W-:-:S02]  /*18af0*/  WARPGROUP.DEPBAR.LE gsb0, 0x0 ;  /* 0x00008000000079c5 */ /* 0x000fc40000010000 */
[----:B------:R-:W-:-:S06]  /*18b00*/  WARPGROUP.ARRIVE ;  /* 0x00000000000079c5 */ /* 0x000fcc0000000000 */
[----:B------:R-:W-:Y:S01]  /*18b10*/  QGMMA.64x32x32.F32.E4M3.E4M3 R60, gdesc[UR20], R60, gsb0 ;  /* 0x00600000143c79f3 */ /* 0x000fe2000800083c */
[----:B------:R-:W-:Y:S01]  /*18b20*/  R2UR UR22, R10 ;  /* 0x000000000a1672ca */ /* 0x000fe200000e0000 */
[----:B------:R-:W-:Y:S01]  /*18b30*/  UMOV UR20, UR16 ;  /* 0x0000001000147c82 */ /* 0x000fe20008000000 */
[----:B------:R-:W-:Y:S01]  /*18b40*/  R2UR UR23, R11 ;  /* 0x000000000b1772ca */ /* 0x000fe200000e0000 */
[----:B------:R-:W-:Y:S01]  /*18b50*/  UMOV UR21, UR17 ;  /* 0x0000001100157c82 */ /* 0x000fe20008000000 */
[----:B------:R-:W-:Y:S02]  /*18b60*/  WARPGROUP.DEPBAR.LE gsb0, 0x0 ;  /* 0x00008000000079c5 */ /* 0x000fe40000010000 */
        /* <DEDUP_REMOVED lines=29> */
[----:B------:R-:W-:Y:S05]  /*18d40*/  @!P0 BRA `(.L_x_583) ;  /* 0x0000000000048947 */ /* 0x000fea0003800000 */
[----:B------:R-:W-:Y:S01]  /*18d50*/  BPT.TRAP 0x1 ;  /* 0x000000040000795c */ /* 0x000fe20000300000 */
.L_x_583:
[----:B------:R-:W-:Y:S02]  /*18d60*/  IADD3 R4, R159, 0xa0, -R218 ;  /* 0x000000a09f047810 */ /* 0x000fe40007ffe8da */
[----:B------:R-:W-:-:S03]  /*18d70*/  P2R R6, PR, RZ, 0x1 ;  /* 0x00000001ff067803 */ /* 0x000fc60000000000 */
        /* <DEDUP_REMOVED lines=12> */
[----:B------:R-:W-:-:S02]  /*18e40*/  FSEL R3, R94, -INF , P2 ;  /* 0xff8000005e037808 */ /* 0x000fc40001000000 */
[----:B------:R-:W-:Y:S02]  /*18e50*/  ISETP.GT.AND P2, PT, R4, 0x11, PT ;  /* 0x000000110400780c */ /* 0x000fe40003f44270 */
[----:B------:R-:W-:Y:S02]  /*18e60*/  FSEL R27, R100, -INF , P1 ;  /* 0xff800000641b7808 */ /* 0x000fe40000800000 */
[----:B------:R-:W-:Y:S02]  /*18e70*/  FMNMX.FTZ R8, R97, R8, !PT ;  /* 0x0000000861087209 */ /* 0x000fe40007810000 */
        /* <DEDUP_REMOVED lines=36> */
[----:B------:R-:W-:Y:S01]  /*190c0*/  FSEL R77, R82, -INF , P2 ;  /* 0xff800000524d7808 */ /* 0x000fe20001000000 */
[----:B------:R-:W-:Y:S01]  /*190d0*/  IMAD.U32 R82, RZ, RZ, UR38 ;  /* 0x00000026ff527e24 */ /* 0x000fe2000f8e00ff */
[----:B------:R-:W-:Y:S02]  /*190e0*/  ISETP.GT.AND P2, PT, R4, 0x39, PT ;  /* 0x000000390400780c */ /* 0x000fe40003f44270 */
[----:B------:R-:W-:-:S02]  /*190f0*/  FSEL R121, R88, -INF , P1 ;  /* 0xff80000058797808 */ /* 0x000fc40000800000 */
[----:B------:R-:W-:Y:S02]  /*19100*/  FMNMX.FTZ R8, R85, R8, !PT ;  /* 0x0000000855087209 */ /* 0x000fe40007810000 */
[----:B------:R-:W-:Y:S02]  /*19110*/  FSEL R83, R83, -INF , P5 ;  /* 0xff80000053537808 */ /* 0x000fe40002800000 */
[----:B------:R-:W-:Y:S02]  /*19120*/  ISETP.GT.AND P5, PT, R4, 0x40, PT ;  /* 0x000000400400780c */ /* 0x000fe40003fa4270 */
[----:B------:R-:W-:Y:S02]  /*19130*/  FSEL R123, R89, -INF , P2 ;  /* 0xff800000597b7808 */ /* 0x000fe40001000000 */
[----:B------:R-:W-:Y:S02]  /*19140*/  FMNMX.FTZ R8, R121, R8, !PT ;  /* 0x0000000879087209 */ /* 0x000fe40007810000 */
[----:B------:R-:W-:Y:S01]  /*19150*/  FSEL R81, R86, -INF , P4 ;  /* 0xff80000056517808 */ /* 0x000fe20002000000 */
[----:B------:R-:W-:Y:S01]  /*19160*/  IMAD.MOV.U32 R86, RZ, RZ, R25 ;  /* 0x000000ffff567224 */ /* 0x000fe200078e0019 */
        /* <DEDUP_REMOVED lines=74> */
[----:B------:R-:W-:Y:S02]  /*19610*/  FMNMX.FTZ R89, R46, R89, !PT ;  /* 0x000000592e597209 */ /* 0x000fe40007810000 */
[----:B------:R-:W-:Y:S02]  /*19620*/  ISETP.GT.AND P3, PT, R4, 0x90, PT ;  /* 0x000000900400780c */ /* 0x000fe40003f64270 */
[----:B------:R-:W-:Y:S02]  /*19630*/  FSEL R51, R51, -INF , P4 ;  /* 0xff80000033337808 */ /* 0x000fe40002000000 */
[----:B------:R-:W-:Y:S02]  /*19640*/  FSEL R36, R36, -INF , P3 ;  /* 0xff80000024247808 */ /* 0x000fe40001800000 */
[----:B------:R-:W-:-:S02]  /*19650*/  FMNMX.FTZ R89, R44, R89, !PT ;  /* 0x000000592c597209 */ /* 0x000fc40007810000 */
[----:B------:R-:W-:Y:S02]  /*19660*/  ISETP.GT.AND P4, PT, R4, 0x91, PT ;  /* 0x000000910400780c */ /* 0x000fe40003f84270 */
[----:B------:R-:W-:Y:S02]  /*19670*/  FSEL R53, R50, -INF , P5 ;  /* 0xff80000032357808 */ /* 0x000fe40002800000 */
[----:B------:R-:W-:Y:S02]  /*19680*/  FSEL R32, R37, -INF , P4 ;  /* 0xff80000025207808 */ /* 0x000fe40002000000 */
[----:B------:R-:W-:Y:S02]  /*19690*/  FMNMX.FTZ R89, R36, R89, !PT ;  /* 0x0000005924597209 */ /* 0x000fe40007810000 */
[----:B------:R-:W-:Y:S02]  /*196a0*/  ISETP.GT.AND P5, PT, R4, 0x98, PT ;  /* 0x000000980400780c */ /* 0x000fe40003fa4270 */
[----:B------:R-:W-:-:S02]  /*196b0*/  FMNMX.FTZ R8, R32, R89, !PT ;  /* 0x0000005920087209 */ /* 0x000fc40007810000 */
[----:B------:R-:W-:Y:S02]  /*196c0*/  FSEL R165, R40, -INF , P5 ;  /* 0xff80000028a57808 */ /* 0x000fe40002800000 */
[----:B------:R-:W-:Y:S02]  /*196d0*/  ISETP.GT.AND P6, PT, R4, 0x99, PT ;  /* 0x000000990400780c */ /* 0x000fe40003fc4270 */
[----:B------:R-:W-:Y:S02]  /*196e0*/  FMNMX.FTZ R8, R165, R8, !PT ;  /* 0x00000008a5087209 */ /* 0x000fe40007810000 */
[----:B------:R-:W-:Y:S02]  /*196f0*/  FSEL R163, R41, -INF , P6 ;  /* 0xff80000029a37808 */ /* 0x000fe40003000000 */
[----:B------:R-:W-:Y:S02]  /*19700*/  P2R R14, PR, RZ, 0x4 ;  /* 0x00000004ff0e7803 */ /* 0x000fe40000000000 */
[----:B------:R-:W-:-:S02]  /*19710*/  FMNMX.FTZ R8, R163, R8, !PT ;  /* 0x00000008a3087209 */ /* 0x000fc40007810000 */
[----:B------:R-:W-:Y:S02]  /*19720*/  P2R R20, PR, RZ, 0x2 ;  /* 0x00000002ff147803 */ /* 0x000fe40000000000 */
[----:B------:R-:W-:Y:S01]  /*19730*/  ISETP.GT.AND P1, PT, R4, 0x79, PT ;  /* 0x000000790400780c */ /* 0x000fe20003f24270 */
[----:B------:R-:W0:Y:S01]  /*19740*/  SHFL.BFLY PT, R33, R8, 0x2, 0x1f ;  /* 0x0c401f0008217f89 */ /* 0x000e2200000e0000 */
[----:B------:R-:W-:Y:S02]  /*19750*/  P2R R24, PR, RZ, 0x1 ;  /* 0x00000001ff187803 */ /* 0x000fe40000000000 */
[----:B------:R-:W-:Y:S02]  /*19760*/  FSEL R59, R59, -INF , P1 ;  /* 0xff8000003b3b7808 */ /* 0x000fe40000800000 */
[----:B------:R-:W-:Y:S02]  /*19770*/  ISETP.NE.AND P1, PT, R20, RZ, PT ;  /* 0x000000ff1400720c */ /* 0x000fe40003f25270 */
[----:B------:R-:W-:-:S02]  /*19780*/  ISETP.GT.AND P0, PT, R4, 0x80, PT ;  /* 0x000000800400780c */ /* 0x000fc40003f04270 */
[----:B------:R-:W-:Y:S02]  /*19790*/  FSEL R37, R34, -INF , P1 ;  /* 0xff80000022257808 */ /* 0x000fe40000800000 */
[----:B------:R-:W-:Y:S02]  /*197a0*/  FSEL R39, R39, -INF , P4 ;  /* 0xff80000027277808 */ /* 0x000fe40002000000 */
[----:B------:R-:W-:Y:S02]  /*197b0*/  FSEL R43, R43, -INF , P6 ;  /* 0xff8000002b2b7808 */ /* 0x000fe40003000000 */
[----:B0-----:R-:W-:-:S05]  /*197c0*/  FMNMX.FTZ R12, R8, R33, !PT ;  /* 0x00000021080c7209 */ /* 0x001fca0007810000 */
[----:B------:R-:W0:Y:S02]  /*197d0*/  SHFL.BFLY PT, R33, R12, 0x1, 0x1f ;  /* 0x0c201f000c217f89 */ /* 0x000e2400000e0000 */
[----:B0-----:R-:W-:Y:S02]  /*197e0*/  FMNMX.FTZ R10, R12, R33, !PT ;  /* 0x000000210c0a7209 */ /* 0x001fe40007810000 */
[----:B------:R-:W-:Y:S02]  /*197f0*/  FSEL R33, R30, -INF , P0 ;  /* 0xff8000001e217808 */ /* 0x000fe40000000000 */
[----:B------:R-:W-:Y:S01]  /*19800*/  FSETP.NEU.FTZ.AND P2, PT, R10, -INF , PT ;  /* 0xff8000000a00780b */ /* 0x000fe20003f5d000 */
[----:B------:R-:W-:-:S01]  /*19810*/  FFMA.FTZ R167, R2, R10, -8 ;  /* 0xc100000002a77423 */ /* 0x000fc2000001000a */
[----:B------:R-:W-:-:S04]  /*19820*/  ISETP.NE.AND P0, PT, R24, RZ, PT ;  /* 0x000000ff1800720c */ /* 0x000fc80003f05270 */
[----:B------:R-:W-:Y:S02]  /*19830*/  FSEL R167, R167, RZ, P2 ;  /* 0x000000ffa7a77208 */ /* 0x000fe40001000000 */
[----:B------:R-:W-:Y:S02]  /*19840*/  ISETP.NE.AND P2, PT, R14, RZ, PT ;  /* 0x000000ff0e00720c */ /* 0x000fe40003f45270 */
[----:B------:R-:W-:Y:S01]  /*19850*/  FMNMX.FTZ R14, R3, R95, !PT ;  /* 0x0000005f030e7209 */ /* 0x000fe20007810000 */
[----:B------:R-:W-:-:S01]  /*19860*/  FFMA.FTZ R24, R2, R115, -R167 ;  /* 0x0000007302187223 */ /* 0x000fc200000108a7 */
[----:B------:R-:W-:Y:S01]  /*19870*/  FSEL R31, R31, -INF , P0 ;  /* 0xff8000001f1f7808 */ /* 0x000fe20000000000 */
[----:B------:R-:W-:-:S01]  /*19880*/  FFMA.FTZ R119, R2, R119, -R167 ;  /* 0x0000007702777223 */ /* 0x000fc200000108a7 */
[----:B------:R-:W-:Y:S01]  /*19890*/  FMNMX.FTZ R14, R5, R14, !PT ;  /* 0x0000000e050e7209 */ /* 0x000fe20007810000 */
[----:B------:R-:W-:-:S01]  /*198a0*/  FFMA.FTZ R4, R2, R11, -R167 ;  /* 0x0000000b02047223 */ /* 0x000fc200000108a7 */
[----:B------:R-:W-:Y:S01]  /*198b0*/  ISETP.NE.AND P0, PT, R6, RZ, PT ;  /* 0x000000ff0600720c */ /* 0x000fe20003f05270 */
[----:B------:R-:W-:-:S01]  /*198c0*/  FFMA.FTZ R6, R2, R21, -R167 ;  /* 0x0000001502067223 */ /* 0x000fc200000108a7 */
[----:B------:R-:W-:Y:S01]  /*198d0*/  FMNMX.FTZ R20, R99, R14, !PT ;  /* 0x0000000e63147209 */ /* 0x000fe20007810000 */
[----:B------:R-:W-:-:S01]  /*198e0*/  FFMA.FTZ R21, R2, R97, -R167 ;  /* 0x0000006102157223 */ /* 0x000fc200000108a7 */
[----:B------:R-:W-:Y:S01]  /*198f0*/  FSEL R115, R35, -INF , P2 ;  /* 0xff80000023737808 */ /* 0x000fe20001000000 */
[----:B------:R-:W-:-:S01]  /*19900*/  FFMA.FTZ R97, R2, R117, -R167 ;  /* 0x0000007502617223 */ /* 0x000fc200000108a7 */
[----:B------:R-:W-:Y:S01]  /*19910*/  FMNMX.FTZ R20, R7, R20, !PT ;  /* 0x0000001407147209 */ /* 0x000fe20007810000 */
[----:B------:R-:W-:-:S01]  /*19920*/  FFMA.FTZ R41, R2, R93, -R167 ;  /* 0x0000005d02297223 */ /* 0x000fc200000108a7 */
[----:B------:R-:W-:Y:S01]  /*19930*/  FSEL R117, R38, -INF , P3 ;  /* 0xff80000026757808 */ /* 0x000fe20001800000 */
[----:B------:R-:W-:-:S01]  /*19940*/  FFMA.FTZ R34, R2, R129, -R167 ;  /* 0x0000008102227223 */ /* 0x000fc200000108a7 */
[----:B------:R-:W-:Y:S01]  /*19950*/  FMNMX.FTZ R20, R103, R20, !PT ;  /* 0x0000001467147209 */ /* 0x000fe20007810000 */
[----:B------:R-:W-:-:S01]  /*19960*/  FFMA.FTZ R129, R2, R44, -R167 ;  /* 0x0000002c02817223 */ /* 0x000fc200000108a7 */
[----:B------:R-:W-:Y:S01]  /*19970*/  MUFU.EX2 R4, R4 ;  /* 0x0000000400047308 */ /* 0x000fe20000000800 */
[----:B------:R-:W-:-:S01]  /*19980*/  FFMA.FTZ R8, R2, R27, -R167 ;  /* 0x0000001b02087223 */ /* 0x000fc200000108a7 */
[----:B------:R-:W-:Y:S01]  /*19990*/  FMNMX.FTZ R20, R13, R20, !PT ;  /* 0x000000140d147209 */ /* 0x000fe20007810000 */
[----:B------:R-:W-:-:S01]  /*199a0*/  FFMA.FTZ R27, R2, R101, -R167 ;  /* 0x00000065021b7223 */ /* 0x000fc200000108a7 */
[C-C-:B------:R-:W-:Y:S01]  /*199b0*/  FFMA.FTZ R12, R2.reuse, R109, -R167.reuse ;  /* 0x0000006d020c7223 */ /* 0x140fe200000108a7 */
        /* <DEDUP_REMOVED lines=19> */
[----:B------:R0:W-:Y:S01]  /*19af0*/  MUFU.EX2 R20, R119 ;  /* 0x0000007700147308 */ /* 0x0001e20000000800 */
[----:B------:R-:W-:-:S01]  /*19b00*/  FFMA.FTZ R35, R2, R143, -R167 ;  /* 0x0000008f02237223 */ /* 0x000fc200000108a7 */
[----:B------:R-:W-:Y:S01]  /*19b10*/  FMNMX.FTZ R26, R81, R26, !PT ;  /* 0x0000001a511a7209 */ /* 0x000fe20007810000 */
[----:B------:R-:W-:-:S01]  /*19b20*/  FFMA.FTZ R38, R2, R135, -R167 ;  /* 0x0000008702267223 */ /* 0x000fc200000108a7 */
[C-C-:B------:R-:W-:Y:S01]  /*19b30*/  FFMA.FTZ R121, R2.reuse, R141, -R167.reuse ;  /* 0x0000008d02797223 */ /* 0x140fe200000108a7 */
[----:B------:R-:W-:-:S01]  /*19b40*/  FFMA.FTZ R123, R2, R153, -R167 ;  /* 0x00000099027b7223 */ /* 0x000fc200000108a7 */
[----:B------:R-:W-:Y:S01]  /*19b50*/  FMNMX.FTZ R26, R87, R26, !PT ;  /* 0x0000001a571a7209 */ /* 0x000fe20007810000 */
[----:B------:R-:W-:-:S01]  /*19b60*/  FFMA.FTZ R50, R2, R155, -R167 ;  /* 0x0000009b02327223 */ /* 0x000fc200000108a7 */
[----:B------:R-:W1:Y:S01]  /*19b70*/  MUFU.EX2 R21, R21 ;  /* 0x0000001500157308 */ /* 0x000e620000000800 */
[----:B0-----:R-:W-:Y:S01]  /*19b80*/  FSEL R119, R42, -INF , P5 ;  /* 0xff8000002a777808 */ /* 0x001fe20002800000 */
[C-C-:B------:R-:W-:Y:S01]  /*19b90*/  FFMA.FTZ R42, R2.reuse, R137, -R167.reuse ;  /* 0x00000089022a7223 */ /* 0x140fe200000108a7 */
[----:B------:R-:W-:Y:S01]  /*19ba0*/  FMNMX.FTZ R26, R61, R26, !PT ;  /* 0x0000001a3d1a7209 */ /* 0x000fe20007810000 */
[C-C-:B------:R-:W-:Y:S01]  /*19bb0*/  FFMA.FTZ R46, R2.reuse, R46, -R167.reuse ;  /* 0x0000002e022e7223 */ /* 0x140fe200000108a7 */
[----:B------:R-:W-:-:S01]  /*19bc0*/  FFMA.FTZ R127, R2, R161, -R167 ;  /* 0x000000a1027f7223 */ /* 0x000fc200000108a7 */
[----:B------:R-:W-:Y:S01]  /*19bd0*/  FFMA.FTZ R36, R2, R36, -R167 ;  /* 0x0000002402247223 */ /* 0x000fe200000108a7 */
[----:B------:R-:W-:Y:S01]  /*19be0*/  FMNMX.FTZ R26, R91, R26, !PT ;  /* 0x0000001a5b1a7209 */ /* 0x000fe20007810000 */
[----:B------:R-:W-:Y:S03]  /*19bf0*/  MUFU.EX2 R8, R8 ;  /* 0x0000000800087308 */ /* 0x000fe60000000800 */
[----:B------:R-:W-:-:S04]  /*19c00*/  FMNMX.FTZ R26, R65, R26, !PT ;  /* 0x0000001a411a7209 */ /* 0x000fc80007810000 */
[----:B------:R-:W-:Y:S01]  /*19c10*/  FMNMX.FTZ R26, R63, R26, !PT ;  /* 0x0000001a3f1a7209 */ /* 0x000fe20007810000 */
[----:B------:R-:W-:Y:S01]  /*19c20*/  MUFU.EX2 R27, R27 ;  /* 0x0000001b001b7308 */ /* 0x000fe20000000800 */
[----:B-1----:R-:W-:Y:S02]  /*19c30*/  F2FP.SATFINITE.E4M3.F32.PACK_AB_MERGE_C R172, R21, R6, RZ ;  /* 0x0000000615ac723e */ /* 0x002fe400048070ff */
[----:B------:R-:W-:Y:S02]  /*19c40*/  FMNMX.FTZ R26, R69, R26, !PT ;  /* 0x0000001a451a7209 */ /* 0x000fe40007810000 */
[----:B------:R-:W-:Y:S02]  /*19c50*/  F2FP.SATFINITE.E4M3.F32.PACK_AB_MERGE_C R172, R41, R4, R172 ;  /* 0x0000000429ac723e */ /* 0x000fe400048070ac */
[----:B------:R-:W-:Y:S01]  /*19c60*/  FMNMX.FTZ R30, R67, R26, !PT ;  /* 0x0000001a431e7209 */ /* 0x000fe20007810000 */
[----:B------:R-:W-:Y:S03]  /*19c70*/  MUFU.EX2 R12, R12 ;  /* 0x0000000c000c7308 */ /* 0x000fe60000000800 */
[----:B------:R-:W-:-:S04]  /*19c80*/  FMNMX.FTZ R30, R73, R30, !PT ;  /* 0x0000001e491e7209 */ /* 0x000fc80007810000 */
[----:B------:R-:W-:Y:S01]  /*19c90*/  FMNMX.FTZ R30, R71, R30, !PT ;  /* 0x0000001e471e7209 */ /* 0x000fe20007810000 */
[----:B------:R-:W0:Y:S03]  /*19ca0*/  MUFU.EX2 R89, R89 ;  /* 0x0000005900597308 */ /* 0x000e260000000800 */
[----:B------:R-:W-:-:S04]  /*19cb0*/  FMNMX.FTZ R30, R45, R30, !PT ;  /* 0x0000001e2d1e7209 */ /* 0x000fc80007810000 */
[----:B------:R-:W-:Y:S01]  /*19cc0*/  FMNMX.FTZ R30, R75, R30, !PT ;  /* 0x0000001e4b1e7209 */ /* 0x000fe20007810000 */
[----:B------:R1:W-:Y:S03]  /*19cd0*/  MUFU.EX2 R14, R111 ;  /* 0x0000006f000e7308 */ /* 0x0003e60000000800 */
[----:B------:R-:W-:-:S04]  /*19ce0*/  FMNMX.FTZ R30, R49, R30, !PT ;  /* 0x0000001e311e7209 */ /* 0x000fc80007810000 */
[----:B------:R-:W-:Y:S01]  /*19cf0*/  FMNMX.FTZ R30, R47, R30, !PT ;  /* 0x0000001e2f1e7209 */ /* 0x000fe20007810000 */
[----:B------:R-:W-:Y:S01]  /*19d00*/  MUFU.EX2 R93, R93 ;  /* 0x0000005d005d7308 */ /* 0x000fe20000000800 */
[----:B-1----:R-:W-:-:S01]  /*19d10*/  FFMA.FTZ R111, R2, R131, -R167 ;  /* 0x00000083026f7223 */ /* 0x002fc200000108a7 */
[----:B0-----:R-:W-:Y:S01]  /*19d20*/  F2FP.SATFINITE.E4M3.F32.PACK_AB_MERGE_C R174, R89, R12, RZ ;  /* 0x0000000c59ae723e */ /* 0x001fe200048070ff */
[----:B------:R-:W-:-:S01]  /*19d30*/  FFMA.FTZ R131, R2, R32, -R167 ;  /* 0x0000002002837223 */ /* 0x000fc200000108a7 */
[----:B------:R-:W-:Y:S01]  /*19d40*/  FMNMX.FTZ R30, R53, R30, !PT ;  /* 0x0000001e351e7209 */ /* 0x000fe20007810000 */
[----:B------:R-:W-:-:S01]  /*19d50*/  FFMA.FTZ R32, R2, R165, -R167 ;  /* 0x000000a502207223 */ /* 0x000fc200000108a7 */
        /* <DEDUP_REMOVED lines=23> */
[----:B0-----:R-:W-:Y:S01]  /*19ed0*/  F2FP.SATFINITE.E4M3.F32.PACK_AB_MERGE_C R178, R109, R28, RZ ;  /* 0x0000001c6db2723e */ /* 0x001fe200048070ff */
[C-C-:B------:R-:W-:Y:S01]  /*19ee0*/  FFMA.FTZ R48, R2.reuse, R151, -R167.reuse ;  /* 0x0000009702307223 */ /* 0x140fe200000108a7 */
[----:B-1----:R-:W-:-:S01]  /*19ef0*/  FFMA.FTZ R125, R2, R157, -R167 ;  /* 0x0000009d027d7223 */ /* 0x002fc200000108a7 */
[----:B------:R-:W0:Y:S01]  /*19f00*/  SHFL.BFLY PT, R52, R11, 0x2, 0x1f ;  /* 0x0c401f000b347f89 */ /* 0x000e2200000e0000 */
[----:B------:R-:W-:-:S03]  /*19f10*/  F2FP.SATFINITE.E4M3.F32.PACK_AB_MERGE_C R178, R85, R20, R178 ;  /* 0x0000001455b2723e */ /* 0x000fc600048070b2 */
[----:B------:R-:W-:Y:S08]  /*19f20*/  MUFU.EX2 R34, R34 ;  /* 0x0000002200227308 */ /* 0x000ff00000000800 */
[----:B------:R-:W1:Y:S08]  /*19f30*/  MUFU.EX2 R111, R111 ;  /* 0x0000006f006f7308 */ /* 0x000e700000000800 */
[----:B------:R2:W-:Y:S01]  /*19f40*/  MUFU.EX2 R30, R133 ;  /* 0x00000085001e7308 */ /* 0x0005e20000000800 */
[----:B0-----:R-:W-:Y:S01]  /*19f50*/  FMNMX.FTZ R54, R11, R52, !PT ;  /* 0x000000340b367209 */ /* 0x001fe20007810000 */
[----:B------:R-:W-:-:S06]  /*19f60*/  FFMA.FTZ R52, R2, R159, -R167 ;  /* 0x0000009f02347223 */ /* 0x000fcc00000108a7 */
[----:B------:R-:W-:Y:S01]  /*19f70*/  MUFU.EX2 R105, R105 ;  /* 0x0000006900697308 */ /* 0x000fe20000000800 */
[----:B------:R-:W0:Y:S01]  /*19f80*/  SHFL.BFLY PT, R11, R54, 0x1, 0x1f ;  /* 0x0c201f00360b7f89 */ /* 0x000e2200000e0000 */
[----:B-1----:R-:W-:Y:S01]  /*19f90*/  F2FP.SATFINITE.E4M3.F32.PACK_AB_MERGE_C R180, R111, R34, RZ ;  /* 0x000000226fb4723e */ /* 0x002fe200048070ff */
[----:B--2---:R-:W-:-:S03]  /*19fa0*/  FFMA.FTZ R133, R2, R163, -R167 ;  /* 0x000000a302857223 */ /* 0x004fc600000108a7 */
[----:B------:R-:W-:Y:S02]  /*19fb0*/  F2FP.SATFINITE.E4M3.F32.PACK_AB_MERGE_C R180, R101, R26, R180 ;  /* 0x0000001a65b4723e */ /* 0x000fe400048070b4 */
[----:B------:R-:W-:Y:S08]  /*19fc0*/  MUFU.EX2 R40, R145 ;  /* 0x0000009100287308 */ /* 0x000ff00000000800 */
[----:B------:R-:W1:Y:S08]  /*19fd0*/  MUFU.EX2 R113, R113 ;  /* 0x0000007100717308 */ /* 0x000e700000000800 */
[----:B------:R-:W-:Y:S01]  /*19fe0*/  MUFU.EX2 R35, R35 ;  /* 0x0000002300237308 */ /* 0x000fe20000000800 */
[----:B0-----:R-:W-:-:S04]  /*19ff0*/  FMNMX.FTZ R11, R54, R11, !PT ;  /* 0x0000000b360b7209 */ /* 0x001fc80007810000 */
[----:B------:R-:W-:Y:S01]  /*1a000*/  FSETP.NEU.FTZ.AND P1, PT, R11, -INF , PT ;  /* 0xff8000000b00780b */ /* 0x000fe20003f3d000 */
[----:B------:R-:W-:-:S02]  /*1a010*/  FFMA.FTZ R54, R2, R11, -8 ;  /* 0xc100000002367423 */ /* 0x000fc4000001000b */
[----:B------:R-:W-:Y:S01]  /*1a020*/  MUFU.EX2 R38, R38 ;  /* 0x0000002600267308 */ /* 0x000fe20000000800 */
[----:B-1----:R-:W-:Y:S02]  /*1a030*/  F2FP.SATFINITE.E4M3.F32.PACK_AB_MERGE_C R182, R113, R40, RZ ;  /* 0x0000002871b6723e */ /* 0x002fe400048070ff */
[----:B------:R-:W-:Y:S02]  /*1a040*/  FSEL R54, R54, RZ, P1 ;  /* 0x000000ff36367208 */ /* 0x000fe40000800000 */
[----:B------:R-:W-:-:S03]  /*1a050*/  F2FP.SATFINITE.E4M3.F32.PACK_AB_MERGE_C R182, R105, R30, R182 ;  /* 0x0000001e69b6723e */ /* 0x000fc600048070b6 */
[C-C-:B------:R-:W-:Y:S01]  /*1a060*/  FFMA.FTZ R3, R2.reuse, R3, -R54.reuse ;  /* 0x0000000302037223 */ /* 0x140fe20000010836 */
[----:B------:R-:W-:-:S01]  /*1a070*/  FFMA.FTZ R44, R2, R95, -R54 ;  /* 0x0000005f022c7223 */ /* 0x000fc20000010836 */
[C-C-:B------:R-:W-:Y:S01]  /*1a080*/  FFMA.FTZ R58, R2.reuse, R5, -R54.reuse ;  /* 0x00000005023a7223 */ /* 0x140fe20000010836 */
[----:B------:R-:W-:-:S01]  /*1a090*/  FFMA.FTZ R95, R2, R99, -R54 ;  /* 0x00000063025f7223 */ /* 0x000fc20000010836 */
[C-C-:B------:R-:W-:Y:S01]  /*1a0a0*/  FFMA.FTZ R5, R2.reuse, R7, -R54.reuse ;  /* 0x0000000702057223 */ /* 0x140fe20000010836 */
[----:B------:R-:W-:-:S01]  /*1a0b0*/  FFMA.FTZ R56, R2, R103, -R54 ;  /* 0x0000006702387223 */ /* 0x000fc20000010836 */
[----:B------:R-:W-:Y:S01]  /*1a0c0*/  MUFU.EX2 R3, R3 ;  /* 0x0000000300037308 */ /* 0x000fe20000000800 */
[----:B------:R-:W-:-:S01]  /*1a0d0*/  FFMA.FTZ R7, R2, R15, -R54 ;  /* 0x0000000f02077223 */ /* 0x000fc20000010836 */
[C-C-:B------:R-:W-:Y:S01]  /*1a0e0*/  FFMA.FTZ R15, R2.reuse, R65, -R54.reuse ;  /* 0x00000041020f7223 */ /* 0x140fe20000010836 */
[----:B------:R-:W-:-:S01]  /*1a0f0*/  FFMA.FTZ R64, R2, R13, -R54 ;  /* 0x0000000d02407223 */ /* 0x000fc20000010836 */
[----:B------:R-:W-:Y:S01]  /*1a100*/  FADD.FTZ R65, R4, R41 ;  /* 0x0000002904417221 */ /* 0x000fe20000010000 */
[----:B------:R-:W-:-:S01]  /*1a110*/  FFMA.FTZ R74, R2, R67, -R54 ;  /* 0x00000043024a7223 */ /* 0x000fc20000010836 */
[C-C-:B------:R-:W-:Y:S01]  /*1a120*/  FFMA.FTZ R99, R2.reuse, R107, -R54.reuse ;  /* 0x0000006b02637223 */ /* 0x140fe20000010836 */
[----:B------:R-:W-:-:S01]  /*1a130*/  FFMA.FTZ R60, R2, R79, -R54 ;  /* 0x0000004f023c7223 */ /* 0x000fc20000010836 */
[----:B------:R-:W0:Y:S01]  /*1a140*/  MUFU.EX2 R44, R44 ;  /* 0x0000002c002c7308 */ /* 0x000e220000000800 */
[----:B------:R-:W-:-:S01]  /*1a150*/  FADD.FTZ R78, R6, R65 ;  /* 0x00000041064e7221 */ /* 0x000fc20000010000 */
[----:B------:R-:W-:-:S02]  /*1a160*/  VIADD R65, R0, 0x29840 ;  /* 0x0002984000417836 */ /* 0x000fc40000000000 */
[----:B------:R-:W-:-:S01]  /*1a170*/  FFMA.FTZ R0, R2, R49, -R54 ;  /* 0x0000003102007223 */ /* 0x000fc20000010836 */
[----:B------:R-:W-:Y:S01]  /*1a180*/  FFMA.FTZ R68, R2, R77, -R54 ;  /* 0x0000004d02447223 */ /* 0x000fe20000010836 */
[----:B------:R-:W-:-:S01]  /*1a190*/  FADD.FTZ R49, R21, R78 ;  /* 0x0000004e15317221 */ /* 0x000fc20000010000 */
[----:B------:R-:W-:Y:S01]  /*1a1a0*/  FFMA.FTZ R77, R2, R83, -R54 ;  /* 0x00000053024d7223 */ /* 0x000fe20000010836 */
[----:B------:R-:W-:Y:S01]  /*1a1b0*/  PRMT R65, R82, 0x654, R65 ;  /* 0x0000065452417816 */ /* 0x000fe20000000041 */
[----:B------:R-:W1:Y:S01]  /*1a1c0*/  MUFU.EX2 R58, R58 ;  /* 0x0000003a003a7308 */ /* 0x000e620000000800 */
[----:B------:R-:W-:-:S01]  /*1a1d0*/  FADD.FTZ R78, R8, R49 ;  /* 0x00000031084e7221 */ /* 0x000fc20000010000 */
[C-C-:B------:R-:W-:Y:S01]  /*1a1e0*/  FFMA.FTZ R13, R2.reuse, R81, -R54.reuse ;  /* 0x00000051020d7223 */ /* 0x140fe20000010836 */
[----:B------:R2:W-:Y:S01]  /*1a1f0*/  SYNCS.ARRIVE.TRANS64.RED.A1T0 RZ, [R65+URZ], RZ ;  /* 0x000000ff41ff79a7 */ /* 0x0005e2000810043f */
[----:B------:R-:W-:-:S01]  /*1a200*/  FFMA.FTZ R62, R2, R87, -R54 ;  /* 0x00000057023e7223 */ /* 0x000fc20000010836 */
[C-C-:B------:R-:W-:Y:S01]  /*1a210*/  FFMA.FTZ R72, R2.reuse, R61, -R54.reuse ;  /* 0x0000003d02487223 */ /* 0x140fe20000010836 */
[----:B------:R-:W-:-:S01]  /*1a220*/  FFMA.FTZ R79, R2, R91, -R54 ;  /* 0x0000005b024f7223 */ /* 0x000fc20000010836 */
[----:B------:R-:W-:Y:S01]  /*1a230*/  FFMA.FTZ R66, R2, R63, -R54 ;  /* 0x0000003f02427223 */ /* 0x000fe20000010836 */
[----:B------:R-:W3:Y:S01]  /*1a240*/  MUFU.EX2 R95, R95 ;  /* 0x0000005f005f7308 */ /* 0x000ee20000000800 */
[----:B0-----:R-:W-:-:S01]  /*1a250*/  FADD.FTZ R67, R3, R44 ;  /* 0x0000002c03437221 */ /* 0x001fc20000010000 */
[C-C-:B------:R-:W-:Y:S01]  /*1a260*/  FFMA.FTZ R63, R2.reuse, R69, -R54.reuse ;  /* 0x00000045023f7223 */ /* 0x140fe20000010836 */
[----:B------:R-:W-:-:S01]  /*1a270*/  FFMA.FTZ R61, R2, R73, -R54 ;  /* 0x00000049023d7223 */ /* 0x000fc20000010836 */
[C-C-:B------:R-:W-:Y:S01]  /*1a280*/  FFMA.FTZ R70, R2.reuse, R71, -R54.reuse ;  /* 0x0000004702467223 */ /* 0x140fe20000010836 */
[----:B------:R-:W-:-:S01]  /*1a290*/  FFMA.FTZ R45, R2, R45, -R54 ;  /* 0x0000002d022d7223 */ /* 0x000fc20000010836 */
[C-C-:B------:R-:W-:Y:S01]  /*1a2a0*/  FFMA.FTZ R76, R2.reuse, R75, -R54.reuse ;  /* 0x0000004b024c7223 */ /* 0x140fe20000010836 */
[----:B------:R-:W-:-:S01]  /*1a2b0*/  FFMA.FTZ R47, R2, R47, -R54 ;  /* 0x0000002f022f7223 */ /* 0x000fc20000010836 */
[----:B------:R-:W0:Y:S01]  /*1a2c0*/  MUFU.EX2 R5, R5 ;  /* 0x0000000500057308 */ /* 0x000e220000000800 */
[----:B-1----:R-:W-:-:S01]  /*1a2d0*/  FADD.FTZ R80, R58, R67 ;  /* 0x000000433a507221 */ /* 0x002fc20000010000 */
[----:B------:R-:W-:Y:S01]  /*1a2e0*/  FADD.FTZ R67, R27, R78 ;  /* 0x0000004e1b437221 */ /* 0x000fe20000010000 */
[----:B------:R-:W-:-:S01]  /*1a2f0*/  FFMA.FTZ R33, R2, R33, -R54 ;  /* 0x0000002102217223 */ /* 0x000fc20000010836 */
[C-C-:B------:R-:W-:Y:S01]  /*1a300*/  FFMA.FTZ R57, R2.reuse, R57, -R54.reuse ;  /* 0x0000003902397223 */ /* 0x140fe20000010836 */
[----:B------:R-:W-:-:S01]  /*1a310*/  FFMA.FTZ R59, R2, R59, -R54 ;  /* 0x0000003b023b7223 */ /* 0x000fc20000010836 */
[----:B------:R-:W-:Y:S01]  /*1a320*/  FADD.FTZ R78, R12, R67 ;  /* 0x000000430c4e7221 */ /* 0x000fe20000010000 */
[----:B------:R-:W-:-:S01]  /*1a330*/  FFMA.FTZ R31, R2, R31, -R54 ;  /* 0x0000001f021f7223 */ /* 0x000fc20000010836 */
[----:B------:R-:W2:Y:S01]  /*1a340*/  MUFU.EX2 R56, R56 ;  /* 0x0000003800387308 */ /* 0x000ea20000000800 */
[----:B---3--:R-:W-:-:S01]  /*1a350*/  FADD.FTZ R80, R95, R80 ;  /* 0x000000505f507221 */ /* 0x008fc20000010000 */
[C-C-:B------:R-:W-:Y:S01]  /*1a360*/  FFMA.FTZ R37, R2.reuse, R37, -R54.reuse ;  /* 0x0000002502257223 */ /* 0x140fe20000010836 */
[----:B------:R-:W-:Y:S01]  /*1a370*/  F2FP.SATFINITE.E4M3.F32.PACK_AB_MERGE_C R173, R95, R58, RZ ;  /* 0x0000003a5fad723e */ /* 0x000fe200048070ff */
[C-C-:B------:R-:W-:Y:S01]  /*1a380*/  FFMA.FTZ R115, R2.reuse, R115, -R54.reuse ;  /* 0x0000007302737223 */ /* 0x140fe20000010836 */
[----:B------:R-:W-:-:S01]  /*1a390*/  FFMA.FTZ R117, R2, R117, -R54 ;  /* 0x0000007502757223 */ /* 0x000fc20000010836 */
[----:B------:R-:W-:Y:S01]  /*1a3a0*/  FFMA.FTZ R119, R2, R119, -R54 ;  /* 0x0000007702777223 */ /* 0x000fe20000010836 */
[----:B------:R-:W-:Y:S01]  /*1a3b0*/  F2FP.SATFINITE.E4M3.F32.PACK_AB_MERGE_C R173, R44, R3, R173 ;  /* 0x000000032cad723e */ /* 0x000fe200048070ad */
[----:B------:R-:W1:Y:S01]  /*1a3c0*/  MUFU.EX2 R64, R64 ;  /* 0x0000004000407308 */ /* 0x000e620000000800 */
[----:B0-----:R-:W-:-:S01]  /*1a3d0*/  FADD.FTZ R49, R5, R80 ;  /* 0x0000005005317221 */ /* 0x001fc20000010000 */
[----:B------:R-:W-:Y:S01]  /*1a3e0*/  FFMA.FTZ R80, R2, R51, -R54 ;  /* 0x0000003302507223 */ /* 0x000fe20000010836 */
[----:B------:R-:W-:-:S01]  /*1a3f0*/  FADD.FTZ R51, R89, R78 ;  /* 0x0000004e59337221 */ /* 0x000fc20000010000 */
[C-C-:B------:R-:W-:Y:S01]  /*1a400*/  FFMA.FTZ R78, R2.reuse, R55, -R54.reuse ;  /* 0x00000037024e7223 */ /* 0x140fe20000010836 */
[----:B------:R-:W-:-:S01]  /*1a410*/  FFMA.FTZ R43, R2, R43, -R54 ;  /* 0x0000002b022b7223 */ /* 0x000fc20000010836 */
[----:B------:R-:W-:Y:S01]  /*1a420*/  FFMA.FTZ R39, R2, R39, -R54 ;  /* 0x0000002702277223 */ /* 0x000fe20000010836 */
[----:B------:R-:W-:-:S01]  /*1a430*/  FADD.FTZ R84, R14, R51 ;  /* 0x000000330e547221 */ /* 0x000fc20000010000 */
[----:B------:R-:W0:Y:S01]  /*1a440*/  MUFU.EX2 R99, R99 ;  /* 0x0000006300637308 */ /* 0x000e220000000800 */
[----:B--2---:R-:W-:-:S01]  /*1a450*/  FADD.FTZ R65, R56, R49 ;  /* 0x0000003138417221 */ /* 0x004fc20000010000 */
[C-C-:B------:R-:W-:Y:S01]  /*1a460*/  FFMA.FTZ R49, R2.reuse, R53, -R54.reuse ;  /* 0x0000003502317223 */ /* 0x140fe20000010836 */
[----:B------:R-:W-:-:S01]  /*1a470*/  FFMA.FTZ R51, R2, R29, -R54 ;  /* 0x0000001d02337223 */ /* 0x000fc20000010836 */
[----:B------:R-:W-:Y:S01]  /*1a480*/  FADD.FTZ R29, R93, R84 ;  /* 0x000000545d1d7221 */ /* 0x000fe20000010000 */
[--C-:B------:R-:W-:Y:S01]  /*1a490*/  IMAD.MOV.U32 R41, RZ, RZ, R25.reuse ;  /* 0x000000ffff297224 */ /* 0x100fe200078e0019 */
[----:B------:R-:W-:Y:S01]  /*1a4a0*/  MOV R58, R25 ;  /* 0x00000019003a7202 */ /* 0x000fe20000000f00 */
[----:B------:R-:W-:Y:S01]  /*1a4b0*/  IMAD.MOV.U32 R44, RZ, RZ, R25 ;  /* 0x000000ffff2c7224 */ /* 0x000fe200078e0019 */
[----:B------:R-:W2:Y:S01]  /*1a4c0*/  MUFU.EX2 R7, R7 ;  /* 0x0000000700077308 */ /* 0x000ea20000000800 */
[----:B-1----:R-:W-:-:S01]  /*1a4d0*/  FADD.FTZ R82, R64, R65 ;  /* 0x0000004140527221 */ /* 0x002fc20000010000 */
[--C-:B------:R-:W-:Y:S01]  /*1a4e0*/  IMAD.MOV.U32 R54, RZ, RZ, R25.reuse ;  /* 0x000000ffff367224 */ /* 0x100fe200078e0019 */
[-C--:B------:R-:W-:Y:S01]  /*1a4f0*/  MOV R65, R25.reuse ;  /* 0x0000001900417202 */ /* 0x080fe20000000f00 */
[--C-:B------:R-:W-:Y:S01]  /*1a500*/  IMAD.MOV.U32 R67, RZ, RZ, R25.reuse ;  /* 0x000000ffff437224 */ /* 0x100fe200078e0019 */
[----:B------:R-:W-:Y:S01]  /*1a510*/  MOV R75, R25 ;  /* 0x00000019004b7202 */ /* 0x000fe20000000f00 */
[----:B------:R-:W-:-:S02]  /*1a520*/  IMAD.MOV.U32 R69, RZ, RZ, R25 ;  /* 0x000000ffff457224 */ /* 0x000fc400078e0019 */
[----:B------:R-:W1:Y:S01]  /*1a530*/  MUFU.EX2 R60, R60 ;  /* 0x0000003c003c7308 */ /* 0x000e620000000800 */
[----:B0-----:R-:W-:-:S01]  /*1a540*/  FADD.FTZ R82, R99, R82 ;  /* 0x0000005263527221 */ /* 0x001fc20000010000 */
[----:B------:R-:W-:Y:S01]  /*1a550*/  F2FP.SATFINITE.E4M3.F32.PACK_AB_MERGE_C R175, R99, R64, RZ ;  /* 0x0000004063af723e */ /* 0x000fe200048070ff */
[--C-:B------:R-:W-:Y:S02]  /*1a560*/  IMAD.MOV.U32 R64, RZ, RZ, R25.reuse ;  /* 0x000000ffff407224 */ /* 0x100fe400078e0019 */
[----:B------:R-:W-:Y:S01]  /*1a570*/  IMAD.MOV.U32 R71, RZ, RZ, R25 ;  /* 0x000000ffff477224 */ /* 0x000fe200078e0019 */
[----:B------:R-:W-:Y:S01]  /*1a580*/  F2FP.SATFINITE.E4M3.F32.PACK_AB_MERGE_C R175, R56, R5, R175 ;  /* 0x0000000538af723e */ /* 0x000fe200048070af */
[----:B------:R-:W-:Y:S01]  /*1a590*/  IMAD.MOV.U32 R56, RZ, RZ, R25 ;  /* 0x000000ffff387224 */ /* 0x000fe200078e0019 */
[----:B------:R-:W0:Y:S01]  /*1a5a0*/  MUFU.EX2 R68, R68 ;  /* 0x0000004400447308 */ /* 0x000e220000000800 */
[----:B--2---:R-:W-:-:S01]  /*1a5b0*/  FADD.FTZ R53, R7, R82 ;  /* 0x0000005207357221 */ /* 0x004fc20000010000 */
[----:B------:R-:W-:Y:S01]  /*1a5c0*/  FADD.FTZ R82, R24, R29 ;  /* 0x0000001d18527221 */ /* 0x000fe20000010000 */
[----:B------:R-:W-:-:S02]  /*1a5d0*/  IMAD.MOV.U32 R73, RZ, RZ, R25 ;  /* 0x000000ffff497224 */ /* 0x000fc400078e0019 */
[--C-:B------:R-:W-:Y:S02]  /*1a5e0*/  IMAD.MOV.U32 R81, RZ, RZ, R25.reuse ;  /* 0x000000ffff517224 */ /* 0x100fe400078e0019 */
[----:B------:R-:W-:Y:S01]  /*1a5f0*/  IMAD.MOV.U32 R83, RZ, RZ, R25 ;  /* 0x000000ffff537224 */ /* 0x000fe200078e0019 */
[----:B------:R-:W2:Y:S01]  /*1a600*/  MUFU.EX2 R77, R77 ;  /* 0x0000004d004d7308 */ /* 0x000ea20000000800 */
[----:B-1----:R-:W-:-:S01]  /*1a610*/  FADD.FTZ R53, R60, R53 ;  /* 0x000000353c357221 */ /* 0x002fc20000010000 */
[----:B------:R-:W-:-:S06]  /*1a620*/  IMAD.MOV.U32 R87, RZ, RZ, R25 ;  /* 0x000000ffff577224 */ /* 0x000fcc00078e0019 */
[----:B------:R-:W1:Y:S01]  /*1a630*/  MUFU.EX2 R13, R13 ;  /* 0x0000000d000d7308 */ /* 0x000e620000000800 */
[----:B0-----:R-:W-:-:S01]  /*1a640*/  FADD.FTZ R84, R68, R53 ;  /* 0x0000003544547221 */ /* 0x001fc20000010000 */
[----:B------:R-:W-:-:S04]  /*1a650*/  FADD.FTZ R53, R97, R82 ;  /* 0x0000005261357221 */ /* 0x000fc80000010000 */
[----:B------:R-:W-:Y:S02]  /*1a660*/  FADD.FTZ R82, R20, R53 ;  /* 0x0000003514527221 */ /* 0x000fe40000010000 */
[----:B------:R-:W0:Y:S01]  /*1a670*/  MUFU.EX2 R62, R62 ;  /* 0x0000003e003e7308 */ /* 0x000e220000000800 */
[----:B--2---:R-:W-:-:S01]  /*1a680*/  FADD.FTZ R84, R77, R84 ;  /* 0x000000544d547221 */ /* 0x004fc20000010000 */
[----:B------:R-:W-:Y:S01]  /*1a690*/  FADD.FTZ R55, R85, R82 ;  /* 0x0000005255377221 */ /* 0x000fe20000010000 */
[----:B------:R-:W-:Y:S01]  /*1a6a0*/  F2FP.SATFINITE.E4M3.F32.PACK_AB_MERGE_C R68, R77, R68, RZ ;  /* 0x000000444d44723e */ /* 0x000fe200048070ff */
[----:B------:R-:W-:Y:S01]  /*1a6b0*/  IMAD.MOV.U32 R77, RZ, RZ, R25 ;  /* 0x000000ffff4d7224 */ /* 0x000fe200078e0019 */
[----:B------:R-:W-:Y:S01]  /*1a6c0*/  MOV R85, R25 ;  /* 0x0000001900557202 */ /* 0x000fe20000000f00 */
[----:B------:R-:W-:Y:S01]  /*1a6d0*/  FADD.FTZ R82, R28, R55 ;  /* 0x000000371c527221 */ /* 0x000fe20000010000 */
[----:B------:R-:W-:Y:S01]  /*1a6e0*/  F2FP.SATFINITE.E4M3.F32.PACK_AB_MERGE_C R177, R60, R7, R68 ;  /* 0x000000073cb1723e */ /* 0x000fe20004807044 */
[----:B------:R-:W2:Y:S01]  /*1a6f0*/  MUFU.EX2 R72, R72 ;  /* 0x0000004800487308 */ /* 0x000ea20000000800 */
[----:B-1----:R-:W-:-:S01]  /*1a700*/  FADD.FTZ R53, R13, R84 ;  /* 0x000000540d357221 */ /* 0x002fc20000010000 */
[-C--:B------:R-:W-:Y:S01]  /*1a710*/  MOV R55, R25.reuse ;  /* 0x0000001900377202 */ /* 0x080fe20000000f00 */
[----:B------:R-:W-:Y:S01]  /*1a720*/  IMAD.MOV.U32 R60, RZ, RZ, R25 ;  /* 0x000000ffff3c7224 */ /* 0x000fe200078e0019 */
[----:B------:R-:W-:-:S04]  /*1a730*/  MOV R68, R25 ;  /* 0x0000001900447202 */ /* 0x000fc80000000f00 */
[----:B------:R-:W1:Y:S01]  /*1a740*/  MUFU.EX2 R79, R79 ;  /* 0x0000004f004f7308 */ /* 0x000e620000000800 */
[----:B0-----:R-:W-:-:S07]  /*1a750*/  FADD.FTZ R53, R62, R53 ;  /* 0x000000353e357221 */ /* 0x001fce0000010000 */
[----:B------:R-:W0:Y:S01]  /*1a760*/  MUFU.EX2 R15, R15 ;  /* 0x0000000f000f7308 */ /* 0x000e220000000800 */
[----:B--2---:R-:W-:-:S01]  /*1a770*/  FADD.FTZ R84, R72, R53 ;  /* 0x0000003548547221 */ /* 0x004fc20000010000 */
[----:B------:R-:W-:Y:S01]  /*1a780*/  FADD.FTZ R53, R109, R82 ;  /* 0x000000526d357221 */ /* 0x000fe20000010000 */
[----:B------:R-:W-:-:S03]  /*1a790*/  IMAD.MOV.U32 R82, RZ, RZ, R25 ;  /* 0x000000ffff527224 */ /* 0x000fc600078e0019 */
[----:B------:R-:W-:Y:S01]  /*1a7a0*/  FADD.FTZ R6, R26, R53 ;  /* 0x000000351a067221 */ /* 0x000fe20000010000 */
[----:B------:R-:W-:Y:S01]  /*1a7b0*/  IMAD.MOV.U32 R26, RZ, RZ, R25 ;  /* 0x000000ffff1a7224 */ /* 0x000fe200078e0019 */
[----:B------:R-:W2:Y:S01]  /*1a7c0*/  MUFU.EX2 R66, R66 ;  /* 0x0000004200427308 */ /* 0x000ea20000000800 */
[----:B-1----:R-:W-:-:S01]  /*1a7d0*/  FADD.FTZ R84, R79, R84 ;  /* 0x000000544f547221 */ /* 0x002fc20000010000 */
[----:B------:R-:W-:Y:S01]  /*1a7e0*/  FADD.FTZ R53, R101, R6 ;  /* 0x0000000665357221 */ /* 0x000fe20000010000 */
[----:B------:R-:W-:Y:S01]  /*1a7f0*/  F2FP.SATFINITE.E4M3.F32.PACK_AB_MERGE_C R72, R79, R72, RZ ;  /* 0x000000484f48723e */ /* 0x000fe200048070ff */
[----:B------:R-:W-:Y:S02]  /*1a800*/  IMAD.MOV.U32 R79, RZ, RZ, R25 ;  /* 0x000000ffff4f7224 */ /* 0x000fe400078e0019 */
[----:B------:R-:W-:-:S01]  /*1a810*/  FADD.FTZ R24, R34, R53 ;  /* 0x0000003522187221 */ /* 0x000fc20000010000 */
[----:B------:R-:W-:Y:S01]  /*1a820*/  F2FP.SATFINITE.E4M3.F32.PACK_AB_MERGE_C R179, R62, R13, R72 ;  /* 0x0000000d3eb3723e */ /* 0x000fe20004807048 */
[----:B------:R-:W1:Y:S01]  /*1a830*/  MUFU.EX2 R63, R63 ;  /* 0x0000003f003f7308 */ /* 0x000e620000000800 */
[----:B0-----:R-:W-:-:S01]  /*1a840*/  FADD.FTZ R21, R15, R84 ;  /* 0x000000540f157221 */ /* 0x001fc20000010000 */
[----:B------:R-:W-:Y:S01]  /*1a850*/  FADD.FTZ R111, R111, R24 ;  /* 0x000000186f6f7221 */ /* 0x000fe20000010000 */
[----:B------:R-:W-:-:S02]  /*1a860*/  IMAD.MOV.U32 R34, RZ, RZ, R25 ;  /* 0x000000ffff227224 */ /* 0x000fc400078e0019 */
[----:B------:R-:W-:Y:S02]  /*1a870*/  IMAD.MOV.U32 R62, RZ, RZ, R25 ;  /* 0x000000ffff3e7224 */ /* 0x000fe400078e0019 */
[----:B------:R-:W-:-:S01]  /*1a880*/  FADD.FTZ R28, R30, R111 ;  /* 0x0000006f1e1c7221 */ /* 0x000fc20000010000 */
[----:B------:R-:W-:Y:S01]  /*1a890*/  IMAD.MOV.U32 R30, RZ, RZ, R25 ;  /* 0x000000ffff1e7224 */ /* 0x000fe200078e0019 */
[----:B------:R-:W0:Y:S01]  /*1a8a0*/  MUFU.EX2 R74, R74 ;  /* 0x0000004a004a7308 */ /* 0x000e220000000800 */
[----:B--2---:R-:W-:-:S01]  /*1a8b0*/  FADD.FTZ R6, R66, R21 ;  /* 0x0000001542067221 */ /* 0x004fc20000010000 */
[----:B------:R-:W-:Y:S01]  /*1a8c0*/  FADD.FTZ R53, R105, R28 ;  /* 0x0000001c69357221 */ /* 0x000fe20000010000 */
[--C-:B------:R-:W-:Y:S02]  /*1a8d0*/  IMAD.MOV.U32 R72, RZ, RZ, R25.reuse ;  /* 0x000000ffff487224 */ /* 0x100fe400078e0019 */
[----:B------:R-:W-:Y:S02]  /*1a8e0*/  IMAD.MOV.U32 R84, RZ, RZ, R25 ;  /* 0x000000ffff547224 */ /* 0x000fe400078e0019 */
[----:B------:R-:W-:-:S01]  /*1a8f0*/  FADD.FTZ R28, R40, R53 ;  /* 0x00000035281c7221 */ /* 0x000fc20000010000 */
[----:B------:R-:W-:Y:S01]  /*1a900*/  IMAD.MOV.U32 R40, RZ, RZ, R25 ;  /* 0x000000ffff287224 */ /* 0x000fe200078e0019 */
[----:B------:R-:W2:Y:S01]  /*1a910*/  MUFU.EX2 R61, R61 ;  /* 0x0000003d003d7308 */ /* 0x000ea20000000800 */
[----:B-1----:R-:W-:-:S01]  /*1a920*/  FADD.FTZ R21, R63, R6 ;  /* 0x000000063f157221 */ /* 0x002fc20000010000 */
[----:B------:R-:W-:Y:S01]  /*1a930*/  FADD.FTZ R28, R113, R28 ;  /* 0x0000001c711c7221 */ /* 0x000fe20000010000 */
[----:B------:R-:W-:-:S05]  /*1a940*/  IMAD.MOV.U32 R53, RZ, RZ, R25 ;  /* 0x000000ffff357224 */ /* 0x000fca00078e0019 */
[----:B------:R-:W1:Y:S01]  /*1a950*/  MUFU.EX2 R70, R70 ;  /* 0x0000004600467308 */ /* 0x000e620000000800 */
[----:B0-----:R-:W-:-:S01]  /*1a960*/  FADD.FTZ R24, R74, R21 ;  /* 0x000000154a187221 */ /* 0x001fc20000010000 */
[----:B------:R-:W-:Y:S01]  /*1a970*/  F2FP.SATFINITE.E4M3.F32.PACK_AB_MERGE_C R63, R74, R63, RZ ;  /* 0x0000003f4a3f723e */ /* 0x000fe200048070ff */
[----:B------:R-:W-:-:S03]  /*1a980*/  IMAD.MOV.U32 R74, RZ, RZ, R25 ;  /* 0x000000ffff4a7224 */ /* 0x000fc600078e0019 */
[----:B------:R-:W-:Y:S01]  /*1a990*/  F2FP.SATFINITE.E4M3.F32.PACK_AB_MERGE_C R181, R66, R15, R63 ;  /* 0x0000000f42b5723e */ /* 0x000fe2000480703f */
[----:B------:R-:W-:Y:S01]  /*1a9a0*/  IMAD.MOV.U32 R63, RZ, RZ, R25 ;  /* 0x000000ffff3f7224 */ /* 0x000fe200078e0019 */
[----:B------:R-:W0:Y:S01]  /*1a9b0*/  MUFU.EX2 R45, R45 ;  /* 0x0000002d002d7308 */ /* 0x000e220000000800 */
[----:B--2---:R-:W-:-:S01]  /*1a9c0*/  FADD.FTZ R21, R61, R24 ;  /* 0x000000183d157221 */ /* 0x004fc20000010000 */
[----:B------:R-:W-:-:S06]  /*1a9d0*/  IMAD.MOV.U32 R66, RZ, RZ, R25 ;  /* 0x000000ffff427224 */ /* 0x000fcc00078e0019 */
[----:B------:R-:W2:Y:S01]  /*1a9e0*/  MUFU.EX2 R76, R76 ;  /* 0x0000004c004c7308 */ /* 0x000ea20000000800 */
[----:B-1----:R-:W-:-:S07]  /*1a9f0*/  FADD.FTZ R24, R70, R21 ;  /* 0x0000001546187221 */ /* 0x002fce0000010000 */
[----:B------:R-:W1:Y:S01]  /*1aa00*/  MUFU.EX2 R0, R0 ;  /* 0x0000000000007308 */ /* 0x000e620000000800 */
[----:B0-----:R-:W-:-:S01]  /*1aa10*/  FADD.FTZ R21, R45, R24 ;  /* 0x000000182d157221 */ /* 0x001fc20000010000 */
[----:B------:R-:W-:-:S06]  /*1aa20*/  IMAD.MOV.U32 R24, RZ, RZ, R25 ;  /* 0x000000ffff187224 */ /* 0x000fcc00078e0019 */
[----:B------:R-:W0:Y:S01]  /*1aa30*/  MUFU.EX2 R47, R47 ;  /* 0x0000002f002f7308 */ /* 0x000e220000000800 */
[----:B--2---:R-:W-:-:S01]  /*1aa40*/  FADD.FTZ R21, R76, R21 ;  /* 0x000000154c157221 */ /* 0x004fc20000010000 */
[----:B------:R-:W-:Y:S01]  /*1aa50*/  F2FP.SATFINITE.E4M3.F32.PACK_AB_MERGE_C R45, R76, R45, RZ ;  /* 0x0000002d4c2d723e */ /* 0x000fe200048070ff */
[----:B------:R-:W-:-:S03]  /*1aa60*/  IMAD.MOV.U32 R76, RZ, RZ, R25 ;  /* 0x000000ffff4c7224 */ /* 0x000fc600078e0019 */
[----:B------:R-:W-:Y:S01]  /*1aa70*/  F2FP.SATFINITE.E4M3.F32.PACK_AB_MERGE_C R183, R70, R61, R45 ;  /* 0x0000003d46b7723e */ /* 0x000fe2000480702d */
[----:B------:R-:W-:Y:S01]  /*1aa80*/  IMAD.MOV.U32 R61, RZ, RZ, R25 ;  /* 0x000000ffff3d7224 */ /* 0x000fe200078e0019 */
[----:B------:R-:W-:Y:S01]  /*1aa90*/  MUFU.EX2 R42, R42 ;  /* 0x0000002a002a7308 */ /* 0x000fe20000000800 */
[----:B-1----:R-:W-:-:S01]  /*1aaa0*/  FADD.FTZ R4, R0, R21 ;  /* 0x0000001500047221 */ /* 0x002fc20000010000 */
[----:B------:R-:W-:Y:S01]  /*1aab0*/  MOV R45, R25 ;  /* 0x00000019002d7202 */ /* 0x000fe20000000f00 */
[----:B------:R-:W-:-:S05]  /*1aac0*/  IMAD.MOV.U32 R70, RZ, RZ, R25 ;  /* 0x000000ffff467224 */ /* 0x000fca00078e0019 */
[----:B------:R-:W1:Y:S01]  /*1aad0*/  MUFU.EX2 R121, R121 ;  /* 0x0000007900797308 */ /* 0x000e620000000800 */
[----:B0-----:R-:W-:-:S07]  /*1aae0*/  FADD.FTZ R8, R47, R4 ;  /* 0x000000042f087221 */ /* 0x001fce0000010000 */
[----:B------:R-:W0:Y:S08]  /*1aaf0*/  MUFU.EX2 R49, R49 ;  /* 0x0000003100317308 */ /* 0x000e300000000800 */
[----:B------:R-:W2:Y:S01]  /*1ab00*/  MUFU.EX2 R80, R80 ;  /* 0x0000005000507308 */ /* 0x000ea20000000800 */
[----:B-1----:R-:W-:-:S04]  /*1ab10*/  F2FP.SATFINITE.E4M3.F32.PACK_AB_MERGE_C R184, R121, R42, RZ ;  /* 0x0000002a79b8723e */ /* 0x002fc800048070ff */
[----:B------:R-:W-:-:S03]  /*1ab20*/  F2FP.SATFINITE.E4M3.F32.PACK_AB_MERGE_C R184, R38, R35, R184 ;  /* 0x0000002326b8723e */ /* 0x000fc600048070b8 */
[----:B------:R-:W1:Y:S01]  /*1ab30*/  MUFU.EX2 R48, R48 ;  /* 0x0000003000307308 */ /* 0x000e620000000800 */
[----:B0-----:R-:W-:-:S07]  /*1ab40*/  FADD.FTZ R21, R49, R8 ;  /* 0x0000000831157221 */ /* 0x001fce0000010000 */
[----:B------:R0:W-:Y:S01]  /*1ab50*/  MUFU.EX2 R6, R33 ;  /* 0x0000002100067308 */ /* 0x0001e20000000800 */
[C---:B--2---:R-:W-:Y:S01]  /*1ab60*/  F2FP.SATFINITE.E4M3.F32.PACK_AB_MERGE_C R49, R80.reuse, R49, RZ ;  /* 0x000000315031723e */ /* 0x044fe200048070ff */
[----:B------:R-:W-:-:S03]  /*1ab70*/  FADD.FTZ R80, R80, R21 ;  /* 0x0000001550507221 */ /* 0x000fc60000010000 */
[----:B------:R-:W-:Y:S01]  /*1ab80*/  F2FP.SATFINITE.E4M3.F32.PACK_AB_MERGE_C R185, R47, R0, R49 ;  /* 0x000000002fb9723e */ /* 0x000fe20004807031 */
[----:B------:R-:W-:Y:S02]  /*1ab90*/  IMAD.MOV.U32 R47, RZ, RZ, R25 ;  /* 0x000000ffff2f7224 */ /* 0x000fe400078e0019 */
[----:B------:R2:W3:Y:S01]  /*1aba0*/  MUFU.EX2 R29, R57 ;  /* 0x00000039001d7308 */ /* 0x0004e20000000800 */
[----:B0-----:R-:W-:-:S01]  /*1abb0*/  FADD.FTZ R33, R35, R28 ;  /* 0x0000001c23217221 */ /* 0x001fc20000010000 */
[-C--:B------:R-:W-:Y:S01]  /*1abc0*/  MOV R28, R25.reuse ;  /* 0x00000019001c7202 */ /* 0x080fe20000000f00 */
[----:B------:R-:W-:Y:S01]  /*1abd0*/  IMAD.MOV.U32 R49, RZ, RZ, R25 ;  /* 0x000000ffff317224 */ /* 0x000fe200078e0019 */
[----:B------:R-:W-:Y:S01]  /*1abe0*/  MOV R35, R25 ;  /* 0x0000001900237202 */ /* 0x000fe20000000f00 */
[----:B------:R-:W-:-:S01]  /*1abf0*/  FADD.FTZ R33, R38, R33 ;  /* 0x0000002126217221 */ /* 0x000fc20000010000 */
[----:B------:R-:W-:Y:S02]  /*1ac00*/  MOV R38, R25 ;  /* 0x0000001900267202 */ /* 0x000fe40000000f00 */
[----:B------:R-:W0:Y:S01]  /*1ac10*/  MUFU.EX2 R123, R123 ;  /* 0x0000007b007b7308 */ /* 0x000e220000000800 */
[----:B------:R-:W-:-:S01]  /*1ac20*/  FADD.FTZ R14, R42, R33 ;  /* 0x000000212a0e7221 */ /* 0x000fc20000010000 */
[----:B------:R-:W-:-:S02]  /*1ac30*/  IMAD.MOV.U32 R33, RZ, RZ, R25 ;  /* 0x000000ffff217224 */ /* 0x000fc400078e0019 */
[--C-:B------:R-:W-:Y:S02]  /*1ac40*/  IMAD.MOV.U32 R42, RZ, RZ, R25.reuse ;  /* 0x000000ffff2a7224 */ /* 0x100fe400078e0019 */
[----:B------:R-:W-:Y:S01]  /*1ac50*/  FADD.FTZ R121, R121, R14 ;  /* 0x0000000e79797221 */ /* 0x000fe20000010000 */
[----:B--2---:R-:W-:Y:S01]  /*1ac60*/  IMAD.MOV.U32 R57, RZ, RZ, R25 ;  /* 0x000000ffff397224 */ /* 0x004fe200078e0019 */
[----:B------:R-:W-:Y:S02]  /*1ac70*/  MUFU.EX2 R50, R50 ;  /* 0x0000003200327308 */ /* 0x000fe40000000800 */
[----:B-1----:R-:W-:-:S01]  /*1ac80*/  FADD.FTZ R8, R48, R121 ;  /* 0x0000007930087221 */ /* 0x002fc20000010000 */
[----:B---3--:R-:W-:Y:S01]  /*1ac90*/  FADD.FTZ R21, R29, R80 ;  /* 0x000000501d157221 */ /* 0x008fe20000010000 */
[----:B------:R-:W-:-:S04]  /*1aca0*/  IMAD.MOV.U32 R80, RZ, RZ, R25 ;  /* 0x000000ffff507224 */ /* 0x000fc800078e0019 */
[----:B------:R-:W1:Y:S01]  /*1acb0*/  MUFU.EX2 R125, R125 ;  /* 0x0000007d007d7308 */ /* 0x000e620000000800 */
[----:B0-----:R-:W-:-:S07]  /*1acc0*/  FADD.FTZ R27, R123, R8 ;  /* 0x000000087b1b7221 */ /* 0x001fce0000010000 */
[----:B------:R-:W0:Y:S08]  /*1acd0*/  MUFU.EX2 R78, R78 ;  /* 0x0000004e004e7308 */ /* 0x000e300000000800 */
[----:B------:R-:W2:Y:S01]  /*1ace0*/  MUFU.EX2 R51, R51 ;  /* 0x0000003300337308 */ /* 0x000ea20000000800 */
[----:B-1----:R-:W-:Y:S01]  /*1acf0*/  F2FP.SATFINITE.E4M3.F32.PACK_AB_MERGE_C R186, R125, R50, RZ ;  /* 0x000000327dba723e */ /* 0x002fe200048070ff */
[----:B------:R-:W-:Y:S01]  /*1ad00*/  FADD.FTZ R50, R50, R27 ;  /* 0x0000001b32327221 */ /* 0x000fe20000010000 */
[----:B------:R-:W-:-:S02]  /*1ad10*/  IMAD.MOV.U32 R27, RZ, RZ, R25 ;  /* 0x000000ffff1b7224 */ /* 0x000fc400078e0019 */
[----:B------:R-:W-:Y:S01]  /*1ad20*/  F2FP.SATFINITE.E4M3.F32.PACK_AB_MERGE_C R186, R123, R48, R186 ;  /* 0x000000307bba723e */ /* 0x000fe200048070ba */
[----:B------:R-:W-:-:S01]  /*1ad30*/  FADD.FTZ R125, R125, R50 ;  /* 0x000000327d7d7221 */ /* 0x000fc20000010000 */
[----:B------:R-:W-:Y:S01]  /*1ad40*/  MOV R48, R25 ;  /* 0x0000001900307202 */ /* 0x000fe20000000f00 */
[----:B------:R1:W3:Y:S01]  /*1ad50*/  MUFU.EX2 R12, R59 ;  /* 0x0000003b000c7308 */ /* 0x0002e20000000800 */
[----:B0-----:R-:W-:-:S01]  /*1ad60*/  FADD.FTZ R14, R78, R21 ;  /* 0x000000154e0e7221 */ /* 0x001fc20000010000 */
[----:B------:R-:W-:-:S06]  /*1ad70*/  IMAD.MOV.U32 R50, RZ, RZ, R25 ;  /* 0x000000ffff327224 */ /* 0x000fcc00078e0019 */
[----:B------:R-:W0:Y:S01]  /*1ad80*/  MUFU.EX2 R52, R52 ;  /* 0x0000003400347308 */ /* 0x000e220000000800 */
[----:B--2---:R-:W-:-:S01]  /*1ad90*/  FADD.FTZ R21, R51, R14 ;  /* 0x0000000e33157221 */ /* 0x004fc20000010000 */
[----:B-1----:R-:W-:-:S06]  /*1ada0*/  IMAD.MOV.U32 R59, RZ, RZ, R25 ;  /* 0x000000ffff3b7224 */ /* 0x002fcc00078e0019 */
[----:B------:R-:W-:Y:S01]  /*1adb0*/  MUFU.EX2 R46, R46 ;  /* 0x0000002e002e7308 */ /* 0x000fe20000000800 */
[C---:B---3--:R-:W-:Y:S01]  /*1adc0*/  F2FP.SATFINITE.E4M3.F32.PACK_AB_MERGE_C R51, R12.reuse, R51, RZ ;  /* 0x000000330c33723e */ /* 0x048fe200048070ff */
[----:B------:R-:W-:-:S03]  /*1add0*/  FADD.FTZ R21, R12, R21 ;  /* 0x000000150c157221 */ /* 0x000fc60000010000 */
[----:B------:R-:W-:Y:S01]  /*1ade0*/  F2FP.SATFINITE.E4M3.F32.PACK_AB_MERGE_C R187, R78, R29, R51 ;  /* 0x0000001d4ebb723e */ /* 0x000fe20004807033 */
[----:B------:R-:W-:-:S01]  /*1adf0*/  FADD.FTZ R14, R6, R21 ;  /* 0x00000015060e7221 */ /* 0x000fc20000010000 */
[----:B------:R-:W-:Y:S01]  /*1ae00*/  IMAD.MOV.U32 R29, RZ, RZ, R25 ;  /* 0x000000ffff1d7224 */ /* 0x000fe200078e0019 */
[----:B------:R-:W1:Y:S01]  /*1ae10*/  MUFU.EX2 R129, R129 ;  /* 0x0000008100817308 */ /* 0x000e620000000800 */
[----:B0-----:R-:W-:-:S01]  /*1ae20*/  FADD.FTZ R12, R52, R125 ;  /* 0x0000007d340c7221 */ /* 0x001fc20000010000 */
[----:B------:R-:W-:Y:S01]  /*1ae30*/  IMAD.MOV.U32 R51, RZ, RZ, R25 ;  /* 0x000000ffff337224 */ /* 0x000fe200078e0019 */
[----:B------:R-:W-:-:S05]  /*1ae40*/  MOV R78, R25 ;  /* 0x00000019004e7202 */ /* 0x000fca0000000f00 */
[----:B------:R-:W0:Y:S08]  /*1ae50*/  MUFU.EX2 R127, R127 ;  /* 0x0000007f007f7308 */ /* 0x000e300000000800 */
[----:B------:R-:W2:Y:S01]  /*1ae60*/  MUFU.EX2 R31, R31 ;  /* 0x0000001f001f7308 */ /* 0x000ea20000000800 */
[----:B-1----:R-:W-:-:S07]  /*1ae70*/  F2FP.SATFINITE.E4M3.F32.PACK_AB_MERGE_C R3, R129, R46, RZ ;  /* 0x0000002e8103723e */ /* 0x002fce00048070ff */
[----:B------:R-:W1:Y:S01]  /*1ae80*/  MUFU.EX2 R37, R37 ;  /* 0x0000002500257308 */ /* 0x000e620000000800 */
[C---:B0-----:R-:W-:Y:S01]  /*1ae90*/  F2FP.SATFINITE.E4M3.F32.PACK_AB_MERGE_C R188, R127.reuse, R52, R3 ;  /* 0x000000347fbc723e */ /* 0x041fe20004807003 */
[----:B------:R-:W-:Y:S01]  /*1aea0*/  FADD.FTZ R127, R127, R12 ;  /* 0x0000000c7f7f7221 */ /* 0x000fe20000010000 */
[----:B------:R-:W-:-:S03]  /*1aeb0*/  IMAD.MOV.U32 R52, RZ, RZ, R25 ;  /* 0x000000ffff347224 */ /* 0x000fc600078e0019 */
[----:B------:R-:W-:Y:S02]  /*1aec0*/  FADD.FTZ R46, R46, R127 ;  /* 0x0000007f2e2e7221 */ /* 0x000fe40000010000 */
[----:B------:R-:W0:Y:S01]  /*1aed0*/  MUFU.EX2 R4, R115 ;  /* 0x0000007300047308 */ /* 0x000e220000000800 */
[----:B--2---:R-:W-:-:S01]  /*1aee0*/  FADD.FTZ R14, R31, R14 ;  /* 0x0000000e1f0e7221 */ /* 0x004fc20000010000 */
[----:B------:R-:W-:Y:S01]  /*1aef0*/  FADD.FTZ R129, R129, R46 ;  /* 0x0000002e81817221 */ /* 0x000fe20000010000 */
[----:B------:R-:W-:-:S05]  /*1af00*/  IMAD.MOV.U32 R46, RZ, RZ, R25 ;  /* 0x000000ffff2e7224 */ /* 0x000fca00078e0019 */
[----:B------:R-:W2:Y:S01]  /*1af10*/  MUFU.EX2 R117, R117 ;  /* 0x0000007500757308 */ /* 0x000ea20000000800 */
[----:B-1----:R-:W-:-:S07]  /*1af20*/  FADD.FTZ R3, R37, R14 ;  /* 0x0000000e25037221 */ /* 0x002fce0000010000 */
[----:B------:R-:W-:Y:S01]  /*1af30*/  MUFU.EX2 R119, R119 ;  /* 0x0000007700777308 */ /* 0x000fe20000000800 */
[C---:B0-----:R-:W-:Y:S01]  /*1af40*/  F2FP.SATFINITE.E4M3.F32.PACK_AB_MERGE_C R37, R4.reuse, R37, RZ ;  /* 0x000000250425723e */ /* 0x041fe200048070ff */
[----:B------:R-:W-:-:S03]  /*1af50*/  FADD.FTZ R4, R4, R3 ;  /* 0x0000000304047221 */ /* 0x000fc60000010000 */
[----:B------:R-:W-:Y:S01]  /*1af60*/  F2FP.SATFINITE.E4M3.F32.PACK_AB_MERGE_C R189, R31, R6, R37 ;  /* 0x000000061fbd723e */ /* 0x000fe20004807025 */
[----:B------:R-:W-:Y:S02]  /*1af70*/  IMAD.MOV.U32 R31, RZ, RZ, R25 ;  /* 0x000000ffff1f7224 */ /* 0x000fe400078e0019 */
[----:B------:R0:W1:Y:S01]  /*1af80*/  MUFU.EX2 R12, R43 ;  /* 0x0000002b000c7308 */ /* 0x0000620000000800 */
[----:B--2---:R-:W-:-:S01]  /*1af90*/  FADD.FTZ R3, R117, R4 ;  /* 0x0000000475037221 */ /* 0x004fc20000010000 */
[----:B------:R-:W-:-:S06]  /*1afa0*/  IMAD.MOV.U32 R37, RZ, RZ, R25 ;  /* 0x000000ffff257224 */ /* 0x000fcc00078e0019 */
[----:B------:R2:W3:Y:S01]  /*1afb0*/  MUFU.EX2 R8, R39 ;  /* 0x0000002700087308 */ /* 0x0004e20000000800 */
[----:B0-----:R-:W-:-:S07]  /*1afc0*/  IMAD.MOV.U32 R43, RZ, RZ, R25 ;  /* 0x000000ffff2b7224 */ /* 0x001fce00078e0019 */
[----:B------:R-:W-:Y:S01]  /*1afd0*/  MUFU.EX2 R32, R32 ;  /* 0x0000002000207308 */ /* 0x000fe20000000800 */
[----:B-1----:R-:W-:Y:S01]  /*1afe0*/  F2FP.SATFINITE.E4M3.F32.PACK_AB_MERGE_C R4, R12, R119, RZ ;  /* 0x000000770c04723e */ /* 0x002fe200048070ff */
[----:B--2---:R-:W-:-:S06]  /*1aff0*/  IMAD.MOV.U32 R39, RZ, RZ, R25 ;  /* 0x000000ffff277224 */ /* 0x004fcc00078e0019 */
[----:B------:R-:W0:Y:S01]  /*1b000*/  MUFU.EX2 R133, R133 ;  /* 0x0000008500857308 */ /* 0x000e220000000800 */
[C---:B---3--:R-:W-:Y:S01]  /*1b010*/  F2FP.SATFINITE.E4M3.F32.PACK_AB_MERGE_C R191, R8.reuse, R117, R4 ;  /* 0x0000007508bf723e */ /* 0x048fe20004807004 */
[----:B------:R-:W-:Y:S01]  /*1b020*/  FADD.FTZ R0, R8, R3 ;  /* 0x0000000308007221 */ /* 0x000fe20000010000 */
[----:B------:R-:W-:-:S03]  /*1b030*/  IADD3 R4, R147, -0x2, RZ ;  /* 0xfffffffe93047810 */ /* 0x000fc60007ffe0ff */
[----:B------:R-:W-:Y:S01]  /*1b040*/  FADD.FTZ R3, R119, R0 ;  /* 0x0000000077037221 */ /* 0x000fe20000010000 */
[----:B------:R-:W-:Y:S01]  /*1b050*/  ISETP.GE.AND P1, PT, R4, R211, PT ;  /* 0x000000d30400720c */ /* 0x000fe20003f26270 */
[----:B------:R-:W1:Y:S02]  /*1b060*/  MUFU.EX2 R36, R36 ;  /* 0x0000002400247308 */ /* 0x000e640000000800 */
[----:B------:R-:W-:-:S06]  /*1b070*/  FADD.FTZ R3, R12, R3 ;  /* 0x000000030c037221 */ /* 0x000fcc0000010000 */
[----:B------:R-:W2:Y:S01]  /*1b080*/  MUFU.EX2 R131, R131 ;  /* 0x0000008300837308 */ /* 0x000ea20000000800 */
[----:B0-----:R-:W-:Y:S01]  /*1b090*/  F2FP.SATFINITE.E4M3.F32.PACK_AB_MERGE_C R5, R133, R32, RZ ;  /* 0x000000208505723e */ /* 0x001fe200048070ff */
[----:B-1----:R-:W-:-:S03]  /*1b0a0*/  FADD.FTZ R14, R36, R129 ;  /* 0x00000081240e7221 */ /* 0x002fc60000010000 */
[C---:B--2---:R-:W-:Y:S01]  /*1b0b0*/  F2FP.SATFINITE.E4M3.F32.PACK_AB_MERGE_C R190, R131.reuse, R36, R5 ;  /* 0x0000002483be723e */ /* 0x044fe20004807005 */
[----:B------:R-:W-:-:S01]  /*1b0c0*/  FADD.FTZ R131, R131, R14 ;  /* 0x0000000e83837221 */ /* 0x000fc20000010000 */
[----:B------:R-:W-:-:S03]  /*1b0d0*/  IMAD.MOV.U32 R36, RZ, RZ, R25 ;  /* 0x000000ffff247224 */ /* 0x000fc600078e0019 */
[----:B------:R-:W-:-:S04]  /*1b0e0*/  FADD.FTZ R32, R32, R131 ;  /* 0x0000008320207221 */ /* 0x000fc80000010000 */
[----:B------:R-:W-:Y:S01]  /*1b0f0*/  FADD.FTZ R0, R133, R32 ;  /* 0x0000002085007221 */ /* 0x000fe20000010000 */
[----:B------:R-:W-:Y:S01]  /*1b100*/  IMAD.MOV.U32 R32, RZ, RZ, R25 ;  /* 0x000000ffff207224 */ /* 0x000fe200078e0019 */
[----:B------:R-:W-:Y:S06]  /*1b110*/  @!P1 BRA `(.L_x_584) ;  /* 0x0000003400149947 */ /* 0x000fec0003800000 */
[----:B------:R-:W-:Y:S01]  /*1b120*/  IMAD.MOV.U32 R5, RZ, RZ, R11 ;  /* 0x000000ffff057224 */ /* 0x000fe200078e000b */
[----:B------:R-:W-:Y:S01]  /*1b130*/  MOV R6, R10 ;  /* 0x0000000a00067202 */ /* 0x000fe20000000f00 */
[----:B------:R-:W-:Y:S01]  /*1b140*/  IMAD.MOV.U32 R7, RZ, RZ, R208 ;  /* 0x000000ffff077224 */ /* 0x000fe200078e00d0 */
[----:B------:R-:W-:Y:S01]  /*1b150*/  CS2R R86, SRZ ;  /* 0x0000000000567805 */ /* 0x000fe2000001ff00 */
[----:B------:R-:W-:Y:S01]  /*1b160*/  IMAD.MOV.U32 R8, RZ, RZ, R202 ;  /* 0x000000ffff087224 */ /* 0x000fe200078e00ca */
        /* <DEDUP_REMOVED lines=30> */
[----:B------:R-:W-:-:S07]  /*1b350*/  CS2R R24, SRZ ;  /* 0x0000000000187805 */ /* 0x000fce000001ff00 */
.L_x_596:
[----:B------:R-:W-:Y:S01]  /*1b360*/  ISETP.NE.AND P1, PT, R8, 0x1, PT ;  /* 0x000000010800780c */ /* 0x000fe20003f25270 */
[----:B------:R-:W-:Y:S05]  /*1b370*/  YIELD ;  /* 0x0000000000007946 */ /* 0x000fea0003800000 */
[----:B------:R-:W-:Y:S02]  /*1b380*/  SEL R208, RZ, 0x1, P1 ;  /* 0x00000001ffd07807 */ /* 0x000fe40000800000 */
[----:B------:R-:W-:Y:S02]  /*1b390*/  ISETP.NE.AND P1, PT, R212, RZ, PT ;  /* 0x000000ffd400720c */ /* 0x000fe40003f25270 */
[----:B------:R-:W-:-:S11]  /*1b3a0*/  LOP3.LUT R208, R7, R208, RZ, 0x3c, !PT ;  /* 0x000000d007d07212 */ /* 0x000fd600078e3cff */
[----:B------:R-:W-:Y:S05]  /*1b3b0*/  @P1 BRA `(.L_x_585) ;  /* 0x00000000003c1947 */ /* 0x000fea0003800000 */
[----:B------:R-:W-:Y:S05]  /*1b3c0*/  @!P0 BRA `(.L_x_586) ;  /* 0x0000000000048947 */ /* 0x000fea0003800000 */
[----:B------:R-:W-:Y:S01]  /*1b3d0*/  BPT.TRAP 0x1 ;  /* 0x000000040000795c */ /* 0x000fe20000300000 */
.L_x_586:
[----:B------:R-:W-:-:S05]  /*1b3e0*/  VIADD R10, R8, 0x1 ;  /* 0x00000001080a7836 */ /* 0x000fca0000000000 */
[----:B------:R-:W-:-:S04]  /*1b3f0*/  ISETP.NE.AND P2, PT, R10, 0x2, PT ;  /* 0x000000020a00780c */ /* 0x000fc80003f45270 */
[----:B------:R-:W-:Y:S02]  /*1b400*/  SEL R11, R10, RZ, P2 ;  /* 0x000000ff0a0b7207 */ /* 0x000fe40001000000 */
[----:B------:R-:W-:-:S03]  /*1b410*/  SHF.L.U32 R10, R208, 0x1f, RZ ;  /* 0x0000001fd00a7819 */ /* 0x000fc600000006ff */
[----:B------:R-:W-:-:S04]  /*1b420*/  IMAD R11, R11, 0x8, R18 ;  /* 0x000000080b0b7824 */ /* 0x000fc800078e0212 */
[----:B------:R0:W1:Y:S01]  /*1b430*/  SYNCS.PHASECHK.TRANS64.TRYWAIT P2, [R11+URZ+0x29830], R10 ;  /* 0x0298300a0b0075a7 */ /* 0x000062000804017f */
[----:B------:R-:W-:Y:S05]  /*1b440*/  @!P0 BRA `(.L_x_587) ;  /* 0x0000000000048947 */ /* 0x000fea0003800000 */
[----:B------:R-:W-:Y:S01]  /*1b450*/  BPT.TRAP 0x1 ;  /* 0x000000040000795c */ /* 0x000fe20000300000 */
.L_x_587:
[----:B------:R-:W-:Y:S04]  /*1b460*/  BSSY B0, `(.L_x_585) ;  /* 0x0000004000007945 */ /* 0x000fe80003800000 */
[----:B-1----:R-:W-:Y:S05]  /*1b470*/  @P2 BRA `(.L_x_588) ;  /* 0x0000000000082947 */ /* 0x002fea0003800000 */
[----:B------:R-:W1:Y:S02]  /*1b480*/  SYNCS.PHASECHK.TRANS64.TRYWAIT P2, [R11+URZ+0x29830], R10 ;  /* 0x0298300a0b0075a7 */ /* 0x000e64000804017f */
[----:B-1----:R-:W-:Y:S05]  /*1b490*/  @!P2 BRA `(.L_x_589) ;  /* 0x0000010c00c4a947 */ /* 0x002fea0003800000 */
.L_x_588:
[----:B------:R-:W-:Y:S05]  /*1b4a0*/  BSYNC B0 ;  /* 0x0000000000007941 */ /* 0x000fea0003800000 */
.L_x_585:
[----:B01----:R-:W0:Y:S01]  /*1b4b0*/  S2R R10, SR_TID.X ;  /* 0x00000000000a7919 */ /* 0x003e220000002100 */
[----:B------:R-:W-:Y:S01]  /*1b4c0*/  IADD3 R202, R8, 0x1, RZ ;  /* 0x0000000108ca7810 */ /* 0x000fe20007ffe0ff */
[----:B------:R-:W-:Y:S05]  /*1b4d0*/  WARPSYNC.ALL ;  /* 0x0000000000007948 */ /* 0x000fea0003800000 */
[C---:B------:R-:W-:Y:S01]  /*1b4e0*/  ISETP.NE.AND P2, PT, R202.reuse, 0x2, PT ;  /* 0x00000002ca00780c */ /* 0x040fe20003f45270 */
[----:B------:R-:W-:Y:S01]  /*1b4f0*/  IMAD.MOV.U32 R11, RZ, RZ, -0x7fffffe0 ;  /* 0x80000020ff0b7424 */ /* 0x000fe200078e00ff */
[----:B------:R-:W-:Y:S01]  /*1b500*/  UMOV UR20, UR28 ;  /* 0x0000001c00147c82 */ /* 0x000fe20008000000 */
[----:B------:R-:W-:Y:S01]  /*1b510*/  UMOV UR21, UR29 ;  /* 0x0000001d00157c82 */ /* 0x000fe20008000000 */
[----:B------:R-:W-:Y:S01]  /*1b520*/  SEL R202, R202, RZ, P2 ;  /* 0x000000ffcaca7207 */ /* 0x000fe20001000000 */
[----:B------:R-:W-:Y:S01]  /*1b530*/  UMOV UR24, UR28 ;  /* 0x0000001c00187c82 */ /* 0x000fe20008000000 */
[----:B------:R-:W-:Y:S01]  /*1b540*/  R2UR UR23, R11 ;  /* 0x000000000b1772ca */ /* 0x000fe200000e0000 */
[----:B------:R-:W-:Y:S01]  /*1b550*/  UMOV UR25, UR29 ;  /* 0x0000001d00197c82 */ /* 0x000fe20008000000 */
[----:B------:R-:W-:Y:S01]  /*1b560*/  MOV R13, 0x80000020 ;  /* 0x80000020000d7802 */ /* 0x000fe20000000f00 */
[----:B------:R-:W-:Y:S01]  /*1b570*/  IMAD.MOV.U32 R21, RZ, RZ, -0x7fffffe0 ;  /* 0x80000020ff157424 */ /* 0x000fe200078e00ff */
[----:B------:R-:W-:Y:S01]  /*1b580*/  MOV R15, 0x80000020 ;  /* 0x80000020000f7802 */ /* 0x000fe20000000f00 */
[----:B------:R-:W-:Y:S01]  /*1b590*/  UMOV UR32, UR28 ;  /* 0x0000001c00207c82 */ /* 0x000fe20008000000 */
[----:B------:R-:W-:Y:S01]  /*1b5a0*/  R2UR UR27, R13 ;  /* 0x000000000d1b72ca */ /* 0x000fe200000e0000 */
[----:B------:R-:W-:Y:S01]  /*1b5b0*/  UMOV UR33, UR29 ;  /* 0x0000001d00217c82 */ /* 0x000fe20008000000 */
[----:B------:R-:W-:Y:S01]  /*1b5c0*/  R2UR UR31, R21 ;  /* 0x00000000151f72ca */ /* 0x000fe200000e0000 */
[----:B------:R-:W-:Y:S01]  /*1b5d0*/  UMOV UR40, UR28 ;  /* 0x0000001c00287c82 */ /* 0x000fe20008000000 */
[----:B------:R-:W-:Y:S01]  /*1b5e0*/  R2UR UR35, R15 ;  /* 0x000000000f2372ca */ /* 0x000fe200000e0000 */
[----:B------:R-:W-:Y:S01]  /*1b5f0*/  UMOV UR41, UR29 ;  /* 0x0000001d00297c82 */ /* 0x000fe20008000000 */
[----:B------:R-:W-:Y:S01]  /*1b600*/  R2UR UR43, R13 ;  /* 0x000000000d2b72ca */ /* 0x000fe200000e0000 */
[----:B------:R-:W-:Y:S01]  /*1b610*/  IMAD.MOV.U32 R15, RZ, RZ, -0x7fffffe0 ;  /* 0x80000020ff0f7424 */ /* 0x000fe200078e00ff */
[----:B------:R-:W-:Y:S01]  /*1b620*/  R2UR UR47, R21 ;  /* 0x00000000152f72ca */ /* 0x000fe200000e0000 */
[----:B------:R-:W-:-:S02]  /*1b630*/  IMAD.MOV.U32 R13, RZ, RZ, -0x7fffffe0 ;  /* 0x80000020ff0d7424 */ /* 0x000fc400078e00ff */
[----:B------:R-:W-:Y:S01]  /*1b640*/  IMAD.MOV.U32 R11, RZ, RZ, -0x7fffffe0 ;  /* 0x80000020ff0b7424 */ /* 0x000fe200078e00ff */
[----:B0-----:R-:W-:-:S05]  /*1b650*/  SHF.R.U32.HI R10, RZ, 0x7, R10 ;  /* 0x00000007ff0a7819 */ /* 0x001fca000001160a */
[----:B------:R-:W-:Y:S02]  /*1b660*/  VIADD R88, R10, 0x8 ;  /* 0x000000080a587836 */ /* 0x000fe40000000000 */
[----:B------:R-:W-:-:S03]  /*1b670*/  IMAD R10, R202, 0x780, R9 ;  /* 0x00000780ca0a7824 */ /* 0x000fc600078e0209 */
[----:B------:R0:W-:Y:S01]  /*1b680*/  BAR.SYNC.DEFER_BLOCKING R88, 0x100 ;  /* 0x000400580000751d */ /* 0x0001e20000010000 */
[C---:B------:R-:W-:Y:S01]  /*1b690*/  VIADD R12, R10.reuse, 0x80 ;  /* 0x000000800a0c7836 */ /* 0x040fe20000000000 */
[C---:B------:R-:W-:Y:S01]  /*1b6a0*/  R2UR UR22, R10.reuse ;  /* 0x000000000a1672ca */ /* 0x040fe200000e0000 */
[C---:B------:R-:W-:Y:S02]  /*1b6b0*/  VIADD R20, R10.reuse, 0x100 ;  /* 0x000001000a147836 */ /* 0x040fe40000000000 */
[----:B------:R-:W-:Y:S01]  /*1b6c0*/  VIADD R14, R10, 0x180 ;  /* 0x000001800a0e7836 */ /* 0x000fe20000000000 */
[----:B------:R-:W-:Y:S01]  /*1b6d0*/  R2UR UR26, R12 ;  /* 0x000000000c1a72ca */ /* 0x000fe200000e0000 */
        /* <DEDUP_REMOVED lines=8> */
[----:B------:R-:W-:-:S06]  /*1b760*/  WARPGROUP.ARRIVE ;  /* 0x00000000000079c5 */ /* 0x000fcc0000000000 */
[----:B------:R-:W-:Y:S01]  /*1b770*/  QGMMA.64x32x32.F32.E4M3.E4M3 R152, gdesc[UR20], RZ, !UPT, gsb0 ;  /* 0x00600000149879f3 */ /* 0x000fe2000c0008ff */
[----:B------:R-:W-:Y:S01]  /*1b780*/  R2UR UR22, R14 ;  /* 0x000000000e1672ca */ /* 0x000fe200000e0000 */
[----:B------:R-:W-:Y:S01]  /*1b790*/  UMOV UR20, UR44 ;  /* 0x0000002c00147c82 */ /* 0x000fe20008000000 */
[----:B------:R-:W-:Y:S01]  /*1b7a0*/  R2UR UR23, R15 ;  /* 0x000000000f1772ca */ /* 0x000fe200000e0000 */
[----:B------:R-:W-:Y:S01]  /*1b7b0*/  UMOV UR21, UR45 ;  /* 0x0000002d00157c82 */ /* 0x000fe20008000000 */
        /* <DEDUP_REMOVED lines=11> */
[----:B------:R-:W-:Y:S03]  /*1b870*/  QGMMA.64x32x32.F32.E4M3.E4M3 R120, gdesc[UR28], RZ, !UPT, gsb0 ;  /* 0x006000001c7879f3 */ /* 0x000fe6000c0008ff */
        /* <DEDUP_REMOVED lines=10> */
[----:B0-----:R-:W-:-:S06]  /*1b920*/  WARPGROUP.ARRIVE ;  /* 0x00000000000079c5 */ /* 0x001fcc0000000000 */
[----:B------:R-:W-:Y:S01]  /*1b930*/  QGMMA.64x32x32.F32.E4M3.E4M3 R88, gdesc[UR40], RZ, !UPT, gsb0 ;  /* 0x00600000285879f3 */ /* 0x000fe2000c0008ff */
[----:B------:R-:W-:Y:S01]  /*1b940*/  R2UR UR42, R12 ;  /* 0x000000000c2a72ca */ /* 0x000fe200000e0000 */
[----:B------:R-:W-:Y:S01]  /*1b950*/  UMOV UR40, UR44 ;  /* 0x0000002c00287c82 */ /* 0x000fe20008000000 */
[----:B------:R-:W-:Y:S01]  /*1b960*/  R2UR UR43, R13 ;  /* 0x000000000d2b72ca */ /* 0x000fe200000e0000 */
[----:B------:R-:W-:Y:S01]  /*1b970*/  UMOV UR41, UR45 ;  /* 0x0000002d00297c82 */ /* 0x000fe20008000000 */
[----:B------:R-:W-:Y:S01]  /*1b980*/  VIADD R12, R10, 0x280 ;  /* 0x000002800a0c7836 */ /* 0x000fe20000000000 */
[----:B------:R-:W-:-:S04]  /*1b990*/  MOV R13, 0x80000020 ;  /* 0x80000020000d7802 */ /* 0x000fc80000000f00 */
[----:B------:R-:W-:Y:S01]  /*1b9a0*/  R2UR UR6, R12 ;  /* 0x000000000c0672ca */ /* 0x000fe200000e0000 */
[----:B------:R-:W-:Y:S01]  /*1b9b0*/  VIADD R12, R10, 0x300 ;  /* 0x000003000a0c7836 */ /* 0x000fe20000000000 */
[----:B------:R-:W-:Y:S01]  /*1b9c0*/  R2UR UR7, R13 ;  /* 0x000000000d0772ca */ /* 0x000fe200000e0000 */
        /* <DEDUP_REMOVED lines=150> */
[C---:B------:R-:W-:Y:S01]  /*1c330*/  IADD3 R12, R10.reuse, 0x682, RZ ;  /* 0x000006820a0c7810 */ /* 0x040fe20007ffe0ff */
[----:B------:R-:W-:Y:S01]  /*1c340*/  VIADD R10, R10, 0x702 ;  /* 0x000007020a0a7836 */ /* 0x000fe20000000000 */
        /* <DEDUP_REMOVED lines=30> */
[----:B------:R-:W-:Y:S05]  /*1c530*/  @P1 BRA `(.L_x_590) ;  /* 0x0000000000281947 */ /* 0x000fea0003800000 */
[----:B------:R-:W-:Y:S05]  /*1c540*/  @!P0 BRA `(.L_x_591) ;  /* 0x0000000000048947 */ /* 0x000fea0003800000 */
[----:B------:R-:W-:Y:S01]  /*1c550*/  BPT.TRAP 0x1 ;  /* 0x000000040000795c */ /* 0x000fe20000300000 */
.L_x_591:
[----:B------:R-:W-:Y:S01]  /*1c560*/  SHF.L.U32 R7, R7, 0x1f, RZ ;  /* 0x0000001f07077819 */ /* 0x000fe200000006ff */
[----:B------:R-:W-:-:S04]  /*1c570*/  IMAD R10, R8, 0x8, R18 ;  /* 0x00000008080a7824 */ /* 0x000fc800078e0212 */
[----:B------:R0:W1:Y:S01]  /*1c580*/  SYNCS.PHASECHK.TRANS64.TRYWAIT P1, [R10+URZ+0x29850], R7 ;  /* 0x029850070a0075a7 */ /* 0x000062000802017f */
[----:B------:R-:W-:Y:S05]  /*1c590*/  @!P0 BRA `(.L_x_592) ;  /* 0x0000000000048947 */ /* 0x000fea0003800000 */
[----:B------:R-:W-:Y:S01]  /*1c5a0*/  BPT.TRAP 0x1 ;  /* 0x000000040000795c */ /* 0x000fe20000300000 */
.L_x_592:
[----:B-1----:R-:W-:Y:S05]  /*1c5b0*/  @P1 BRA `(.L_x_590) ;  /* 0x0000000000081947 */ /* 0x002fea0003800000 */
[----:B------:R-:W1:Y:S02]  /*1c5c0*/  SYNCS.PHASECHK.TRANS64.TRYWAIT P1, [R10+URZ+0x29850], R7 ;  /* 0x029850070a0075a7 */ /* 0x000e64000802017f */
[----:B-1----:R-:W-:Y:S05]  /*1c5d0*/  @!P1 BRA `(.L_x_593) ;  /* 0x000000fc00889947 */ /* 0x002fea0003800000 */
.L_x_590:
[----:B01----:R-:W-:Y:S01]  /*1c5e0*/  IADD3 R7, R18, 0x400, RZ ;  /* 0x0000040012077810 */ /* 0x003fe20007ffe0ff */
[----:B------:R-:W-:Y:S01]  /*1c5f0*/  IMAD.MOV.U32 R11, RZ, RZ, -0x3ffffff0 ;  /* 0xc0000010ff0b7424 */ /* 0x000fe200078e00ff */
[----:B------:R-:W-:Y:S05]  /*1c600*/  WARPSYNC.ALL ;  /* 0x0000000000007948 */ /* 0x000fea0003800000 */
[----:B------:R-:W-:Y:S01]  /*1c610*/  SHF.R.U32.HI R7, RZ, 0x4, R7 ;  /* 0x00000004ff077819 */ /* 0x000fe20000011607 */
[----:B------:R-:W-:Y:S01]  /*1c620*/  WARPGROUP.ARRIVE ;  /* 0x00000000000079c5 */ /* 0x000fe20000000000 */
[----:B------:R-:W-:Y:S01]  /*1c630*/  R2UR UR7, R11 ;  /* 0x000000000b0772ca */ /* 0x000fe200000e0000 */
[----:B------:R-:W-:Y:S01]  /*1c640*/  IMAD.MOV.U32 R13, RZ, RZ, -0x3ffffff0 ;  /* 0xc0000010ff0d7424 */ /* 0x000fe200078e00ff */
[----:B------:R-:W-:Y:S01]  /*1c650*/  LOP3.LUT R7, R7, 0x3fff, RZ, 0xc0, !PT ;  /* 0x00003fff07077812 */ /* 0x000fe200078ec0ff */
[----:B------:R-:W-:-:S02]  /*1c660*/  IMAD.MOV.U32 R11, RZ, RZ, -0x3ffffff0 ;  /* 0xc0000010ff0b7424 */ /* 0x000fc400078e00ff */
[----:B------:R-:W0:Y:S01]  /*1c670*/  S2R R14, SR_TID.X ;  /* 0x00000000000e7919 */ /* 0x000e220000002100 */
[----:B------:R-:W-:-:S05]  /*1c680*/  LOP3.LUT R7, R7, 0x10000, RZ, 0xfc, !PT ;  /* 0x0001000007077812 */ /* 0x000fca00078efcff */
[----:B------:R-:W-:-:S04]  /*1c690*/  IMAD R10, R8, 0x500, R7 ;  /* 0x00000500080a7824 */ /* 0x000fc800078e0207 */
[C---:B------:R-:W-:Y:S01]  /*1c6a0*/  VIADD R12, R10.reuse, 0x100 ;  /* 0x000001000a0c7836 */ /* 0x040fe20000000000 */
[----:B------:R-:W-:-:S13]  /*1c6b0*/  R2UR UR6, R10 ;  /* 0x000000000a0672ca */ /* 0x000fda00000e0000 */
[----:B------:R-:W-:Y:S01]  /*1c6c0*/  QGMMA.64x128x32.F32.E4M3.E4M3 R24, R172, gdesc[UR4], R24, gsb0 ;  /* 0x01e00004ac187df3 */ /* 0x000fe20008000818 */
[----:B------:R-:W-:Y:S01]  /*1c6d0*/  R2UR UR6, R12 ;  /* 0x000000000c0672ca */ /* 0x000fe200000e0000 */
[----:B------:R-:W-:Y:S01]  /*1c6e0*/  VIADD R12, R10, 0x200 ;  /* 0x000002000a0c7836 */ /* 0x000fe20000000000 */
[----:B------:R-:W-:Y:S02]  /*1c6f0*/  R2UR UR7, R13 ;  /* 0x000000000d0772ca */ /* 0x000fe400000e0000 */
[----:B------:R-:W-:Y:S02]  /*1c700*/  MOV R13, 0xc0000010 ;  /* 0xc0000010000d7802 */ /* 0x000fe40000000f00 */
[----:B0-----:R-:W-:-:S04]  /*1c710*/  SHF.R.U32.HI R14, RZ, 0x7, R14 ;  /* 0x00000007ff0e7819 */ /* 0x001fc8000001160e */
[----:B------:R-:W-:Y:S01]  /*1c720*/  IADD3 R7, -R14, 0xb, RZ ;  /* 0x0000000b0e077810 */ /* 0x000fe20007ffe1ff */
[----:B------:R-:W-:Y:S02]  /*1c730*/  WARPGROUP.DEPBAR.LE gsb0, 0x0 ;  /* 0x00008000000079c5 */ /* 0x000fe40000010000 */
[----:B------:R-:W-:-:S06]  /*1c740*/  WARPGROUP.ARRIVE ;  /* 0x00000000000079c5 */ /* 0x000fcc0000000000 */
[----:B------:R-:W-:Y:S01]  /*1c750*/  QGMMA.64x128x32.F32.E4M3.E4M3 R24, R176, gdesc[UR4], R24, gsb0 ;  /* 0x01e00004b0187df3 */ /* 0x000fe20008000818 */
[----:B------:R-:W-:Y:S01]  /*1c760*/  R2UR UR6, R12 ;  /* 0x000000000c0672ca */ /* 0x000fe200000e0000 */
[C---:B------:R-:W-:Y:S01]  /*1c770*/  VIADD R12, R10.reuse, 0x300 ;  /* 0x000003000a0c7836 */ /* 0x040fe20000000000 */
[----:B------:R-:W-:Y:S01]  /*1c780*/  R2UR UR7, R13 ;  /* 0x000000000d0772ca */ /* 0x000fe200000e0000 */
[----:B------:R-:W-:Y:S02]  /*1c790*/  IMAD.MOV.U32 R13, RZ, RZ, -0x3ffffff0 ;  /* 0xc0000010ff0d7424 */ /* 0x000fe400078e00ff */
[----:B------:R-:W-:Y:S01]  /*1c7a0*/  VIADD R10, R10, 0x400 ;  /* 0x000004000a0a7836 */ /* 0x000fe20000000000 */
[----:B------:R-:W-:Y:S02]  /*1c7b0*/  WARPGROUP.DEPBAR.LE gsb0, 0x0 ;  /* 0x00008000000079c5 */ /* 0x000fe40000010000 */
[----:B------:R-:W-:-:S07]  /*1c7c0*/  WARPGROUP.ARRIVE ;  /* 0x00000000000079c5 */ /* 0x000fce0000000000 */
[----:B------:R-:W-:Y:S01]  /*1c7d0*/  QGMMA.64x128x32.F32.E4M3.E4M3 R24, R180, gdesc[UR4], R24, gsb0 ;  /* 0x01e00004b4187df3 */ /* 0x000fe20008000818 */
[----:B------:R-:W-:Y:S02]  /*1c7e0*/  R2UR UR6, R12 ;  /* 0x000000000c0672ca */ /* 0x000fe400000e0000 */
[----:B------:R-:W-:Y:S01]  /*1c7f0*/  R2UR UR7, R13 ;  /* 0x000000000d0772ca */ /* 0x000fe200000e0000 */
[----:B------:R-:W-:Y:S02]  /*1c800*/  WARPGROUP.DEPBAR.LE gsb0, 0x0 ;  /* 0x00008000000079c5 */ /* 0x000fe40000010000 */
[----:B------:R-:W-:-:S10]  /*1c810*/  WARPGROUP.ARRIVE ;  /* 0x00000000000079c5 */ /* 0x000fd40000000000 */
[----:B------:R-:W-:Y:S01]  /*1c820*/  QGMMA.64x128x32.F32.E4M3.E4M3 R24, R184, gdesc[UR4], R24, gsb0 ;  /* 0x01e00004b8187df3 */ /* 0x000fe20008000818 */
[----:B------:R-:W-:Y:S02]  /*1c830*/  R2UR UR6, R10 ;  /* 0x000000000a0672ca */ /* 0x000fe400000e0000 */
[----:B------:R-:W-:Y:S01]  /*1c840*/  R2UR UR7, R11 ;  /* 0x000000000b0772ca */ /* 0x000fe200000e0000 */
[----:B------:R-:W-:Y:S02]  /*1c850*/  WARPGROUP.DEPBAR.LE gsb0, 0x0 ;  /* 0x00008000000079c5 */ /* 0x000fe40000010000 */
[----:B------:R-:W-:-:S10]  /*1c860*/  WARPGROUP.ARRIVE ;  /* 0x00000000000079c5 */ /* 0x000fd40000000000 */
[----:B------:R-:W-:Y:S03]  /*1c870*/  QGMMA.64x128x32.F32.E4M3.E4M3 R24, R188, gdesc[UR4], R24, gsb0 ;  /* 0x01e00004bc187df3 */ /* 0x000fe60008000818 */
[----:B------:R-:W-:Y:S02]  /*1c880*/  WARPGROUP.DEPBAR.LE gsb0, 0x0 ;  /* 0x00008000000079c5 */ /* 0x000fe40000010000 */
[----:B------:R0:W-:Y:S06]  /*1c890*/  BAR.ARV R7, 0x100 ;  /* 0x000400070000751d */ /* 0x0001ec0000002000 */
[----:B------:R-:W-:Y:S05]  /*1c8a0*/  @!P0 BRA `(.L_x_594) ;  /* 0x0000000000048947 */ /* 0x000fea0003800000 */
[----:B------:R-:W-:Y:S01]  /*1c8b0*/  BPT.TRAP 0x1 ;  /* 0x000000040000795c */ /* 0x000fe20000300000 */
.L_x_594:
[----:B0-----:R-:W-:Y:S01]  /*1c8c0*/  LEA R7, R202, R18, 0x3 ;  /* 0x00000012ca077211 */ /* 0x001fe200078e18ff */
[----:B------:R-:W-:-:S04]  /*1c8d0*/  IMAD.U32 R10, RZ, RZ, UR38 ;  /* 0x00000026ff0a7e24 */ /* 0x000fc8000f8e00ff */
[----:B------:R-:W-:-:S05]  /*1c8e0*/  VIADD R7, R7, 0x29840 ;  /* 0x0002984007077836 */ /* 0x000fca0000000000 */
[----:B------:R-:W-:-:S04]  /*1c8f0*/  PRMT R7, R10, 0x654, R7 ;  /* 0x000006540a077816 */ /* 0x000fc80000000007 */
[----:B------:R0:W-:Y:S02]  /*1c900*/  SYNCS.ARRIVE.TRANS64.RED.A1T0 RZ, [R7+URZ], RZ ;  /* 0x000000ff07ff79a7 */ /* 0x0001e4000810043f */
[----:B0-----:R-:W-:-:S04]  /*1c910*/  FMNMX.FTZ R7, R152, R6, !PT ;  /* 0x0000000698077209 */ /* 0x001fc80007810000 */
[----:B------:R-:W-:-:S04]  /*1c920*/  FMNMX.FTZ R7, R153, R7, !PT ;  /* 0x0000000799077209 */ /* 0x000fc80007810000 */
        /* <DEDUP_REMOVED lines=37> */
[----:B------:R-:W-:-:S05]  /*1cb80*/  FMNMX.FTZ R7, R101, R7, !PT ;  /* 0x0000000765077209 */ /* 0x000fca0007810000 */
[----:B------:R-:W0:Y:S02]  /*1cb90*/  SHFL.BFLY PT, R10, R7, 0x2, 0x1f ;  /* 0x0c401f00070a7f89 */ /* 0x000e2400000e0000 */
[----:B0-----:R-:W-:-:S05]  /*1cba0*/  FMNMX.FTZ R10, R7, R10, !PT ;  /* 0x0000000a070a7209 */ /* 0x001fca0007810000 */
[----:B------:R-:W0:Y:S02]  /*1cbb0*/  SHFL.BFLY PT, R7, R10, 0x1, 0x1f ;  /* 0x0c201f000a077f89 */ /* 0x000e2400000e0000 */
[----:B0-----:R-:W-:Y:S02]  /*1cbc0*/  FMNMX.FTZ R10, R10, R7, !PT ;  /* 0x000000070a0a7209 */ /* 0x001fe40007810000 */
[----:B------:R-:W-:-:S03]  /*1cbd0*/  FMNMX.FTZ R7, R154, R5, !PT ;  /* 0x000000059a077209 */ /* 0x000fc60007810000 */
[----:B------:R-:W-:Y:S01]  /*1cbe0*/  FADD.FTZ R6, -R10, R6 ;  /* 0x000000060a067221 */ /* 0x000fe20000010100 */
[----:B------:R-:W-:-:S03]  /*1cbf0*/  FMNMX.FTZ R7, R155, R7, !PT ;  /* 0x000000079b077209 */ /* 0x000fc60007810000 */
[----:B------:R-:W-:Y:S01]  /*1cc00*/  FMUL.FTZ R6, R2, R6 ;  /* 0x0000000602067220 */ /* 0x000fe20000410000 */
[----:B------:R-:W-:-:S04]  /*1cc10*/  FMNMX.FTZ R7, R158, R7, !PT ;  /* 0x000000079e077209 */ /* 0x000fc80007810000 */
[----:B------:R-:W-:Y:S01]  /*1cc20*/  FMNMX.FTZ R7, R159, R7, !PT ;  /* 0x000000079f077209 */ /* 0x000fe20007810000 */
[----:B------:R-:W-:Y:S03]  /*1cc30*/  MUFU.EX2 R6, R6 ;  /* 0x0000000600067308 */ /* 0x000fe60000000800 */
        /* <DEDUP_REMOVED lines=39> */
[----:B0-----:R-:W-:Y:S01]  /*1ceb0*/  FMNMX.FTZ R11, R11, R7, !PT ;  /* 0x000000070b0b7209 */ /* 0x001fe20007810000 */
[----:B------:R-:W-:-:S04]  /*1cec0*/  FFMA.FTZ R7, R2, R10, -8 ;  /* 0xc100000002077423 */ /* 0x000fc8000001000a */
[----:B------:R-:W-:Y:S01]  /*1ced0*/  FADD.FTZ R5, -R11, R5 ;  /* 0x000000050b057221 */ /* 0x000fe20000010100 */
[----:B------:R-:W-:-:S01]  /*1cee0*/  FFMA.FTZ R13, R2, R11, -8 ;  /* 0xc1000000020d7423 */ /* 0x000fc2000001000b */
[C-C-:B------:R-:W-:Y:S01]  /*1cef0*/  FFMA.FTZ R152, R2.reuse, R152, -R7.reuse ;  /* 0x0000009802987223 */ /* 0x140fe20000010807 */
[----:B------:R-:W-:-:S01]  /*1cf00*/  FFMA.FTZ R153, R2, R153, -R7 ;  /* 0x0000009902997223 */ /* 0x000fc20000010807 */
[C---:B------:R-:W-:Y:S01]  /*1cf10*/  FMUL.FTZ R5, R2.reuse, R5 ;  /* 0x0000000502057220 */ /* 0x040fe20000410000 */
[----:B------:R-:W-:-:S01]  /*1cf20*/  FFMA.FTZ R154, R2, R154, -R13 ;  /* 0x0000009a029a7223 */ /* 0x000fc2000001080d */
[C---:B------:R-:W-:Y:S01]  /*1cf30*/  FFMA.FTZ R155, R2.reuse, R155, -R13 ;  /* 0x0000009b029b7223 */ /* 0x040fe2000001080d */
[----:B------:R-:W-:-:S01]  /*1cf40*/  FFMA.FTZ R156, R2, R156, -R7 ;  /* 0x0000009c029c7223 */ /* 0x000fc20000010807 */
[----:B------:R-:W0:Y:S01]  /*1cf50*/  MUFU.EX2 R152, R152 ;  /* 0x0000009800987308 */ /* 0x000e220000000800 */
[----:B------:R-:W-:-:S01]  /*1cf60*/  FFMA.FTZ R158, R2, R158, -R13 ;  /* 0x0000009e029e7223 */ /* 0x000fc2000001080d */
[C---:B------:R-:W-:Y:S01]  /*1cf70*/  FFMA.FTZ R157, R2.reuse, R157, -R7 ;  /* 0x0000009d029d7223 */ /* 0x040fe20000010807 */
[----:B------:R-:W-:-:S01]  /*1cf80*/  FFMA.FTZ R159, R2, R159, -R13 ;  /* 0x0000009f029f7223 */ /* 0x000fc2000001080d */
[C---:B------:R-:W-:Y:S01]  /*1cf90*/  FFMA.FTZ R160, R2.reuse, R160, -R7 ;  /* 0x000000a002a07223 */ /* 0x040fe20000010807 */
[----:B------:R-:W-:-:S01]  /*1cfa0*/  FFMA.FTZ R162, R2, R162, -R13 ;  /* 0x000000a202a27223 */ /* 0x000fc2000001080d */
[C---:B------:R-:W-:Y:S01]  /*1cfb0*/  FFMA.FTZ R161, R2.reuse, R161, -R7 ;  /* 0x000000a102a17223 */ /* 0x040fe20000010807 */
[----:B------:R-:W-:-:S01]  /*1cfc0*/  FFMA.FTZ R163, R2, R163, -R13 ;  /* 0x000000a302a37223 */ /* 0x000fc2000001080d */
[----:B------:R-:W-:Y:S01]  /*1cfd0*/  MUFU.EX2 R5, R5 ;  /* 0x0000000500057308 */ /* 0x000fe20000000800 */
[----:B------:R-:W-:-:S01]  /*1cfe0*/  FFMA.FTZ R164, R2, R164, -R7 ;  /* 0x000000a402a47223 */ /* 0x000fc20000010807 */
[C---:B------:R-:W-:Y:S01]  /*1cff0*/  FFMA.FTZ R166, R2.reuse, R166, -R13 ;  /* 0x000000a602a67223 */ /* 0x040fe2000001080d */
[----:B------:R-:W-:-:S01]  /*1d000*/  FFMA.FTZ R165, R2, R165, -R7 ;  /* 0x000000a502a57223 */ /* 0x000fc20000010807 */
[C---:B------:R-:W-:Y:S01]  /*1d010*/  FFMA.FTZ R167, R2.reuse, R167, -R13 ;  /* 0x000000a702a77223 */ /* 0x040fe2000001080d */
[----:B------:R-:W-:-:S01]  /*1d020*/  FFMA.FTZ R136, R2, R136, -R7 ;  /* 0x0000008802887223 */ /* 0x000fc20000010807 */
[C---:B------:R-:W-:Y:S01]  /*1d030*/  FFMA.FTZ R138, R2.reuse, R138, -R13 ;  /* 0x0000008a028a7223 */ /* 0x040fe2000001080d */
[----:B------:R-:W-:-:S01]  /*1d040*/  FFMA.FTZ R137, R2, R137, -R7 ;  /* 0x0000008902897223 */ /* 0x000fc20000010807 */
[----:B------:R-:W1:Y:S01]  /*1d050*/  MUFU.EX2 R154, R154 ;  /* 0x0000009a009a7308 */ /* 0x000e620000000800 */
[----:B0-----:R-:W-:-:S01]  /*1d060*/  FFMA.FTZ R0, R6, R0, R152 ;  /* 0x0000000006007223 */ /* 0x001fc20000010098 */
[C---:B------:R-:W-:Y:S01]  /*1d070*/  FFMA.FTZ R139, R2.reuse, R139, -R13 ;  /* 0x0000008b028b7223 */ /* 0x040fe2000001080d */
[----:B------:R-:W-:-:S01]  /*1d080*/  FFMA.FTZ R140, R2, R140, -R7 ;  /* 0x0000008c028c7223 */ /* 0x000fc20000010807 */
[C---:B------:R-:W-:Y:S01]  /*1d090*/  FFMA.FTZ R142, R2.reuse, R142, -R13 ;  /* 0x0000008e028e7223 */ /* 0x040fe2000001080d */
        /* <DEDUP_REMOVED lines=11> */
[----:B------:R-:W2:Y:S01]  /*1d150*/  MUFU.EX2 R155, R155 ;  /* 0x0000009b009b7308 */ /* 0x000ea20000000800 */
[----:B-1----:R-:W-:-:S01]  /*1d160*/  FFMA.FTZ R3, R5, R3, R154 ;  /* 0x0000000305037223 */ /* 0x002fc2000001009a */
[C---:B------:R-:W-:Y:S01]  /*1d170*/  FFMA.FTZ R120, R2.reuse, R120, -R7 ;  /* 0x0000007802787223 */ /* 0x040fe20000010807 */
[----:B------:R-:W-:-:S01]  /*1d180*/  FFMA.FTZ R122, R2, R122, -R13 ;  /* 0x0000007a027a7223 */ /* 0x000fc2000001080d */
[C---:B------:R-:W-:Y:S01]  /*1d190*/  FFMA.FTZ R121, R2.reuse, R121, -R7 ;  /* 0x0000007902797223 */ /* 0x040fe20000010807 */
[----:B------:R-:W-:-:S01]  /*1d1a0*/  FFMA.FTZ R123, R2, R123, -R13 ;  /* 0x0000007b027b7223 */ /* 0x000fc2000001080d */
[C---:B------:R-:W-:Y:S01]  /*1d1b0*/  FFMA.FTZ R124, R2.reuse, R124, -R7 ;  /* 0x0000007c027c7223 */ /* 0x040fe20000010807 */
[----:B------:R-:W-:-:S01]  /*1d1c0*/  FFMA.FTZ R126, R2, R126, -R13 ;  /* 0x0000007e027e7223 */ /* 0x000fc2000001080d */
[----:B------:R-:W1:Y:S01]  /*1d1d0*/  MUFU.EX2 R156, R156 ;  /* 0x0000009c009c7308 */ /* 0x000e620000000800 */
[----:B0-----:R-:W-:-:S01]  /*1d1e0*/  FADD.FTZ R0, R153, R0 ;  /* 0x0000000099007221 */ /* 0x001fc20000010000 */
[C---:B------:R-:W-:Y:S01]  /*1d1f0*/  FFMA.FTZ R125, R2.reuse, R125, -R7 ;  /* 0x0000007d027d7223 */ /* 0x040fe20000010807 */
[----:B------:R-:W-:-:S01]  /*1d200*/  FFMA.FTZ R127, R2, R127, -R13 ;  /* 0x0000007f027f7223 */ /* 0x000fc2000001080d */
[C---:B------:R-:W-:Y:S01]  /*1d210*/  FFMA.FTZ R128, R2.reuse, R128, -R7 ;  /* 0x0000008002807223 */ /* 0x040fe20000010807 */
[----:B------:R-:W-:-:S01]  /*1d220*/  FFMA.FTZ R130, R2, R130, -R13 ;  /* 0x0000008202827223 */ /* 0x000fc2000001080d */
[C---:B------:R-:W-:Y:S01]  /*1d230*/  FFMA.FTZ R129, R2.reuse, R129, -R7 ;  /* 0x0000008102817223 */ /* 0x040fe20000010807 */
[----:B------:R-:W-:-:S01]  /*1d240*/  FFMA.FTZ R131, R2, R131, -R13 ;  /* 0x0000008302837223 */ /* 0x000fc2000001080d */
[----:B------:R-:W0:Y:S01]  /*1d250*/  MUFU.EX2 R158, R158 ;  /* 0x0000009e009e7308 */ /* 0x000e220000000800 */
[----:B--2---:R-:W-:-:S01]  /*1d260*/  FADD.FTZ R3, R155, R3 ;  /* 0x000000039b037221 */ /* 0x004fc20000010000 */
[C---:B------:R-:W-:Y:S01]  /*1d270*/  FFMA.FTZ R132, R2.reuse, R132, -R7 ;  /* 0x0000008402847223 */ /* 0x040fe20000010807 */
[----:B------:R-:W-:-:S01]  /*1d280*/  FFMA.FTZ R134, R2, R134, -R13 ;  /* 0x0000008602867223 */ /* 0x000fc2000001080d */
[C---:B------:R-:W-:Y:S01]  /*1d290*/  FFMA.FTZ R133, R2.reuse, R133, -R7 ;  /* 0x0000008502857223 */ /* 0x040fe20000010807 */
[----:B------:R-:W-:-:S01]  /*1d2a0*/  FFMA.FTZ R135, R2, R135, -R13 ;  /* 0x0000008702877223 */ /* 0x000fc2000001080d */
[C---:B------:R-:W-:Y:S01]  /*1d2b0*/  FFMA.FTZ R104, R2.reuse, R104, -R7 ;  /* 0x0000006802687223 */ /* 0x040fe20000010807 */
[----:B------:R-:W-:-:S01]  /*1d2c0*/  FFMA.FTZ R106, R2, R106, -R13 ;  /* 0x0000006a026a7223 */ /* 0x000fc2000001080d */
[----:B------:R-:W2:Y:S01]  /*1d2d0*/  MUFU.EX2 R157, R157 ;  /* 0x0000009d009d7308 */ /* 0x000ea20000000800 */
[----:B-1----:R-:W-:-:S01]  /*1d2e0*/  FADD.FTZ R0, R156, R0 ;  /* 0x000000009c007221 */ /* 0x002fc20000010000 */
        /* <DEDUP_REMOVED lines=180> */
.L_x_595:
[----:B------:R-:W-:Y:S01]  /*1de30*/  IMAD R8, R8, 0x8, R18 ;  /* 0x0000000808087824 */ /* 0x000fe200078e0212 */
[----:B------:R-:W-:Y:S01]  /*1de40*/  ISETP.GT.AND P1, PT, R4, R211, PT ;  /* 0x000000d30400720c */ /* 0x000fe20003f24270 */
[----:B------:R-:W-:Y:S01]  /*1de50*/  FMUL.FTZ R24, R24, R6 ;  /* 0x0000000618187220 */ /* 0x000fe20000410000 */
[----:B------:R-:W-:Y:S01]  /*1de60*/  MOV R12, UR38 ;  /* 0x00000026000c7c02 */ /* 0x000fe20008000f00 */
[----:B------:R-:W-:Y:S01]  /*1de70*/  VIADD R8, R8, 0x29860 ;  /* 0x0002986008087836 */ /* 0x000fe20000000000 */
[----:B------:R-:W-:Y:S01]  /*1de80*/  F2FP.SATFINITE.E4M3.F32.PACK_AB_MERGE_C R7, R7, R100, RZ ;  /* 0x000000640707723e */ /* 0x000fe200048070ff */
[----:B------:R-:W-:Y:S01]  /*1de90*/  FMUL.FTZ R25, R25, R6 ;  /* 0x0000000619197220 */ /* 0x000fe20000410000 */
[----:B------:R-:W-:Y:S01]  /*1dea0*/  F2FP.SATFINITE.E4M3.F32.PACK_AB_MERGE_C R156, R157, R156, RZ ;  /* 0x0000009c9d9c723e */ /* 0x000fe200048070ff */
[-C--:B------:R-:W-:Y:S01]  /*1deb0*/  FMUL.FTZ R28, R28, R6.reuse ;  /* 0x000000061c1c7220 */ /* 0x080fe20000410000 */
[----:B------:R-:W-:Y:S01]  /*1dec0*/  PRMT R8, R12, 0x654, R8 ;  /* 0x000006540c087816 */ /* 0x000fe20000000008 */
[----:B------:R-:W-:Y:S01]  /*1ded0*/  FMUL.FTZ R29, R29, R6 ;  /* 0x000000061d1d7220 */ /* 0x000fe20000410000 */
[----:B------:R-:W-:Y:S01]  /*1dee0*/  F2FP.SATFINITE.E4M3.F32.PACK_AB_MERGE_C R158, R159, R158, RZ ;  /* 0x0000009e9f9e723e */ /* 0x000fe200048070ff */
[----:B------:R-:W-:Y:S01]  /*1def0*/  FMUL.FTZ R32, R32, R6 ;  /* 0x0000000620207220 */ /* 0x000fe20000410000 */
[----:B------:R-:W-:Y:S01]  /*1df00*/  F2FP.SATFINITE.E4M3.F32.PACK_AB_MERGE_C R164, R165, R164, RZ ;  /* 0x000000a4a5a4723e */ /* 0x000fe200048070ff */
[----:B------:R0:W-:Y:S01]  /*1df10*/  SYNCS.ARRIVE.TRANS64.RED.A1T0 RZ, [R8+URZ], RZ ;  /* 0x000000ff08ff79a7 */ /* 0x0001e2000810043f */
[----:B------:R-:W-:Y:S01]  /*1df20*/  F2FP.SATFINITE.E4M3.F32.PACK_AB_MERGE_C R166, R167, R166, RZ ;  /* 0x000000a6a7a6723e */ /* 0x000fe200048070ff */
[----:B------:R-:W-:Y:S01]  /*1df30*/  FMUL.FTZ R33, R33, R6 ;  /* 0x0000000621217220 */ /* 0x000fe20000410000 */
        /* <DEDUP_REMOVED lines=75> */
[----:B------:R-:W-:Y:S01]  /*1e3f0*/  VIADD R4, R4, 0xffffffff ;  /* 0xffffffff04047836 */ /* 0x000fe20000000000 */
[----:B------:R-:W-:Y:S01]  /*1e400*/  F2FP.SATFINITE.E4M3.F32.PACK_AB_MERGE_C R173, R155, R154, R158 ;  /* 0x0000009a9bad723e */ /* 0x000fe2000480709e */
[----:B------:R-:W-:Y:S01]  /*1e410*/  IMAD.MOV.U32 R5, RZ, RZ, R11 ;  /* 0x000000ffff057224 */ /* 0x000fe200078e000b */
        /* <DEDUP_REMOVED lines=19> */
[----:B0-----:R-:W-:Y:S01]  /*1e550*/  MOV R8, R202 ;  /* 0x000000ca00087202 */ /* 0x001fe20000000f00 */
[----:B------:R-:W-:Y:S06]  /*1e560*/  @P1 BRA `(.L_x_596) ;  /* 0xffffffcc007c1947 */ /* 0x000fec000383ffff */
.L_x_584:
[----:B------:R-:W-:Y:S05]  /*1e570*/  WARPSYNC.ALL ;  /* 0x0000000000007948 */ /* 0x000fea0003800000 */
[----:B------:R-:W-:Y:S06]  /*1e580*/  BAR.ARV 0x8, 0x180 ;  /* 0x0206000000007b1d */ /* 0x000fec0000002000 */
[----:B------:R-:W-:Y:S05]  /*1e590*/  @!P0 BRA `(.L_x_597) ;  /* 0x0000000000048947 */ /* 0x000fea0003800000 */
[----:B------:R-:W-:Y:S01]  /*1e5a0*/  BPT.TRAP 0x1 ;  /* 0x000000040000795c */ /* 0x000fe20000300000 */
.L_x_597:
[----:B------:R-:W-:Y:S01]  /*1e5b0*/  IMAD R15, R202, 0x8, R18 ;  /* 0x00000008ca0f7824 */ /* 0x000fe200078e0212 */
[----:B------:R-:W-:-:S04]  /*1e5c0*/  SHF.L.U32 R4, R208, 0x1f, RZ ;  /* 0x0000001fd0047819 */ /* 0x000fc800000006ff */
[----:B------:R0:W1:Y:S01]  /*1e5d0*/  SYNCS.PHASECHK.TRANS64.TRYWAIT P1, [R15+URZ+0x29850], R4 ;  /* 0x029850040f0075a7 */ /* 0x000062000802017f */
[----:B------:R-:W-:Y:S05]  /*1e5e0*/  @!P0 BRA `(.L_x_598) ;  /* 0x0000000000048947 */ /* 0x000fea0003800000 */
[----:B------:R-:W-:Y:S01]  /*1e5f0*/  BPT.TRAP 0x1 ;  /* 0x000000040000795c */ /* 0x000fe20000300000 */
.L_x_598:
[----:B------:R-:W-:-:S05]  /*1e600*/  VIADD R18, R18, 0x400 ;  /* 0x0000040012127836 */ /* 0x000fca0000000000 */
[----:B------:R-:W-:-:S04]  /*1e610*/  SHF.R.U32.HI R18, RZ, 0x4, R18 ;  /* 0x00000004ff127819 */ /* 0x000fc80000011612 */
[----:B------:R-:W-:-:S04]  /*1e620*/  LOP3.LUT R18, R18, 0x3fff, RZ, 0xc0, !PT ;  /* 0x00003fff12127812 */ /* 0x000fc800078ec0ff */
[----:B------:R-:W-:Y:S01]  /*1e630*/  LOP3.LUT R5, R18, 0x10000, RZ, 0xfc, !PT ;  /* 0x0001000012057812 */ /* 0x000fe200078efcff */
[----:B-1----:R-:W-:Y:S06]  /*1e640*/  @P1 BRA `(.L_x_599) ;  /* 0x0000000000081947 */ /* 0x002fec0003800000 */
[----:B------:R-:W1:Y:S02]  /*1e650*/  SYNCS.PHASECHK.TRANS64.TRYWAIT P1, [R15+URZ+0x29850], R4 ;  /* 0x029850040f0075a7 */ /* 0x000e64000802017f */
[----:B-1----:R-:W-:Y:S05]  /*1e660*/  @!P1 BRA `(.L_x_600) ;  /* 0x000000dc00789947 */ /* 0x002fea0003800000 */
.L_x_599:
[----:B01----:R-:W-:Y:S01]  /*1e670*/  IMAD R4, R202, 0x500, R5 ;  /* 0x00000500ca047824 */ /* 0x003fe200078e0205 */
[----:B------:R-:W-:Y:S05]  /*1e680*/  WARPSYNC.ALL ;  /* 0x0000000000007948 */ /* 0x000fea0003800000 */
[----:B------:R-:W-:Y:S01]  /*1e690*/  IMAD.MOV.U32 R5, RZ, RZ, -0x3ffffff0 ;  /* 0xc0000010ff057424 */ /* 0x000fe200078e00ff */
[C---:B------:R-:W-:Y:S01]  /*1e6a0*/  R2UR UR6, R4.reuse ;  /* 0x00000000040672ca */ /* 0x040fe200000e0000 */
[----:B------:R-:W-:Y:S01]  /*1e6b0*/  WARPGROUP.ARRIVE ;  /* 0x00000000000079c5 */ /* 0x000fe20000000000 */
[C---:B------:R-:W-:Y:S01]  /*1e6c0*/  VIADD R6, R4.reuse, 0x100 ;  /* 0x0000010004067836 */ /* 0x040fe20000000000 */
[----:B------:R-:W-:Y:S01]  /*1e6d0*/  MOV R7, 0xc0000010 ;  /* 0xc000001000077802 */ /* 0x000fe20000000f00 */
[----:B------:R-:W-:Y:S01]  /*1e6e0*/  ULDC.64 UR4, c[0x0][0x9a0] ;  /* 0x0002680000047ab9 */ /* 0x000fe20000000a00 */
[----:B------:R-:W-:Y:S01]  /*1e6f0*/  R2UR UR7, R5 ;  /* 0x00000000050772ca */ /* 0x000fe200000e0000 */
[----:B------:R-:W-:Y:S01]  /*1e700*/  VIADD R12, R4, 0x200 ;  /* 0x00000200040c7836 */ /* 0x000fe20000000000 */
[----:B------:R-:W-:Y:S01]  /*1e710*/  ISETP.NE.U32.AND P1, PT, RZ, UR4, PT ;  /* 0x00000004ff007c0c */ /* 0x000fe2000bf25070 */
[----:B------:R-:W-:-:S02]  /*1e720*/  IMAD.MOV.U32 R13, RZ, RZ, -0x3ffffff0 ;  /* 0xc0000010ff0d7424 */ /* 0x000fc400078e00ff */
[----:B------:R-:W-:Y:S01]  /*1e730*/  IMAD.MOV.U32 R14, RZ, RZ, 0x3f800000 ;  /* 0x3f800000ff0e7424 */ /* 0x000fe200078e00ff */
[----:B------:R-:W-:-:S07]  /*1e740*/  ISETP.NE.AND.EX P1, PT, RZ, UR5, PT, P1 ;  /* 0x00000005ff007c0c */ /* 0x000fce000bf25310 */
[----:B------:R-:W-:Y:S01]  /*1e750*/  QGMMA.64x128x32.F32.E4M3.E4M3 R24, R172, gdesc[UR4], R24, gsb0 ;  /* 0x01e00004ac187df3 */ /* 0x000fe20008000818 */
[----:B------:R-:W-:Y:S02]  /*1e760*/  R2UR UR6, R6 ;  /* 0x00000000060672ca */ /* 0x000fe400000e0000 */
[----:B------:R-:W-:-:S03]  /*1e770*/  R2UR UR7, R7 ;  /* 0x00000000070772ca */ /* 0x000fc600000e0000 */
[----:B------:R-:W0:Y:S08]  /*1e780*/  @P1 LDC.64 R6, c[0x0][0x9c8] ;  /* 0x00027200ff061b82 */ /* 0x000e300000000a00 */
[----:B------:R-:W1:Y:S01]  /*1e790*/  @P1 LDC.64 R8, c[0x0][0x9d0] ;  /* 0x00027400ff081b82 */ /* 0x000e620000000a00 */
[----:B0-----:R-:W-:-:S04]  /*1e7a0*/  @P1 IMAD R5, R222, R6, RZ ;  /* 0x00000006de051224 */ /* 0x001fc800078e02ff */
[C---:B------:R-:W-:Y:S02]  /*1e7b0*/  @P1 IMAD R5, R214.reuse, R7, R5 ;  /* 0x00000007d6051224 */ /* 0x040fe400078e0205 */
[----:B------:R-:W-:-:S04]  /*1e7c0*/  @P1 IMAD.WIDE.U32 R6, R214, R6, RZ ;  /* 0x00000006d6061225 */ /* 0x000fc800078e00ff */
[----:B------:R-:W-:Y:S02]  /*1e7d0*/  @P1 IMAD.IADD R7, R7, 0x1, R5 ;  /* 0x0000000107071824 */ /* 0x000fe400078e0205 */
[----:B-1----:R-:W-:-:S04]  /*1e7e0*/  @P1 IMAD.WIDE.U32 R6, R169, R8, R6 ;  /* 0x00000008a9061225 */ /* 0x002fc800078e0006 */
[----:B------:R-:W-:Y:S01]  /*1e7f0*/  @P1 IMAD R9, R169, R9, R7 ;  /* 0x00000009a9091224 */ /* 0x000fe200078e0207 */
[----:B------:R-:W-:-:S04]  /*1e800*/  @P1 LEA R8, P2, R6, UR4, 0x2 ;  /* 0x0000000406081c11 */ /* 0x000fc8000f8410ff */
[----:B------:R-:W-:-:S05]  /*1e810*/  @P1 LEA.HI.X R9, R6, UR5, R9, 0x2, P2 ;  /* 0x0000000506091c11 */ /* 0x000fca00090f1409 */
[----:B------:R0:W2:Y:S01]  /*1e820*/  @P1 LDG.E R14, desc[UR50][R8.64] ;  /* 0x00000032080e1981 */ /* 0x0000a2000c1e1900 */
[----:B------:R-:W-:Y:S02]  /*1e830*/  WARPGROUP.DEPBAR.LE gsb0, 0x0 ;  /* 0x00008000000079c5 */ /* 0x000fe40000010000 */
[----:B------:R-:W-:-:S06]  /*1e840*/  WARPGROUP.ARRIVE ;  /* 0x00000000000079c5 */ /* 0x000fcc0000000000 */
[----:B------:R-:W-:Y:S01]  /*1e850*/  QGMMA.64x128x32.F32.E4M3.E4M3 R24, R176, gdesc[UR4], R24, gsb0 ;  /* 0x01e00004b0187df3 */ /* 0x000fe20008000818 */
[----:B------:R-:W-:Y:S02]  /*1e860*/  R2UR UR6, R12 ;  /* 0x000000000c0672ca */ /* 0x000fe400000e0000 */
[----:B------:R-:W-:Y:S01]  /*1e870*/  R2UR UR7, R13 ;  /* 0x000000000d0772ca */ /* 0x000fe200000e0000 */
[----:B------:R-:W-:Y:S01]  /*1e880*/  IMAD.MOV.U32 R7, RZ, RZ, -0x3ffffff0 ;  /* 0xc0000010ff077424 */ /* 0x000fe200078e00ff */
[----:B------:R-:W-:Y:S01]  /*1e890*/  IADD3 R6, R4, 0x300, RZ ;  /* 0x0000030004067810 */ /* 0x000fe20007ffe0ff */
[----:B------:R-:W-:Y:S02]  /*1e8a0*/  WARPGROUP.DEPBAR.LE gsb0, 0x0 ;  /* 0x00008000000079c5 */ /* 0x000fe40000010000 */
[----:B------:R-:W-:-:S08]  /*1e8b0*/  WARPGROUP.ARRIVE ;  /* 0x00000000000079c5 */ /* 0x000fd00000000000 */
[----:B------:R-:W-:Y:S01]  /*1e8c0*/  QGMMA.64x128x32.F32.E4M3.E4M3 R24, R180, gdesc[UR4], R24, gsb0 ;  /* 0x01e00004b4187df3 */ /* 0x000fe20008000818 */
[----:B------:R-:W-:Y:S02]  /*1e8d0*/  R2UR UR6, R6 ;  /* 0x00000000060672ca */ /* 0x000fe400000e0000 */
[----:B------:R-:W-:Y:S01]  /*1e8e0*/  R2UR UR7, R7 ;  /* 0x00000000070772ca */ /* 0x000fe200000e0000 */
[----:B------:R-:W-:Y:S02]  /*1e8f0*/  VIADD R4, R4, 0x400 ;  /* 0x0000040004047836 */ /* 0x000fe40000000000 */
[----:B------:R-:W-:Y:S01]  /*1e900*/  IMAD.MOV.U32 R5, RZ, RZ, -0x3ffffff0 ;  /* 0xc0000010ff057424 */ /* 0x000fe200078e00ff */
[----:B------:R-:W1:Y:S04]  /*1e910*/  SHFL.BFLY PT, R7, R0, 0x2, 0x1f ;  /* 0x0c401f0000077f89 */ /* 0x000e6800000e0000 */
[----:B------:R-:W3:Y:S01]  /*1e920*/  SHFL.BFLY PT, R6, R3, 0x2, 0x1f ;  /* 0x0c401f0003067f89 */ /* 0x000ee200000e0000 */
[----:B------:R-:W-:-:S02]  /*1e930*/  WARPGROUP.DEPBAR.LE gsb0, 0x0 ;  /* 0x00008000000079c5 */ /* 0x000fc40000010000 */
[----:B------:R-:W-:-:S06]  /*1e940*/  WARPGROUP.ARRIVE ;  /* 0x00000000000079c5 */ /* 0x000fcc0000000000 */
[----:B------:R-:W-:Y:S01]  /*1e950*/  QGMMA.64x128x32.F32.E4M3.E4M3 R24, R184, gdesc[UR4], R24, gsb0 ;  /* 0x01e00004b8187df3 */ /* 0x000fe20008000818 */
[----:B------:R-:W-:Y:S02]  /*1e960*/  R2UR UR6, R4 ;  /* 0x00000000040672ca */ /* 0x000fe400000e0000 */
[----:B------:R-:W-:Y:S01]  /*1e970*/  R2UR UR7, R5 ;  /* 0x00000000050772ca */ /* 0x000fe200000e0000 */
[----:B-1----:R-:W-:-:S01]  /*1e980*/  FADD.FTZ R7, R7, R0 ;  /* 0x0000000007077221 */ /* 0x002fc20000010000 */
[----:B---3--:R-:W-:-:S04]  /*1e990*/  FADD.FTZ R6, R6, R3 ;  /* 0x0000000306067221 */ /* 0x008fc80000010000 */
[----:B------:R-:W0:Y:S04]  /*1e9a0*/  SHFL.BFLY PT, R4, R7, 0x1, 0x1f ;  /* 0x0c201f0007047f89 */ /* 0x000e2800000e0000 */
        /* <DEDUP_REMOVED lines=10> */
[----:B------:R-:W-:Y:S02]  /*1ea50*/  FSETP.NE.FTZ.AND P1, PT, R9, RZ, PT ;  /* 0x000000ff0900720b */ /* 0x000fe40003f35000 */
[----:B------:R-:W-:Y:S01]  /*1ea60*/  MOV R7, RZ ;  /* 0x000000ff00077202 */ /* 0x000fe20000000f00 */
[----:B------:R-:W-:Y:S02]  /*1ea70*/  WARPGROUP.DEPBAR.LE gsb0, 0x0 ;  /* 0x00008000000079c5 */ /* 0x000fe40000010000 */
[----:B------:R-:W-:-:S06]  /*1ea80*/  WARPGROUP.ARRIVE ;  /* 0x00000000000079c5 */ /* 0x000fcc0000000000 */
[----:B------:R-:W-:Y:S01]  /*1ea90*/  QGMMA.64x128x32.F32.E4M3.E4M3 R24, R188, gdesc[UR4], R24, gsb0 ;  /* 0x01e00004bc187df3 */ /* 0x000fe20008000818 */
[----:B------:R-:W0:Y:S08]  /*1eaa0*/  @P2 MUFU.LG2 R0, R12 ;  /* 0x0000000c00002308 */ /* 0x000e300000000c00 */
[----:B------:R-:W1:Y:S08]  /*1eab0*/  @P3 MUFU.LG2 R4, R13 ;  /* 0x0000000d00043308 */ /* 0x000e700000000c00 */
[----:B------:R-:W3:Y:S01]  /*1eac0*/  @P1 MUFU.RCP R7, R9 ;  /* 0x0000000900071308 */ /* 0x000ee20000001000 */
[----:B------:R-:W-:Y:S01]  /*1ead0*/  @P2 FMUL.FTZ R5, R2, 0.69314718246459960938 ;  /* 0x3f31721802052820 */ /* 0x000fe20000410000 */
[----:B0-----:R-:W-:Y:S01]  /*1eae0*/  @P2 FMUL.FTZ R0, R0, 0.69314718246459960938 ;  /* 0x3f31721800002820 */ /* 0x001fe20000410000 */
[----:B------:R-:W-:Y:S01]  /*1eaf0*/  @P3 FMUL.FTZ R21, R2, 0.69314718246459960938 ;  /* 0x3f31721802153820 */ /* 0x000fe20000410000 */
[----:B------:R-:W-:-:S02]  /*1eb00*/  IMAD.MOV.U32 R88, RZ, RZ, -0x800000 ;  /* 0xff800000ff587424 */ /* 0x000fc400078e00ff */
[----:B--2---:R-:W-:Y:S01]  /*1eb10*/  FMUL.FTZ R3, R3, R14 ;  /* 0x0000000e03037220 */ /* 0x004fe20000410000 */
[----:B------:R-:W-:Y:S02]  /*1eb20*/  IMAD.MOV.U32 R89, RZ, RZ, -0x800000 ;  /* 0xff800000ff597424 */ /* 0x000fe400078e00ff */
[----:B-1----:R-:W-:Y:S01]  /*1eb30*/  @P3 FMUL.FTZ R4, R4, 0.69314718246459960938 ;  /* 0x3f31721804043820 */ /* 0x002fe20000410000 */
[----:B------:R-:W-:-:S03]  /*1eb40*/  @P2 FFMA.FTZ R88, R5, R10, R0 ;  /* 0x0000000a05582223 */ /* 0x000fc60000010000 */
[----:B------:R-:W-:Y:S01]  /*1eb50*/  @P3 FFMA.FTZ R89, R21, R11, R4 ;  /* 0x0000000b15593223 */ /* 0x000fe20000010004 */
[----:B---3--:R-:W-:Y:S01]  /*1eb60*/  FMUL.FTZ R5, R7, R14 ;  /* 0x0000000e07057220 */ /* 0x008fe20000410000 */
[----:B------:R-:W-:Y:S02]  /*1eb70*/  WARPGROUP.DEPBAR.LE gsb0, 0x0 ;  /* 0x00008000000079c5 */ /* 0x000fe40000010000 */
[----:B------:R-:W-:Y:S05]  /*1eb80*/  @!P0 BRA `(.L_x_601) ;  /* 0x0000000000048947 */ /* 0x000fea0003800000 */
[----:B------:R-:W-:Y:S01]  /*1eb90*/  BPT.TRAP 0x1 ;  /* 0x000000040000795c */ /* 0x000fe20000300000 */
.L_x_601:
[----:B------:R-:W-:Y:S01]  /*1eba0*/  VIADD R0, R15, 0x29860 ;  /* 0x000298600f007836 */ /* 0x000fe20000000000 */
[----:B------:R-:W-:Y:S01]  /*1ebb0*/  IADD3 R202, R202, 0x1, RZ ;  /* 0x00000001caca7810 */ /* 0x000fe20007ffe0ff */
[----:B------:R-:W-:Y:S02]  /*1ebc0*/  IMAD.U32 R7, RZ, RZ, UR38 ;  /* 0x00000026ff077e24 */ /* 0x000fe4000f8e00ff */
[-C--:B------:R-:W-:Y:S01]  /*1ebd0*/  FMUL.FTZ R91, R77, R3.reuse ;  /* 0x000000034d5b7220 */ /* 0x080fe20000410000 */
[-C--:B------:R-:W-:Y:S01]  /*1ebe0*/  FMUL.FTZ R6, R85, R3.reuse ;  /* 0x0000000355067220 */ /* 0x080fe20000410000 */
[----:B------:R-:W-:Y:S01]  /*1ebf0*/  ISETP.NE.AND P1, PT, R202, 0x2, PT ;  /* 0x00000002ca00780c */ /* 0x000fe20003f25270 */
[-C--:B------:R-:W-:Y:S01]  /*1ec00*/  FMUL.FTZ R117, R40, R3.reuse ;  /* 0x0000000328757220 */ /* 0x080fe20000410000 */
[----:B------:R-:W-:Y:S01]  /*1ec10*/  PRMT R2, R7, 0x654, R0 ;  /* 0x0000065407027816 */ /* 0x000fe20000000000 */
[-C--:B------:R-:W-:Y:S01]  /*1ec20*/  FMUL.FTZ R113, R48, R3.reuse ;  /* 0x0000000330717220 */ /* 0x080fe20000410000 */
[-C--:B------:R-:W-:Y:S01]  /*1ec30*/  FMUL.FTZ R109, R56, R3.reuse ;  /* 0x00000003386d7220 */ /* 0x080fe20000410000 */
[-C--:B------:R-:W-:Y:S01]  /*1ec40*/  FMUL.FTZ R93, R64, R3.reuse ;  /* 0x00000003405d7220 */ /* 0x080fe20000410000 */
[----:B------:R0:W-:Y:S01]  /*1ec50*/  SYNCS.ARRIVE.TRANS64.RED.A1T0 RZ, [R2+URZ], RZ ;  /* 0x000000ff02ff79a7 */ /* 0x0001e2000810043f */
        /* <DEDUP_REMOVED lines=26> */
[----:B------:R-:W-:Y:S01]  /*1ee00*/  SEL R3, RZ, 0x1, P1 ;  /* 0x00000001ff037807 */ /* 0x000fe20000800000 */
        /* <DEDUP_REMOVED lines=32> */
[----:B------:R-:W-:Y:S01]  /*1f010*/  FMUL.FTZ R74, R83, R5 ;  /* 0x00000005534a7220 */ /* 0x000fe20000410000 */
[----:B------:R-:W-:Y:S01]  /*1f020*/  LOP3.LUT R208, R208, R3, RZ, 0x3c, !PT ;  /* 0x00000003d0d07212 */ /* 0x000fe200078e3cff */
[----:B------:R-:W-:Y:S01]  /*1f030*/  UIADD3 UR37, UR37, 0x1, URZ ;  /* 0x0000000125257890 */ /* 0x000fe2000fffe03f */
[----:B0-----:R-:W-:-:S11]  /*1f040*/  SEL R202, R202, RZ, P1 ;  /* 0x000000ffcaca7207 */ /* 0x001fd60000800000 */
.L_x_543:
[----:B------:R-:W-:Y:S05]  /*1f050*/  WARPSYNC.ALL ;  /* 0x0000000000007948 */ /* 0x000fea0003800000 */
[----:B------:R-:W0:Y:S08]  /*1f060*/  S2UR UR38, SR_CgaCtaId ;  /* 0x00000000002679c3 */ /* 0x000e300000008800 */
[----:B------:R-:W-:Y:S01]  /*1f070*/  BAR.SYNC.DEFER_BLOCKING 0x5, 0x180 ;  /* 0x0146000000007b1d */ /* 0x000fe20000010000 */
[----:B------:R-:W-:-:S05]  /*1f080*/  ISETP.NE.AND P1, PT, R219, RZ, PT ;  /* 0x000000ffdb00720c */ /* 0x000fca0003f25270 */
[----:B------:R-:W-:Y:S01]  /*1f090*/  UMOV UR4, 0x400 ;  /* 0x0000040000047882 */ /* 0x000fe20000000000 */
[----:B------:R-:W-:Y:S07]  /*1f0a0*/  BSSY B0, `(.L_x_602) ;  /* 0x0000423000007945 */ /* 0x000fee0003800000 */
[----:B------:R-:W1:Y:S01]  /*1f0b0*/  @!P1 LDC R219, c[0x0][0xad4] ;  /* 0x0002b500ffdb9b82 */ /* 0x000e620000000800 */
[----:B0-----:R-:W-:-:S06]  /*1f0c0*/  ULEA UR4, UR38, UR4, 0x18 ;  /* 0x0000000426047291 */ /* 0x001fcc000f8ec03f */
[----:B------:R-:W-:-:S05]  /*1f0d0*/  IMAD.U32 R18, RZ, RZ, UR4 ;  /* 0x00000004ff127e24 */ /* 0x000fca000f8e00ff */
[----:B-----5:R0:W2:Y:S01]  /*1f0e0*/  LDS.128 R136, [R18+0x298d0] ;  /* 0x0298d00012887984 */ /* 0x0200a20000000c00 */
[----:B------:R-:W-:Y:S06]  /*1f0f0*/  BAR.ARV 0x4, 0x180 ;  /* 0x0106000000007b1d */ /* 0x000fec0000002000 */
[----:B------:R-:W-:Y:S05]  /*1f100*/  @P0 BRA `(.L_x_603) ;  /* 0x00000034005c0947 */ /* 0x000fea0003800000 */
[----:B------:R-:W3:Y:S01]  /*1f110*/  LDL R20, [R1+0x54] ;  /* 0x0000540001147983 */ /* 0x000ee20000100800 */
[----:B------:R-:W-:Y:S01]  /*1f120*/  ULDC.64 UR4, c[0x4][0x40] ;  /* 0x0100100000047ab9 */ /* 0x000fe20000000a00 */
[----:B------:R-:W4:Y:S01]  /*1f130*/  S2R R13, SR_TID.X ;  /* 0x00000000000d7919 */ /* 0x000f220000002100 */
[----:B------:R-:W0:Y:S01]  /*1f140*/  S2R R15, SR_SWINHI ;  /* 0x00000000000f7919 */ /* 0x000e220000002f00 */
[----:B----4-:R-:W-:Y:S01]  /*1f150*/  IMAD.SHL.U32 R2, R13, 0x4, RZ ;  /* 0x000000040d027824 */ /* 0x010fe200078e00ff */
[----:B------:R-:W-:Y:S02]  /*1f160*/  MOV R58, R18 ;  /* 0x00000012003a7202 */ /* 0x000fe40000000f00 */
[----:B0-----:R-:W-:Y:S02]  /*1f170*/  MOV R59, R15 ;  /* 0x0000000f003b7202 */ /* 0x001fe40000000f00 */
[----:B------:R-:W-:-:S04]  /*1f180*/  LOP3.LUT R2, R2, 0xc, RZ, 0xc0, !PT ;  /* 0x0000000c02027812 */ /* 0x000fc800078ec0ff */
[----:B------:R-:W-:-:S05]  /*1f190*/  IADD3 R2, P0, R2, UR4, RZ ;  /* 0x0000000402027c10 */ /* 0x000fca000ff1e0ff */
[----:B------:R-:W-:Y:S01]  /*1f1a0*/  IMAD.X R3, RZ, RZ, UR5, P0 ;  /* 0x00000005ff037e24 */ /* 0x000fe200080e06ff */
[----:B------:R-:W-:-:S04]  /*1f1b0*/  LOP3.LUT P0, R13, R13, 0x3, RZ, 0xc0, !PT ;  /* 0x000000030d0d7812 */ /* 0x000fc8000780c0ff */
[----:B------:R0:W5:Y:S01]  /*1f1c0*/  LDG.E.CONSTANT R5, desc[UR50][R2.64] ;  /* 0x0000003202057981 */ /* 0x000162000c1e9900 */
[----:B------:R-:W-:-:S04]  /*1f1d0*/  ISETP.EQ.OR P0, PT, R13, 0x3, !P0 ;  /* 0x000000030d00780c */ /* 0x000fc80004702670 */
[----:B------:R-:W-:Y:S02]  /*1f1e0*/  SEL R96, R10, R11, P0 ;  /* 0x0000000b0a607207 */ /* 0x000fe40000000000 */
[----:B------:R-:W-:Y:S02]  /*1f1f0*/  SEL R67, R11, R10, P0 ;  /* 0x0000000a0b437207 */ /* 0x000fe40000000000 */
[----:B------:R-:W-:Y:S02]  /*1f200*/  SEL R13, R14, R99, P0 ;  /* 0x000000630e0d7207 */ /* 0x000fe40000000000 */
[----:B------:R-:W-:Y:S01]  /*1f210*/  SEL R99, R99, R14, P0 ;  /* 0x0000000e63637207 */ /* 0x000fe20000000000 */
[----:B------:R-:W-:Y:S01]  /*1f220*/  UMOV UR4, 0xffffffff ;  /* 0xffffffff00047882 */ /* 0x000fe20000000000 */
[----:B---3--:R-:W-:-:S03]  /*1f230*/  IMAD.WIDE R32, R20, 0x2, R58 ;  /* 0x0000000214207825 */ /* 0x008fc600078e023a */
[C---:B------:R-:W-:Y:S02]  /*1f240*/  IADD3 R31, P5, R32.reuse, 0x4060, RZ ;  /* 0x00004060201f7810 */ /* 0x040fe40007fbe0ff */
[C---:B------:R-:W-:Y:S02]  /*1f250*/  IADD3 R29, P1, R32.reuse, 0x4040, RZ ;  /* 0x00004040201d7810 */ /* 0x040fe40007f3e0ff */
[----:B------:R-:W-:Y:S02]  /*1f260*/  LOP3.LUT R30, R31, 0x380, RZ, 0xc0, !PT ;  /* 0x000003801f1e7812 */ /* 0x000fe400078ec0ff */
[----:B------:R-:W-:Y:S02]  /*1f270*/  LOP3.LUT R28, R29, 0x380, RZ, 0xc0, !PT ;  /* 0x000003801d1c7812 */ /* 0x000fe400078ec0ff */
[----:B0-----:R-:W-:Y:S02]  /*1f280*/  IADD3 R3, P3, R32, 0x4000, RZ ;  /* 0x0000400020037810 */ /* 0x001fe40007f7e0ff */
[----:B------:R-:W-:-:S02]  /*1f290*/  SHF.R.U64 R30, R30, 0x3, RZ ;  /* 0x000000031e1e7819 */ /* 0x000fc400000012ff */
[----:B------:R-:W-:Y:S02]  /*1f2a0*/  SHF.R.U64 R28, R28, 0x3, RZ ;  /* 0x000000031c1c7819 */ /* 0x000fe400000012ff */
[----:B------:R-:W-:Y:S02]  /*1f2b0*/  LOP3.LUT R20, R3, 0x380, RZ, 0xc0, !PT ;  /* 0x0000038003147812 */ /* 0x000fe400078ec0ff */
[----:B------:R-:W-:Y:S01]  /*1f2c0*/  LOP3.LUT R30, R30, R31, RZ, 0x3c, !PT ;  /* 0x0000001f1e1e7212 */ /* 0x000fe200078e3cff */
[----:B------:R-:W-:Y:S01]  /*1f2d0*/  IMAD.X R31, RZ, RZ, R33, P5 ;  /* 0x000000ffff1f7224 */ /* 0x000fe200028e0621 */
[----:B------:R-:W-:Y:S02]  /*1f2e0*/  LOP3.LUT R28, R28, R29, RZ, 0x3c, !PT ;  /* 0x0000001d1c1c7212 */ /* 0x000fe400078e3cff */
[----:B------:R-:W-:Y:S02]  /*1f2f0*/  IADD3.X R29, RZ, R33, RZ, P1, !PT ;  /* 0x00000021ff1d7210 */ /* 0x000fe40000ffe4ff */
[----:B------:R-:W-:-:S02]  /*1f300*/  IADD3 R27, P2, R32, 0x4020, RZ ;  /* 0x00004020201b7810 */ /* 0x000fc40007f5e0ff */
[C---:B------:R-:W-:Y:S02]  /*1f310*/  IADD3 R21, P4, R32.reuse, 0x60, RZ ;  /* 0x0000006020157810 */ /* 0x040fe40007f9e0ff */
[----:B------:R-:W-:Y:S02]  /*1f320*/  IADD3 R15, P5, R32, 0x40, RZ ;  /* 0x00000040200f7810 */ /* 0x000fe40007fbe0ff */
[----:B------:R-:W-:Y:S02]  /*1f330*/  SHF.R.U64 R20, R20, 0x3, RZ ;  /* 0x0000000314147819 */ /* 0x000fe400000012ff */
[----:B------:R-:W-:Y:S02]  /*1f340*/  IADD3 R11, P1, R32, 0x20, RZ ;  /* 0x00000020200b7810 */ /* 0x000fe40007f3e0ff */
[----:B------:R-:W-:Y:S02]  /*1f350*/  LOP3.LUT R26, R27, 0x380, RZ, 0xc0, !PT ;  /* 0x000003801b1a7812 */ /* 0x000fe400078ec0ff */
[----:B------:R-:W-:-:S02]  /*1f360*/  LOP3.LUT R14, R21, 0x380, RZ, 0xc0, !PT ;  /* 0x00000380150e7812 */ /* 0x000fc400078ec0ff */
[----:B------:R-:W-:Y:S02]  /*1f370*/  LOP3.LUT R20, R20, R3, RZ, 0x3c, !PT ;  /* 0x0000000314147212 */ /* 0x000fe400078e3cff */
[----:B------:R-:W-:Y:S02]  /*1f380*/  LOP3.LUT R10, R15, 0x380, RZ, 0xc0, !PT ;  /* 0x000003800f0a7812 */ /* 0x000fe400078ec0ff */
[----:B------:R-:W-:Y:S02]  /*1f390*/  LOP3.LUT R2, R11, 0x380, RZ, 0xc0, !PT ;  /* 0x000003800b027812 */ /* 0x000fe400078ec0ff */
[----:B------:R-:W-:Y:S02]  /*1f3a0*/  LOP3.LUT R3, R32, 0x380, RZ, 0xc0, !PT ;  /* 0x0000038020037812 */ /* 0x000fe400078ec0ff */
[----:B------:R-:W-:Y:S02]  /*1f3b0*/  SHF.R.U64 R26, R26, 0x3, RZ ;  /* 0x000000031a1a7819 */ /* 0x000fe400000012ff */
[----:B------:R-:W-:-:S02]  /*1f3c0*/  SHF.R.U64 R14, R14, 0x3, RZ ;  /* 0x000000030e0e7819 */ /* 0x000fc400000012ff */
[----:B------:R-:W-:Y:S02]  /*1f3d0*/  SHF.R.U64 R10, R10, 0x3, RZ ;  /* 0x000000030a0a7819 */ /* 0x000fe400000012ff */
[----:B------:R-:W-:Y:S02]  /*1f3e0*/  SHF.R.U64 R2, R2, 0x3, RZ ;  /* 0x0000000302027819 */ /* 0x000fe400000012ff */
[----:B------:R-:W-:Y:S02]  /*1f3f0*/  SHF.R.U64 R3, R3, 0x3, RZ ;  /* 0x0000000303037819 */ /* 0x000fe400000012ff */
        /* <DEDUP_REMOVED lines=8> */
[----:B------:R-:W-:-:S02]  /*1f480*/  LOP3.LUT R32, R3, R32, RZ, 0x3c, !PT ;  /* 0x0000002003207212 */ /* 0x000fc400078e3cff */
[-C--:B------:R-:W-:Y:S02]  /*1f490*/  IADD3.X R3, RZ, R33.reuse, RZ, P1, !PT ;  /* 0x00000021ff037210 */ /* 0x080fe40000ffe4ff */
[----:B------:R-:W-:Y:S02]  /*1f4a0*/  MOV R107, R32 ;  /* 0x00000020006b7202 */ /* 0x000fe40000000f00 */
[----:B------:R-:W-:Y:S02]  /*1f4b0*/  MOV R103, R30 ;  /* 0x0000001e00677202 */ /* 0x000fe40000000f00 */
[----:B------:R-:W-:Y:S02]  /*1f4c0*/  MOV R102, R28 ;  /* 0x0000001c00667202 */ /* 0x000fe40000000f00 */
[----:B------:R-:W-:Y:S02]  /*1f4d0*/  MOV R101, R26 ;  /* 0x0000001a00657202 */ /* 0x000fe40000000f00 */
[----:B------:R-:W-:-:S02]  /*1f4e0*/  MOV R100, R20 ;  /* 0x0000001400647202 */ /* 0x000fc40000000f00 */
[----:B------:R-:W-:Y:S02]  /*1f4f0*/  MOV R106, R14 ;  /* 0x0000000e006a7202 */ /* 0x000fe40000000f00 */
[----:B------:R-:W-:Y:S02]  /*1f500*/  MOV R105, R10 ;  /* 0x0000000a00697202 */ /* 0x000fe40000000f00 */
[----:B------:R-:W-:Y:S01]  /*1f510*/  MOV R104, R2 ;  /* 0x0000000200687202 */ /* 0x000fe20000000f00 */
[----:B------:R-:W-:Y:S06]  /*1f520*/  BRA.DIV UR4, `(.L_x_604) ;  /* 0x000000ce04dc7947 */ /* 0x000fec000b800000 */
[----:B------:R-:W-:Y:S01]  /*1f530*/  SEL R46, R48, R91, P0 ;  /* 0x0000005b302e7207 */ /* 0x000fe20000000000 */
[----:B-----5:R-:W-:Y:S01]  /*1f540*/  SHFL.IDX PT, R95, R13, R5, 0x1c1f ;  /* 0x001c1f050d5f7589 */ /* 0x020fe200000e0000 */
[----:B------:R-:W-:Y:S02]  /*1f550*/  SEL R34, R36, R119, P0 ;  /* 0x0000007724227207 */ /* 0x000fe40000000000 */
[----:B------:R-:W-:Y:S01]  /*1f560*/  SEL R91, R91, R48, P0 ;  /* 0x000000305b5b7207 */ /* 0x000fe20000000000 */
[----:B------:R-:W-:Y:S01]  /*1f570*/  SHFL.IDX PT, R96, R96, R5, 0x1c1f ;  /* 0x001c1f0560607589 */ /* 0x000fe200000e0000 */
[----:B------:R-:W-:Y:S02]  /*1f580*/  SEL R119, R119, R36, P0 ;  /* 0x0000002477777207 */ /* 0x000fe40000000000 */
[----:B------:R-:W-:Y:S01]  /*1f590*/  SEL R48, R73, R6, P0 ;  /* 0x0000000649307207 */ /* 0x000fe20000000000 */
[----:B------:R-:W-:Y:S01]  /*1f5a0*/  SHFL.IDX PT, R75, R34, R5, 0x1c1f ;  /* 0x001c1f05224b7589 */ /* 0x000fe200000e0000 */
[----:B------:R-:W-:-:S02]  /*1f5b0*/  SEL R36, R117, R0, P0 ;  /* 0x0000000075247207 */ /* 0x000fc40000000000 */
[----:B------:R-:W-:Y:S01]  /*1f5c0*/  SEL R73, R6, R73, P0 ;  /* 0x0000004906497207 */ /* 0x000fe20000000000 */
[----:B------:R-:W-:Y:S01]  /*1f5d0*/  SHFL.IDX PT, R47, R46, R5, 0x1c1f ;  /* 0x001c1f052e2f7589 */ /* 0x000fe200000e0000 */
[----:B------:R-:W-:Y:S02]  /*1f5e0*/  SEL R117, R0, R117, P0 ;  /* 0x0000007500757207 */ /* 0x000fe40000000000 */
[----:B------:R-:W-:Y:S01]  /*1f5f0*/  SEL R70, R44, R121, P0 ;  /* 0x000000792c467207 */ /* 0x000fe20000000000 */
[----:B------:R-:W-:Y:S01]  /*1f600*/  SHFL.IDX PT, R3, R36, R5, 0x1c1f ;  /* 0x001c1f0524037589 */ /* 0x000fe200000e0000 */
[----:B------:R-:W-:Y:S02]  /*1f610*/  LOP3.LUT R6, R5, 0x2, RZ, 0x3c, !PT ;  /* 0x0000000205067812 */ /* 0x000fe400078e3cff */
[----:B------:R-:W-:Y:S01]  /*1f620*/  SEL R0, R85, R40, P0 ;  /* 0x0000002855007207 */ /* 0x000fe20000000000 */
[----:B------:R-:W-:Y:S01]  /*1f630*/  SHFL.IDX PT, R21, R70, R5, 0x1c1f ;  /* 0x001c1f0546157589 */ /* 0x000fe200000e0000 */
[----:B------:R-:W-:-:S02]  /*1f640*/  SEL R65, R40, R85, P0 ;  /* 0x0000005528417207 */ /* 0x000fc40000000000 */
[----:B------:R-:W-:Y:S01]  /*1f650*/  SEL R121, R121, R44, P0 ;  /* 0x0000002c79797207 */ /* 0x000fe20000000000 */
[----:B------:R-:W0:Y:S01]  /*1f660*/  SHFL.IDX PT, R2, R99, R6, 0x1c1f ;  /* 0x001c1f0663027589 */ /* 0x000e2200000e0000 */
[----:B------:R-:W-:Y:S02]  /*1f670*/  SEL R68, R60, R111, P0 ;  /* 0x0000006f3c447207 */ /* 0x000fe40000000000 */
[----:B------:R-:W-:Y:S01]  /*1f680*/  SEL R54, R57, R114, P0 ;  /* 0x0000007239367207 */ /* 0x000fe20000000000 */
[----:B------:R-:W3:Y:S01]  /*1f690*/  SHFL.IDX PT, R36, R117, R6, 0x1c1f ;  /* 0x001c1f0675247589 */ /* 0x000ee200000e0000 */
        /* <DEDUP_REMOVED lines=8> */
[----:B------:R-:W4:Y:S01]  /*1f720*/  SHFL.IDX PT, R67, R67, R6, 0x1c1f ;  /* 0x001c1f0643437589 */ /* 0x000f2200000e0000 */
[----:B------:R-:W-:Y:S02]  /*1f730*/  SEL R20, R115, R112, P0 ;  /* 0x0000007073147207 */ /* 0x000fe40000000000 */
[----:B------:R-:W-:Y:S01]  /*1f740*/  SEL R32, R113, R92, P0 ;  /* 0x0000005c71207207 */ /* 0x000fe20000000000 */
[----:B------:R-:W1:Y:S01]  /*1f750*/  SHFL.IDX PT, R65, R65, R6, 0x1c1f ;  /* 0x001c1f0641417589 */ /* 0x000e6200000e0000 */
[----:B------:R-:W-:-:S02]  /*1f760*/  SEL R66, R109, R90, P0 ;  /* 0x0000005a6d427207 */ /* 0x000fc40000000000 */
[----:B------:R-:W-:Y:S01]  /*1f770*/  SEL R93, R64, R93, P0 ;  /* 0x0000005d405d7207 */ /* 0x000fe20000000000 */
[----:B------:R-:W-:Y:S01]  /*1f780*/  SHFL.IDX PT, R57, R57, R6, 0x1c1f ;  /* 0x001c1f0639397589 */ /* 0x000fe200000e0000 */
        /* <DEDUP_REMOVED lines=44> */
[----:B------:R-:W2:Y:S01]  /*1fa50*/  SHFL.IDX PT, R110, R91, R6, 0x1c1f ;  /* 0x001c1f065b6e7589 */ /* 0x000ea200000e0000 */
        /* <DEDUP_REMOVED lines=9> */
[----:B0-----:R-:W-:Y:S02]  /*1faf0*/  SEL R98, R95, R2, P0 ;  /* 0x000000025f627207 */ /* 0x001fe40000000000 */
[----:B------:R-:W-:Y:S01]  /*1fb00*/  SEL R95, R2, R95, P0 ;  /* 0x0000005f025f7207 */ /* 0x000fe20000000000 */
[----:B------:R-:W0:Y:S01]  /*1fb10*/  SHFL.IDX PT, R20, R119, R6, 0x1c1f ;  /* 0x001c1f0677147589 */ /* 0x000e2200000e0000 */
[----:B---3--:R-:W-:Y:S02]  /*1fb20*/  SEL R2, R3, R36, P0 ;  /* 0x0000002403027207 */ /* 0x008fe40000000000 */
[----:B------:R-:W-:Y:S01]  /*1fb30*/  SEL R3, R36, R3, P0 ;  /* 0x0000000324037207 */ /* 0x000fe20000000000 */
[----:B------:R-:W3:Y:S01]  /*1fb40*/  SHFL.IDX PT, R80, R113, R6, 0x1c1f ;  /* 0x001c1f0671507589 */ /* 0x000ee200000e0000 */
[----:B----4-:R-:W-:-:S02]  /*1fb50*/  SEL R99, R96, R67, P0 ;  /* 0x0000004360637207 */ /* 0x010fc40000000000 */
[----:B-1----:R-:W-:Y:S01]  /*1fb60*/  SEL R78, R0, R65, P0 ;  /* 0x00000041004e7207 */ /* 0x002fe20000000000 */
[----:B------:R-:W1:Y:S01]  /*1fb70*/  SHFL.IDX PT, R82, R111, R6, 0x1c1f ;  /* 0x001c1f066f527589 */ /* 0x000e6200000e0000 */
[----:B------:R-:W-:Y:S02]  /*1fb80*/  SEL R96, R67, R96, P0 ;  /* 0x0000006043607207 */ /* 0x000fe40000000000 */
[----:B------:R-:W-:Y:S01]  /*1fb90*/  SEL R0, R65, R0, P0 ;  /* 0x0000000041007207 */ /* 0x000fe20000000000 */
[----:B------:R-:W4:Y:S01]  /*1fba0*/  SHFL.IDX PT, R84, R109, R6, 0x1c1f ;  /* 0x001c1f066d547589 */ /* 0x000f2200000e0000 */
[----:B--2---:R-:W-:Y:S02]  /*1fbb0*/  SEL R46, R47, R110, P0 ;  /* 0x0000006e2f2e7207 */ /* 0x004fe40000000000 */
[----:B------:R-:W-:Y:S01]  /*1fbc0*/  SEL R47, R110, R47, P0 ;  /* 0x0000002f6e2f7207 */ /* 0x000fe20000000000 */
[----:B------:R2:W4:Y:S04]  /*1fbd0*/  SHFL.IDX PT, R91, R53, R6, 0x1c1f ;  /* 0x001c1f06355b7589 */ /* 0x00052800000e0000 */
[----:B------:R4:W-:Y:S04]  /*1fbe0*/  SHFL.IDX PT, R79, R42, R5, 0x1c1f ;  /* 0x001c1f052a4f7589 */ /* 0x0009e800000e0000 */
[----:B------:R-:W-:Y:S01]  /*1fbf0*/  SHFL.IDX PT, R68, R30, R5, 0x1c1f ;  /* 0x001c1f051e447589 */ /* 0x000fe200000e0000 */
[----:B0-----:R-:W-:-:S02]  /*1fc00*/  SEL R74, R75, R20, P0 ;  /* 0x000000144b4a7207 */ /* 0x001fc40000000000 */
[----:B--2---:R-:W-:Y:S01]  /*1fc10*/  SEL R53, R54, R57, P0 ;  /* 0x0000003936357207 */ /* 0x004fe20000000000 */
[----:B------:R-:W-:Y:S01]  /*1fc20*/  SHFL.IDX PT, R66, R28, R5, 0x1c1f ;  /* 0x001c1f051c427589 */ /* 0x000fe200000e0000 */
[----:B---3--:R-:W-:Y:S02]  /*1fc30*/  SEL R36, R37, R80, P0 ;  /* 0x0000005025247207 */ /* 0x008fe40000000000 */
[----:B------:R-:W-:Y:S01]  /*1fc40*/  SEL R54, R57, R54, P0 ;  /* 0x0000003639367207 */ /* 0x000fe20000000000 */
[----:B------:R-:W-:Y:S01]  /*1fc50*/  SHFL.IDX PT, R72, R26, R5, 0x1c1f ;  /* 0x001c1f051a487589 */ /* 0x000fe200000e0000 */
[----:B-1----:R-:W-:Y:S02]  /*1fc60*/  SEL R38, R39, R82, P0 ;  /* 0x0000005227267207 */ /* 0x002fe40000000000 */
[----:B------:R-:W-:Y:S01]  /*1fc70*/  SEL R75, R20, R75, P0 ;  /* 0x0000004b144b7207 */ /* 0x000fe20000000000 */
[----:B------:R-:W-:Y:S01]  /*1fc80*/  SHFL.IDX PT, R70, R24, R5, 0x1c1f ;  /* 0x001c1f0518467589 */ /* 0x000fe200000e0000 */
[----:B----4-:R-:W-:-:S02]  /*1fc90*/  SEL R40, R41, R84, P0 ;  /* 0x0000005429287207 */ /* 0x010fc40000000000 */
        /* <DEDUP_REMOVED lines=10> */
[----:B------:R-:W0:Y:S01]  /*1fd40*/  SHFL.IDX PT, R34, R115, R6, 0x1c1f ;  /* 0x001c1f0673227589 */ /* 0x000e2200000e0000 */
[----:B------:R-:W-:Y:S02]  /*1fd50*/  SEL R80, R81, R114, P0 ;  /* 0x0000007251507207 */ /* 0x000fe40000000000 */
[----:B------:R-:W-:Y:S01]  /*1fd60*/  SEL R64, R97, R64, P0 ;  /* 0x0000004061407207 */ /* 0x000fe20000000000 */
[----:B------:R-:W1:Y:S01]  /*1fd70*/  SHFL.IDX PT, R32, R121, R6, 0x1c1f ;  /* 0x001c1f0679207589 */ /* 0x000e6200000e0000 */
[----:B------:R-:W-:Y:S01]  /*1fd80*/  SEL R43, R60, R43, P0 ;  /* 0x0000002b3c2b7207 */ /* 0x000fe20000000000 */
[----:B------:R-:W-:Y:S01]  /*1fd90*/  IMAD.MOV.U32 R97, RZ, RZ, RZ ;  /* 0x000000ffff617224 */ /* 0x000fe200078e00ff */
[----:B------:R-:W-:Y:S01]  /*1fda0*/  SEL R81, R114, R81, P0 ;  /* 0x0000005172517207 */ /* 0x000fe20000000000 */
[----:B------:R-:W2:Y:S04]  /*1fdb0*/  SHFL.IDX PT, R108, R93, R6, 0x1c1f ;  /* 0x001c1f065d6c7589 */ /* 0x000ea800000e0000 */
[----:B------:R-:W3:Y:S04]  /*1fdc0*/  SHFL.IDX PT, R112, R87, R6, 0x1c1f ;  /* 0x001c1f0657707589 */ /* 0x000ee800000e0000 */
[----:B------:R-:W4:Y:S04]  /*1fdd0*/  SHFL.IDX PT, R116, R71, R6, 0x1c1f ;  /* 0x001c1f0647747589 */ /* 0x000f2800000e0000 */
[----:B------:R-:W4:Y:S04]  /*1fde0*/  SHFL.IDX PT, R118, R69, R6, 0x1c1f ;  /* 0x001c1f0645767589 */ /* 0x000f2800000e0000 */
[----:B------:R-:W4:Y:S01]  /*1fdf0*/  SHFL.IDX PT, R63, R63, R6, 0x1c1f ;  /* 0x001c1f063f3f7589 */ /* 0x000f2200000e0000 */
[----:B0-----:R-:W-:-:S02]  /*1fe00*/  SEL R76, R77, R34, P0 ;  /* 0x000000224d4c7207 */ /* 0x001fc40000000000 */
[----:B------:R-:W-:Y:S01]  /*1fe10*/  SEL R77, R34, R77, P0 ;  /* 0x0000004d224d7207 */ /* 0x000fe20000000000 */
[----:B------:R-:W0:Y:S01]  /*1fe20*/  SHFL.IDX PT, R61, R61, R6, 0x1c1f ;  /* 0x001c1f063d3d7589 */ /* 0x000e2200000e0000 */
[----:B-1----:R-:W-:Y:S02]  /*1fe30*/  SEL R20, R21, R32, P0 ;  /* 0x0000002015147207 */ /* 0x002fe40000000000 */
[----:B------:R-:W-:Y:S01]  /*1fe40*/  SEL R21, R32, R21, P0 ;  /* 0x0000001520157207 */ /* 0x000fe20000000000 */
[----:B------:R1:W-:Y:S01]  /*1fe50*/  SHFL.IDX PT, R109, R49, R6, 0x1c1f ;  /* 0x001c1f06316d7589 */ /* 0x0003e200000e0000 */
[----:B--2---:R-:W-:Y:S02]  /*1fe60*/  SEL R44, R45, R108, P0 ;  /* 0x0000006c2d2c7207 */ /* 0x004fe40000000000 */
[----:B------:R-:W-:Y:S01]  /*1fe70*/  SEL R45, R108, R45, P0 ;  /* 0x0000002d6c2d7207 */ /* 0x000fe20000000000 */
[----:B------:R-:W2:Y:S01]  /*1fe80*/  SHFL.IDX PT, R29, R29, R6, 0x1c1f ;  /* 0x001c1f061d1d7589 */ /* 0x000ea200000e0000 */
[----:B---3--:R-:W-:-:S02]  /*1fe90*/  SEL R48, R79, R112, P0 ;  /* 0x000000704f307207 */ /* 0x008fc40000000000 */
[----:B------:R-:W-:Y:S01]  /*1fea0*/  SEL R79, R112, R79, P0 ;  /* 0x0000004f704f7207 */ /* 0x000fe20000000000 */
[----:B------:R-:W3:Y:S01]  /*1feb0*/  SHFL.IDX PT, R27, R27, R6, 0x1c1f ;  /* 0x001c1f061b1b7589 */ /* 0x000ee200000e0000 */
[----:B----4-:R-:W-:Y:S02]  /*1fec0*/  SEL R82, R83, R116, P0 ;  /* 0x0000007453527207 */ /* 0x010fe40000000000 */
[----:B------:R-:W-:Y:S01]  /*1fed0*/  SEL R83, R116, R83, P0 ;  /* 0x0000005374537207 */ /* 0x000fe20000000000 */
[----:B------:R-:W4:Y:S01]  /*1fee0*/  SHFL.IDX PT, R33, R33, R6, 0x1c1f ;  /* 0x001c1f0621217589 */ /* 0x000f2200000e0000 */
[----:B------:R-:W-:Y:S02]  /*1fef0*/  SEL R84, R85, R118, P0 ;  /* 0x0000007655547207 */ /* 0x000fe40000000000 */
[----:B------:R-:W-:Y:S01]  /*1ff00*/  SEL R85, R118, R85, P0 ;  /* 0x0000005576557207 */ /* 0x000fe20000000000 */
[----:B------:R-:W4:Y:S01]  /*1ff10*/  SHFL.IDX PT, R31, R31, R6, 0x1c1f ;  /* 0x001c1f061f1f7589 */ /* 0x000f2200000e0000 */
[----:B-1----:R-:W-:-:S02]  /*1ff20*/  SEL R49, R50, R63, P0 ;  /* 0x0000003f32317207 */ /* 0x002fc40000000000 */
[----:B------:R-:W-:Y:S01]  /*1ff30*/  SEL R50, R63, R50, P0 ;  /* 0x000000323f327207 */ /* 0x000fe20000000000 */
[----:B------:R-:W1:Y:S01]  /*1ff40*/  SHFL.IDX PT, R35, R35, R6, 0x1c1f ;  /* 0x001c1f0623237589 */ /* 0x000e6200000e0000 */
[----:B0-----:R-:W-:Y:S02]  /*1ff50*/  SEL R51, R52, R61, P0 ;  /* 0x0000003d34337207 */ /* 0x001fe40000000000 */
[----:B------:R-:W-:Y:S01]  /*1ff60*/  SEL R52, R61, R52, P0 ;  /* 0x000000343d347207 */ /* 0x000fe20000000000 */
[----:B------:R0:W1:Y:S04]  /*1ff70*/  SHFL.IDX PT, R111, R55, R6, 0x1c1f ;  /* 0x001c1f06376f7589 */ /* 0x00006800000e0000 */
[----:B------:R-:W1:Y:S01]  /*1ff80*/  SHFL.IDX PT, R25, R25, R6, 0x1c1f ;  /* 0x001c1f0619197589 */ /* 0x000e6200000e0000 */
[----:B--2---:R-:W-:-:S02]  /*1ff90*/  SEL R65, R66, R29, P0 ;  /* 0x0000001d42417207 */ /* 0x004fc40000000000 */
[----:B------:R-:W-:Y:S01]  /*1ffa0*/  SEL R66, R29, R66, P0 ;  /* 0x000000421d427207 */ /* 0x000fe20000000000 */
[----:B------:R2:W2:Y:S01]  /*1ffb0*/  SHFL.IDX PT, R62, R62, R5, 0x1c1f ;  /* 0x001c1f053e3e7589 */ /* 0x0004a200000e0000 */
[----:B---3--:R-:W-:Y:S02]  /*1ffc0*/  SEL R67, R68, R27, P0 ;  /* 0x0000001b44437207 */ /* 0x008fe40000000000 */
[----:B0-----:R-:W-:Y:S01]  /*1ffd0*/  SEL R55, R56, R109, P0 ;  /* 0x0000006d38377207 */ /* 0x001fe20000000000 */
[----:B------:R0:W3:Y:S01]  /*1ffe0*/  SHFL.IDX PT, R4, R4, R5, 0x1c1f ;  /* 0x001c1f0504047589 */ /* 0x0000e200000e0000 */
[----:B----4-:R-:W-:Y:S02]  /*1fff0*/  SEL R69, R70, R33, P0 ;  /* 0x0000002146457207 */ /* 0x010fe40000000000 */
[----:B------:R-:W-:Y:S01]  /*20000*/  SEL R56, R109, R56, P0 ;  /* 0x000000386d387207 */ /* 0x000fe20000000000 */
[----:B------:R0:W4:Y:S01]  /*20010*/  SHFL.IDX PT, R9, R9, R6, 0x1c1f ;  /* 0x001c1f0609097589 */ /* 0x00012200000e0000 */
[----:B------:R-:W-:-:S02]  /*20020*/  SEL R71, R72, R31, P0 ;  /* 0x0000001f48477207 */ /* 0x000fc40000000000 */
[----:B------:R-:W-:Y:S01]  /*20030*/  SEL R68, R27, R68, P0 ;  /* 0x000000441b447207 */ /* 0x000fe20000000000 */
[----:B------:R0:W0:Y:S01]  /*20040*/  SHFL.IDX PT, R14, R7, R6, 0x1c1f ;  /* 0x001c1f06070e7589 */ /* 0x00002200000e0000 */
[----:B-1----:R-:W-:Y:S02]  /*20050*/  SEL R87, R90, R35, P0 ;  /* 0x000000235a577207 */ /* 0x002fe40000000000 */
[----:B------:R-:W-:Y:S02]  /*20060*/  SEL R72, R31, R72, P0 ;  /* 0x000000481f487207 */ /* 0x000fe40000000000 */
[----:B------:R-:W-:Y:S02]  /*20070*/  SEL R91, R92, R111, P0 ;  /* 0x0000006f5c5b7207 */ /* 0x000fe40000000000 */
[----:B------:R-:W-:Y:S02]  /*20080*/  SEL R70, R33, R70, P0 ;  /* 0x0000004621467207 */ /* 0x000fe40000000000 */
[----:B------:R-:W-:-:S02]  /*20090*/  SEL R93, R94, R25, P0 ;  /* 0x000000195e5d7207 */ /* 0x000fc40000000000 */
[----:B------:R-:W-:Y:S02]  /*200a0*/  SEL R90, R35, R90, P0 ;  /* 0x0000005a235a7207 */ /* 0x000fe40000000000 */
[----:B------:R-:W-:Y:S02]  /*200b0*/  SEL R94, R25, R94, P0 ;  /* 0x0000005e195e7207 */ /* 0x000fe40000000000 */
[----:B--2---:R-:W-:-:S07]  /*200c0*/  SEL R92, R111, R92, P0 ;  /* 0x0000005c6f5c7207 */ /* 0x004fce0000000000 */
.L_x_885:
[----:B------:R-:W-:Y:S05]  /*200d0*/  WARPSYNC.ALL ;  /* 0x0000000000007948 */ /* 0x000fea0003800000 */
[----:B------:R-:W-:Y:S01]  /*200e0*/  BAR.SYNC.DEFER_BLOCKING 0x1, 0x100 ;  /* 0x0044000000007b1d */ /* 0x000fe20000010000 */
[----:B---34-:R-:W-:Y:S02]  /*200f0*/  SEL R61, R4, R9, P0 ;  /* 0x00000009043d7207 */ /* 0x018fe40000000000 */
[----:B------:R-:W-:Y:S02]  /*20100*/  SEL R63, R9, R4, P0 ;  /* 0x00000004093f7207 */ /* 0x000fe40000000000 */
[----:B0-----:R-:W-:Y:S01]  /*20110*/  SEL R60, R62, R14, P0 ;  /* 0x0000000e3e3c7207 */ /* 0x001fe20000000000 */
[----:B------:R-:W-:Y:S01]  /*20120*/  ULDC.64 UR6, c[0x0][0xc08] ;  /* 0x0003020000067ab9 */ /* 0x000fe20000000a00 */
[----:B------:R-:W-:Y:S01]  /*20130*/  F2FP.BF16.F32.PACK_AB R4, R98, R99 ;  /* 0x000000636204723e */ /* 0x000fe200000010ff */
[----:B------:R-:W-:Y:S01]  /*20140*/  ULDC.64 UR4, c[0x0][0xc00] ;  /* 0x0003000000047ab9 */ /* 0x000fe20000000a00 */
[----:B------:R-:W-:-:S02]  /*20150*/  F2FP.BF16.F32.PACK_AB R5, R84, R49 ;  /* 0x000000315405723e */ /* 0x000fc400000010ff */
[----:B------:R-:W-:Y:S02]  /*20160*/  F2FP.BF16.F32.PACK_AB R6, R95, R96 ;  /* 0x000000605f06723e */ /* 0x000fe400000010ff */
[----:B------:R-:W-:Y:S02]  /*20170*/  F2FP.BF16.F32.PACK_AB R7, R85, R50 ;  /* 0x000000325507723e */ /* 0x000fe400000010ff */
[----:B------:R-:W-:Y:S02]  /*20180*/  SEL R62, R14, R62, P0 ;  /* 0x0000003e0e3e7207 */ /* 0x000fe40000000000 */
[----:B------:R-:W-:Y:S02]  /*20190*/  F2FP.BF16.F32.PACK_AB R8, R74, R76 ;  /* 0x0000004c4a08723e */ /* 0x000fe400000010ff */
[----:B------:R-:W-:Y:S02]  /*201a0*/  F2FP.BF16.F32.PACK_AB R9, R51, R53 ;  /* 0x000000353309723e */ /* 0x000fe400000010ff */
[----:B------:R-:W-:-:S02]  /*201b0*/  F2FP.BF16.F32.PACK_AB R10, R75, R77 ;  /* 0x0000004d4b0a723e */ /* 0x000fc400000010ff */
[----:B------:R-:W-:Y:S01]  /*201c0*/  F2FP.BF16.F32.PACK_AB R11, R52, R54 ;  /* 0x00000036340b723e */ /* 0x000fe200000010ff */
[----:B------:R0:W-:Y:S01]  /*201d0*/  STSM.16.M88.4 [R107], R4 ;  /* 0x000000046b007844 */ /* 0x0001e20000000200 */
        /* <DEDUP_REMOVED lines=10> */
[----:B------:R-:W-:Y:S02]  /*20280*/  F2FP.BF16.F32.PACK_AB R28, R38, R40 ;  /* 0x00000028261c723e */ /* 0x000fe400000010ff */
[----:B------:R-:W-:Y:S01]  /*20290*/  F2FP.BF16.F32.PACK_AB R29, R69, R71 ;  /* 0x00000047451d723e */ /* 0x000fe200000010ff */
[----:B------:R-:W-:Y:S01]  /*202a0*/  STSM.16.M88.4 [R106], R24 ;  /* 0x000000186a007844 */ /* 0x000fe20000000200 */
[----:B------:R-:W-:-:S02]  /*202b0*/  F2FP.BF16.F32.PACK_AB R30, R39, R41 ;  /* 0x00000029271e723e */ /* 0x000fc400000010ff */
[----:B------:R-:W-:Y:S02]  /*202c0*/  F2FP.BF16.F32.PACK_AB R31, R70, R72 ;  /* 0x00000048461f723e */ /* 0x000fe400000010ff */
[----:B------:R-:W-:Y:S02]  /*202d0*/  F2FP.BF16.F32.PACK_AB R32, R42, R44 ;  /* 0x0000002c2a20723e */ /* 0x000fe400000010ff */
[----:B------:R-:W-:Y:S01]  /*202e0*/  F2FP.BF16.F32.PACK_AB R33, R73, R87 ;  /* 0x000000574921723e */ /* 0x000fe200000010ff */
[----:B------:R-:W-:Y:S01]  /*202f0*/  STSM.16.M88.4 [R100], R28 ;  /* 0x0000001c64007844 */ /* 0x000fe20000000200 */
[----:B------:R-:W-:Y:S02]  /*20300*/  F2FP.BF16.F32.PACK_AB R34, R43, R45 ;  /* 0x0000002d2b22723e */ /* 0x000fe400000010ff */
[----:B------:R-:W-:Y:S02]  /*20310*/  F2FP.BF16.F32.PACK_AB R35, R86, R90 ;  /* 0x0000005a5623723e */ /* 0x000fe400000010ff */
[----:B0-----:R-:W-:-:S02]  /*20320*/  F2FP.BF16.F32.PACK_AB R4, R46, R48 ;  /* 0x000000302e04723e */ /* 0x001fc400000010ff */
[----:B------:R-:W-:Y:S01]  /*20330*/  F2FP.BF16.F32.PACK_AB R5, R91, R93 ;  /* 0x0000005d5b05723e */ /* 0x000fe200000010ff */
[----:B------:R0:W-:Y:S01]  /*20340*/  STSM.16.M88.4 [R101], R32 ;  /* 0x0000002065007844 */ /* 0x0001e20000000200 */
[----:B------:R-:W-:Y:S02]  /*20350*/  F2FP.BF16.F32.PACK_AB R6, R47, R79 ;  /* 0x0000004f2f06723e */ /* 0x000fe400000010ff */
[----:B------:R-:W-:Y:S02]  /*20360*/  F2FP.BF16.F32.PACK_AB R7, R92, R94 ;  /* 0x0000005e5c07723e */ /* 0x000fe400000010ff */
[----:B-1----:R-:W-:Y:S02]  /*20370*/  F2FP.BF16.F32.PACK_AB R8, R80, R82 ;  /* 0x000000525008723e */ /* 0x002fe400000010ff */
[----:B------:R-:W-:Y:S01]  /*20380*/  F2FP.BF16.F32.PACK_AB R10, R81, R83 ;  /* 0x00000053510a723e */ /* 0x000fe200000010ff */
[----:B------:R1:W-:Y:S01]  /*20390*/  STSM.16.M88.4 [R102], R4 ;  /* 0x0000000466007844 */ /* 0x0003e20000000200 */
[----:B------:R-:W-:-:S02]  /*203a0*/  F2FP.BF16.F32.PACK_AB R9, R61, R60 ;  /* 0x0000003c3d09723e */ /* 0x000fc400000010ff */
[----:B------:R-:W-:Y:S02]  /*203b0*/  F2FP.BF16.F32.PACK_AB R11, R63, R62 ;  /* 0x0000003e3f0b723e */ /* 0x000fe400000010ff */
[----:B------:R-:W-:Y:S02]  /*203c0*/  ISETP.NE.U32.AND P3, PT, RZ, UR6, PT ;  /* 0x00000006ff007c0c */ /* 0x000fe4000bf65070 */
[----:B------:R-:W-:Y:S01]  /*203d0*/  ISETP.NE.U32.AND P0, PT, RZ, UR4, PT ;  /* 0x00000004ff007c0c */ /* 0x000fe2000bf05070 */
[----:B------:R3:W-:Y:S01]  /*203e0*/  STSM.16.M88.4 [R103], R8 ;  /* 0x0000000867007844 */ /* 0x0007e20000000200 */
[----:B------:R-:W-:Y:S01]  /*203f0*/  BAR.SYNC.DEFER_BLOCKING 0x1, 0x100 ;  /* 0x0044000000007b1d */ /* 0x000fe20000010000 */
[----:B------:R-:W-:Y:S02]  /*20400*/  ISETP.NE.AND.EX P3, PT, RZ, UR7, PT, P3 ;  /* 0x00000007ff007c0c */ /* 0x000fe4000bf65330 */
[----:B--2---:R-:W-:Y:S02]  /*20410*/  IADD3 R12, P1, R220, UR4, RZ ;  /* 0x00000004dc0c7c10 */ /* 0x004fe4000ff3e0ff */
[----:B------:R-:W-:-:S03]  /*20420*/  ISETP.NE.AND.EX P0, PT, RZ, UR5, PT, P0 ;  /* 0x00000005ff007c0c */ /* 0x000fc6000bf05300 */
[----:B0-----:R-:W0:Y:S01]  /*20430*/  LDC R101, c[0x0][0xbe8] ;  /* 0x0002fa00ff657b82 */ /* 0x001e220000000800 */
[----:B------:R-:W-:-:S05]  /*20440*/  IADD3.X R13, R221, UR5, RZ, P1, !PT ;  /* 0x00000005dd0d7c10 */ /* 0x000fca0008ffe4ff */
[----:B------:R-:W-:Y:S01]  /*20450*/  @P3 IADD3 R220, P1, R220, UR6, RZ ;  /* 0x00000006dcdc3c10 */ /* 0x000fe2000ff3e0ff */
[----:B------:R-:W-:Y:S02]  /*20460*/  ULDC UR6, c[0x0][0xa88] ;  /* 0x0002a20000067ab9 */ /* 0x000fe40000000800 */
[----:B------:R-:W-:Y:S01]  /*20470*/  IMAD.U32 R100, RZ, RZ, UR6 ;  /* 0x00000006ff647e24 */ /* 0x000fe2000f8e00ff */
[----:B------:R-:W-:Y:S01]  /*20480*/  @P3 IADD3.X R221, R221, UR7, RZ, P1, !PT ;  /* 0x00000007dddd3c10 */ /* 0x000fe20008ffe4ff */
[----:B------:R2:W5:Y:S04]  /*20490*/  @P0 LDG.E R97, desc[UR50][R12.64] ;  /* 0x000000320c610981 */ /* 0x000568000c1e1900 */
[----:B------:R2:W5:Y:S01]  /*204a0*/  @P3 LDG.E R100, desc[UR50][R220.64] ;  /* 0x00000032dc643981 */ /* 0x000562000c1e1900 */
[----:B-1----:R-:W-:Y:S01]  /*204b0*/  IMAD.MOV.U32 R4, RZ, RZ, 0x9b8 ;  /* 0x000009b8ff047424 */ /* 0x002fe200078e00ff */
[----:B------:R-:W-:-:S02]  /*204c0*/  ISETP.GT.AND P2, PT, R219, 0x1, PT ;  /* 0x00000001db00780c */ /* 0x000fc40003f44270 */
[----:B0-----:R-:W-:Y:S02]  /*204d0*/  ISETP.NE.AND P1, PT, R101, 0x1, PT ;  /* 0x000000016500780c */ /* 0x001fe40003f25270 */
[----:B------:R-:W-:-:S04]  /*204e0*/  SEL R4, R4, 0x978, P2 ;  /* 0x0000097804047807 */ /* 0x000fc80001000000 */
[----:B---3--:R2:W0:Y:S08]  /*204f0*/  LDC.64 R10, c[0x0][R4+0x220] ;  /* 0x00008800040a7b82 */ /* 0x0084300000000a00 */
[----:B------:R2:W1:Y:S08]  /*20500*/  LDC.64 R14, c[0x0][R4+0x218] ;  /* 0x00008600040e7b82 */ /* 0x0004700000000a00 */
[----:B------:R2:W3:Y:S01]  /*20510*/  LDC.64 R8, c[0x0][R4+0x228] ;  /* 0x00008a0004087b82 */ /* 0x0004e20000000a00 */
[----:B------:R-:W-:Y:S05]  /*20520*/  @P3 BRA `(.L_x_605) ;  /* 0x0000000000103947 */ /* 0x000fea0003800000 */
[----:B------:R-:W-:Y:S05]  /*20530*/  @!P0 BRA `(.L_x_605) ;  /* 0x00000000000c8947 */ /* 0x000fea0003800000 */
[----:B------:R-:W4:Y:S04]  /*20540*/  LDG.E R5, desc[UR50][R12.64] ;  /* 0x000000320c057981 */ /* 0x000f28000c1e1900 */
[----:B-----5:R-:W4:Y:S02]  /*20550*/  LDG.E R100, desc[UR50][R12.64+0x4] ;  /* 0x000004320c647981 */ /* 0x020f24000c1e1900 */
[----:B----4-:R-:W-:-:S07]  /*20560*/  IMAD.IADD R100, R100, 0x1, -R5 ;  /* 0x0000000164647824 */ /* 0x010fce00078e0a05 */
.L_x_605:
[----:B------:R-:W4:Y:S01]  /*20570*/  LDL R24, [R1+0x50] ;  /* 0x0000500001187983 */ /* 0x000f220000100800 */
[----:B--2---:R-:W2:Y:S01]  /*20580*/  LDC.64 R4, c[0x0][R4+0x210] ;  /* 0x0000840004047b82 */ /* 0x004ea20000000a00 */
[----:B------:R-:W-:Y:S01]  /*20590*/  ISETP.NE.U32.AND P0, PT, RZ, UR4, PT ;  /* 0x00000004ff007c0c */ /* 0x000fe2000bf05070 */
[-C--:B-1----:R-:W-:Y:S01]  /*205a0*/  IMAD R27, R15, R169.reuse, RZ ;  /* 0x000000a90f1b7224 */ /* 0x082fe200078e02ff */
[----:B------:R-:W2:Y:S01]  /*205b0*/  LDL R28, [R1+0x48] ;  /* 0x00004800011c7983 */ /* 0x000ea20000100800 */
[----:B------:R-:W-:Y:S01]  /*205c0*/  IMAD.WIDE.U32 R14, R14, R169, RZ ;  /* 0x000000a90e0e7225 */ /* 0x000fe200078e00ff */
[----:B------:R-:W-:-:S03]  /*205d0*/  ISETP.NE.AND.EX P0, PT, RZ, UR5, PT, P0 ;  /* 0x00000005ff007c0c */ /* 0x000fc6000bf05300 */
[----:B------:R-:W1:Y:S01]  /*205e0*/  @P1 LDC R12, c[0x0][0xbec] ;  /* 0x0002fb00ff0c1b82 */ /* 0x000e620000000800 */
[----:B------:R-:W-:-:S07]  /*205f0*/  SEL R13, R214, RZ, !P0 ;  /* 0x000000ffd60d7207 */ /* 0x000fce0004000000 */
[----:B------:R-:W1:Y:S08]  /*20600*/  @P1 LDC R31, c[0x0][0xbf0] ;  /* 0x0002fc00ff1f1b82 */ /* 0x000e700000000800 */
[----:B------:R-:W1:Y:S01]  /*20610*/  LDC.64 R6, c[0x0][0xba8] ;  /* 0x0002ea00ff067b82 */ /* 0x000e620000000a00 */
[----:B------:R-:W1:Y:S01]  /*20620*/  S2R R26, SR_TID.X ;  /* 0x00000000001a7919 */ /* 0x000e620000002100 */
[----:B------:R-:W-:Y:S01]  /*20630*/  SEL R25, R222, RZ, !P0 ;  /* 0x000000ffde197207 */ /* 0x000fe20004000000 */
[----:B0-----:R-:W-:-:S04]  /*20640*/  IMAD R11, R11, R13, RZ ;  /* 0x0000000d0b0b7224 */ /* 0x001fc800078e02ff */
[C---:B------:R-:W-:Y:S02]  /*20650*/  IMAD R29, R10.reuse, R25, R11 ;  /* 0x000000190a1d7224 */ /* 0x040fe400078e020b */
[----:B------:R-:W-:Y:S01]  /*20660*/  IMAD.WIDE.U32 R10, R10, R13, RZ ;  /* 0x0000000d0a0a7225 */ /* 0x000fe200078e00ff */
[----:B------:R-:W-:-:S03]  /*20670*/  SEL R25, R226, RZ, P2 ;  /* 0x000000ffe2197207 */ /* 0x000fc60001000000 */
[----:B------:R-:W-:Y:S02]  /*20680*/  IMAD.IADD R29, R11, 0x1, R29 ;  /* 0x000000010b1d7824 */ /* 0x000fe400078e021d */
[----:B------:R-:W-:Y:S01]  /*20690*/  IMAD.IADD R27, R15, 0x1, R27 ;  /* 0x000000010f1b7824 */ /* 0x000fe200078e021b */
[--C-:B-----5:R-:W-:Y:S01]  /*206a0*/  IADD3 R14, P0, P3, R10, R14, R97.reuse ;  /* 0x0000000e0a0e7210 */ /* 0x120fe20007b1e061 */
[-C--:B---3--:R-:W-:Y:S01]  /*206b0*/  IMAD R15, R9, R25.reuse, RZ ;  /* 0x00000019090f7224 */ /* 0x088fe200078e02ff */
[----:B------:R-:W-:Y:S01]  /*206c0*/  SHF.R.S32.HI R10, RZ, 0x1f, R97 ;  /* 0x0000001fff0a7819 */ /* 0x000fe20000011461 */
[----:B------:R-:W-:Y:S01]  /*206d0*/  IMAD.WIDE.U32 R8, R8, R25, RZ ;  /* 0x0000001908087225 */ /* 0x000fe200078e00ff */
[----:B-1----:R-:W0:Y:S04]  /*206e0*/  @!P2 LDC R6, c[0x0][0xb50] ;  /* 0x0002d400ff06ab82 */ /* 0x002e280000000800 */
[----:B------:R-:W-:-:S04]  /*206f0*/  IADD3 R15, R9, R15, RZ ;  /* 0x0000000f090f7210 */ /* 0x000fc80007ffe0ff */
[----:B------:R-:W1:Y:S01]  /*20700*/  @!P2 LDC R7, c[0x0][0xb54] ;  /* 0x0002d500ff07ab82 */ /* 0x000e620000000800 */
[----:B------:R-:W-:-:S05]  /*20710*/  VIADD R30, R26, 0xffffff80 ;  /* 0xffffff801a1e7836 */ /* 0x000fca0000000000 */
[----:B------:R-:W-:-:S04]  /*20720*/  SHF.R.S32.HI R26, RZ, 0x1f, R30 ;  /* 0x0000001fff1a7819 */ /* 0x000fc8000001141e */
[----:B------:R-:W-:-:S04]  /*20730*/  LEA.HI R26, R26, R30, RZ, 0x7 ;  /* 0x0000001e1a1a7211 */ /* 0x000fc800078f38ff */
[----:B------:R-:W-:Y:S01]  /*20740*/  LOP3.LUT R26, R26, 0xffffff80, RZ, 0xc0, !PT ;  /* 0xffffff801a1a7812 */ /* 0x000fe200078ec0ff */
[----:B------:R-:W-:-:S04]  /*20750*/  IMAD R100, R100, R101, RZ ;  /* 0x0000006564647224 */ /* 0x000fc800078e02ff */
[----:B------:R-:W-:Y:S01]  /*20760*/  IMAD.IADD R26, R30, 0x1, -R26 ;  /* 0x000000011e1a7824 */ /* 0x000fe200078e0a1a */
[----:B----4-:R-:W-:-:S05]  /*20770*/  LEA R33, R223, R24, 0x7 ;  /* 0x00000018df217211 */ /* 0x010fca00078e38ff */
[----:B------:R-:W-:-:S04]  /*20780*/  @P1 IMAD.HI.U32 R12, R33, R12, RZ ;  /* 0x0000000c210c1227 */ /* 0x000fc800078e00ff */
[----:B------:R-:W-:Y:S01]  /*20790*/  IMAD.MOV.U32 R11, RZ, RZ, R33 ;  /* 0x000000ffff0b7224 */ /* 0x000fe200078e0021 */
[----:B------:R-:W-:Y:S02]  /*207a0*/  @P1 SHF.R.U32.HI R11, RZ, R31, R12 ;  /* 0x0000001fff0b1219 */ /* 0x000fe4000001160c */
[----:B------:R-:W-:-:S03]  /*207b0*/  IADD3.X R12, R29, R27, R10, P0, P3 ;  /* 0x0000001b1d0c7210 */ /* 0x000fc600007e640a */
[--C-:B------:R-:W-:Y:S01]  /*207c0*/  IMAD.MOV R24, RZ, RZ, -R11.reuse ;  /* 0x000000ffff187224 */ /* 0x100fe200078e0a0b */
[----:B------:R-:W-:Y:S02]  /*207d0*/  IADD3 R8, P0, P3, R11, R14, R8 ;  /* 0x0000000e0b087210 */ /* 0x000fe40007b1e008 */
[----:B------:R-:W-:Y:S01]  /*207e0*/  SHF.R.S32.HI R9, RZ, 0x1f, R11 ;  /* 0x0000001fff097819 */ /* 0x000fe2000001140b */
[----:B------:R-:W-:-:S03]  /*207f0*/  IMAD R11, R101, R24, R33 ;  /* 0x00000018650b7224 */ /* 0x000fc600078e0221 */
[----:B------:R-:W-:Y:S01]  /*20800*/  IADD3.X R9, R9, R12, R15, P0, P3 ;  /* 0x0000000c09097210 */ /* 0x000fe200007e640f */
[-C--:B--2---:R-:W-:Y:S01]  /*20810*/  IMAD R5, R5, R11.reuse, RZ ;  /* 0x0000000b05057224 */ /* 0x084fe200078e02ff */
[----:B------:R-:W-:Y:S01]  /*20820*/  SHF.R.S32.HI R15, RZ, 0x1f, R11 ;  /* 0x0000001fff0f7819 */ /* 0x000fe2000001140b */
[----:B------:R-:W-:-:S04]  /*20830*/  IMAD.WIDE.U32 R8, R4, R11, R8 ;  /* 0x0000000b04087225 */ /* 0x000fc800078e0008 */
[----:B------:R-:W-:-:S04]  /*20840*/  IMAD R5, R4, R15, R5 ;  /* 0x0000000f04057224 */ /* 0x000fc800078e0205 */
[----:B------:R-:W-:Y:S01]  /*20850*/  IMAD.IADD R4, R9, 0x1, R5 ;  /* 0x0000000109047824 */ /* 0x000fe200078e0205 */
[----:B0-----:R-:W-:-:S04]  /*20860*/  LEA R9, P0, R8, R6, 0x2 ;  /* 0x0000000608097211 */ /* 0x001fc800078010ff */
[----:B-1----:R-:W-:Y:S01]  /*20870*/  LEA.HI.X R8, R8, R7, R4, 0x2, P0 ;  /* 0x0000000708087211 */ /* 0x002fe200000f1404 */
[----:B------:R-:W-:Y:S01]  /*20880*/  SHFL.IDX PT, R6, R9, 0x1, 0x1c1f ;  /* 0x003c1f0009067f89 */ /* 0x000fe200000e0000 */
[----:B------:R-:W-:-:S03]  /*20890*/  IMAD R35, R223, 0x80, R28 ;  /* 0x00000080df237824 */ /* 0x000fc600078e021c */
[----:B------:R-:W-:Y:S04]  /*208a0*/  SHFL.IDX PT, R4, R9, RZ, 0x1c1f ;  /* 0x001c1fff09047589 */ /* 0x000fe800000e0000 */
[----:B------:R-:W0:Y:S04]  /*208b0*/  SHFL.IDX PT, R5, R8, RZ, 0x1c1f ;  /* 0x001c1fff08057589 */ /* 0x000e2800000e0000 */
[----:B------:R-:W1:Y:S01]  /*208c0*/  SHFL.IDX PT, R7, R8, 0x1, 0x1c1f ;  /* 0x003c1f0008077f89 */ /* 0x000e6200000e0000 */
[----:B------:R-:W-:Y:S02]  /*208d0*/  LOP3.LUT P0, RZ, R26, 0x3, RZ, 0xc0, !PT ;  /* 0x000000031aff7812 */ /* 0x000fe4000780c0ff */
[----:B------:R-:W-:-:S02]  /*208e0*/  IADD3 R27, R35, 0x8, RZ ;  /* 0x00000008231b7810 */ /* 0x000fc40007ffe0ff */
[-C--:B------:R-:W-:Y:S02]  /*208f0*/  ISETP.GE.OR P3, PT, R35, R100.reuse, P0 ;  /* 0x000000642300720c */ /* 0x080fe40000766670 */
[----:B------:R-:W-:-:S11]  /*20900*/  ISETP.GE.OR P0, PT, R27, R100, P0 ;  /* 0x000000641b00720c */ /* 0x000fd60000706670 */
[----:B0-----:R0:W-:Y:S04]  /*20910*/  @!P3 ST.E desc[UR50][R4.64], R88 ;  /* 0x000000580400b985 */ /* 0x0011e8000c101932 */
[----:B-1----:R0:W-:Y:S01]  /*20920*/  @!P0 ST.E desc[UR50][R6.64], R89 ;  /* 0x0000005906008985 */ /* 0x0021e2000c101932 */
[----:B------:R-:W-:Y:S05]  /*20930*/  @P2 BRA `(.L_x_606) ;  /* 0x0000000800c02947 */ /* 0x000fea0003800000 */
[----:B------:R-:W1:Y:S01]  /*20940*/  S2R R26, SR_TID.X ;  /* 0x00000000001a7919 */ /* 0x000e620000002100 */
[----:B------:R-:W-:Y:S01]  /*20950*/  IMAD.SHL.U32 R9, R217, 0x8, RZ ;  /* 0x00000008d9097824 */ /* 0x000fe200078e00ff */
[----:B------:R-:W2:Y:S01]  /*20960*/  @P1 LDC R15, c[0x0][0xbec] ;  /* 0x0002fb00ff0f1b82 */ /* 0x000ea20000000800 */
[----:B------:R-:W-:-:S07]  /*20970*/  ULDC.64 UR4, c[0x0][0xaa0] ;  /* 0x0002a80000047ab9 */ /* 0x000fce0000000a00 */
[----:B------:R-:W3:Y:S01]  /*20980*/  @P1 LDC R21, c[0x0][0xbf0] ;  /* 0x0002fc00ff151b82 */ /* 0x000ee20000000800 */
[----:B-1----:R-:W-:-:S05]  /*20990*/  VIADD R26, R26, 0xffffff80 ;  /* 0xffffff801a1a7836 */ /* 0x002fca0000000000 */
[----:B------:R-:W-:-:S04]  /*209a0*/  SHF.R.S32.HI R102, RZ, 0x1f, R26 ;  /* 0x0000001fff667819 */ /* 0x000fc8000001141a */
[----:B------:R-:W-:-:S04]  /*209b0*/  LEA.HI R102, R102, R26, RZ, 0x3 ;  /* 0x0000001a66667211 */ /* 0x000fc800078f18ff */
[----:B------:R-:W-:-:S05]  /*209c0*/  SHF.R.S32.HI R102, RZ, 0x3, R102 ;  /* 0x00000003ff667819 */ /* 0x000fca0000011466 */
[----:B------:R-:W-:-:S04]  /*209d0*/  IMAD R3, R102, 0x40, R9 ;  /* 0x0000004066037824 */ /* 0x000fc800078e0209 */
[----:B------:R-:W-:-:S03]  /*209e0*/  IMAD.WIDE R58, R3, 0x2, R58 ;  /* 0x00000002033a7825 */ /* 0x000fc600078e023a */
[C---:B------:R-:W-:Y:S02]  /*209f0*/  IADD3 R29, P0, R58.reuse, 0x2000, RZ ;  /* 0x000020003a1d7810 */ /* 0x040fe40007f1e0ff */
[----:B------:R-:W-:Y:S02]  /*20a00*/  IADD3 R25, P5, R58, 0x1000, RZ ;  /* 0x000010003a197810 */ /* 0x000fe40007fbe0ff */
[----:B------:R-:W-:Y:S02]  /*20a10*/  LOP3.LUT R28, R29, 0x380, RZ, 0xc0, !PT ;  /* 0x000003801d1c7812 */ /* 0x000fe400078ec0ff */
[----:B------:R-:W-:Y:S02]  /*20a20*/  LOP3.LUT R24, R25, 0x380, RZ, 0xc0, !PT ;  /* 0x0000038019187812 */ /* 0x000fe400078ec0ff */
[----:B------:R-:W-:Y:S01]  /*20a30*/  SHF.R.U64 R28, R28, 0x3, RZ ;  /* 0x000000031c1c7819 */ /* 0x000fe200000012ff */
[----:B------:R-:W-:Y:S01]  /*20a40*/  IMAD R10, R10, UR4, RZ ;  /* 0x000000040a0a7c24 */ /* 0x000fe2000f8e02ff */
[----:B------:R-:W-:-:S02]  /*20a50*/  SHF.R.U64 R24, R24, 0x3, RZ ;  /* 0x0000000318187819 */ /* 0x000fc400000012ff */
[----:B------:R-:W-:Y:S02]  /*20a60*/  LOP3.LUT R28, R28, R29, RZ, 0x3c, !PT ;  /* 0x0000001d1c1c7212 */ /* 0x000fe400078e3cff */
[----:B------:R-:W-:Y:S02]  /*20a70*/  IADD3.X R29, RZ, R59, RZ, P0, !PT ;  /* 0x0000003bff1d7210 */ /* 0x000fe400007fe4ff */
[----:B------:R-:W-:Y:S01]  /*20a80*/  IADD3 R3, P0, R58, 0x7000, RZ ;  /* 0x000070003a037810 */ /* 0x000fe20007f1e0ff */
[----:B------:R-:W-:Y:S01]  /*20a90*/  IMAD R11, R97, UR5, R10 ;  /* 0x00000005610b7c24 */ /* 0x000fe2000f8e020a */
[----:B------:R-:W-:Y:S01]  /*20aa0*/  LOP3.LUT R24, R24, R25, RZ, 0x3c, !PT ;  /* 0x0000001918187212 */ /* 0x000fe200078e3cff */
[----:B------:R-:W-:Y:S01]  /*20ab0*/  IMAD.X R25, RZ, RZ, R59, P5 ;  /* 0x000000ffff197224 */ /* 0x000fe200028e063b */
[----:B------:R-:W-:Y:S01]  /*20ac0*/  LOP3.LUT R0, R3, 0x380, RZ, 0xc0, !PT ;  /* 0x0000038003007812 */ /* 0x000fe200078ec0ff */
[----:B------:R-:W5:Y:S01]  /*20ad0*/  LD.E.128 R28, desc[UR50][R28.64] ;  /* 0x000000321c1c7980 */ /* 0x000f62000c101d00 */
[----:B------:R-:W-:-:S02]  /*20ae0*/  IADD3 R33, P2, R58, 0x3000, RZ ;  /* 0x000030003a217810 */ /* 0x000fc40007f5e0ff */
[----:B------:R-:W-:Y:S01]  /*20af0*/  SHF.R.U64 R0, R0, 0x3, RZ ;  /* 0x0000000300007819 */ /* 0x000fe200000012ff */
[----:B------:R-:W5:Y:S01]  /*20b00*/  LD.E.128 R24, desc[UR50][R24.64] ;  /* 0x0000003218187980 */ /* 0x000f62000c101d00 */
[----:B------:R-:W-:Y:S02]  /*20b10*/  IADD3 R37, P3, R58, 0x4000, RZ ;  /* 0x000040003a257810 */ /* 0x000fe40007f7e0ff */
[----:B------:R-:W-:Y:S01]  /*20b20*/  LOP3.LUT R48, R0, R3, RZ, 0x3c, !PT ;  /* 0x0000000300307212 */ /* 0x000fe200078e3cff */
[----:B------:R-:W-:Y:S01]  /*20b30*/  IMAD.WIDE.U32 R2, R97, UR4, RZ ;  /* 0x0000000461027c25 */ /* 0x000fe2000f8e00ff */
[C---:B------:R-:W-:Y:S01]  /*20b40*/  IADD3 R41, P4, R58.reuse, 0x5000, RZ ;  /* 0x000050003a297810 */ /* 0x040fe20007f9e0ff */
[----:B------:R-:W-:Y:S01]  /*20b50*/  ULDC.64 UR4, c[0x0][0xae8] ;  /* 0x0002ba0000047ab9 */ /* 0x000fe20000000a00 */
[----:B------:R-:W-:Y:S01]  /*20b60*/  IADD3 R45, P5, R58, 0x6000, RZ ;  /* 0x000060003a2d7810 */ /* 0x000fe20007fbe0ff */
[----:B------:R-:W-:Y:S01]  /*20b70*/  IMAD R0, R217, 0x20, R102 ;  /* 0x00000020d9007824 */ /* 0x000fe200078e0266 */
[----:B------:R-:W-:Y:S01]  /*20b80*/  LOP3.LUT R32, R33, 0x380, RZ, 0xc0, !PT ;  /* 0x0000038021207812 */ /* 0x000fe200078ec0ff */
[----:B------:R-:W-:Y:S01]  /*20b90*/  IMAD.IADD R3, R3, 0x1, R11 ;  /* 0x0000000103037824 */ /* 0x000fe200078e020b */
[----:B------:R-:W-:Y:S01]  /*20ba0*/  LOP3.LUT R36, R37, 0x380, RZ, 0xc0, !PT ;  /* 0x0000038025247812 */ /* 0x000fe200078ec0ff */
[----:B------:R-:W-:Y:S01]  /*20bb0*/  IMAD R10, R223, 0x80, R0 ;  /* 0x00000080df0a7824 */ /* 0x000fe200078e0200 */
[----:B------:R-:W-:Y:S01]  /*20bc0*/  LOP3.LUT R40, R41, 0x380, RZ, 0xc0, !PT ;  /* 0x0000038029287812 */ /* 0x000fe200078ec0ff */
[----:B------:R-:W-:Y:S01]  /*20bd0*/  IMAD.WIDE.U32 R2, R169, UR4, R2 ;  /* 0x00000004a9027c25 */ /* 0x000fe2000f8e0002 */
[----:B------:R-:W-:-:S02]  /*20be0*/  LOP3.LUT R44, R45, 0x380, RZ, 0xc0, !PT ;  /* 0x000003802d2c7812 */ /* 0x000fc400078ec0ff */
[----:B0-----:R-:W-:Y:S01]  /*20bf0*/  LOP3.LUT R5, R58, 0x380, RZ, 0xc0, !PT ;  /* 0x000003803a057812 */ /* 0x001fe200078ec0ff */
[----:B--2---:R-:W-:Y:S01]  /*20c00*/  @P1 IMAD.HI.U32 R0, R10, R15, RZ ;  /* 0x0000000f0a001227 */ /* 0x004fe200078e00ff */
[----:B------:R-:W-:Y:S02]  /*20c10*/  SHF.R.S32.HI R8, RZ, 0x1f, R13 ;  /* 0x0000001fff087819 */ /* 0x000fe4000001140d */
[----:B------:R-:W-:Y:S01]  /*20c20*/  SHF.R.U64 R32, R32, 0x3, RZ ;  /* 0x0000000320207819 */ /* 0x000fe200000012ff */
[----:B------:R-:W-:Y:S01]  /*20c30*/  IMAD R3, R169, UR5, R3 ;  /* 0x00000005a9037c24 */ /* 0x000fe2000f8e0203 */
[----:B------:R-:W-:Y:S01]  /*20c40*/  SHF.R.U64 R36, R36, 0x3, RZ ;  /* 0x0000000324247819 */ /* 0x000fe200000012ff */
[----:B------:R-:W-:Y:S01]  /*20c50*/  ULDC.64 UR4, c[0x0][0xaf0] ;  /* 0x0002bc0000047ab9 */ /* 0x000fe20000000a00 */
[----:B------:R-:W-:Y:S02]  /*20c60*/  SHF.R.U64 R40, R40, 0x3, RZ ;  /* 0x0000000328287819 */ /* 0x000fe400000012ff */
[----:B------:R-:W-:Y:S01]  /*20c70*/  SHF.R.U64 R44, R44, 0x3, RZ ;  /* 0x000000032c2c7819 */ /* 0x000fe200000012ff */
[----:B------:R-:W-:Y:S01]  /*20c80*/  IMAD.MOV.U32 R11, RZ, RZ, R10 ;  /* 0x000000ffff0b7224 */ /* 0x000fe200078e000a */
[----:B------:R-:W-:Y:S01]  /*20c90*/  SHF.R.U64 R5, R5, 0x3, RZ ;  /* 0x0000000305057819 */ /* 0x000fe200000012ff */
[----:B------:R-:W-:Y:S01]  /*20ca0*/  IMAD R8, R8, UR4, RZ ;  /* 0x0000000408087c24 */ /* 0x000fe2000f8e02ff */
        /* <DEDUP_REMOVED lines=8> */
[----:B---3--:R-:W-:-:S02]  /*20d30*/  @P1 SHF.R.U32.HI R11, RZ, R21, R0 ;  /* 0x00000015ff0b1219 */ /* 0x008fc40000011600 */
[----:B------:R-:W-:Y:S01]  /*20d40*/  IADD3.X R49, RZ, R59, RZ, P0, !PT ;  /* 0x0000003bff317210 */ /* 0x000fe200007fe4ff */
[----:B------:R-:W-:Y:S01]  /*20d50*/  IMAD R15, R13, UR5, R8 ;  /* 0x000000050d0f7c24 */ /* 0x000fe2000f8e0208 */
[----:B------:R-:W-:Y:S01]  /*20d60*/  LOP3.LUT R58, R5, R58, RZ, 0x3c, !PT ;  /* 0x0000003a053a7212 */ /* 0x000fe200078e3cff */
[----:B------:R-:W5:Y:S01]  /*20d70*/  LD.E.128 R32, desc[UR50][R32.64] ;  /* 0x0000003220207980 */ /* 0x000f62000c101d00 */
[----:B------:R-:W-:Y:S01]  /*20d80*/  IADD3 R8, -R11, RZ, RZ ;  /* 0x000000ff0b087210 */ /* 0x000fe20007ffe1ff */
[----:B------:R-:W-:Y:S01]  /*20d90*/  IMAD.WIDE.U32 R2, R13, UR4, R2 ;  /* 0x000000040d027c25 */ /* 0x000fe2000f8e0002 */
[----:B------:R-:W-:Y:S01]  /*20da0*/  SHF.R.S32.HI R0, RZ, 0x1f, R11 ;  /* 0x0000001fff007819 */ /* 0x000fe2000001140b */
[----:B------:R0:W5:Y:S01]  /*20db0*/  LD.E.128 R4, desc[UR50][R58.64] ;  /* 0x000000323a047980 */ /* 0x000162000c101d00 */
[----:B------:R-:W-:Y:S01]  /*20dc0*/  ULDC.64 UR4, c[0x0][0xae0] ;  /* 0x0002b80000047ab9 */ /* 0x000fe20000000a00 */
[----:B------:R-:W-:Y:S02]  /*20dd0*/  IMAD R101, R101, R8, R10 ;  /* 0x0000000865657224 */ /* 0x000fe400078e020a */
[----:B------:R-:W5:Y:S04]  /*20de0*/  LD.E.128 R36, desc[UR50][R36.64] ;  /* 0x0000003224247980 */ /* 0x000f68000c101d00 */
[----:B------:R-:W5:Y:S04]  /*20df0*/  LD.E.128 R40, desc[UR50][R40.64] ;  /* 0x0000003228287980 */ /* 0x000f68000c101d00 */
[----:B------:R-:W5:Y:S04]  /*20e00*/  LD.E.128 R44, desc[UR50][R44.64] ;  /* 0x000000322c2c7980 */ /* 0x000f68000c101d00 */
[----:B------:R-:W5:Y:S01]  /*20e10*/  LD.E.128 R48, desc[UR50][R48.64] ;  /* 0x0000003230307980 */ /* 0x000f62000c101d00 */
[----:B------:R-:W-:Y:S01]  /*20e20*/  IMAD.IADD R3, R3, 0x1, R15 ;  /* 0x0000000103037824 */ /* 0x000fe200078e020f */
[----:B------:R-:W-:Y:S01]  /*20e30*/  @!PT LDS RZ, [RZ] ;  /* 0x00000000fffff984 */ /* 0x000fe20000000800 */
[----:B------:R-:W-:Y:S01]  /*20e40*/  @!PT LDS RZ, [RZ] ;  /* 0x00000000fffff984 */ /* 0x000fe20000000800 */
[----:B------:R-:W-:Y:S01]  /*20e50*/  @!PT LDS RZ, [RZ] ;  /* 0x00000000fffff984 */ /* 0x000fe20000000800 */
[----:B------:R-:W-:Y:S01]  /*20e60*/  @!PT LDS RZ, [RZ] ;  /* 0x00000000fffff984 */ /* 0x000fe20000000800 */
[----:B------:R1:W-:Y:S06]  /*20e70*/  MEMBAR.ALL.CTA ;  /* 0x0000000000007992 */ /* 0x0003ec0000008000 */
[----:B-1----:R-:W1:Y:S01]  /*20e80*/  FENCE.VIEW.ASYNC.S ;  /* 0x00000000000073c6 */ /* 0x002e620000000000 */
[----:B------:R-:W-:Y:S01]  /*20e90*/  IMAD R10, R0, UR4, RZ ;  /* 0x00000004000a7c24 */ /* 0x000fe2000f8e02ff */
[----:B------:R-:W-:Y:S01]  /*20ea0*/  SHF.R.S32.HI R8, RZ, 0x1f, R101 ;  /* 0x0000001fff087819 */ /* 0x000fe20000011465 */
[----:B------:R-:W-:-:S04]  /*20eb0*/  IMAD.WIDE.U32 R2, R11, UR4, R2 ;  /* 0x000000040b027c25 */ /* 0x000fc8000f8e0002 */
[----:B------:R-:W-:Y:S01]  /*20ec0*/  IMAD R13, R11, UR5, R10 ;  /* 0x000000050b0d7c24 */ /* 0x000fe2000f8e020a */
[----:B------:R-:W-:Y:S02]  /*20ed0*/  ULDC.64 UR4, c[0x0][0xad8] ;  /* 0x0002b60000047ab9 */ /* 0x000fe40000000a00 */
[----:B------:R-:W-:Y:S02]  /*20ee0*/  IMAD R8, R8, UR4, RZ ;  /* 0x0000000408087c24 */ /* 0x000fe4000f8e02ff */
[----:B------:R-:W-:Y:S02]  /*20ef0*/  IMAD.IADD R3, R3, 0x1, R13 ;  /* 0x0000000103037824 */ /* 0x000fe400078e020d */
[----:B------:R-:W-:Y:S02]  /*20f00*/  VIADD R0, R18, 0x29820 ;  /* 0x0002982012007836 */ /* 0x000fe40000000000 */
[C---:B------:R-:W-:Y:S02]  /*20f10*/  IMAD R13, R101.reuse, UR5, R8 ;  /* 0x00000005650d7c24 */ /* 0x040fe4000f8e0208 */
[----:B------:R-:W-:Y:S01]  /*20f20*/  IMAD.WIDE.U32 R10, R101, UR4, R2 ;  /* 0x00000004650a7c25 */ /* 0x000fe2000f8e0002 */
[----:B------:R-:W-:Y:S01]  /*20f30*/  ULDC.64 UR4, c[0x0][0xa80] ;  /* 0x0002a00000047ab9 */ /* 0x000fe20000000a00 */
[----:B------:R-:W-:-:S02]  /*20f40*/  PRMT R0, RZ, 0x654, R0 ;  /* 0x00000654ff007816 */ /* 0x000fc40000000000 */
[----:B------:R-:W-:Y:S01]  /*20f50*/  IMAD.IADD R3, R11, 0x1, R13 ;  /* 0x000000010b037824 */ /* 0x000fe200078e020d */
[C---:B------:R-:W-:Y:S01]  /*20f60*/  LEA R2, P0, R10.reuse, UR4, 0x1 ;  /* 0x000000040a027c11 */ /* 0x040fe2000f8008ff */
[----:B------:R-:W-:Y:S01]  /*20f70*/  UMOV UR4, 0xffffffff ;  /* 0xffffffff00047882 */ /* 0x000fe20000000000 */
[----:B------:R-:W-:Y:S01]  /*20f80*/  IADD3 R53, R9, 0x40, RZ ;  /* 0x0000004009357810 */ /* 0x000fe20007ffe0ff */
[----:B-1----:R0:W-:Y:S01]  /*20f90*/  SYNCS.ARRIVE.TRANS64.RED.A1T0 RZ, [R0+URZ], RZ ;  /* 0x000000ff00ff79a7 */ /* 0x0021e2000810043f */
[----:B------:R-:W-:Y:S02]  /*20fa0*/  LEA.HI.X R3, R10, UR5, R3, 0x1, P0 ;  /* 0x000000050a037c11 */ /* 0x000fe400080f0c03 */
[----:B------:R-:W-:Y:S02]  /*20fb0*/  SHF.R.S32.HI R8, RZ, 0x1f, R9 ;  /* 0x0000001fff087819 */ /* 0x000fe40000011409 */
[----:B------:R-:W-:Y:S01]  /*20fc0*/  SHF.R.S32.HI R20, RZ, 0x1f, R53 ;  /* 0x0000001fff147819 */ /* 0x000fe20000011435 */
[----:B------:R-:W-:Y:S06]  /*20fd0*/  BRA.DIV UR4, `(.L_x_607) ;  /* 0x000000d2049c7947 */ /* 0x000fec000b800000 */
[----:B0-----:R0:W1:Y:S04]  /*20fe0*/  SHFL.IDX PT, R0, R3, RZ, 0x181f ;  /* 0x00181fff03007589 */ /* 0x00106800000e0000 */
[----:B------:R0:W2:Y:S02]  /*20ff0*/  SHFL.IDX PT, R14, R2, RZ, 0x181f ;  /* 0x00181fff020e7589 */ /* 0x0000a400000e0000 */
.L_x_888:
[----:B------:R-:W-:Y:S01]  /*21000*/  IMAD R21, R223, 0x80, R102 ;  /* 0x00000080df157824 */ /* 0x000fe200078e0266 */
[----:B------:R-:W-:Y:S04]  /*21010*/  BSSY B1, `(.L_x_608) ;  /* 0x000000c000017945 */ /* 0x000fe80003800000 */
[----:B------:R-:W-:-:S13]  /*21020*/  ISETP.GE.AND P0, PT, R21, R100, PT ;  /* 0x000000641500720c */ /* 0x000fda0003f06270 */
[----:B------:R-:W-:Y:S05]  /*21030*/  @P0 BRA `(.L_x_609) ;  /* 0x0000000000240947 */ /* 0x000fea0003800000 */
[----:B------:R-:W-:Y:S02]  /*21040*/  ULDC UR4, c[0x0][0xac8] ;  /* 0x0002b20000047ab9 */ /* 0x000fe40000000800 */
[----:B------:R-:W-:Y:S02]  /*21050*/  ISETP.GE.AND P0, PT, R9, UR4, PT ;  /* 0x0000000409007c0c */ /* 0x000fe4000bf06270 */
[----:B------:R-:W-:-:S11]  /*21060*/  ISETP.GE.AND P1, PT, R53, UR4, PT ;  /* 0x0000000435007c0c */ /* 0x000fd6000bf26270 */
[-C--:B--2---:R-:W-:Y:S02]  /*21070*/  @!P0 LEA R10, P2, R9, R14.reuse, 0x1 ;  /* 0x0000000e090a8211 */ /* 0x084fe400078408ff */
[----:B------:R-:W-:Y:S02]  /*21080*/  @!P1 LEA R14, P3, R53, R14, 0x1 ;  /* 0x0000000e350e9211 */ /* 0x000fe400078608ff */
[-C--:B-1----:R-:W-:Y:S02]  /*21090*/  @!P0 LEA.HI.X R11, R9, R0.reuse, R8, 0x1, P2 ;  /* 0x00000000090b8211 */ /* 0x082fe400010f0c08 */
[----:B------:R-:W-:-:S03]  /*210a0*/  @!P1 LEA.HI.X R15, R53, R0, R20, 0x1, P3 ;  /* 0x00000000350f9211 */ /* 0x000fc600018f0c14 */
[----:B-----5:R3:W-:Y:S04]  /*210b0*/  @!P0 ST.E.128 desc[UR50][R10.64], R4 ;  /* 0x000000040a008985 */ /* 0x0207e8000c101d32 */
[----:B------:R3:W-:Y:S02]  /*210c0*/  @!P1 ST.E.128 desc[UR50][R14.64], R36 ;  /* 0x000000240e009985 */ /* 0x0007e4000c101d32 */
.L_x_609:
[----:B------:R-:W-:Y:S05]  /*210d0*/  BSYNC B1 ;  /* 0x0000000000017941 */ /* 0x000fea0003800000 */
.L_x_608:
[----:B------:R-:W-:-:S03]  /*210e0*/  UMOV UR4, 0xffffffff ;  /* 0xffffffff00047882 */ /* 0x000fc60000000000 */
[----:B------:R-:W-:Y:S05]  /*210f0*/  BRA.DIV UR4, `(.L_x_610) ;  /* 0x000000d204887947 */ /* 0x000fea000b800000 */
[----:B-1----:R1:W4:Y:S04]  /*21100*/  SHFL.IDX PT, R0, R3, 0x1, 0x181f ;  /* 0x00381f0003007f89 */ /* 0x00232800000e0000 */
[----:B--23--:R1:W2:Y:S02]  /*21110*/  SHFL.IDX PT, R14, R2, 0x1, 0x181f ;  /* 0x00381f00020e7f89 */ /* 0x00c2a400000e0000 */
.L_x_892:
[----:B-----5:R-:W-:Y:S01]  /*21120*/  VIADD R5, R21, 0x20 ;  /* 0x0000002015057836 */ /* 0x020fe20000000000 */
        /* <DEDUP_REMOVED lines=8> */
[-C--:B----4-:R-:W-:Y:S02]  /*211b0*/  @!P2 LEA.HI.X R5, R9, R0.reuse, R8, 0x1, P0 ;  /* 0x000000000905a211 */ /* 0x090fe400000f0c08 */
[----:B------:R-:W-:-:S03]  /*211c0*/  @!P3 LEA.HI.X R15, R53, R0, R20, 0x1, P1 ;  /* 0x00000000350fb211 */ /* 0x000fc600008f0c14 */
[----:B------:R3:W-:Y:S04]  /*211d0*/  @!P2 ST.E.128 desc[UR50][R4.64], R24 ;  /* 0x000000180400a985 */ /* 0x0007e8000c101d32 */
[----:B------:R3:W-:Y:S02]  /*211e0*/  @!P3 ST.E.128 desc[UR50][R14.64], R40 ;  /* 0x000000280e00b985 */ /* 0x0007e4000c101d32 */
.L_x_612:
[----:B------:R-:W-:Y:S05]  /*211f0*/  BSYNC B1 ;  /* 0x0000000000017941 */ /* 0x000fea0003800000 */
.L_x_611:
[----:B------:R-:W-:-:S03]  /*21200*/  UMOV UR4, 0xffffffff ;  /* 0xffffffff00047882 */ /* 0x000fc60000000000 */
[----:B------:R-:W-:Y:S05]  /*21210*/  BRA.DIV UR4, `(.L_x_613) ;  /* 0x000000d204887947 */ /* 0x000fea000b800000 */
[----:B----4-:R4:W0:Y:S04]  /*21220*/  SHFL.IDX PT, R0, R3, 0x2, 0x181f ;  /* 0x00581f0003007f89 */ /* 0x01082800000e0000 */
[----:B--23--:R4:W2:Y:S02]  /*21230*/  SHFL.IDX PT, R14, R2, 0x2, 0x181f ;  /* 0x00581f00020e7f89 */ /* 0x00c8a400000e0000 */
.L_x_896:
[----:B------:R-:W-:Y:S01]  /*21240*/  VIADD R5, R21, 0x40 ;  /* 0x0000004015057836 */ /* 0x000fe20000000000 */
        /* <DEDUP_REMOVED lines=8> */
[-C--:B0-----:R-:W-:Y:S02]  /*212d0*/  @!P2 LEA.HI.X R5, R9, R0.reuse, R8, 0x1, P0 ;  /* 0x000000000905a211 */ /* 0x081fe400000f0c08 */
[----:B------:R-:W-:-:S03]  /*212e0*/  @!P3 LEA.HI.X R15, R53, R0, R20, 0x1, P1 ;  /* 0x00000000350fb211 */ /* 0x000fc600008f0c14 */
[----:B------:R3:W-:Y:S04]  /*212f0*/  @!P2 ST.E.128 desc[UR50][R4.64], R28 ;  /* 0x0000001c0400a985 */ /* 0x0007e8000c101d32 */
[----:B------:R3:W-:Y:S02]  /*21300*/  @!P3 ST.E.128 desc[UR50][R14.64], R44 ;  /* 0x0000002c0e00b985 */ /* 0x0007e4000c101d32 */
.L_x_615:
[----:B------:R-:W-:Y:S05]  /*21310*/  BSYNC B1 ;  /* 0x0000000000017941 */ /* 0x000fea0003800000 */
.L_x_614:
[----:B------:R-:W-:-:S03]  /*21320*/  UMOV UR4, 0xffffffff ;  /* 0xffffffff00047882 */ /* 0x000fc60000000000 */
[----:B------:R-:W-:Y:S05]  /*21330*/  BRA.DIV UR4, `(.L_x_616) ;  /* 0x000000d204887947 */ /* 0x000fea000b800000 */
[----:B0-----:R0:W0:Y:S04]  /*21340*/  SHFL.IDX PT, R0, R3, 0x3, 0x181f ;  /* 0x00781f0003007f89 */ /* 0x00102800000e0000 */
[----:B--23--:R2:W3:Y:S02]  /*21350*/  SHFL.IDX PT, R14, R2, 0x3, 0x181f ;  /* 0x00781f00020e7f89 */ /* 0x00c4e400000e0000 */
.L_x_900:
[----:B01--4-:R-:W-:-:S05]  /*21360*/  VIADD R3, R21, 0x60 ;  /* 0x0000006015037836 */ /* 0x013fca0000000000 */
[----:B------:R-:W-:-:S13]  /*21370*/  ISETP.GE.AND P0, PT, R3, R100, PT ;  /* 0x000000640300720c */ /* 0x000fda0003f06270 */
[----:B------:R-:W-:Y:S05]  /*21380*/  @P0 BRA `(.L_x_617) ;  /* 0x0000001c00d00947 */ /* 0x000fea0003800000 */
[----:B------:R-:W-:Y:S02]  /*21390*/  ULDC UR4, c[0x0][0xac8] ;  /* 0x0002b20000047ab9 */ /* 0x000fe40000000800 */
[----:B------:R-:W-:-:S13]  /*213a0*/  ISETP.GE.AND P1, PT, R9, UR4, PT ;  /* 0x0000000409007c0c */ /* 0x000fda000bf26270 */
[----:B--23--:R-:W-:-:S04]  /*213b0*/  @!P1 LEA R2, P0, R9, R14, 0x1 ;  /* 0x0000000e09029211 */ /* 0x00cfc800078008ff */
[----:B------:R-:W-:Y:S02]  /*213c0*/  @!P1 LEA.HI.X R3, R9, R0, R8, 0x1, P0 ;  /* 0x0000000009039211 */ /* 0x000fe400000f0c08 */
[----:B------:R-:W-:-:S03]  /*213d0*/  ISETP.GE.AND P0, PT, R53, UR4, PT ;  /* 0x0000000435007c0c */ /* 0x000fc6000bf06270 */
[----:B------:R0:W-:Y:S10]  /*213e0*/  @!P1 ST.E.128 desc[UR50][R2.64], R32 ;  /* 0x0000002002009985 */ /* 0x0001f4000c101d32 */
[----:B------:R-:W-:Y:S05]  /*213f0*/  @P0 BRA `(.L_x_617) ;  /* 0x0000001c00b40947 */ /* 0x000fea0003800000 */
[----:B------:R-:W-:-:S04]  /*21400*/  LEA R14, P0, R53, R14, 0x1 ;  /* 0x0000000e350e7211 */ /* 0x000fc800078008ff */
[----:B------:R-:W-:-:S05]  /*21410*/  LEA.HI.X R15, R53, R0, R20, 0x1, P0 ;  /* 0x00000000350f7211 */ /* 0x000fca00000f0c14 */
[----:B------:R1:W-:Y:S01]  /*21420*/  ST.E.128 desc[UR50][R14.64], R48 ;  /* 0x000000300e007985 */ /* 0x0003e2000c101d32 */
[----:B------:R-:W-:Y:S05]  /*21430*/  BRA `(.L_x_617) ;  /* 0x0000001c00a47947 */ /* 0x000fea0003800000 */
.L_x_606:
[----:B------:R-:W-:Y:S01]  /*21440*/  ULDC.64 UR4, c[0x0][0xb08] ;  /* 0x0002c20000047ab9 */ /* 0x000fe20000000a00 */
[----:B------:R-:W1:Y:S01]  /*21450*/  @P1 LDC R8, c[0x0][0xbec] ;  /* 0x0002fb00ff081b82 */ /* 0x000e620000000800 */
[----:B------:R-:W-:Y:S01]  /*21460*/  IMAD R10, R10, UR4, RZ ;  /* 0x000000040a0a7c24 */ /* 0x000fe2000f8e02ff */
[----:B0-----:R-:W-:Y:S01]  /*21470*/  SHF.R.S32.HI R6, RZ, 0x1f, R13 ;  /* 0x0000001fff067819 */ /* 0x001fe2000001140d */
[----:B------:R-:W-:-:S04]  /*21480*/  IMAD.WIDE.U32 R4, R97, UR4, RZ ;  /* 0x0000000461047c25 */ /* 0x000fc8000f8e00ff */
[----:B------:R-:W-:Y:S01]  /*21490*/  IMAD R97, R97, UR5, R10 ;  /* 0x0000000561617c24 */ /* 0x000fe2000f8e020a */
[----:B------:R-:W0:Y:S01]  /*214a0*/  @P1 LDC R11, c[0x0][0xbf0] ;  /* 0x0002fc00ff0b1b82 */ /* 0x000e220000000800 */
[----:B------:R-:W-:Y:S01]  /*214b0*/  ULDC.64 UR4, c[0x0][0xb38] ;  /* 0x0002ce0000047ab9 */ /* 0x000fe20000000a00 */
[----:B------:R-:W-:Y:S02]  /*214c0*/  IMAD.MOV.U32 R7, RZ, RZ, R33 ;  /* 0x000000ffff077224 */ /* 0x000fe400078e0021 */
[----:B------:R-:W-:-:S03]  /*214d0*/  IADD3 R5, R5, R97, RZ ;  /* 0x0000006105057210 */ /* 0x000fc60007ffe0ff */
[----:B------:R-:W-:-:S04]  /*214e0*/  IMAD.WIDE.U32 R4, R169, UR4, R4 ;  /* 0x00000004a9047c25 */ /* 0x000fc8000f8e0004 */
[----:B------:R-:W-:Y:S01]  /*214f0*/  IMAD R5, R169, UR5, R5 ;  /* 0x00000005a9057c24 */ /* 0x000fe2000f8e0205 */
[----:B------:R-:W-:Y:S02]  /*21500*/  ULDC.64 UR4, c[0x0][0xb40] ;  /* 0x0002d00000047ab9 */ /* 0x000fe40000000a00 */
[----:B------:R-:W-:Y:S02]  /*21510*/  IMAD R6, R6, UR4, RZ ;  /* 0x0000000406067c24 */ /* 0x000fe4000f8e02ff */
[----:B------:R-:W-:-:S04]  /*21520*/  IMAD.WIDE.U32 R4, R13, UR4, R4 ;  /* 0x000000040d047c25 */ /* 0x000fc8000f8e0004 */
[----:B------:R-:W-:Y:S01]  /*21530*/  IMAD R9, R13, UR5, R6 ;  /* 0x000000050d097c24 */ /* 0x000fe2000f8e0206 */
[----:B------:R-:W-:Y:S01]  /*21540*/  ULDC.64 UR4, c[0x0][0xb48] ;  /* 0x0002d20000047ab9 */ /* 0x000fe20000000a00 */
[----:B-1----:R-:W-:-:S04]  /*21550*/  @P1 IMAD.HI.U32 R8, R33, R8, RZ ;  /* 0x0000000821081227 */ /* 0x002fc800078e00ff */
[----:B------:R-:W-:Y:S01]  /*21560*/  IMAD.IADD R5, R5, 0x1, R9 ;  /* 0x0000000105057824 */ /* 0x000fe200078e0209 */
[----:B0-----:R-:W-:Y:S01]  /*21570*/  @P1 SHF.R.U32.HI R7, RZ, R11, R8 ;  /* 0x0000000bff071219 */ /* 0x001fe20000011608 */
[----:B------:R-:W-:Y:S02]  /*21580*/  VIADD R9, R18, 0x29820 ;  /* 0x0002982012097836 */ /* 0x000fe40000000000 */
[----:B------:R-:W-:Y:S01]  /*21590*/  IMAD.WIDE.U32 R4, R226, UR4, R4 ;  /* 0x00000004e2047c25 */ /* 0x000fe2000f8e0004 */
[----:B------:R-:W-:-:S03]  /*215a0*/  SHF.R.S32.HI R6, RZ, 0x1f, R7 ;  /* 0x0000001fff067819 */ /* 0x000fc60000011407 */
[----:B------:R-:W-:Y:S01]  /*215b0*/  IMAD R5, R226, UR5, R5 ;  /* 0x00000005e2057c24 */ /* 0x000fe2000f8e0205 */
[----:B------:R-:W-:Y:S01]  /*215c0*/  ULDC.64 UR4, c[0x0][0xb30] ;  /* 0x0002cc0000047ab9 */ /* 0x000fe20000000a00 */
[----:B------:R-:W-:Y:S02]  /*215d0*/  IMAD.MOV R8, RZ, RZ, -R7 ;  /* 0x000000ffff087224 */ /* 0x000fe400078e0a07 */
[----:B------:R-:W-:Y:S02]  /*215e0*/  IMAD R6, R6, UR4, RZ ;  /* 0x0000000406067c24 */ /* 0x000fe4000f8e02ff */
[----:B------:R-:W-:Y:S01]  /*215f0*/  IMAD R101, R101, R8, R33 ;  /* 0x0000000865657224 */ /* 0x000fe200078e0221 */
[----:B------:R-:W-:Y:S01]  /*21600*/  PRMT R8, RZ, 0x654, R9 ;  /* 0x00000654ff087816 */ /* 0x000fe20000000009 */
[C---:B------:R-:W-:Y:S02]  /*21610*/  IMAD R9, R7.reuse, UR5, R6 ;  /* 0x0000000507097c24 */ /* 0x040fe4000f8e0206 */
[----:B------:R-:W-:Y:S01]  /*21620*/  IMAD.WIDE.U32 R4, R7, UR4, R4 ;  /* 0x0000000407047c25 */ /* 0x000fe2000f8e0004 */
[----:B------:R-:W-:Y:S01]  /*21630*/  SHF.R.S32.HI R6, RZ, 0x1f, R101 ;  /* 0x0000001fff067819 */ /* 0x000fe20000011465 */
[----:B------:R-:W-:Y:S01]  /*21640*/  ULDC.64 UR4, c[0x0][0xb28] ;  /* 0x0002ca0000047ab9 */ /* 0x000fe20000000a00 */
[----:B------:R0:W-:Y:S02]  /*21650*/  SYNCS.ARRIVE.TRANS64.RED.A1T0 RZ, [R8+URZ], RZ ;  /* 0x000000ff08ff79a7 */ /* 0x0001e4000810043f */
[----:B------:R-:W-:Y:S01]  /*21660*/  IADD3 R5, R5, R9, RZ ;  /* 0x0000000905057210 */ /* 0x000fe20007ffe0ff */
[----:B------:R-:W-:-:S02]  /*21670*/  IMAD R6, R6, UR4, RZ ;  /* 0x0000000406067c24 */ /* 0x000fc4000f8e02ff */
[----:B------:R-:W-:-:S04]  /*21680*/  IMAD.WIDE.U32 R4, R101, UR4, R4 ;  /* 0x0000000465047c25 */ /* 0x000fc8000f8e0004 */
[----:B------:R-:W-:Y:S01]  /*21690*/  IMAD R101, R101, UR5, R6 ;  /* 0x0000000565657c24 */ /* 0x000fe2000f8e0206 */
[----:B------:R-:W-:Y:S02]  /*216a0*/  ULDC.64 UR4, c[0x0][0xb00] ;  /* 0x0002c00000047ab9 */ /* 0x000fe40000000a00 */
[----:B------:R-:W-:Y:S01]  /*216b0*/  LEA R30, P0, R4, UR4, 0x2 ;  /* 0x00000004041e7c11 */ /* 0x000fe2000f8010ff */
[----:B------:R-:W-:Y:S01]  /*216c0*/  IMAD.IADD R5, R5, 0x1, R101 ;  /* 0x0000000105057824 */ /* 0x000fe200078e0265 */
[----:B------:R-:W-:-:S04]  /*216d0*/  UMOV UR4, 0xffffffff ;  /* 0xffffffff00047882 */ /* 0x000fc80000000000 */
[----:B------:R-:W-:Y:S01]  /*216e0*/  LEA.HI.X R32, R4, UR5, R5, 0x2, P0 ;  /* 0x0000000504207c11 */ /* 0x000fe200080f1405 */
[----:B0-----:R-:W-:Y:S06]  /*216f0*/  BRA.DIV UR4, `(.L_x_618) ;  /* 0x000000ce04e07947 */ /* 0x001fec000b800000 */
[----:B------:R0:W1:Y:S01]  /*21700*/  SHFL.IDX PT, R31, R32, RZ, 0x1c1f ;  /* 0x001c1fff201f7589 */ /* 0x00006200000e0000 */
[C---:B------:R-:W-:Y:S01]  /*21710*/  VIADD R29, R218.reuse, 0x10 ;  /* 0x00000010da1d7836 */ /* 0x040fe20000000000 */
[C---:B------:R-:W-:Y:S01]  /*21720*/  IADD3 R25, R218.reuse, 0x28, RZ ;  /* 0x00000028da197810 */ /* 0x040fe20007ffe0ff */
[C---:B------:R-:W-:Y:S01]  /*21730*/  VIADD R28, R218.reuse, 0x18 ;  /* 0x00000018da1c7836 */ /* 0x040fe20000000000 */
[----:B------:R0:W2:Y:S01]  /*21740*/  SHFL.IDX PT, R14, R30, RZ, 0x1c1f ;  /* 0x001c1fff1e0e7589 */ /* 0x0000a200000e0000 */
[C---:B------:R-:W-:Y:S02]  /*21750*/  VIADD R26, R218.reuse, 0x20 ;  /* 0x00000020da1a7836 */ /* 0x040fe40000000000 */
[----:B------:R-:W-:-:S07]  /*21760*/  VIADD R24, R218, 0x30 ;  /* 0x00000030da187836 */ /* 0x000fce0000000000 */
.L_x_903:
[----:B------:R-:W-:Y:S01]  /*21770*/  ISETP.GE.AND P0, PT, R35, R100, PT ;  /* 0x000000642300720c */ /* 0x000fe20003f06270 */
[----:B------:R-:W-:-:S12]  /*21780*/  BSSY B1, `(.L_x_619) ;  /* 0x0000079000017945 */ /* 0x000fd80003800000 */
[----:B------:R-:W-:Y:S05]  /*21790*/  @P0 BRA `(.L_x_620) ;  /* 0x0000000400dc0947 */ /* 0x000fea0003800000 */
[----:B------:R-:W-:Y:S01]  /*217a0*/  ULDC UR4, c[0x0][0xac8] ;  /* 0x0002b20000047ab9 */ /* 0x000fe20000000800 */
[----:B------:R-:W-:Y:S01]  /*217b0*/  SHF.R.S32.HI R8, RZ, 0x1f, R225 ;  /* 0x0000001fff087819 */ /* 0x000fe200000114e1 */
        /* <DEDUP_REMOVED lines=8> */
[----:B------:R-:W-:Y:S01]  /*21840*/  VIADD R33, R218, 0x58 ;  /* 0x00000058da217836 */ /* 0x000fe20000000000 */
[----:B------:R-:W-:-:S02]  /*21850*/  SHF.R.S32.HI R10, RZ, 0x1f, R29 ;  /* 0x0000001fff0a7819 */ /* 0x000fc4000001141d */
[----:B------:R-:W-:Y:S02]  /*21860*/  ISETP.GE.AND P1, PT, R25, UR4, PT ;  /* 0x0000000419007c0c */ /* 0x000fe4000bf26270 */
[----:B------:R-:W-:Y:S01]  /*21870*/  SHF.R.S32.HI R11, RZ, 0x1f, R26 ;  /* 0x0000001fff0b7819 */ /* 0x000fe2000001141a */
[----:B--2---:R-:W-:Y:S01]  /*21880*/  @!P0 IMAD.MOV.U32 R4, RZ, RZ, R14 ;  /* 0x000000ffff048224 */ /* 0x004fe200078e000e */
[----:B------:R-:W-:Y:S01]  /*21890*/  @!P0 MOV R7, R98 ;  /* 0x0000006200078202 */ /* 0x000fe20000000f00 */
[----:B-1----:R-:W-:Y:S01]  /*218a0*/  @!P0 IMAD.MOV.U32 R5, RZ, RZ, R31 ;  /* 0x000000ffff058224 */ /* 0x002fe200078e001f */
[----:B------:R-:W-:Y:S01]  /*218b0*/  SHF.R.S32.HI R12, RZ, 0x1f, R25 ;  /* 0x0000001fff0c7819 */ /* 0x000fe20000011419 */
[----:B------:R-:W-:Y:S01]  /*218c0*/  @!P0 IMAD.MOV.U32 R6, RZ, RZ, R99 ;  /* 0x000000ffff068224 */ /* 0x000fe200078e0063 */
[----:B------:R-:W-:Y:S01]  /*218d0*/  SHF.R.S32.HI R58, RZ, 0x1f, R58 ;  /* 0x0000001fff3a7819 */ /* 0x000fe2000001143a */
[----:B------:R-:W-:-:S04]  /*218e0*/  @!P0 IMAD.WIDE R4, R218, 0x4, R4 ;  /* 0x00000004da048825 */ /* 0x000fc800078e0204 */
[----:B------:R-:W-:Y:S01]  /*218f0*/  @!P2 IMAD.MOV.U32 R9, RZ, RZ, R95 ;  /* 0x000000ffff09a224 */ /* 0x000fe200078e005f */
[----:B------:R1:W-:Y:S02]  /*21900*/  @!P0 ST.E.64 desc[UR50][R4.64], R6 ;  /* 0x0000000604008985 */ /* 0x0003e4000c101b32 */
[-C--:B-1----:R-:W-:Y:S02]  /*21910*/  @!P2 LEA R4, P0, R225, R14.reuse, 0x2 ;  /* 0x0000000ee104a211 */ /* 0x082fe400078010ff */
[----:B------:R-:W-:Y:S02]  /*21920*/  @!P4 LEA R6, P5, R29, R14, 0x2 ;  /* 0x0000000e1d06c211 */ /* 0x000fe400078a10ff */
[-C--:B------:R-:W-:Y:S01]  /*21930*/  @!P2 LEA.HI.X R5, R225, R31.reuse, R8, 0x2, P0 ;  /* 0x0000001fe105a211 */ /* 0x080fe200000f1408 */
[----:B------:R-:W-:Y:S01]  /*21940*/  @!P2 IMAD.MOV.U32 R8, RZ, RZ, R96 ;  /* 0x000000ffff08a224 */ /* 0x000fe200078e0060 */
[----:B------:R-:W-:Y:S02]  /*21950*/  ISETP.GE.AND P0, PT, R26, UR4, PT ;  /* 0x000000041a007c0c */ /* 0x000fe4000bf06270 */
[----:B------:R-:W-:-:S02]  /*21960*/  @!P4 LEA.HI.X R7, R29, R31, R10, 0x2, P5 ;  /* 0x0000001f1d07c211 */ /* 0x000fc400028f140a */
[----:B------:R1:W-:Y:S01]  /*21970*/  @!P2 ST.E.64 desc[UR50][R4.64], R8 ;  /* 0x000000080400a985 */ /* 0x0003e2000c101b32 */
[----:B------:R-:W-:Y:S01]  /*21980*/  SHF.R.S32.HI R10, RZ, 0x1f, R28 ;  /* 0x0000001fff0a7819 */ /* 0x000fe2000001141c */
[----:B-1----:R-:W-:Y:S01]  /*21990*/  @!P4 IMAD.MOV.U32 R4, RZ, RZ, R76 ;  /* 0x000000ffff04c224 */ /* 0x002fe200078e004c */
[----:B------:R-:W-:Y:S01]  /*219a0*/  @!P3 MOV R8, R77 ;  /* 0x0000004d0008b202 */ /* 0x000fe20000000f00 */
[----:B------:R-:W-:Y:S02]  /*219b0*/  @!P4 IMAD.MOV.U32 R5, RZ, RZ, R74 ;  /* 0x000000ffff05c224 */ /* 0x000fe400078e004a */
[----:B------:R-:W-:-:S03]  /*219c0*/  @!P3 IMAD.MOV.U32 R9, RZ, RZ, R75 ;  /* 0x000000ffff09b224 */ /* 0x000fc600078e004b */
[----:B------:R1:W-:Y:S02]  /*219d0*/  @!P4 ST.E.64 desc[UR50][R6.64], R4 ;  /* 0x000000040600c985 */ /* 0x0003e4000c101b32 */
[-C--:B-1----:R-:W-:Y:S02]  /*219e0*/  @!P3 LEA R6, P2, R28, R14.reuse, 0x2 ;  /* 0x0000000e1c06b211 */ /* 0x082fe400078410ff */
[-C--:B------:R-:W-:Y:S02]  /*219f0*/  @!P0 LEA R4, P5, R26, R14.reuse, 0x2 ;  /* 0x0000000e1a048211 */ /* 0x080fe400078a10ff */
[-C--:B------:R-:W-:Y:S02]  /*21a00*/  @!P3 LEA.HI.X R7, R28, R31.reuse, R10, 0x2, P2 ;  /* 0x0000001f1c07b211 */ /* 0x080fe400010f140a */
[----:B------:R-:W-:Y:S02]  /*21a10*/  ISETP.GE.AND P2, PT, R24, UR4, PT ;  /* 0x0000000418007c0c */ /* 0x000fe4000bf46270 */
[----:B------:R-:W-:Y:S01]  /*21a20*/  @!P1 LEA R10, P4, R25, R14, 0x2 ;  /* 0x0000000e190a9211 */ /* 0x000fe200078810ff */
[----:B------:R1:W-:Y:S01]  /*21a30*/  @!P3 ST.E.64 desc[UR50][R6.64], R8 ;  /* 0x000000080600b985 */ /* 0x0003e2000c101b32 */
[----:B------:R-:W-:-:S02]  /*21a40*/  @!P0 LEA.HI.X R5, R26, R31, R11, 0x2, P5 ;  /* 0x0000001f1a058211 */ /* 0x000fc400028f140b */
[----:B------:R-:W-:Y:S02]  /*21a50*/  @!P1 LEA.HI.X R11, R25, R31, R12, 0x2, P4 ;  /* 0x0000001f190b9211 */ /* 0x000fe400020f140c */
[----:B------:R-:W-:Y:S02]  /*21a60*/  ISETP.GE.AND P3, PT, R224, UR4, PT ;  /* 0x00000004e0007c0c */ /* 0x000fe4000bf66270 */
[----:B------:R-:W-:Y:S02]  /*21a70*/  ISETP.GE.AND P4, PT, R13, UR4, PT ;  /* 0x000000040d007c0c */ /* 0x000fe4000bf86270 */
[----:B------:R-:W-:Y:S01]  /*21a80*/  SHF.R.S32.HI R12, RZ, 0x1f, R224 ;  /* 0x0000001fff0c7819 */ /* 0x000fe200000114e0 */
[----:B-1----:R-:W-:Y:S01]  /*21a90*/  @!P0 IMAD.MOV.U32 R6, RZ, RZ, R2 ;  /* 0x000000ffff068224 */ /* 0x002fe200078e0002 */
[----:B------:R-:W-:Y:S01]  /*21aa0*/  @!P1 MOV R2, R3 ;  /* 0x0000000300029202 */ /* 0x000fe20000000f00 */
[----:B------:R-:W-:Y:S02]  /*21ab0*/  @!P0 IMAD.MOV.U32 R7, RZ, RZ, R78 ;  /* 0x000000ffff078224 */ /* 0x000fe400078e004e */
[----:B------:R-:W-:Y:S01]  /*21ac0*/  @!P1 IMAD.MOV.U32 R3, RZ, RZ, R0 ;  /* 0x000000ffff039224 */ /* 0x000fe200078e0000 */
[----:B------:R-:W-:-:S02]  /*21ad0*/  SHF.R.S32.HI R0, RZ, 0x1f, R24 ;  /* 0x0000001fff007819 */ /* 0x000fc40000011418 */
[----:B------:R1:W-:Y:S04]  /*21ae0*/  @!P0 ST.E.64 desc[UR50][R4.64], R6 ;  /* 0x0000000604008985 */ /* 0x0003e8000c101b32 */
[----:B------:R2:W-:Y:S01]  /*21af0*/  @!P1 ST.E.64 desc[UR50][R10.64], R2 ;  /* 0x000000020a009985 */ /* 0x0005e2000c101b32 */
[----:B------:R-:W-:Y:S01]  /*21b00*/  ISETP.GE.AND P1, PT, R34, UR4, PT ;  /* 0x0000000422007c0c */ /* 0x000fe2000bf26270 */
[----:B-1----:R-:W-:Y:S01]  /*21b10*/  @!P2 IMAD.MOV.U32 R6, RZ, RZ, R36 ;  /* 0x000000ffff06a224 */ /* 0x002fe200078e0024 */
[----:B------:R-:W-:Y:S02]  /*21b20*/  @!P2 MOV R7, R20 ;  /* 0x000000140007a202 */ /* 0x000fe40000000f00 */
[-C--:B------:R-:W-:Y:S02]  /*21b30*/  @!P3 LEA R4, P5, R224, R14.reuse, 0x2 ;  /* 0x0000000ee004b211 */ /* 0x080fe400078a10ff */
[----:B--2---:R-:W-:-:S02]  /*21b40*/  @!P2 LEA R2, P0, R24, R14, 0x2 ;  /* 0x0000000e1802a211 */ /* 0x004fc400078010ff */
[-C--:B------:R-:W-:Y:S02]  /*21b50*/  @!P3 LEA.HI.X R5, R224, R31.reuse, R12, 0x2, P5 ;  /* 0x0000001fe005b211 */ /* 0x080fe400028f140c */
[----:B------:R-:W-:Y:S02]  /*21b60*/  @!P2 LEA.HI.X R3, R24, R31, R0, 0x2, P0 ;  /* 0x0000001f1803a211 */ /* 0x000fe400000f1400 */
[----:B------:R-:W-:-:S03]  /*21b70*/  ISETP.GE.AND P0, PT, R15, UR4, PT ;  /* 0x000000040f007c0c */ /* 0x000fc6000bf06270 */
[----:B------:R1:W-:Y:S10]  /*21b80*/  @!P2 ST.E.64 desc[UR50][R2.64], R6 ;  /* 0x000000060200a985 */ /* 0x0003f4000c101b32 */
[----:B------:R-:W-:-:S02]  /*21b90*/  @!P0 LEA R8, P5, R15, R14, 0x2 ;  /* 0x0000000e0f088211 */ /* 0x000fc400078a10ff */
[C---:B-1----:R-:W-:Y:S01]  /*21ba0*/  @!P4 LEA R6, P2, R13.reuse, R14, 0x2 ;  /* 0x0000000e0d06c211 */ /* 0x042fe200078410ff */
[----:B------:R-:W-:Y:S02]  /*21bb0*/  @!P3 IMAD.MOV.U32 R2, RZ, RZ, R37 ;  /* 0x000000ffff02b224 */ /* 0x000fe400078e0025 */
[----:B------:R-:W-:Y:S01]  /*21bc0*/  @!P3 IMAD.MOV.U32 R3, RZ, RZ, R21 ;  /* 0x000000ffff03b224 */ /* 0x000fe200078e0015 */
[----:B------:R-:W-:Y:S01]  /*21bd0*/  @!P4 LEA.HI.X R7, R13, R31, R58, 0x2, P2 ;  /* 0x0000001f0d07c211 */ /* 0x000fe200010f143a */
[C---:B------:R-:W-:Y:S01]  /*21be0*/  VIADD R13, R218.reuse, 0x60 ;  /* 0x00000060da0d7836 */ /* 0x040fe20000000000 */
[----:B------:R-:W-:Y:S02]  /*21bf0*/  IADD3 R58, R218, 0x48, RZ ;  /* 0x00000048da3a7810 */ /* 0x000fe40007ffe0ff */
[----:B------:R1:W-:Y:S01]  /*21c00*/  @!P3 ST.E.64 desc[UR50][R4.64], R2 ;  /* 0x000000020400b985 */ /* 0x0003e2000c101b32 */
[----:B------:R-:W-:Y:S02]  /*21c10*/  ISETP.GE.AND P2, PT, R33, UR4, PT ;  /* 0x0000000421007c0c */ /* 0x000fe4000bf46270 */
[----:B------:R-:W-:-:S02]  /*21c20*/  SHF.R.S32.HI R58, RZ, 0x1f, R58 ;  /* 0x0000001fff3a7819 */ /* 0x000fc4000001143a */
[C---:B-1----:R-:W-:Y:S01]  /*21c30*/  @!P1 LEA R2, P3, R34.reuse, R14, 0x2 ;  /* 0x0000000e22029211 */ /* 0x042fe200078610ff */
[----:B------:R-:W-:Y:S02]  /*21c40*/  @!P4 IMAD.MOV.U32 R4, RZ, RZ, R40 ;  /* 0x000000ffff04c224 */ /* 0x000fe400078e0028 */
[----:B------:R-:W-:Y:S01]  /*21c50*/  @!P4 IMAD.MOV.U32 R5, RZ, RZ, R38 ;  /* 0x000000ffff05c224 */ /* 0x000fe200078e0026 */
[----:B------:R-:W-:Y:S01]  /*21c60*/  @!P1 LEA.HI.X R3, R34, R31, R58, 0x2, P3 ;  /* 0x0000001f22039211 */ /* 0x000fe200018f143a */
[----:B------:R-:W-:Y:S01]  /*21c70*/  VIADD R34, R218, 0x50 ;  /* 0x00000050da227836 */ /* 0x000fe20000000000 */
[----:B------:R-:W-:Y:S02]  /*21c80*/  @!P1 MOV R38, R41 ;  /* 0x0000002900269202 */ /* 0x000fe40000000f00 */
[----:B------:R-:W-:Y:S01]  /*21c90*/  ISETP.GE.AND P3, PT, R13, UR4, PT ;  /* 0x000000040d007c0c */ /* 0x000fe2000bf66270 */
[----:B------:R1:W-:Y:S01]  /*21ca0*/  @!P4 ST.E.64 desc[UR50][R6.64], R4 ;  /* 0x000000040600c985 */ /* 0x0003e2000c101b32 */
[----:B------:R-:W-:-:S02]  /*21cb0*/  SHF.R.S32.HI R34, RZ, 0x1f, R34 ;  /* 0x0000001fff227819 */ /* 0x000fc40000011422 */
[----:B------:R-:W-:Y:S01]  /*21cc0*/  ISETP.GE.AND P4, PT, R229, UR4, PT ;  /* 0x00000004e5007c0c */ /* 0x000fe2000bf86270 */
[----:B------:R2:W-:Y:S01]  /*21cd0*/  @!P1 ST.E.64 desc[UR50][R2.64], R38 ;  /* 0x0000002602009985 */ /* 0x0005e2000c101b32 */
[----:B------:R-:W-:Y:S01]  /*21ce0*/  @!P0 LEA.HI.X R9, R15, R31, R34, 0x2, P5 ;  /* 0x0000001f0f098211 */ /* 0x000fe200028f1422 */
[C---:B------:R-:W-:Y:S01]  /*21cf0*/  VIADD R34, R218.reuse, 0x58 ;  /* 0x00000058da227836 */ /* 0x040fe20000000000 */
[----:B------:R-:W-:Y:S01]  /*21d00*/  @!P2 LEA R10, P1, R33, R14, 0x2 ;  /* 0x0000000e210aa211 */ /* 0x000fe200078210ff */
[----:B------:R-:W-:Y:S01]  /*21d10*/  VIADD R15, R218, 0x60 ;  /* 0x00000060da0f7836 */ /* 0x000fe20000000000 */
[----:B------:R-:W-:Y:S02]  /*21d20*/  ISETP.GE.AND P5, PT, R228, UR4, PT ;  /* 0x00000004e4007c0c */ /* 0x000fe4000bfa6270 */
[----:B------:R-:W-:Y:S02]  /*21d30*/  SHF.R.S32.HI R34, RZ, 0x1f, R34 ;  /* 0x0000001fff227819 */ /* 0x000fe40000011422 */
[----:B------:R-:W-:-:S02]  /*21d40*/  SHF.R.S32.HI R15, RZ, 0x1f, R15 ;  /* 0x0000001fff0f7819 */ /* 0x000fc4000001140f */
[----:B------:R-:W-:Y:S02]  /*21d50*/  @!P2 LEA.HI.X R11, R33, R31, R34, 0x2, P1 ;  /* 0x0000001f210ba211 */ /* 0x000fe400008f1422 */
[C---:B-1----:R-:W-:Y:S01]  /*21d60*/  @!P3 LEA R4, P1, R13.reuse, R14, 0x2 ;  /* 0x0000000e0d04b211 */ /* 0x042fe200078210ff */
[----:B--2---:R-:W-:Y:S01]  /*21d70*/  @!P0 IMAD.MOV.U32 R2, RZ, RZ, R44 ;  /* 0x000000ffff028224 */ /* 0x004fe200078e002c */
[----:B------:R-:W-:Y:S01]  /*21d80*/  SHF.R.S32.HI R34, RZ, 0x1f, R229 ;  /* 0x0000001fff227819 */ /* 0x000fe200000114e5 */
[----:B------:R-:W-:Y:S01]  /*21d90*/  @!P0 IMAD.MOV.U32 R3, RZ, RZ, R42 ;  /* 0x000000ffff038224 */ /* 0x000fe200078e002a */
[----:B------:R-:W-:Y:S02]  /*21da0*/  @!P2 MOV R42, R45 ;  /* 0x0000002d002aa202 */ /* 0x000fe40000000f00 */
[----:B------:R-:W-:Y:S02]  /*21db0*/  @!P3 LEA.HI.X R5, R13, R31, R15, 0x2, P1 ;  /* 0x0000001f0d05b211 */ /* 0x000fe400008f140f */
[----:B------:R1:W-:Y:S01]  /*21dc0*/  @!P0 ST.E.64 desc[UR50][R8.64], R2 ;  /* 0x0000000208008985 */ /* 0x0003e2000c101b32 */
[----:B------:R-:W-:-:S02]  /*21dd0*/  ISETP.GE.AND P0, PT, R227, UR4, PT ;  /* 0x00000004e3007c0c */ /* 0x000fc4000bf06270 */
[CC--:B------:R-:W-:Y:S01]  /*21de0*/  @!P4 LEA R6, P1, R229.reuse, R14.reuse, 0x2 ;  /* 0x0000000ee506c211 */ /* 0x0c0fe200078210ff */
[----:B------:R-:W-:Y:S01]  /*21df0*/  @!P2 ST.E.64 desc[UR50][R10.64], R42 ;  /* 0x0000002a0a00a985 */ /* 0x000fe2000c101b32 */
[----:B------:R-:W-:Y:S02]  /*21e00*/  SHF.R.S32.HI R33, RZ, 0x1f, R228 ;  /* 0x0000001fff217819 */ /* 0x000fe400000114e4 */
[----:B------:R-:W-:Y:S02]  /*21e10*/  SHF.R.S32.HI R15, RZ, 0x1f, R227 ;  /* 0x0000001fff0f7819 */ /* 0x000fe400000114e3 */
[-C--:B------:R-:W-:Y:S01]  /*21e20*/  @!P4 LEA.HI.X R7, R229, R31.reuse, R34, 0x2, P1 ;  /* 0x0000001fe507c211 */ /* 0x080fe200008f1422 */
[----:B-1----:R-:W-:Y:S01]  /*21e30*/  @!P3 IMAD.MOV.U32 R2, RZ, RZ, R48 ;  /* 0x000000ffff02b224 */ /* 0x002fe200078e0030 */
[C---:B------:R-:W-:Y:S01]  /*21e40*/  @!P5 LEA R8, P2, R228.reuse, R14, 0x2 ;  /* 0x0000000ee408d211 */ /* 0x040fe200078410ff */
[----:B------:R-:W-:Y:S02]  /*21e50*/  @!P3 IMAD.MOV.U32 R3, RZ, RZ, R46 ;  /* 0x000000ffff03b224 */ /* 0x000fe400078e002e */
[----:B------:R-:W-:Y:S01]  /*21e60*/  @!P4 IMAD.MOV.U32 R46, RZ, RZ, R79 ;  /* 0x000000ffff2ec224 */ /* 0x000fe200078e004f */
[----:B------:R-:W-:-:S02]  /*21e70*/  @!P5 LEA.HI.X R9, R228, R31, R33, 0x2, P2 ;  /* 0x0000001fe409d211 */ /* 0x000fc400010f1421 */
[----:B------:R1:W-:Y:S01]  /*21e80*/  @!P3 ST.E.64 desc[UR50][R4.64], R2 ;  /* 0x000000020400b985 */ /* 0x0003e2000c101b32 */
[----:B------:R-:W-:-:S03]  /*21e90*/  @!P0 LEA R12, P3, R227, R14, 0x2 ;  /* 0x0000000ee30c8211 */ /* 0x000fc600078610ff */
[----:B------:R3:W-:Y:S01]  /*21ea0*/  @!P4 ST.E.64 desc[UR50][R6.64], R46 ;  /* 0x0000002e0600c985 */ /* 0x0007e2000c101b32 */
[----:B------:R-:W-:Y:S01]  /*21eb0*/  @!P0 LEA.HI.X R13, R227, R31, R15, 0x2, P3 ;  /* 0x0000001fe30d8211 */ /* 0x000fe200018f140f */
[----:B-1----:R-:W-:Y:S01]  /*21ec0*/  @!P5 IMAD.MOV.U32 R2, RZ, RZ, R82 ;  /* 0x000000ffff02d224 */ /* 0x002fe200078e0052 */
[----:B------:R-:W-:Y:S01]  /*21ed0*/  @!P5 MOV R3, R80 ;  /* 0x000000500003d202 */ /* 0x000fe20000000f00 */
[----:B------:R-:W-:-:S04]  /*21ee0*/  @!P0 IMAD.MOV.U32 R80, RZ, RZ, R83 ;  /* 0x000000ffff508224 */ /* 0x000fc800078e0053 */
[----:B------:R3:W-:Y:S04]  /*21ef0*/  @!P5 ST.E.64 desc[UR50][R8.64], R2 ;  /* 0x000000020800d985 */ /* 0x0007e8000c101b32 */
[----:B------:R3:W-:Y:S02]  /*21f00*/  @!P0 ST.E.64 desc[UR50][R12.64], R80 ;  /* 0x000000500c008985 */ /* 0x0007e4000c101b32 */
.L_x_620:
[----:B------:R-:W-:Y:S05]  /*21f10*/  BSYNC B1 ;  /* 0x0000000000017941 */ /* 0x000fea0003800000 */
.L_x_619:
[----:B------:R-:W-:-:S03]  /*21f20*/  UMOV UR4, 0xffffffff ;  /* 0xffffffff00047882 */ /* 0x000fc60000000000 */
[----:B------:R-:W-:Y:S05]  /*21f30*/  BRA.DIV UR4, `(.L_x_621) ;  /* 0x000000ca04187947 */ /* 0x000fea000b800000 */
[----:B---3--:R3:W4:Y:S04]  /*21f40*/  SHFL.IDX PT, R3, R32, 0x1, 0x1c1f ;  /* 0x003c1f0020037f89 */ /* 0x00872800000e0000 */
[----:B--2---:R3:W2:Y:S02]  /*21f50*/  SHFL.IDX PT, R14, R30, 0x1, 0x1c1f ;  /* 0x003c1f001e0e7f89 */ /* 0x0046a400000e0000 */
.L_x_907:
[----:B------:R-:W-:-:S13]  /*21f60*/  ISETP.GE.AND P0, PT, R27, R100, PT ;  /* 0x000000641b00720c */ /* 0x000fda0003f06270 */
[----:B------:R-:W-:Y:S05]  /*21f70*/  @P0 BRA `(.L_x_617) ;  /* 0x0000001000d40947 */ /* 0x000fea0003800000 */
[----:B------:R-:W-:Y:S01]  /*21f80*/  ULDC UR4, c[0x0][0xac8] ;  /* 0x0002b20000047ab9 */ /* 0x000fe20000000800 */
[----:B------:R-:W-:Y:S01]  /*21f90*/  SHF.R.S32.HI R4, RZ, 0x1f, R225 ;  /* 0x0000001fff047819 */ /* 0x000fe200000114e1 */
[C---:B-1----:R-:W-:Y:S01]  /*21fa0*/  VIADD R31, R218.reuse, 0x40 ;  /* 0x00000040da1f7836 */ /* 0x042fe20000000000 */
[C---:B------:R-:W-:Y:S01]  /*21fb0*/  ISETP.GE.AND P2, PT, R218.reuse, UR4, PT ;  /* 0x00000004da007c0c */ /* 0x040fe2000bf46270 */
[C---:B------:R-:W-:Y:S01]  /*21fc0*/  VIADD R33, R218.reuse, 0x40 ;  /* 0x00000040da217836 */ /* 0x040fe20000000000 */
[----:B------:R-:W-:Y:S01]  /*21fd0*/  ISETP.GE.AND P3, PT, R225, UR4, PT ;  /* 0x00000004e1007c0c */ /* 0x000fe2000bf66270 */
[----:B------:R-:W-:Y:S01]  /*21fe0*/  VIADD R15, R218, 0x58 ;  /* 0x00000058da0f7836 */ /* 0x000fe20000000000 */
[----:B------:R-:W-:Y:S02]  /*21ff0*/  ISETP.GE.AND P1, PT, R29, UR4, PT ;  /* 0x000000041d007c0c */ /* 0x000fe4000bf26270 */
[----:B------:R-:W-:Y:S02]  /*22000*/  ISETP.GE.AND P0, PT, R28, UR4, PT ;  /* 0x000000041c007c0c */ /* 0x000fe4000bf06270 */
[----:B------:R-:W-:-:S02]  /*22010*/  SHF.R.S32.HI R0, RZ, 0x1f, R29 ;  /* 0x0000001fff007819 */ /* 0x000fc4000001141d */
[----:B------:R-:W-:Y:S02]  /*22020*/  ISETP.GE.AND P4, PT, R26, UR4, PT ;  /* 0x000000041a007c0c */ /* 0x000fe4000bf86270 */
[C---:B0--3--:R-:W-:Y:S01]  /*22030*/  IADD3 R30, R218.reuse, 0x48, RZ ;  /* 0x00000048da1e7810 */ /* 0x049fe20007ffe0ff */
[----:B--2---:R-:W-:Y:S01]  /*22040*/  @!P2 IMAD.MOV.U32 R2, RZ, RZ, R14 ;  /* 0x000000ffff02a224 */ /* 0x004fe200078e000e */
[----:B------:R-:W-:Y:S01]  /*22050*/  SHF.R.S32.HI R33, RZ, 0x1f, R33 ;  /* 0x0000001fff217819 */ /* 0x000fe20000011421 */
[----:B------:R-:W-:Y:S01]  /*22060*/  @!P2 IMAD.MOV.U32 R10, RZ, RZ, R49 ;  /* 0x000000ffff0aa224 */ /* 0x000fe200078e0031 */
[C---:B------:R-:W-:Y:S01]  /*22070*/  @!P3 LEA R12, P5, R225.reuse, R14, 0x2 ;  /* 0x0000000ee10cb211 */ /* 0x040fe200078a10ff */
[----:B----4-:R-:W-:Y:S01]  /*22080*/  @!P2 IMAD.WIDE R8, R218, 0x4, R2 ;  /* 0x00000004da08a825 */ /* 0x010fe200078e0202 */
[----:B------:R-:W-:Y:S02]  /*22090*/  SHF.R.S32.HI R2, RZ, 0x1f, R28 ;  /* 0x0000001fff027819 */ /* 0x000fe4000001141c */
[-C--:B------:R-:W-:Y:S01]  /*220a0*/  @!P3 LEA.HI.X R13, R225, R3.reuse, R4, 0x2, P5 ;  /* 0x00000003e10db211 */ /* 0x080fe200028f1404 */
[----:B------:R-:W-:Y:S01]  /*220b0*/  @!P2 IMAD.MOV.U32 R11, RZ, RZ, R84 ;  /* 0x000000ffff0ba224 */ /* 0x000fe200078e0054 */
[----:B------:R-:W-:Y:S01]  /*220c0*/  @!P3 MOV R84, R50 ;  /* 0x000000320054b202 */ /* 0x000fe20000000f00 */
[----:B------:R-:W-:Y:S01]  /*220d0*/  @!P1 IMAD.MOV.U32 R50, RZ, RZ, R53 ;  /* 0x000000ffff329224 */ /* 0x000fe200078e0035 */
[CC--:B------:R-:W-:Y:S01]  /*220e0*/  @!P0 LEA R4, P5, R28.reuse, R14.reuse, 0x2 ;  /* 0x0000000e1c048211 */ /* 0x0c0fe200078a10ff */
[----:B------:R-:W-:Y:S01]  /*220f0*/  @!P0 IMAD.MOV.U32 R53, RZ, RZ, R52 ;  /* 0x000000ffff358224 */ /* 0x000fe200078e0034 */
[----:B------:R0:W-:Y:S01]  /*22100*/  @!P2 ST.E.64 desc[UR50][R8.64], R10 ;  /* 0x0000000a0800a985 */ /* 0x0001e2000c101b32 */
[C---:B------:R-:W-:Y:S01]  /*22110*/  @!P1 LEA R6, P2, R29.reuse, R14, 0x2 ;  /* 0x0000000e1d069211 */ /* 0x040fe200078410ff */
[----:B------:R-:W-:Y:S01]  /*22120*/  @!P0 IMAD.MOV.U32 R52, RZ, RZ, R54 ;  /* 0x000000ffff348224 */ /* 0x000fe200078e0036 */
[-C--:B------:R-:W-:Y:S01]  /*22130*/  @!P0 LEA.HI.X R5, R28, R3.reuse, R2, 0x2, P5 ;  /* 0x000000031c058211 */ /* 0x080fe200028f1402 */
[----:B------:R-:W-:Y:S01]  /*22140*/  @!P3 ST.E.64 desc[UR50][R12.64], R84 ;  /* 0x000000540c00b985 */ /* 0x000fe2000c101b32 */
[----:B------:R-:W-:Y:S01]  /*22150*/  @!P1 LEA.HI.X R7, R29, R3, R0, 0x2, P2 ;  /* 0x000000031d079211 */ /* 0x000fe200010f1400 */
[----:B------:R-:W-:Y:S01]  /*22160*/  @!P4 IMAD.MOV.U32 R54, RZ, RZ, R57 ;  /* 0x000000ffff36c224 */ /* 0x000fe200078e0039 */
[----:B------:R-:W-:-:S02]  /*22170*/  ISETP.GE.AND P2, PT, R25, UR4, PT ;  /* 0x0000000419007c0c */ /* 0x000fc4000bf46270 */
[----:B------:R-:W-:Y:S01]  /*22180*/  ISETP.GE.AND P3, PT, R24, UR4, PT ;  /* 0x0000000418007c0c */ /* 0x000fe2000bf66270 */
[----:B------:R1:W-:Y:S01]  /*22190*/  @!P1 ST.E.64 desc[UR50][R6.64], R50 ;  /* 0x0000003206009985 */ /* 0x0003e2000c101b32 */
[----:B------:R-:W-:Y:S02]  /*221a0*/  SHF.R.S32.HI R0, RZ, 0x1f, R26 ;  /* 0x0000001fff007819 */ /* 0x000fe4000001141a */
[----:B------:R-:W-:Y:S01]  /*221b0*/  ISETP.GE.AND P1, PT, R224, UR4, PT ;  /* 0x00000004e0007c0c */ /* 0x000fe2000bf26270 */
[----:B------:R2:W-:Y:S01]  /*221c0*/  @!P0 ST.E.64 desc[UR50][R4.64], R52 ;  /* 0x0000003404008985 */ /* 0x0005e2000c101b32 */
[CC--:B0-----:R-:W-:Y:S02]  /*221d0*/  @!P4 LEA R8, P5, R26.reuse, R14.reuse, 0x2 ;  /* 0x0000000e1a08c211 */ /* 0x0c1fe400078a10ff */
[----:B------:R-:W-:Y:S02]  /*221e0*/  ISETP.GE.AND P0, PT, R31, UR4, PT ;  /* 0x000000041f007c0c */ /* 0x000fe4000bf06270 */
[-C--:B------:R-:W-:Y:S01]  /*221f0*/  @!P4 LEA.HI.X R9, R26, R3.reuse, R0, 0x2, P5 ;  /* 0x000000031a09c211 */ /* 0x080fe200028f1400 */
[----:B------:R-:W-:Y:S01]  /*22200*/  @!P2 IMAD.MOV.U32 R57, RZ, RZ, R56 ;  /* 0x000000ffff39a224 */ /* 0x000fe200078e0038 */
[----:B------:R-:W-:Y:S01]  /*22210*/  SHF.R.S32.HI R0, RZ, 0x1f, R25 ;  /* 0x0000001fff007819 */ /* 0x000fe20000011419 */
[----:B------:R-:W-:Y:S01]  /*22220*/  @!P2 IMAD.MOV.U32 R56, RZ, RZ, R64 ;  /* 0x000000ffff38a224 */ /* 0x000fe200078e0040 */
[CC--:B------:R-:W-:Y:S01]  /*22230*/  @!P2 LEA R10, P5, R25.reuse, R14.reuse, 0x2 ;  /* 0x0000000e190aa211 */ /* 0x0c0fe200078a10ff */
[----:B------:R0:W-:Y:S01]  /*22240*/  @!P4 ST.E.64 desc[UR50][R8.64], R54 ;  /* 0x000000360800c985 */ /* 0x0001e2000c101b32 */
[----:B------:R-:W-:Y:S01]  /*22250*/  ISETP.GE.AND P4, PT, R30, UR4, PT ;  /* 0x000000041e007c0c */ /* 0x000fe2000bf86270 */
[----:B------:R-:W-:Y:S01]  /*22260*/  @!P3 IMAD.MOV.U32 R64, RZ, RZ, R67 ;  /* 0x000000ffff40b224 */ /* 0x000fe200078e0043 */
[-C--:B------:R-:W-:Y:S01]  /*22270*/  @!P2 LEA.HI.X R11, R25, R3.reuse, R0, 0x2, P5 ;  /* 0x00000003190ba211 */ /* 0x080fe200028f1400 */
[----:B------:R-:W-:Y:S01]  /*22280*/  @!P1 IMAD.MOV.U32 R67, RZ, RZ, R66 ;  /* 0x000000ffff439224 */ /* 0x000fe200078e0042 */
[----:B------:R-:W-:Y:S01]  /*22290*/  SHF.R.S32.HI R0, RZ, 0x1f, R24 ;  /* 0x0000001fff007819 */ /* 0x000fe20000011418 */
[----:B------:R-:W-:Y:S01]  /*222a0*/  @!P1 IMAD.MOV.U32 R66, RZ, RZ, R68 ;  /* 0x000000ffff429224 */ /* 0x000fe200078e0044 */
[-C--:B------:R-:W-:Y:S01]  /*222b0*/  @!P3 LEA R20, P5, R24, R14.reuse, 0x2 ;  /* 0x0000000e1814b211 */ /* 0x080fe200078a10ff */
[----:B------:R3:W-:Y:S01]  /*222c0*/  @!P2 ST.E.64 desc[UR50][R10.64], R56 ;  /* 0x000000380a00a985 */ /* 0x0007e2000c101b32 */
[----:B-1----:R-:W-:Y:S01]  /*222d0*/  @!P1 LEA R6, P2, R224, R14, 0x2 ;  /* 0x0000000ee0069211 */ /* 0x002fe200078410ff */
[----:B------:R-:W-:Y:S01]  /*222e0*/  @!P0 IMAD.MOV.U32 R68, RZ, RZ, R71 ;  /* 0x000000ffff448224 */ /* 0x000fe200078e0047 */
[----:B------:R-:W-:-:S02]  /*222f0*/  @!P3 LEA.HI.X R21, R24, R3, R0, 0x2, P5 ;  /* 0x000000031815b211 */ /* 0x000fc400028f1400 */
[----:B------:R-:W-:Y:S01]  /*22300*/  SHF.R.S32.HI R0, RZ, 0x1f, R224 ;  /* 0x0000001fff007819 */ /* 0x000fe200000114e0 */
[----:B------:R-:W-:Y:S01]  /*22310*/  @!P4 IMAD.MOV.U32 R71, RZ, RZ, R70 ;  /* 0x000000ffff47c224 */ /* 0x000fe200078e0046 */
[C---:B--2---:R-:W-:Y:S01]  /*22320*/  @!P0 LEA R4, P5, R31.reuse, R14, 0x2 ;  /* 0x0000000e1f048211 */ /* 0x044fe200078a10ff */
[----:B------:R-:W-:Y:S01]  /*22330*/  @!P3 ST.E.64 desc[UR50][R20.64], R64 ;  /* 0x000000401400b985 */ /* 0x000fe2000c101b32 */
[----:B------:R-:W-:Y:S01]  /*22340*/  IADD3 R32, R218, 0x50, RZ ;  /* 0x00000050da207810 */ /* 0x000fe20007ffe0ff */
[----:B------:R-:W-:Y:S01]  /*22350*/  @!P4 IMAD.MOV.U32 R70, RZ, RZ, R72 ;  /* 0x000000ffff46c224 */ /* 0x000fe200078e0048 */
[-C--:B------:R-:W-:Y:S02]  /*22360*/  @!P1 LEA.HI.X R7, R224, R3.reuse, R0, 0x2, P2 ;  /* 0x00000003e0079211 */ /* 0x080fe400010f1400 */
[----:B------:R-:W-:Y:S01]  /*22370*/  @!P0 LEA.HI.X R5, R31, R3, R33, 0x2, P5 ;  /* 0x000000031f058211 */ /* 0x000fe200028f1421 */
[----:B------:R-:W-:Y:S01]  /*22380*/  VIADD R31, R218, 0x60 ;  /* 0x00000060da1f7836 */ /* 0x000fe20000000000 */
[----:B------:R-:W-:Y:S01]  /*22390*/  ISETP.GE.AND P2, PT, R32, UR4, PT ;  /* 0x0000000420007c0c */ /* 0x000fe2000bf46270 */
[----:B------:R1:W-:Y:S01]  /*223a0*/  @!P1 ST.E.64 desc[UR50][R6.64], R66 ;  /* 0x0000004206009985 */ /* 0x0003e2000c101b32 */
[----:B------:R-:W-:-:S02]  /*223b0*/  IADD3 R33, R218, 0x48, RZ ;  /* 0x00000048da217810 */ /* 0x000fc40007ffe0ff */
[CC--:B0-----:R-:W-:Y:S01]  /*223c0*/  @!P4 LEA R8, P3, R30.reuse, R14.reuse, 0x2 ;  /* 0x0000000e1e08c211 */ /* 0x0c1fe200078610ff */
[----:B------:R0:W-:Y:S01]  /*223d0*/  @!P0 ST.E.64 desc[UR50][R4.64], R68 ;  /* 0x0000004404008985 */ /* 0x0001e2000c101b32 */
[----:B------:R-:W-:Y:S02]  /*223e0*/  SHF.R.S32.HI R33, RZ, 0x1f, R33 ;  /* 0x0000001fff217819 */ /* 0x000fe40000011421 */
[----:B------:R-:W-:Y:S02]  /*223f0*/  ISETP.GE.AND P1, PT, R15, UR4, PT ;  /* 0x000000040f007c0c */ /* 0x000fe4000bf26270 */
[----:B------:R-:W-:Y:S01]  /*22400*/  @!P4 LEA.HI.X R9, R30, R3, R33, 0x2, P3 ;  /* 0x000000031e09c211 */ /* 0x000fe200018f1421 */
[C---:B------:R-:W-:Y:S01]  /*22410*/  VIADD R30, R218.reuse, 0x58 ;  /* 0x00000058da1e7836 */ /* 0x040fe20000000000 */
[----:B------:R-:W-:Y:S01]  /*22420*/  IADD3 R33, R218, 0x50, RZ ;  /* 0x00000050da217810 */ /* 0x000fe20007ffe0ff */
[----:B------:R-:W-:Y:S01]  /*22430*/  @!P2 IMAD.MOV.U32 R72, RZ, RZ, R87 ;  /* 0x000000ffff48a224 */ /* 0x000fe200078e0057 */
[----:B---3--:R-:W-:Y:S01]  /*22440*/  @!P2 LEA R10, P0, R32, R14, 0x2 ;  /* 0x0000000e200aa211 */ /* 0x008fe200078010ff */
[----:B------:R2:W-:Y:S01]  /*22450*/  @!P4 ST.E.64 desc[UR50][R8.64], R70 ;  /* 0x000000460800c985 */ /* 0x0005e2000c101b32 */
[----:B------:R-:W-:-:S02]  /*22460*/  SHF.R.S32.HI R33, RZ, 0x1f, R33 ;  /* 0x0000001fff217819 */ /* 0x000fc40000011421 */
[----:B------:R-:W-:Y:S02]  /*22470*/  ISETP.GE.AND P3, PT, R31, UR4, PT ;  /* 0x000000041f007c0c */ /* 0x000fe4000bf66270 */
[----:B------:R-:W-:Y:S01]  /*22480*/  ISETP.GE.AND P5, PT, R229, UR4, PT ;  /* 0x00000004e5007c0c */ /* 0x000fe2000bfa6270 */
[----:B------:R-:W-:Y:S01]  /*22490*/  @!P1 IMAD.MOV.U32 R87, RZ, RZ, R86 ;  /* 0x000000ffff579224 */ /* 0x000fe200078e0056 */
[----:B------:R-:W-:Y:S01]  /*224a0*/  ISETP.GE.AND P4, PT, R228, UR4, PT ;  /* 0x00000004e4007c0c */ /* 0x000fe2000bf86270 */
[----:B------:R-:W-:Y:S01]  /*224b0*/  @!P1 IMAD.MOV.U32 R86, RZ, RZ, R90 ;  /* 0x000000ffff569224 */ /* 0x000fe200078e005a */
[-C--:B------:R-:W-:Y:S02]  /*224c0*/  @!P2 LEA.HI.X R11, R32, R3.reuse, R33, 0x2, P0 ;  /* 0x00000003200ba211 */ /* 0x080fe400000f1421 */
[----:B------:R-:W-:Y:S02]  /*224d0*/  SHF.R.S32.HI R30, RZ, 0x1f, R30 ;  /* 0x0000001fff1e7819 */ /* 0x000fe4000001141e */
[CC--:B-1----:R-:W-:Y:S01]  /*224e0*/  @!P1 LEA R6, P0, R15.reuse, R14.reuse, 0x2 ;  /* 0x0000000e0f069211 */ /* 0x0c2fe200078010ff */
[----:B------:R1:W-:Y:S01]  /*224f0*/  @!P2 ST.E.64 desc[UR50][R10.64], R72 ;  /* 0x000000480a00a985 */ /* 0x0003e2000c101b32 */
[----:B------:R-:W-:Y:S01]  /*22500*/  IADD3 R32, R218, 0x60, RZ ;  /* 0x00000060da207810 */ /* 0x000fe20007ffe0ff */
[----:B------:R-:W-:Y:S01]  /*22510*/  @!P3 IMAD.MOV.U32 R90, RZ, RZ, R93 ;  /* 0x000000ffff5ab224 */ /* 0x000fe200078e005d */
[----:B------:R-:W-:Y:S01]  /*22520*/  @!P1 LEA.HI.X R7, R15, R3, R30, 0x2, P0 ;  /* 0x000000030f079211 */ /* 0x000fe200000f141e */
[----:B------:R-:W-:Y:S01]  /*22530*/  @!P5 IMAD.MOV.U32 R95, RZ, RZ, R92 ;  /* 0x000000ffff5fd224 */ /* 0x000fe200078e005c */
[----:B0-----:R-:W-:-:S02]  /*22540*/  @!P3 LEA R4, P0, R31, R14, 0x2 ;  /* 0x0000000e1f04b211 */ /* 0x001fc400078010ff */
[----:B------:R-:W-:Y:S01]  /*22550*/  SHF.R.S32.HI R32, RZ, 0x1f, R32 ;  /* 0x0000001fff207819 */ /* 0x000fe20000011420 */
[----:B------:R1:W-:Y:S01]  /*22560*/  @!P1 ST.E.64 desc[UR50][R6.64], R86 ;  /* 0x0000005606009985 */ /* 0x0003e2000c101b32 */
[-C--:B--2---:R-:W-:Y:S02]  /*22570*/  @!P5 LEA R8, P1, R229, R14.reuse, 0x2 ;  /* 0x0000000ee508d211 */ /* 0x084fe400078210ff */
[----:B------:R-:W-:Y:S02]  /*22580*/  SHF.R.S32.HI R30, RZ, 0x1f, R229 ;  /* 0x0000001fff1e7819 */ /* 0x000fe400000114e5 */
[----:B------:R-:W-:Y:S02]  /*22590*/  @!P4 LEA R12, P2, R228, R14, 0x2 ;  /* 0x0000000ee40cc211 */ /* 0x000fe400078410ff */
[----:B------:R-:W-:Y:S02]  /*225a0*/  SHF.R.S32.HI R15, RZ, 0x1f, R228 ;  /* 0x0000001fff0f7819 */ /* 0x000fe400000114e4 */
[----:B------:R-:W-:-:S02]  /*225b0*/  @!P3 LEA.HI.X R5, R31, R3, R32, 0x2, P0 ;  /* 0x000000031f05b211 */ /* 0x000fc400000f1420 */
[-C--:B------:R-:W-:Y:S02]  /*225c0*/  @!P5 LEA.HI.X R9, R229, R3.reuse, R30, 0x2, P1 ;  /* 0x00000003e509d211 */ /* 0x080fe400008f141e */
[----:B------:R-:W-:Y:S01]  /*225d0*/  @!P4 LEA.HI.X R13, R228, R3, R15, 0x2, P2 ;  /* 0x00000003e40dc211 */ /* 0x000fe200010f140f */
[----:B------:R1:W-:Y:S01]  /*225e0*/  @!P3 ST.E.64 desc[UR50][R4.64], R90 ;  /* 0x0000005a0400b985 */ /* 0x0003e2000c101b32 */
[----:B------:R-:W-:-:S03]  /*225f0*/  ISETP.GE.AND P0, PT, R227, UR4, PT ;  /* 0x00000004e3007c0c */ /* 0x000fc6000bf06270 */
[----:B------:R1:W-:Y:S04]  /*22600*/  @!P5 ST.E.64 desc[UR50][R8.64], R94 ;  /* 0x0000005e0800d985 */ /* 0x0003e8000c101b32 */
[----:B------:R1:W-:Y:S06]  /*22610*/  @!P4 ST.E.64 desc[UR50][R12.64], R60 ;  /* 0x0000003c0c00c985 */ /* 0x0003ec000c101b32 */
[----:B------:R-:W-:Y:S05]  /*22620*/  @P0 BRA `(.L_x_617) ;  /* 0x0000000c00280947 */ /* 0x000fea0003800000 */
[----:B------:R-:W-:Y:S02]  /*22630*/  SHF.R.S32.HI R30, RZ, 0x1f, R227 ;  /* 0x0000001fff1e7819 */ /* 0x000fe400000114e3 */
[----:B------:R-:W-:-:S04]  /*22640*/  LEA R14, P0, R227, R14, 0x2 ;  /* 0x0000000ee30e7211 */ /* 0x000fc800078010ff */
[----:B------:R-:W-:-:S05]  /*22650*/  LEA.HI.X R15, R227, R3, R30, 0x2, P0 ;  /* 0x00000003e30f7211 */ /* 0x000fca00000f141e */
[----:B------:R0:W-:Y:S01]  /*22660*/  ST.E.64 desc[UR50][R14.64], R62 ;  /* 0x0000003e0e007985 */ /* 0x0001e2000c101b32 */
[----:B------:R-:W-:Y:S05]  /*22670*/  BRA `(.L_x_617) ;  /* 0x0000000c00147947 */ /* 0x000fea0003800000 */
.L_x_603:
[----:B------:R-:W-:Y:S01]  /*22680*/  ULDC.64 UR6, c[0x0][0xc08] ;  /* 0x0003020000067ab9 */ /* 0x000fe20000000a00 */
[----:B------:R-:W-:Y:S01]  /*22690*/  ULDC.64 UR4, c[0x0][0xc00] ;  /* 0x0003000000047ab9 */ /* 0x000fe20000000a00 */
[----:B------:R-:W-:Y:S01]  /*226a0*/  ISETP.NE.U32.AND P1, PT, RZ, UR6, PT ;  /* 0x00000006ff007c0c */ /* 0x000fe2000bf25070 */
[----:B------:R-:W-:Y:S01]  /*226b0*/  IMAD.MOV.U32 R13, RZ, RZ, RZ ;  /* 0x000000ffff0d7224 */ /* 0x000fe200078e00ff */
[----:B------:R-:W-:Y:S01]  /*226c0*/  ISETP.NE.U32.AND P0, PT, RZ, UR4, PT ;  /* 0x00000004ff007c0c */ /* 0x000fe2000bf05070 */
[----:B------:R-:W3:Y:S01]  /*226d0*/  S2R R0, SR_TID.X ;  /* 0x0000000000007919 */ /* 0x000ee20000002100 */
[----:B------:R-:W-:Y:S02]  /*226e0*/  ISETP.NE.AND.EX P1, PT, RZ, UR7, PT, P1 ;  /* 0x00000007ff007c0c */ /* 0x000fe4000bf25310 */
[----:B------:R-:W-:Y:S02]  /*226f0*/  IADD3 R2, P2, R220, UR4, RZ ;  /* 0x00000004dc027c10 */ /* 0x000fe4000ff5e0ff */
[----:B------:R-:W-:-:S02]  /*22700*/  ISETP.NE.AND.EX P0, PT, RZ, UR5, PT, P0 ;  /* 0x00000005ff007c0c */ /* 0x000fc4000bf05300 */
[----:B------:R-:W-:Y:S01]  /*22710*/  IADD3.X R3, R221, UR5, RZ, P2, !PT ;  /* 0x00000005dd037c10 */ /* 0x000fe200097fe4ff */
[----:B------:R-:W-:Y:S02]  /*22720*/  ULDC UR4, c[0x0][0xa88] ;  /* 0x0002a20000047ab9 */ /* 0x000fe40000000800 */
[----:B------:R-:W-:-:S04]  /*22730*/  MOV R20, UR4 ;  /* 0x0000000400147c02 */ /* 0x000fc80008000f00 */
[----:B------:R-:W-:-:S04]  /*22740*/  @P1 IADD3 R220, P2, R220, UR6, RZ ;  /* 0x00000006dcdc1c10 */ /* 0x000fc8000ff5e0ff */
[----:B------:R-:W-:Y:S01]  /*22750*/  @P1 IADD3.X R221, R221, UR7, RZ, P2, !PT ;  /* 0x00000007dddd1c10 */ /* 0x000fe200097fe4ff */
[----:B------:R4:W5:Y:S04]  /*22760*/  @P0 LDG.E R13, desc[UR50][R2.64] ;  /* 0x00000032020d0981 */ /* 0x000968000c1e1900 */
[----:B------:R4:W5:Y:S01]  /*22770*/  @P1 LDG.E R20, desc[UR50][R220.64] ;  /* 0x00000032dc141981 */ /* 0x000962000c1e1900 */
[----:B-1----:R-:W-:Y:S01]  /*22780*/  ISETP.GT.AND P2, PT, R219, 0x1, PT ;  /* 0x00000001db00780c */ /* 0x002fe20003f44270 */
[----:B---3--:R-:W-:-:S05]  /*22790*/  VIADD R24, R0, 0xffffff80 ;  /* 0xffffff8000187836 */ /* 0x008fca0000000000 */
[----:B------:R-:W-:Y:S01]  /*227a0*/  ISETP.GT.AND P3, PT, R24, 0x7f, PT ;  /* 0x0000007f1800780c */ /* 0x000fe20003f64270 */
[----:B----4-:R-:W-:-:S12]  /*227b0*/  @P1 BRA `(.L_x_622) ;  /* 0x0000000000101947 */ /* 0x010fd80003800000 */
[----:B------:R-:W-:Y:S05]  /*227c0*/  @!P0 BRA `(.L_x_622) ;  /* 0x00000000000c8947 */ /* 0x000fea0003800000 */
[----:B------:R-:W3:Y:S04]  /*227d0*/  LDG.E R5, desc[UR50][R2.64] ;  /* 0x0000003202057981 */ /* 0x000ee8000c1e1900 */
[----:B-----5:R-:W3:Y:S02]  /*227e0*/  LDG.E R20, desc[UR50][R2.64+0x4] ;  /* 0x0000043202147981 */ /* 0x020ee4000c1e1900 */
[----:B---3--:R-:W-:-:S07]  /*227f0*/  IMAD.IADD R20, R20, 0x1, -R5 ;  /* 0x0000000114147824 */ /* 0x008fce00078e0a05 */
.L_x_622:
[----:B------:R-:W-:Y:S01]  /*22800*/  BSSY B1, `(.L_x_623) ;  /* 0x0000036000017945 */ /* 0x000fe20003800000 */
[----:B------:R-:W-:Y:S02]  /*22810*/  SEL R21, R214, RZ, !P0 ;  /* 0x000000ffd6157207 */ /* 0x000fe40004000000 */
[----:B------:R-:W-:Y:S02]  /*22820*/  SEL R222, R222, RZ, !P0 ;  /* 0x000000ffdede7207 */ /* 0x000fe40004000000 */
[----:B-----5:R-:W-:Y:S01]  /*22830*/  SHF.R.S32.HI R12, RZ, 0x1f, R13 ;  /* 0x0000001fff0c7819 */ /* 0x020fe2000001140d */
[----:B------:R-:W-:Y:S06]  /*22840*/  @P3 BRA `(.L_x_624) ;  /* 0x0000000000c43947 */ /* 0x000fec0003800000 */
[----:B------:R-:W1:Y:S01]  /*22850*/  LDC R27, c[0x0][0xbe8] ;  /* 0x0002fa00ff1b7b82 */ /* 0x000e620000000800 */
[----:B------:R-:W-:-:S04]  /*22860*/  IMAD R0, R223, 0x80, R0 ;  /* 0x00000080df007824 */ /* 0x000fc800078e0200 */
[----:B------:R-:W-:Y:S02]  /*22870*/  VIADD R25, R0, 0xffffff80 ;  /* 0xffffff8000197836 */ /* 0x000fe40000000000 */
[----:B-1----:R-:W-:-:S05]  /*22880*/  IMAD R2, R20, R27, RZ ;  /* 0x0000001b14027224 */ /* 0x002fca00078e02ff */
[----:B------:R-:W-:-:S13]  /*22890*/  ISETP.GE.AND P0, PT, R25, R2, PT ;  /* 0x000000021900720c */ /* 0x000fda0003f06270 */
[----:B------:R-:W-:Y:S05]  /*228a0*/  @P0 BRA `(.L_x_624) ;  /* 0x0000000000ac0947 */ /* 0x000fea0003800000 */
[----:B------:R-:W-:Y:S01]  /*228b0*/  IMAD.MOV.U32 R0, RZ, RZ, 0x9b8 ;  /* 0x000009b8ff007424 */ /* 0x000fe200078e00ff */
[----:B------:R-:W-:Y:S01]  /*228c0*/  ISETP.GT.AND P3, PT, R219, 0x1, PT ;  /* 0x00000001db00780c */ /* 0x000fe20003f64270 */
[----:B------:R-:W1:Y:S01]  /*228d0*/  LDC.64 R28, c[0x0][0xba8] ;  /* 0x0002ea00ff1c7b82 */ /* 0x000e620000000a00 */
[----:B------:R-:W-:Y:S02]  /*228e0*/  ISETP.NE.AND P0, PT, R27, 0x1, PT ;  /* 0x000000011b00780c */ /* 0x000fe40003f05270 */
[----:B------:R-:W-:Y:S02]  /*228f0*/  SEL R14, R0, 0x978, P3 ;  /* 0x00000978000e7807 */ /* 0x000fe40001800000 */
[----:B------:R-:W-:-:S03]  /*22900*/  MOV R15, R25 ;  /* 0x00000019000f7202 */ /* 0x000fc60000000f00 */
[----:B------:R-:W3:Y:S08]  /*22910*/  LDC.64 R6, c[0x0][R14+0x220] ;  /* 0x000088000e067b82 */ /* 0x000ef00000000a00 */
[----:B------:R-:W4:Y:S08]  /*22920*/  LDC.64 R2, c[0x0][R14+0x218] ;  /* 0x000086000e027b82 */ /* 0x000f300000000a00 */
[----:B------:R-:W5:Y:S08]  /*22930*/  LDC.64 R8, c[0x0][R14+0x228] ;  /* 0x00008a000e087b82 */ /* 0x000f700000000a00 */
[----:B------:R-:W0:Y:S08]  /*22940*/  LDC.64 R4, c[0x0][R14+0x210] ;  /* 0x000084000e047b82 */ /* 0x000e300000000a00 */
[----:B------:R-:W2:Y:S08]  /*22950*/  @P0 LDC R0, c[0x0][0xbec] ;  /* 0x0002fb00ff000b82 */ /* 0x000eb00000000800 */
[----:B------:R-:W5:Y:S01]  /*22960*/  @P0 LDC R33, c[0x0][0xbf0] ;  /* 0x0002fc00ff210b82 */ /* 0x000f620000000800 */
[----:B---3--:R-:W-:-:S07]  /*22970*/  IMAD R7, R7, R21, RZ ;  /* 0x0000001507077224 */ /* 0x008fce00078e02ff */
[----:B-1----:R-:W1:Y:S01]  /*22980*/  @!P3 LDC R28, c[0x0][0xb50] ;  /* 0x0002d400ff1cbb82 */ /* 0x002e620000000800 */
[----:B------:R-:W-:Y:S02]  /*22990*/  IMAD R7, R6, R222, R7 ;  /* 0x000000de06077224 */ /* 0x000fe400078e0207 */
[----:B--2---:R-:W-:-:S05]  /*229a0*/  @P0 IMAD.HI.U32 R0, R25, R0, RZ ;  /* 0x0000000019000227 */ /* 0x004fca00078e00ff */
[----:B------:R-:W2:Y:S01]  /*229b0*/  @!P3 LDC R29, c[0x0][0xb54] ;  /* 0x0002d500ff1dbb82 */ /* 0x000ea20000000800 */
[-C--:B----4-:R-:W-:Y:S02]  /*229c0*/  IMAD R31, R3, R169.reuse, RZ ;  /* 0x000000a9031f7224 */ /* 0x090fe400078e02ff */
[----:B------:R-:W-:Y:S01]  /*229d0*/  IMAD.WIDE.U32 R10, R2, R169, RZ ;  /* 0x000000a9020a7225 */ /* 0x000fe200078e00ff */
[----:B-----5:R-:W-:-:S03]  /*229e0*/  @P0 SHF.R.U32.HI R15, RZ, R33, R0 ;  /* 0x00000021ff0f0219 */ /* 0x020fc60000011600 */
[----:B------:R-:W-:Y:S01]  /*229f0*/  IMAD.WIDE.U32 R2, R6, R21, RZ ;  /* 0x0000001506027225 */ /* 0x000fe200078e00ff */
[----:B------:R-:W-:-:S03]  /*22a00*/  SEL R33, R226, RZ, P3 ;  /* 0x000000ffe2217207 */ /* 0x000fc60001800000 */
[----:B------:R-:W-:Y:S01]  /*22a10*/  IMAD.IADD R11, R31, 0x1, R11 ;  /* 0x000000011f0b7824 */ /* 0x000fe200078e020b */
[----:B------:R-:W-:Y:S01]  /*22a20*/  IADD3 R10, P0, P1, R2, R10, R13 ;  /* 0x0000000a020a7210 */ /* 0x000fe2000791e00d */
[----:B------:R-:W-:Y:S02]  /*22a30*/  IMAD.MOV R0, RZ, RZ, -R15 ;  /* 0x000000ffff007224 */ /* 0x000fe400078e0a0f */
[----:B------:R-:W-:Y:S02]  /*22a40*/  IMAD.IADD R6, R3, 0x1, R7 ;  /* 0x0000000103067824 */ /* 0x000fe400078e0207 */
[----:B------:R-:W-:-:S04]  /*22a50*/  IMAD.WIDE.U32 R2, R8, R33, RZ ;  /* 0x0000002108027225 */ /* 0x000fc800078e00ff */
[----:B------:R-:W-:Y:S02]  /*22a60*/  IMAD R9, R9, R33, RZ ;  /* 0x0000002109097224 */ /* 0x000fe400078e02ff */
[----:B------:R-:W-:Y:S01]  /*22a70*/  IMAD R7, R27, R0, R25 ;  /* 0x000000001b077224 */ /* 0x000fe200078e0219 */
[----:B------:R-:W-:Y:S01]  /*22a80*/  IADD3.X R0, R6, R11, R12, P0, P1 ;  /* 0x0000000b06007210 */ /* 0x000fe200007e240c */
[----:B------:R-:W-:Y:S01]  /*22a90*/  IMAD.IADD R3, R9, 0x1, R3 ;  /* 0x0000000109037824 */ /* 0x000fe200078e0203 */
[----:B------:R-:W-:Y:S02]  /*22aa0*/  IADD3 R2, P0, P1, R15, R10, R2 ;  /* 0x0000000a0f027210 */ /* 0x000fe4000791e002 */
[----:B------:R-:W-:Y:S02]  /*22ab0*/  SHF.R.S32.HI R15, RZ, 0x1f, R15 ;  /* 0x0000001fff0f7819 */ /* 0x000fe4000001140f */
[----:B------:R-:W-:Y:S02]  /*22ac0*/  SHF.R.S32.HI R9, RZ, 0x1f, R7 ;  /* 0x0000001fff097819 */ /* 0x000fe40000011407 */
[----:B------:R-:W-:Y:S01]  /*22ad0*/  IADD3.X R3, R15, R0, R3, P0, P1 ;  /* 0x000000000f037210 */ /* 0x000fe200007e2403 */
[----:B0-----:R-:W-:-:S04]  /*22ae0*/  IMAD R0, R5, R7, RZ ;  /* 0x0000000705007224 */ /* 0x001fc800078e02ff */
[C---:B------:R-:W-:Y:S02]  /*22af0*/  IMAD R9, R4.reuse, R9, R0 ;  /* 0x0000000904097224 */ /* 0x040fe400078e0200 */
[----:B------:R-:W-:-:S05]  /*22b00*/  IMAD.WIDE.U32 R2, R4, R7, R2 ;  /* 0x0000000704027225 */ /* 0x000fca00078e0002 */
[----:B------:R-:W-:Y:S01]  /*22b10*/  IADD3 R0, R3, R9, RZ ;  /* 0x0000000903007210 */ /* 0x000fe20007ffe0ff */
[----:B------:R-:W-:Y:S01]  /*22b20*/  IMAD.MOV.U32 R3, RZ, RZ, -0x800000 ;  /* 0xff800000ff037424 */ /* 0x000fe200078e00ff */
[----:B-1----:R-:W-:-:S04]  /*22b30*/  LEA R4, P0, R2, R28, 0x2 ;  /* 0x0000001c02047211 */ /* 0x002fc800078010ff */
[----:B--2---:R-:W-:-:S05]  /*22b40*/  LEA.HI.X R5, R2, R29, R0, 0x2, P0 ;  /* 0x0000001d02057211 */ /* 0x004fca00000f1400 */
[----:B------:R1:W-:Y:S04]  /*22b50*/  STG.E desc[UR50][R4.64], R3 ;  /* 0x0000000304007986 */ /* 0x0003e8000c101932 */
.L_x_624:
[----:B------:R-:W-:Y:S05]  /*22b60*/  BSYNC B1 ;  /* 0x0000000000017941 */ /* 0x000fea0003800000 */
.L_x_623:
[----:B------:R-:W-:Y:S05]  /*22b70*/  @P2 BRA `(.L_x_617) ;  /* 0x0000000400d42947 */ /* 0x000fea0003800000 */
[----:B------:R-:W3:Y:S01]  /*22b80*/  LDC R25, c[0x0][0xbe8] ;  /* 0x0002fa00ff197b82 */ /* 0x000ee20000000800 */
[----:B------:R-:W-:Y:S01]  /*22b90*/  SHF.R.S32.HI R6, RZ, 0x1f, R24 ;  /* 0x0000001fff067819 */ /* 0x000fe20000011418 */
[----:B------:R-:W-:Y:S01]  /*22ba0*/  ULDC.64 UR4, c[0x0][0xaa0] ;  /* 0x0002a80000047ab9 */ /* 0x000fe20000000a00 */
[----:B------:R-:W-:Y:S01]  /*22bb0*/  ULDC.64 UR6, c[0x0][0xaf0] ;  /* 0x0002bc0000067ab9 */ /* 0x000fe20000000a00 */
[----:B------:R-:W-:Y:S01]  /*22bc0*/  IMAD R0, R12, UR4, RZ ;  /* 0x000000040c007c24 */ /* 0x000fe2000f8e02ff */
[----:B------:R-:W-:Y:S01]  /*22bd0*/  LEA.HI R6, R6, R24, RZ, 0x3 ;  /* 0x0000001806067211 */ /* 0x000fe200078f18ff */
[----:B-1----:R-:W-:-:S03]  /*22be0*/  IMAD.WIDE.U32 R2, R13, UR4, RZ ;  /* 0x000000040d027c25 */ /* 0x002fc6000f8e00ff */
[----:B------:R-:W-:Y:S01]  /*22bf0*/  SHF.R.S32.HI R6, RZ, 0x3, R6 ;  /* 0x00000003ff067819 */ /* 0x000fe20000011406 */
[----:B------:R-:W-:Y:S01]  /*22c00*/  IMAD R5, R13, UR5, R0 ;  /* 0x000000050d057c24 */ /* 0x000fe2000f8e0200 */
[----:B------:R-:W-:-:S03]  /*22c10*/  ULDC.64 UR4, c[0x0][0xae8] ;  /* 0x0002ba0000047ab9 */ /* 0x000fc60000000a00 */
[----:B------:R-:W-:Y:S02]  /*22c20*/  IMAD R0, R217, 0x20, R6 ;  /* 0x00000020d9007824 */ /* 0x000fe400078e0206 */
[----:B------:R-:W-:Y:S02]  /*22c30*/  IMAD.IADD R3, R3, 0x1, R5 ;  /* 0x0000000103037824 */ /* 0x000fe400078e0205 */
[----:B------:R-:W-:Y:S02]  /*22c40*/  IMAD R9, R223, 0x80, R0 ;  /* 0x00000080df097824 */ /* 0x000fe400078e0200 */
[----:B------:R-:W-:-:S03]  /*22c50*/  IMAD.WIDE.U32 R2, R169, UR4, R2 ;  /* 0x00000004a9027c25 */ /* 0x000fc6000f8e0002 */
[----:B------:R-:W-:Y:S01]  /*22c60*/  MOV R5, R9 ;  /* 0x0000000900057202 */ /* 0x000fe20000000f00 */
[----:B------:R-:W-:Y:S01]  /*22c70*/  IMAD R3, R169, UR5, R3 ;  /* 0x00000005a9037c24 */ /* 0x000fe2000f8e0203 */
[----:B---3--:R-:W-:Y:S01]  /*22c80*/  ISETP.NE.AND P0, PT, R25, 0x1, PT ;  /* 0x000000011900780c */ /* 0x008fe20003f05270 */
[----:B------:R-:W-:Y:S01]  /*22c90*/  ULDC.64 UR4, c[0x0][0xae0] ;  /* 0x0002b80000047ab9 */ /* 0x000fe20000000a00 */
[----:B------:R-:W-:-:S11]  /*22ca0*/  IMAD.WIDE.U32 R2, R21, UR6, R2 ;  /* 0x0000000615027c25 */ /* 0x000fd6000f8e0002 */
[----:B------:R-:W1:Y:S08]  /*22cb0*/  @P0 LDC R4, c[0x0][0xbec] ;  /* 0x0002fb00ff040b82 */ /* 0x000e700000000800 */
[----:B------:R-:W3:Y:S01]  /*22cc0*/  @P0 LDC R7, c[0x0][0xbf0] ;  /* 0x0002fc00ff070b82 */ /* 0x000ee20000000800 */
[----:B-1----:R-:W-:-:S04]  /*22cd0*/  @P0 IMAD.HI.U32 R0, R9, R4, RZ ;  /* 0x0000000409000227 */ /* 0x002fc800078e00ff */
[----:B------:R-:W-:Y:S01]  /*22ce0*/  IMAD R4, R222, UR6, RZ ;  /* 0x00000006de047c24 */ /* 0x000fe2000f8e02ff */
[----:B---3--:R-:W-:-:S03]  /*22cf0*/  @P0 SHF.R.U32.HI R5, RZ, R7, R0 ;  /* 0x00000007ff050219 */ /* 0x008fc60000011600 */
[----:B------:R-:W-:Y:S01]  /*22d00*/  IMAD R7, R21, UR7, R4 ;  /* 0x0000000715077c24 */ /* 0x000fe2000f8e0204 */
[--C-:B------:R-:W-:Y:S01]  /*22d10*/  SHF.R.S32.HI R0, RZ, 0x1f, R5.reuse ;  /* 0x0000001fff007819 */ /* 0x100fe20000011405 */
[----:B------:R-:W-:Y:S02]  /*22d20*/  IMAD.MOV R4, RZ, RZ, -R5 ;  /* 0x000000ffff047224 */ /* 0x000fe400078e0a05 */
[----:B------:R-:W-:Y:S02]  /*22d30*/  IMAD.IADD R3, R3, 0x1, R7 ;  /* 0x0000000103037824 */ /* 0x000fe400078e0207 */
[----:B------:R-:W-:Y:S02]  /*22d40*/  IMAD R0, R0, UR4, RZ ;  /* 0x0000000400007c24 */ /* 0x000fe4000f8e02ff */
[----:B------:R-:W-:Y:S02]  /*22d50*/  IMAD R7, R25, R4, R9 ;  /* 0x0000000419077224 */ /* 0x000fe400078e0209 */
[----:B------:R-:W-:-:S02]  /*22d60*/  IMAD R9, R5, UR5, R0 ;  /* 0x0000000505097c24 */ /* 0x000fc4000f8e0200 */
[----:B------:R-:W-:Y:S01]  /*22d70*/  IMAD.WIDE.U32 R2, R5, UR4, R2 ;  /* 0x0000000405027c25 */ /* 0x000fe2000f8e0002 */
[----:B------:R-:W-:Y:S01]  /*22d80*/  SHF.R.S32.HI R0, RZ, 0x1f, R7 ;  /* 0x0000001fff007819 */ /* 0x000fe20000011407 */
[----:B------:R-:W-:Y:S02]  /*22d90*/  ULDC.64 UR4, c[0x0][0xad8] ;  /* 0x0002b60000047ab9 */ /* 0x000fe40000000a00 */
[----:B------:R-:W-:Y:S02]  /*22da0*/  IMAD.IADD R3, R3, 0x1, R9 ;  /* 0x0000000103037824 */ /* 0x000fe400078e0209 */
[----:B------:R-:W-:Y:S02]  /*22db0*/  IMAD R0, R0, UR4, RZ ;  /* 0x0000000400007c24 */ /* 0x000fe4000f8e02ff */
[----:B------:R-:W-:-:S04]  /*22dc0*/  IMAD.WIDE.U32 R4, R7, UR4, R2 ;  /* 0x0000000407047c25 */ /* 0x000fc8000f8e0002 */
[----:B------:R-:W-:Y:S01]  /*22dd0*/  IMAD R3, R7, UR5, R0 ;  /* 0x0000000507037c24 */ /* 0x000fe2000f8e0200 */
[----:B------:R-:W-:Y:S01]  /*22de0*/  ULDC.64 UR4, c[0x0][0xa80] ;  /* 0x0002a00000047ab9 */ /* 0x000fe20000000a00 */
[----:B------:R-:W-:Y:S01]  /*22df0*/  IMAD.SHL.U32 R9, R217, 0x8, RZ ;  /* 0x00000008d9097824 */ /* 0x000fe200078e00ff */
[C---:B------:R-:W-:Y:S01]  /*22e00*/  LEA R2, P0, R4.reuse, UR4, 0x1 ;  /* 0x0000000404027c11 */ /* 0x040fe2000f8008ff */
[----:B------:R-:W-:Y:S01]  /*22e10*/  IMAD.IADD R3, R5, 0x1, R3 ;  /* 0x0000000105037824 */ /* 0x000fe200078e0203 */
[----:B------:R-:W-:Y:S02]  /*22e20*/  UMOV UR4, 0xffffffff ;  /* 0xffffffff00047882 */ /* 0x000fe40000000000 */
[----:B------:R-:W-:Y:S02]  /*22e30*/  IADD3 R7, R9, 0x40, RZ ;  /* 0x0000004009077810 */ /* 0x000fe40007ffe0ff */
[----:B------:R-:W-:Y:S02]  /*22e40*/  LEA.HI.X R3, R4, UR5, R3, 0x1, P0 ;  /* 0x0000000504037c11 */ /* 0x000fe400080f0c03 */
[----:B------:R-:W-:-:S02]  /*22e50*/  SHF.R.S32.HI R5, RZ, 0x1f, R9 ;  /* 0x0000001fff057819 */ /* 0x000fc40000011409 */
[----:B------:R-:W-:Y:S01]  /*22e60*/  SHF.R.S32.HI R8, RZ, 0x1f, R7 ;  /* 0x0000001fff087819 */ /* 0x000fe20000011407 */
[----:B------:R-:W-:Y:S06]  /*22e70*/  BRA.DIV UR4, `(.L_x_625) ;  /* 0x000000ba04907947 */ /* 0x000fec000b800000 */
[----:B------:R1:W3:Y:S04]  /*22e80*/  SHFL.IDX PT, R0, R3, RZ, 0x181f ;  /* 0x00181fff03007589 */ /* 0x0002e800000e0000 */
[----:B------:R1:W4:Y:S02]  /*22e90*/  SHFL.IDX PT, R14, R2, RZ, 0x181f ;  /* 0x00181fff020e7589 */ /* 0x00032400000e0000 */
.L_x_910:
[----:B------:R-:W-:Y:S01]  /*22ea0*/  IMAD R25, R20, R25, RZ ;  /* 0x0000001914197224 */ /* 0x000fe200078e02ff */
[----:B------:R-:W-:Y:S01]  /*22eb0*/  BSSY B1, `(.L_x_626) ;  /* 0x000000d000017945 */ /* 0x000fe20003800000 */
[----:B------:R-:W-:-:S05]  /*22ec0*/  IMAD R6, R223, 0x80, R6 ;  /* 0x00000080df067824 */ /* 0x000fca00078e0206 */
[----:B------:R-:W-:-:S13]  /*22ed0*/  ISETP.GE.AND P0, PT, R6, R25, PT ;  /* 0x000000190600720c */ /* 0x000fda0003f06270 */
[----:B------:R-:W-:Y:S05]  /*22ee0*/  @P0 BRA `(.L_x_627) ;  /* 0x0000000000240947 */ /* 0x000fea0003800000 */
[----:B------:R-:W-:Y:S02]  /*22ef0*/  ULDC UR4, c[0x0][0xac8] ;  /* 0x0002b20000047ab9 */ /* 0x000fe40000000800 */
[----:B------:R-:W-:Y:S02]  /*22f00*/  ISETP.GE.AND P2, PT, R9, UR4, PT ;  /* 0x0000000409007c0c */ /* 0x000fe4000bf46270 */
[----:B------:R-:W-:-:S11]  /*22f10*/  ISETP.GE.AND P3, PT, R7, UR4, PT ;  /* 0x0000000407007c0c */ /* 0x000fd6000bf66270 */
[-C--:B----4-:R-:W-:Y:S02]  /*22f20*/  @!P2 LEA R10, P0, R9, R14.reuse, 0x1 ;  /* 0x0000000e090aa211 */ /* 0x090fe400078008ff */
[----:B------:R-:W-:Y:S02]  /*22f30*/  @!P3 LEA R14, P1, R7, R14, 0x1 ;  /* 0x0000000e070eb211 */ /* 0x000fe400078208ff */
[-C--:B---3--:R-:W-:Y:S02]  /*22f40*/  @!P2 LEA.HI.X R11, R9, R0.reuse, R5, 0x1, P0 ;  /* 0x00000000090ba211 */ /* 0x088fe400000f0c05 */
[----:B------:R-:W-:-:S03]  /*22f50*/  @!P3 LEA.HI.X R15, R7, R0, R8, 0x1, P1 ;  /* 0x00000000070fb211 */ /* 0x000fc600008f0c08 */
[----:B------:R3:W-:Y:S04]  /*22f60*/  @!P2 ST.E.128 desc[UR50][R10.64], RZ ;  /* 0x000000ff0a00a985 */ /* 0x0007e8000c101d32 */
[----:B------:R3:W-:Y:S02]  /*22f70*/  @!P3 ST.E.128 desc[UR50][R14.64], RZ ;  /* 0x000000ff0e00b985 */ /* 0x0007e4000c101d32 */
.L_x_627:
[----:B------:R-:W-:Y:S05]  /*22f80*/  BSYNC B1 ;  /* 0x0000000000017941 */ /* 0x000fea0003800000 */
.L_x_626:
[----:B------:R-:W-:-:S03]  /*22f90*/  UMOV UR4, 0xffffffff ;  /* 0xffffffff00047882 */ /* 0x000fc60000000000 */
[----:B------:R-:W-:Y:S05]  /*22fa0*/  BRA.DIV UR4, `(.L_x_628) ;  /* 0x000000ba04787947 */ /* 0x000fea000b800000 */
[----:B---3--:R3:W0:Y:S04]  /*22fb0*/  SHFL.IDX PT, R0, R3, 0x1, 0x181f ;  /* 0x00381f0003007f89 */ /* 0x00862800000e0000 */
[----:B----4-:R3:W4:Y:S02]  /*22fc0*/  SHFL.IDX PT, R14, R2, 0x1, 0x181f ;  /* 0x00381f00020e7f89 */ /* 0x01072400000e0000 */
.L_x_914:
[----:B------:R-:W-:Y:S01]  /*22fd0*/  VIADD R4, R6, 0x20 ;  /* 0x0000002006047836 */ /* 0x000fe20000000000 */
[----:B------:R-:W-:Y:S04]  /*22fe0*/  BSSY B1, `(.L_x_629) ;  /* 0x000000c000017945 */ /* 0x000fe80003800000 */
[----:B------:R-:W-:-:S13]  /*22ff0*/  ISETP.GE.AND P0, PT, R4, R25, PT ;  /* 0x000000190400720c */ /* 0x000fda0003f06270 */
[----:B------:R-:W-:Y:S05]  /*23000*/  @P0 BRA `(.L_x_630) ;  /* 0x0000000000240947 */ /* 0x000fea0003800000 */
[----:B------:R-:W-:Y:S02]  /*23010*/  ULDC UR4, c[0x0][0xac8] ;  /* 0x0002b20000047ab9 */ /* 0x000fe40000000800 */
[----:B------:R-:W-:Y:S02]  /*23020*/  ISETP.GE.AND P2, PT, R9, UR4, PT ;  /* 0x0000000409007c0c */ /* 0x000fe4000bf46270 */
[----:B------:R-:W-:-:S11]  /*23030*/  ISETP.GE.AND P3, PT, R7, UR4, PT ;  /* 0x0000000407007c0c */ /* 0x000fd6000bf66270 */
[-C--:B----4-:R-:W-:Y:S02]  /*23040*/  @!P2 LEA R10, P0, R9, R14.reuse, 0x1 ;  /* 0x0000000e090aa211 */ /* 0x090fe400078008ff */
[----:B------:R-:W-:Y:S02]  /*23050*/  @!P3 LEA R14, P1, R7, R14, 0x1 ;  /* 0x0000000e070eb211 */ /* 0x000fe400078208ff */
[-C--:B0-----:R-:W-:Y:S02]  /*23060*/  @!P2 LEA.HI.X R11, R9, R0.reuse, R5, 0x1, P0 ;  /* 0x00000000090ba211 */ /* 0x081fe400000f0c05 */
[----:B------:R-:W-:-:S03]  /*23070*/  @!P3 LEA.HI.X R15, R7, R0, R8, 0x1, P1 ;  /* 0x00000000070fb211 */ /* 0x000fc600008f0c08 */
[----:B------:R0:W-:Y:S04]  /*23080*/  @!P2 ST.E.128 desc[UR50][R10.64], RZ ;  /* 0x000000ff0a00a985 */ /* 0x0001e8000c101d32 */
[----:B------:R0:W-:Y:S02]  /*23090*/  @!P3 ST.E.128 desc[UR50][R14.64], RZ ;  /* 0x000000ff0e00b985 */ /* 0x0001e4000c101d32 */
.L_x_630:
[----:B------:R-:W-:Y:S05]  /*230a0*/  BSYNC B1 ;  /* 0x0000000000017941 */ /* 0x000fea0003800000 */
.L_x_629:
[----:B------:R-:W-:-:S03]  /*230b0*/  UMOV UR4, 0xffffffff ;  /* 0xffffffff00047882 */ /* 0x000fc60000000000 */
[----:B------:R-:W-:Y:S05]  /*230c0*/  BRA.DIV UR4, `(.L_x_631) ;  /* 0x000000ba04787947 */ /* 0x000fea000b800000 */
[----:B0-----:R0:W0:Y:S04]  /*230d0*/  SHFL.IDX PT, R0, R3, 0x2, 0x181f ;  /* 0x00581f0003007f89 */ /* 0x00102800000e0000 */
[----:B----4-:R4:W0:Y:S02]  /*230e0*/  SHFL.IDX PT, R14, R2, 0x2, 0x181f ;  /* 0x00581f00020e7f89 */ /* 0x01082400000e0000 */
.L_x_918:
[----:B------:R-:W-:Y:S01]  /*230f0*/  VIADD R4, R6, 0x40 ;  /* 0x0000004006047836 */ /* 0x000fe20000000000 */
[----:B------:R-:W-:Y:S04]  /*23100*/  BSSY B1, `(.L_x_632) ;  /* 0x000000c000017945 */ /* 0x000fe80003800000 */
[----:B------:R-:W-:-:S13]  /*23110*/  ISETP.GE.AND P0, PT, R4, R25, PT ;  /* 0x000000190400720c */ /* 0x000fda0003f06270 */
[----:B------:R-:W-:Y:S05]  /*23120*/  @P0 BRA `(.L_x_633) ;  /* 0x0000000000240947 */ /* 0x000fea0003800000 */
[----:B------:R-:W-:Y:S02]  /*23130*/  ULDC UR4, c[0x0][0xac8] ;  /* 0x0002b20000047ab9 */ /* 0x000fe40000000800 */
[----:B------:R-:W-:Y:S02]  /*23140*/  ISETP.GE.AND P2, PT, R9, UR4, PT ;  /* 0x0000000409007c0c */ /* 0x000fe4000bf46270 */
[----:B------:R-:W-:-:S11]  /*23150*/  ISETP.GE.AND P3, PT, R7, UR4, PT ;  /* 0x0000000407007c0c */ /* 0x000fd6000bf66270 */
[-C--:B0-----:R-:W-:Y:S02]  /*23160*/  @!P2 LEA R10, P0, R9, R14.reuse, 0x1 ;  /* 0x0000000e090aa211 */ /* 0x081fe400078008ff */
[----:B------:R-:W-:Y:S02]  /*23170*/  @!P3 LEA R14, P1, R7, R14, 0x1 ;  /* 0x0000000e070eb211 */ /* 0x000fe400078208ff */
[-C--:B------:R-:W-:Y:S02]  /*23180*/  @!P2 LEA.HI.X R11, R9, R0.reuse, R5, 0x1, P0 ;  /* 0x00000000090ba211 */ /* 0x080fe400000f0c05 */
[----:B------:R-:W-:-:S03]  /*23190*/  @!P3 LEA.HI.X R15, R7, R0, R8, 0x1, P1 ;  /* 0x00000000070fb211 */ /* 0x000fc600008f0c08 */
[----:B------:R0:W-:Y:S04]  /*231a0*/  @!P2 ST.E.128 desc[UR50][R10.64], RZ ;  /* 0x000000ff0a00a985 */ /* 0x0001e8000c101d32 */
[----:B------:R0:W-:Y:S02]  /*231b0*/  @!P3 ST.E.128 desc[UR50][R14.64], RZ ;  /* 0x000000ff0e00b985 */ /* 0x0001e4000c101d32 */
.L_x_633:
[----:B------:R-:W-:Y:S05]  /*231c0*/  BSYNC B1 ;  /* 0x0000000000017941 */ /* 0x000fea0003800000 */
.L_x_632:
[----:B------:R-:W-:-:S03]  /*231d0*/  UMOV UR4, 0xffffffff ;  /* 0xffffffff00047882 */ /* 0x000fc60000000000 */
[----:B------:R-:W-:Y:S05]  /*231e0*/  BRA.DIV UR4, `(.L_x_634) ;  /* 0x000000ba04787947 */ /* 0x000fea000b800000 */
[----:B0-----:R0:W0:Y:S04]  /*231f0*/  SHFL.IDX PT, R0, R3, 0x3, 0x181f ;  /* 0x00781f0003007f89 */ /* 0x00102800000e0000 */
[----:B------:R0:W0:Y:S02]  /*23200*/  SHFL.IDX PT, R14, R2, 0x3, 0x181f ;  /* 0x00781f00020e7f89 */ /* 0x00002400000e0000 */
.L_x_922:
[----:B01-34-:R-:W-:-:S04]  /*23210*/  IADD3 R2, R6, 0x60, RZ ;  /* 0x0000006006027810 */ /* 0x01bfc80007ffe0ff */
[----:B------:R-:W-:-:S13]  /*23220*/  ISETP.GE.AND P0, PT, R2, R25, PT ;  /* 0x000000190200720c */ /* 0x000fda0003f06270 */
[----:B------:R-:W-:Y:S05]  /*23230*/  @P0 BRA `(.L_x_617) ;  /* 0x0000000000240947 */ /* 0x000fea0003800000 */
[----:B------:R-:W-:Y:S02]  /*23240*/  ULDC UR4, c[0x0][0xac8] ;  /* 0x0002b20000047ab9 */ /* 0x000fe40000000800 */
[----:B------:R-:W-:Y:S02]  /*23250*/  ISETP.GE.AND P2, PT, R9, UR4, PT ;  /* 0x0000000409007c0c */ /* 0x000fe4000bf46270 */
[----:B------:R-:W-:-:S11]  /*23260*/  ISETP.GE.AND P3, PT, R7, UR4, PT ;  /* 0x0000000407007c0c */ /* 0x000fd6000bf66270 */
[-C--:B------:R-:W-:Y:S02]  /*23270*/  @!P2 LEA R2, P0, R9, R14.reuse, 0x1 ;  /* 0x0000000e0902a211 */ /* 0x080fe400078008ff */
[----:B------:R-:W-:Y:S02]  /*23280*/  @!P3 LEA R14, P1, R7, R14, 0x1 ;  /* 0x0000000e070eb211 */ /* 0x000fe400078208ff */
[-C--:B------:R-:W-:Y:S02]  /*23290*/  @!P2 LEA.HI.X R3, R9, R0.reuse, R5, 0x1, P0 ;  /* 0x000000000903a211 */ /* 0x080fe400000f0c05 */
[----:B------:R-:W-:-:S03]  /*232a0*/  @!P3 LEA.HI.X R15, R7, R0, R8, 0x1, P1 ;  /* 0x00000000070fb211 */ /* 0x000fc600008f0c08 */
[----:B------:R0:W-:Y:S04]  /*232b0*/  @!P2 ST.E.128 desc[UR50][R2.64], RZ ;  /* 0x000000ff0200a985 */ /* 0x0001e8000c101d32 */
[----:B------:R0:W-:Y:S02]  /*232c0*/  @!P3 ST.E.128 desc[UR50][R14.64], RZ ;  /* 0x000000ff0e00b985 */ /* 0x0001e4000c101d32 */
.L_x_617:
[----:B------:R-:W-:Y:S05]  /*232d0*/  BSYNC B0 ;  /* 0x0000000000007941 */ /* 0x000fea0003800000 */
.L_x_602:
[----:B------:R-:W-:Y:S02]  /*232e0*/  ULDC UR4, c[0x0][0xc3c] ;  /* 0x00030f0000047ab9 */ /* 0x000fe40000000800 */
[----:B--2---:R-:W-:-:S13]  /*232f0*/  ISETP.GE.AND P0, PT, R139, UR4, PT ;  /* 0x000000048b007c0c */ /* 0x004fda000bf06270 */
[----:B------:R-:W-:Y:S05]  /*23300*/  @!P0 BRA `(.L_x_635) ;  /* 0xfffffde000988947 */ /* 0x000fea000383ffff */
[----:B------:R-:W-:Y:S05]  /*23310*/  BRA `(.L_x_423) ;  /* 0x0000008000a47947 */ /* 0x000fea0003800000 */
.L_x_421:
[----:B------:R-:W-:-:S08]  /*23320*/  NOP ;  /* 0x0000000000007918 */ /* 0x000fd00000000000 */
[----:B------:R-:W0:-:S00]  /*23330*/  USETMAXREG.DEALLOC.CTAPOOL 0x28 ;  /* 0x00000028000079c8 */ /* 0x000e0000080e0500 */
[----:B0-----:R-:W2:Y:S01]  /*23340*/  LDL.LU R3, [R1] ;  /* 0x0000000001037983 */ /* 0x001ea20000300800 */
[----:B------:R-:W-:-:S06]  /*23350*/  LOP3.LUT R0, R0, 0x3, RZ, 0xc0, !PT ;  /* 0x0000000300007812 */ /* 0x000fcc00078ec0ff */
[----:B------:R-:W0:Y:S02]  /*23360*/  SHFL.IDX PT, R0, R0, RZ, 0x1f ;  /* 0x00001fff00007589 */ /* 0x000e2400000e0000 */
[----:B0-----:R-:W-:-:S13]  /*23370*/  ISETP.NE.AND P0, PT, R0, RZ, PT ;  /* 0x000000ff0000720c */ /* 0x001fda0003f05270 */
[----:B------:R-:W-:Y:S01]  /*23380*/  @P0 BAR.SYNC.DEFER_BLOCKING 0x5, 0x180 ;  /* 0x0146000000000b1d */ /* 0x000fe20000010000 */
[----:B--2---:R-:W-:-:S04]  /*23390*/  LOP3.LUT R3, R3, 0xfffffeff, RZ, 0xc0, !PT ;  /* 0xfffffeff03037812 */ /* 0x004fc800078ec0ff */
[----:B------:R-:W-:-:S05]  /*233a0*/  @P0 LOP3.LUT R3, R3, 0x100, RZ, 0xfc, !PT ;  /* 0x0000010003030812 */ /* 0x000fca00078efcff */
[----:B------:R0:W-:Y:S02]  /*233b0*/  STL [R1], R3 ;  /* 0x0000000301007387 */ /* 0x0001e40000100800 */
[----:B0-----:R-:W-:-:S04]  /*233c0*/  @P0 MOV R3, 0x400 ;  /* 0x0000040000030802 */ /* 0x001fc80000000f00 */
[----:B------:R-:W-:-:S05]  /*233d0*/  @P0 LEA R2, R2, R3, 0x18 ;  /* 0x0000000302020211 */ /* 0x000fca00078ec0ff */
[----:B------:R0:W1:Y:S01]  /*233e0*/  @P0 LDS.128 R16, [R2+0x298d0] ;  /* 0x0298d00002100984 */ /* 0x0000620000000c00 */
[----:B------:R-:W-:Y:S06]  /*233f0*/  @P0 BAR.ARV 0x4, 0x180 ;  /* 0x0106000000000b1d */ /* 0x000fec0000002000 */
[----:B------:R-:W-:Y:S05]  /*23400*/  @P0 BRA `(.L_x_636) ;  /* 0x0000000800980947 */ /* 0x000fea0003800000 */
[----:B------:R-:W2:Y:S01]  /*23410*/  S2R R4, SR_TID.X ;  /* 0x0000000000047919 */ /* 0x000ea20000002100 */
[----:B------:R-:W-:Y:S01]  /*23420*/  ULDC UR4, c[0x0][0xc3c] ;  /* 0x00030f0000047ab9 */ /* 0x000fe20000000800 */
[----:B------:R-:W-:Y:S02]  /*23430*/  IMAD.MOV.U32 R0, RZ, RZ, RZ ;  /* 0x000000ffff007224 */ /* 0x000fe400078e00ff */
[----:B------:R-:W-:Y:S01]  /*23440*/  IMAD.MOV.U32 R9, RZ, RZ, RZ ;  /* 0x000000ffff097224 */ /* 0x000fe200078e00ff */
[----:B------:R-:W3:Y:S01]  /*23450*/  S2UR UR6, SR_CTAID.X ;  /* 0x00000000000679c3 */ /* 0x000ee20000002500 */
[----:B------:R-:W-:Y:S01]  /*23460*/  ULDC UR5, c[0x0][0xc38] ;  /* 0x00030e0000057ab9 */ /* 0x000fe20000000800 */
[----:B--2---:R-:W-:-:S04]  /*23470*/  LOP3.LUT R7, R4, 0x1f, RZ, 0xc0, !PT ;  /* 0x0000001f04077812 */ /* 0x004fc800078ec0ff */
[----:B------:R-:W-:-:S04]  /*23480*/  ISETP.NE.AND P0, PT, R7, 0x1f, PT ;  /* 0x0000001f0700780c */ /* 0x000fc80003f05270 */
[----:B------:R-:W-:-:S13]  /*23490*/  ISETP.GE.OR P1, PT, R7, UR4, !P0 ;  /* 0x0000000407007c0c */ /* 0x000fda000c726670 */
[----:B------:R-:W2:Y:S08]  /*234a0*/  @!P1 LDC.64 R4, c[0x0][0xc80] ;  /* 0x00032000ff049b82 */ /* 0x000eb00000000a00 */
[----:B0-----:R-:W0:Y:S01]  /*234b0*/  @!P1 LDC.64 R2, c[0x0][0xc78] ;  /* 0x00031e00ff029b82 */ /* 0x001e220000000a00 */
[----:B--2---:R-:W-:-:S05]  /*234c0*/  @!P1 IMAD.WIDE.U32 R4, R7, 0x4, R4 ;  /* 0x0000000407049825 */ /* 0x004fca00078e0004 */
[----:B------:R-:W2:Y:S01]  /*234d0*/  @!P1 LDG.E R0, desc[UR50][R4.64] ;  /* 0x0000003204009981 */ /* 0x000ea2000c1e1900 */
[----:B0-----:R-:W-:-:S05]  /*234e0*/  @!P1 IMAD.WIDE.U32 R2, R7, 0x4, R2 ;  /* 0x0000000407029825 */ /* 0x001fca00078e0002 */
[----:B------:R-:W2:Y:S01]  /*234f0*/  @!P1 LDG.E R9, desc[UR50][R2.64] ;  /* 0x0000003202099981 */ /* 0x000ea2000c1e1900 */
[C---:B------:R-:W-:Y:S02]  /*23500*/  ISETP.NE.AND P1, PT, R7.reuse, RZ, PT ;  /* 0x000000ff0700720c */ /* 0x040fe40003f25270 */
[C---:B------:R-:W-:Y:S02]  /*23510*/  ISETP.GE.U32.AND P2, PT, R7.reuse, 0x2, PT ;  /* 0x000000020700780c */ /* 0x040fe40003f46070 */
[C---:B------:R-:W-:Y:S02]  /*23520*/  ISETP.GE.U32.AND P3, PT, R7.reuse, 0x4, PT ;  /* 0x000000040700780c */ /* 0x040fe40003f66070 */
[C---:B------:R-:W-:Y:S02]  /*23530*/  ISETP.GE.U32.AND P4, PT, R7.reuse, 0x8, PT ;  /* 0x000000080700780c */ /* 0x040fe40003f86070 */
[----:B------:R-:W-:Y:S01]  /*23540*/  ISETP.GE.U32.AND P5, PT, R7, 0x10, PT ;  /* 0x000000100700780c */ /* 0x000fe20003fa6070 */
[----:B------:R-:W-:Y:S01]  /*23550*/  UMOV UR4, URZ ;  /* 0x0000003f00047c82 */ /* 0x000fe20008000000 */
        /* <DEDUP_REMOVED lines=8> */
[----:B0-----:R-:W-:-:S04]  /*235e0*/  SEL R3, R4, RZ, P3 ;  /* 0x000000ff04037207 */ /* 0x001fc80001800000 */
[----:B------:R-:W-:-:S05]  /*235f0*/  IADD3 R3, R8, R3, RZ ;  /* 0x0000000308037210 */ /* 0x000fca0007ffe0ff */
[----:B------:R-:W0:Y:S02]  /*23600*/  SHFL.UP PT, R2, R3, 0x8, RZ ;  /* 0x0500000003027989 */ /* 0x000e2400000e00ff */
[----:B0-----:R-:W-:-:S05]  /*23610*/  SEL R2, R2, RZ, P4 ;  /* 0x000000ff02027207 */ /* 0x001fca0002000000 */
[----:B------:R-:W-:-:S05]  /*23620*/  IMAD.IADD R2, R3, 0x1, R2 ;  /* 0x0000000103027824 */ /* 0x000fca00078e0202 */
[----:B------:R-:W0:Y:S02]  /*23630*/  SHFL.UP PT, R4, R2, 0x10, RZ ;  /* 0x0600000002047989 */ /* 0x000e2400000e00ff */
[----:B0-----:R-:W-:-:S05]  /*23640*/  SEL R5, R4, RZ, P5 ;  /* 0x000000ff04057207 */ /* 0x001fca0002800000 */
[----:B------:R-:W-:-:S05]  /*23650*/  IMAD.IADD R5, R2, 0x1, R5 ;  /* 0x0000000102057824 */ /* 0x000fca00078e0205 */
[----:B------:R-:W0:Y:S02]  /*23660*/  SHFL.IDX PT, R6, R5, 0x1f, 0x1f ;  /* 0x03e01f0005067f89 */ /* 0x000e2400000e0000 */
[----:B0-----:R-:W-:-:S05]  /*23670*/  IMAD R6, R6, UR5, RZ ;  /* 0x0000000506067c24 */ /* 0x001fca000f8e02ff */
[----:B---3--:R-:W-:Y:S01]  /*23680*/  ISETP.GT.AND P6, PT, R6, UR6, PT ;  /* 0x0000000606007c0c */ /* 0x008fe2000bfc4270 */
[----:B------:R-:W-:-:S12]  /*23690*/  IMAD.MOV.U32 R3, RZ, RZ, R6 ;  /* 0x000000ffff037224 */ /* 0x000fd800078e0006 */
[----:B------:R-:W-:Y:S05]  /*236a0*/  @P6 BRA `(.L_x_637) ;  /* 0x0000000000a06947 */ /* 0x000fea0003800000 */
[----:B------:R-:W-:Y:S01]  /*236b0*/  IMAD.MOV.U32 R6, RZ, RZ, R3 ;  /* 0x000000ffff067224 */ /* 0x000fe200078e0003 */
[----:B------:R-:W-:Y:S01]  /*236c0*/  UMOV UR4, URZ ;  /* 0x0000003f00047c82 */ /* 0x000fe20008000000 */
[----:B------:R-:W-:-:S05]  /*236d0*/  ULDC UR5, c[0x0][0xc38] ;  /* 0x00030e0000057ab9 */ /* 0x000fca0000000800 */
.L_x_639:
[----:B------:R-:W0:Y:S01]  /*236e0*/  LDC R0, c[0x0][0xc3c] ;  /* 0x00030f00ff007b82 */ /* 0x000e220000000800 */
[----:B------:R-:W-:Y:S01]  /*236f0*/  UIADD3 UR4, UR4, 0x1f, URZ ;  /* 0x0000001f04047890 */ /* 0x000fe2000fffe03f */
[----:B------:R-:W-:Y:S02]  /*23700*/  ULDC UR7, c[0x0][0xc3c] ;  /* 0x00030f0000077ab9 */ /* 0x000fe40000000800 */
[----:B-1----:R-:W-:-:S03]  /*23710*/  MOV R19, UR7 ;  /* 0x0000000700137c02 */ /* 0x002fc60008000f00 */
[----:B0-----:R-:W-:-:S13]  /*23720*/  ISETP.LE.AND P6, PT, R0, UR4, PT ;  /* 0x0000000400007c0c */ /* 0x001fda000bfc3270 */
[----:B------:R-:W-:Y:S05]  /*23730*/  @P6 BRA `(.L_x_638) ;  /* 0x0000000400a86947 */ /* 0x000fea0003800000 */
[----:B------:R-:W-:-:S05]  /*23740*/  VIADD R9, R7, UR4 ;  /* 0x0000000407097c36 */ /* 0x000fca0008000000 */
[----:B------:R-:W-:Y:S01]  /*23750*/  ISETP.GE.OR P6, PT, R9, R0, !P0 ;  /* 0x000000000900720c */ /* 0x000fe200047c6670 */
[----:B------:R-:W-:-:S12]  /*23760*/  IMAD.MOV.U32 R0, RZ, RZ, RZ ;  /* 0x000000ffff007224 */ /* 0x000fd800078e00ff */
[----:B------:R-:W0:Y:S08]  /*23770*/  @!P6 LDC.64 R4, c[0x0][0xc80] ;  /* 0x00032000ff04eb82 */ /* 0x000e300000000a00 */
[----:B------:R-:W1:Y:S01]  /*23780*/  @!P6 LDC.64 R2, c[0x0][0xc78] ;  /* 0x00031e00ff02eb82 */ /* 0x000e620000000a00 */
[----:B0-----:R-:W-:-:S05]  /*23790*/  @!P6 IMAD.WIDE R4, R9, 0x4, R4 ;  /* 0x000000040904e825 */ /* 0x001fca00078e0204 */
[----:B------:R-:W2:Y:S01]  /*237a0*/  @!P6 LDG.E R0, desc[UR50][R4.64] ;  /* 0x000000320400e981 */ /* 0x000ea2000c1e1900 */
[----:B-1----:R-:W-:-:S04]  /*237b0*/  @!P6 IMAD.WIDE R2, R9, 0x4, R2 ;  /* 0x000000040902e825 */ /* 0x002fc800078e0202 */
[----:B------:R-:W-:-:S06]  /*237c0*/  IMAD.MOV.U32 R9, RZ, RZ, RZ ;  /* 0x000000ffff097224 */ /* 0x000fcc00078e00ff */
[----:B------:R-:W2:Y:S02]  /*237d0*/  @!P6 LDG.E R9, desc[UR50][R2.64] ;  /* 0x000000320209e981 */ /* 0x000ea4000c1e1900 */
[----:B--2---:R-:W-:-:S05]  /*237e0*/  IMAD R13, R0, R9, RZ ;  /* 0x00000009000d7224 */ /* 0x004fca00078e02ff */
        /* <DEDUP_REMOVED lines=15> */
[----:B------:R-:W0:Y:S02]  /*238e0*/  SHFL.IDX PT, R2, R5, 0x1f, 0x1f ;  /* 0x03e01f0005027f89 */ /* 0x000e2400000e0000 */
[----:B0-----:R-:W-:-:S04]  /*238f0*/  IMAD R3, R2, UR5, RZ ;  /* 0x0000000502037c24 */ /* 0x001fc8000f8e02ff */
[----:B------:R-:W-:-:S05]  /*23900*/  IMAD.IADD R6, R3, 0x1, R6 ;  /* 0x0000000103067824 */ /* 0x000fca00078e0206 */
[----:B------:R-:W-:-:S13]  /*23910*/  ISETP.GT.AND P6, PT, R6, UR6, PT ;  /* 0x0000000606007c0c */ /* 0x000fda000bfc4270 */
[----:B------:R-:W-:Y:S05]  /*23920*/  @!P6 BRA `(.L_x_639) ;  /* 0xfffffffc006ce947 */ /* 0x000fea000383ffff */
.L_x_637:
[----:B------:R-:W-:Y:S01]  /*23930*/  IADD3 R10, -R3, R6, RZ ;  /* 0x00000006030a7210 */ /* 0x000fe20007ffe1ff */
[----:B-1----:R-:W-:-:S04]  /*23940*/  IMAD.MOV.U32 R16, RZ, RZ, RZ ;  /* 0x000000ffff107224 */ /* 0x002fc800078e00ff */
[----:B------:R-:W-:-:S05]  /*23950*/  IMAD R2, R5, UR5, R10 ;  /* 0x0000000505027c24 */ /* 0x000fca000f8e020a */
[----:B------:R-:W-:-:S13]  /*23960*/  ISETP.GT.AND P0, PT, R2, UR6, PT ;  /* 0x0000000602007c0c */ /* 0x000fda000bf04270 */
[----:B------:R-:W-:-:S04]  /*23970*/  VOTE.ANY R6, PT, !P0 ;  /* 0x0000000000067806 */ /* 0x000fc800040e0100 */
[----:B------:R-:W0:Y:S01]  /*23980*/  POPC R19, R6 ;  /* 0x0000000600137309 */ /* 0x000e220000000000 */
[----:B------:R-:W-:Y:S01]  /*23990*/  ISETP.NE.AND P0, PT, R6, RZ, PT ;  /* 0x000000ff0600720c */ /* 0x000fe20003f05270 */
[----:B0-----:R-:W0:Y:S04]  /*239a0*/  SHFL.IDX PT, R0, R0, R19, 0x1f ;  /* 0x00001f1300007589 */ /* 0x001e2800000e0000 */
        /* <DEDUP_REMOVED lines=8> */
[----:B------:R-:W-:-:S06]  /*23a30*/  VIADD R16, R19, 0xffffffff ;  /* 0xffffffff13107836 */ /* 0x000fcc0000000000 */
[----:B------:R0:W1:Y:S02]  /*23a40*/  SHFL.IDX PT, R16, R5, R16, 0x1f ;  /* 0x00001f1005107589 */ /* 0x00006400000e0000 */
.L_x_640:
[----:B-1----:R-:W-:Y:S01]  /*23a50*/  IMAD R16, R16, UR5, R10 ;  /* 0x0000000510107c24 */ /* 0x002fe2000f8e020a */
[----:B------:R-:W-:Y:S01]  /*23a60*/  MOV R2, RZ ;  /* 0x000000ff00027202 */ /* 0x000fe20000000f00 */
[----:B------:R-:W-:Y:S01]  /*23a70*/  IMAD R11, R11, R4, RZ ;  /* 0x000000040b0b7224 */ /* 0x000fe200078e02ff */
[----:B------:R-:W-:Y:S01]  /*23a80*/  IABS R10, R0 ;  /* 0x00000000000a7213 */ /* 0x000fe20000000000 */
[----:B------:R-:W-:Y:S01]  /*23a90*/  VIADD R19, R19, UR4 ;  /* 0x0000000413137c36 */ /* 0x000fe20008000000 */
[----:B------:R-:W-:Y:S01]  /*23aa0*/  IADD3 R17, -R16, UR6, RZ ;  /* 0x0000000610117c10 */ /* 0x000fe2000fffe1ff */
[----:B------:R-:W-:Y:S01]  /*23ab0*/  IMAD.HI.U32 R2, R3, R11, R2 ;  /* 0x0000000b03027227 */ /* 0x000fe200078e0002 */
[----:B0-----:R-:W-:Y:S02]  /*23ac0*/  IABS R5, R9 ;  /* 0x0000000900057213 */ /* 0x001fe40000000000 */
[----:B------:R-:W-:Y:S01]  /*23ad0*/  IABS R8, R17 ;  /* 0x0000001100087213 */ /* 0x000fe20000000000 */
[----:B------:R-:W-:Y:S01]  /*23ae0*/  IMAD.MOV R10, RZ, RZ, -R10 ;  /* 0x000000ffff0a7224 */ /* 0x000fe200078e0a0a */
[----:B------:R-:W0:Y:S03]  /*23af0*/  I2F.RP R6, R5 ;  /* 0x0000000500067306 */ /* 0x000e260000209400 */
[----:B------:R-:W-:-:S02]  /*23b00*/  IMAD.MOV.U32 R3, RZ, RZ, R8 ;  /* 0x000000ffff037224 */ /* 0x000fc400078e0008 */
[----:B------:R-:W-:Y:S02]  /*23b10*/  IMAD.MOV.U32 R8, RZ, RZ, R10 ;  /* 0x000000ffff087224 */ /* 0x000fe400078e000a */
[----:B------:R-:W-:-:S04]  /*23b20*/  IMAD.HI.U32 R2, R2, R3, RZ ;  /* 0x0000000302027227 */ /* 0x000fc800078e00ff */
[----:B------:R-:W-:Y:S01]  /*23b30*/  IMAD R3, R2, R8, R3 ;  /* 0x0000000802037224 */ /* 0x000fe200078e0203 */
[----:B0-----:R-:W0:Y:S04]  /*23b40*/  MUFU.RCP R6, R6 ;  /* 0x0000000600067308 */ /* 0x001e280000001000 */
[----:B------:R-:W-:-:S13]  /*23b50*/  ISETP.GT.U32.AND P1, PT, R4, R3, PT ;  /* 0x000000030400720c */ /* 0x000fda0003f24070 */
[----:B------:R-:W-:Y:S02]  /*23b60*/  @!P1 IMAD.IADD R3, R3, 0x1, -R4 ;  /* 0x0000000103039824 */ /* 0x000fe400078e0a04 */
[----:B------:R-:W-:Y:S01]  /*23b70*/  @!P1 VIADD R2, R2, 0x1 ;  /* 0x0000000102029836 */ /* 0x000fe20000000000 */
[----:B0-----:R-:W-:Y:S02]  /*23b80*/  IADD3 R8, R6, 0xffffffe, RZ ;  /* 0x0ffffffe06087810 */ /* 0x001fe40007ffe0ff */
[----:B------:R-:W-:Y:S02]  /*23b90*/  ISETP.GE.U32.AND P0, PT, R3, R4, PT ;  /* 0x000000040300720c */ /* 0x000fe40003f06070 */
[----:B------:R-:W-:Y:S01]  /*23ba0*/  LOP3.LUT R4, R17, R0, RZ, 0x3c, !PT ;  /* 0x0000000011047212 */ /* 0x000fe200078e3cff */
[----:B------:R0:W1:Y:S01]  /*23bb0*/  F2I.FTZ.U32.TRUNC.NTZ R3, R8 ;  /* 0x0000000800037305 */ /* 0x000062000021f000 */
[----:B------:R-:W-:Y:S02]  /*23bc0*/  ISETP.NE.AND P1, PT, R0, RZ, PT ;  /* 0x000000ff0000720c */ /* 0x000fe40003f25270 */
[----:B------:R-:W-:-:S02]  /*23bd0*/  ISETP.GE.AND P2, PT, R4, RZ, PT ;  /* 0x000000ff0400720c */ /* 0x000fc40003f46270 */
[----:B0-----:R-:W-:-:S05]  /*23be0*/  IABS R8, R9 ;  /* 0x0000000900087213 */ /* 0x001fca0000000000 */
[----:B------:R-:W-:-:S04]  /*23bf0*/  @P0 VIADD R2, R2, 0x1 ;  /* 0x0000000102020836 */ /* 0x000fc80000000000 */
[----:B------:R-:W-:Y:S02]  /*23c00*/  IMAD.MOV.U32 R6, RZ, RZ, R2 ;  /* 0x000000ffff067224 */ /* 0x000fe400078e0002 */
[----:B-1----:R-:W-:Y:S02]  /*23c10*/  IMAD.MOV R2, RZ, RZ, -R3 ;  /* 0x000000ffff027224 */ /* 0x002fe400078e0a03 */
[----:B------:R-:W-:Y:S01]  /*23c20*/  IMAD.MOV R8, RZ, RZ, -R8 ;  /* 0x000000ffff087224 */ /* 0x000fe200078e0a08 */
[----:B------:R-:W-:Y:S01]  /*23c30*/  @!P2 IADD3 R6, -R6, RZ, RZ ;  /* 0x000000ff0606a210 */ /* 0x000fe20007ffe1ff */
[----:B------:R-:W-:Y:S01]  /*23c40*/  IMAD R11, R2, R5, RZ ;  /* 0x00000005020b7224 */ /* 0x000fe200078e02ff */
[----:B------:R-:W-:Y:S01]  /*23c50*/  @!P1 LOP3.LUT R6, RZ, R0, RZ, 0x33, !PT ;  /* 0x00000000ff069212 */ /* 0x000fe200078e33ff */
[----:B------:R-:W-:-:S03]  /*23c60*/  IMAD.MOV.U32 R2, RZ, RZ, RZ ;  /* 0x000000ffff027224 */ /* 0x000fc600078e00ff */
[----:B------:R-:W-:Y:S01]  /*23c70*/  IABS R4, R6 ;  /* 0x0000000600047213 */ /* 0x000fe20000000000 */
[----:B------:R-:W-:-:S04]  /*23c80*/  IMAD.HI.U32 R2, R3, R11, R2 ;  /* 0x0000000b03027227 */ /* 0x000fc800078e0002 */
[----:B------:R-:W-:Y:S02]  /*23c90*/  IMAD.MOV.U32 R3, RZ, RZ, R4 ;  /* 0x000000ffff037224 */ /* 0x000fe400078e0004 */
[----:B------:R-:W-:Y:S02]  /*23ca0*/  IMAD.MOV.U32 R4, RZ, RZ, R8 ;  /* 0x000000ffff047224 */ /* 0x000fe400078e0008 */
[----:B------:R-:W-:-:S04]  /*23cb0*/  IMAD.HI.U32 R2, R2, R3, RZ ;  /* 0x0000000302027227 */ /* 0x000fc800078e00ff */
[----:B------:R-:W-:Y:S01]  /*23cc0*/  IMAD R4, R2, R4, R3 ;  /* 0x0000000402047224 */ /* 0x000fe200078e0203 */
[----:B------:R-:W-:Y:S01]  /*23cd0*/  LOP3.LUT R3, R6, R9, RZ, 0x3c, !PT ;  /* 0x0000000906037212 */ /* 0x000fe200078e3cff */
[----:B------:R-:W-:-:S03]  /*23ce0*/  IMAD R0, R0, R6, RZ ;  /* 0x0000000600007224 */ /* 0x000fc600078e02ff */
[----:B------:R-:W-:Y:S01]  /*23cf0*/  ISETP.GT.U32.AND P1, PT, R5, R4, PT ;  /* 0x000000040500720c */ /* 0x000fe20003f24070 */
[----:B------:R-:W-:Y:S01]  /*23d00*/  IMAD.IADD R17, R17, 0x1, -R0 ;  /* 0x0000000111117824 */ /* 0x000fe200078e0a00 */
[----:B------:R-:W-:-:S11]  /*23d10*/  ISETP.GE.AND P2, PT, R3, RZ, PT ;  /* 0x000000ff0300720c */ /* 0x000fd60003f46270 */
[-C--:B------:R-:W-:Y:S01]  /*23d20*/  @!P1 IADD3 R4, R4, -R5.reuse, RZ ;  /* 0x8000000504049210 */ /* 0x080fe20007ffe0ff */
[----:B------:R-:W-:Y:S01]  /*23d30*/  @!P1 VIADD R2, R2, 0x1 ;  /* 0x0000000102029836 */ /* 0x000fe20000000000 */
[----:B------:R-:W-:Y:S02]  /*23d40*/  ISETP.NE.AND P1, PT, R9, RZ, PT ;  /* 0x000000ff0900720c */ /* 0x000fe40003f25270 */
[----:B------:R-:W-:-:S13]  /*23d50*/  ISETP.GE.U32.AND P0, PT, R4, R5, PT ;  /* 0x000000050400720c */ /* 0x000fda0003f06070 */
[----:B------:R-:W-:-:S04]  /*23d60*/  @P0 VIADD R2, R2, 0x1 ;  /* 0x0000000102020836 */ /* 0x000fc80000000000 */
[----:B------:R-:W-:Y:S01]  /*23d70*/  @!P2 IMAD.MOV R2, RZ, RZ, -R2 ;  /* 0x000000ffff02a224 */ /* 0x000fe200078e0a02 */
[----:B------:R-:W-:-:S05]  /*23d80*/  @!P1 LOP3.LUT R2, RZ, R9, RZ, 0x33, !PT ;  /* 0x00000009ff029212 */ /* 0x000fca00078e33ff */
[----:B------:R-:W-:-:S04]  /*23d90*/  IMAD.MOV R18, RZ, RZ, -R2 ;  /* 0x000000ffff127224 */ /* 0x000fc800078e0a02 */
[C---:B------:R-:W-:Y:S01]  /*23da0*/  IMAD R18, R9.reuse, R18, R6 ;  /* 0x0000001209127224 */ /* 0x040fe200078e0206 */
[----:B------:R-:W-:-:S05]  /*23db0*/  LEA R9, R9, R2, 0x18 ;  /* 0x0000000209097211 */ /* 0x000fca00078ec0ff */
[----:B------:R-:W-:Y:S01]  /*23dc0*/  IMAD R18, R18, 0x10000, R9 ;  /* 0x0001000012127824 */ /* 0x000fe200078e0209 */
[----:B------:R-:W-:Y:S06]  /*23dd0*/  BRA `(.L_x_641) ;  /* 0x00000000000c7947 */ /* 0x000fec0003800000 */
.L_x_638:
[----:B------:R-:W-:Y:S01]  /*23de0*/  IMAD.MOV.U32 R17, RZ, RZ, RZ ;  /* 0x000000ffff117224 */ /* 0x000fe200078e00ff */
[----:B------:R-:W-:Y:S01]  /*23df0*/  MOV R16, UR6 ;  /* 0x0000000600107c02 */ /* 0x000fe20008000f00 */
[----:B------:R-:W-:-:S07]  /*23e00*/  IMAD.MOV.U32 R18, RZ, RZ, RZ ;  /* 0x000000ffff127224 */ /* 0x000fce00078e00ff */
.L_x_641:
[----:B------:R-:W-:-:S13]  /*23e10*/  ISETP.NE.AND P0, PT, R7, RZ, PT ;  /* 0x000000ff0700720c */ /* 0x000fda0003f05270 */
[----:B------:R-:W0:Y:S01]  /*23e20*/  @!P0 S2R R3, SR_CgaCtaId ;  /* 0x0000000000038919 */ /* 0x000e220000008800 */
[----:B------:R-:W-:-:S04]  /*23e30*/  @!P0 MOV R0, 0x400 ;  /* 0x0000040000008802 */ /* 0x000fc80000000f00 */
[----:B0-----:R-:W-:-:S05]  /*23e40*/  @!P0 LEA R0, R3, R0, 0x18 ;  /* 0x0000000003008211 */ /* 0x001fca00078ec0ff */
[----:B------:R2:W-:Y:S01]  /*23e50*/  @!P0 STS.128 [R0+0x298d0], R16 ;  /* 0x0298d01000008388 */ /* 0x0005e20000000c00 */
[----:B------:R-:W-:Y:S06]  /*23e60*/  BAR.ARV 0x5, 0x180 ;  /* 0x0146000000007b1d */ /* 0x000fec0000002000 */
.L_x_636:
[----:B------:R3:W-:Y:S01]  /*23e70*/  STL [R1+0x38], RZ ;  /* 0x000038ff01007387 */ /* 0x0007e20000100800 */
[----:B------:R-:W-:Y:S01]  /*23e80*/  ULDC UR4, c[0x0][0xc3c] ;  /* 0x00030f0000047ab9 */ /* 0x000fe20000000800 */
[----:B------:R-:W-:Y:S01]  /*23e90*/  IMAD.MOV.U32 R34, RZ, RZ, 0x1 ;  /* 0x00000001ff227424 */ /* 0x000fe200078e00ff */
[----:B-1----:R-:W-:Y:S01]  /*23ea0*/  ISETP.GE.AND P0, PT, R19, UR4, PT ;  /* 0x0000000413007c0c */ /* 0x002fe2000bf06270 */
[----:B------:R-:W-:-:S12]  /*23eb0*/  IMAD.MOV.U32 R23, RZ, RZ, RZ ;  /* 0x000000ffff177224 */ /* 0x000fd800078e00ff */
[----:B---3--:R-:W-:Y:S05]  /*23ec0*/  @P0 BRA `(.L_x_642) ;  /* 0x0000007000bc0947 */ /* 0x008fea0003800000 */
[----:B------:R-:W1:Y:S01]  /*23ed0*/  S2R R12, SR_TID.X ;  /* 0x00000000000c7919 */ /* 0x000e620000002100 */
[----:B------:R-:W3:Y:S01]  /*23ee0*/  S2UR UR4, SR_CgaCtaId ;  /* 0x00000000000479c3 */ /* 0x000ee20000008800 */
[----:B------:R-:W-:Y:S01]  /*23ef0*/  MOV R37, 0x40 ;  /* 0x0000004000257802 */ /* 0x000fe20000000f00 */
[----:B------:R-:W-:Y:S01]  /*23f00*/  BSSY B7, `(.L_x_642) ;  /* 0x000072b000077945 */ /* 0x000fe20003800000 */
[----:B------:R-:W-:Y:S01]  /*23f10*/  MOV R22, 0x400 ;  /* 0x0000040000167802 */ /* 0x000fe20000000f00 */
[----:B------:R-:W-:Y:S01]  /*23f20*/  IMAD.MOV.U32 R35, RZ, RZ, 0x1 ;  /* 0x00000001ff237424 */ /* 0x000fe200078e00ff */
[----:B------:R-:W-:Y:S01]  /*23f30*/  MOV R23, RZ ;  /* 0x000000ff00177202 */ /* 0x000fe20000000f00 */
[----:B------:R-:W-:Y:S01]  /*23f40*/  IMAD.MOV.U32 R28, RZ, RZ, RZ ;  /* 0x000000ffff1c7224 */ /* 0x000fe200078e00ff */
[----:B------:R-:W-:Y:S01]  /*23f50*/  ULDC.64 UR40, c[0x0][0x198] ;  /* 0x0000660000287ab9 */ /* 0x000fe20000000a00 */
[----:B------:R-:W-:Y:S01]  /*23f60*/  IMAD.MOV.U32 R34, RZ, RZ, 0x1 ;  /* 0x00000001ff227424 */ /* 0x000fe200078e00ff */
[----:B------:R-:W-:-:S02]  /*23f70*/  ULOP3.LUT UR39, UR36, 0x2, URZ, 0xfc, !UPT ;  /* 0x0000000224277892 */ /* 0x000fc4000f8efc3f */
[----:B------:R-:W-:Y:S01]  /*23f80*/  ULOP3.LUT UR37, UR36, 0x1, URZ, 0xfc, !UPT ;  /* 0x0000000124257892 */ /* 0x000fe2000f8efc3f */
[----:B------:R-:W-:Y:S01]  /*23f90*/  ULDC UR38, c[0x0][0xc] ;  /* 0x0000030000267ab9 */ /* 0x000fe20000000800 */
[C---:B-1----:R-:W-:Y:S01]  /*23fa0*/  LOP3.LUT R10, R12.reuse, 0x7f, RZ, 0xc0, !PT ;  /* 0x0000007f0c0a7812 */ /* 0x042fe200078ec0ff */
[C---:B0-----:R-:W-:Y:S01]  /*23fb0*/  IMAD.SHL.U32 R2, R12.reuse, 0x10, RZ ;  /* 0x000000100c027824 */ /* 0x041fe200078e00ff */
[C---:B------:R-:W-:Y:S01]  /*23fc0*/  SHF.L.U32 R3, R12.reuse, 0x7, RZ ;  /* 0x000000070c037819 */ /* 0x040fe200000006ff */
[C---:B------:R-:W-:Y:S01]  /*23fd0*/  IMAD.SHL.U32 R11, R12.reuse, 0x2, RZ ;  /* 0x000000020c0b7824 */ /* 0x040fe200078e00ff */
[----:B------:R-:W-:Y:S01]  /*23fe0*/  SHF.R.U32.HI R7, RZ, 0x5, R10 ;  /* 0x00000005ff077819 */ /* 0x000fe2000001160a */
[----:B------:R-:W-:Y:S01]  /*23ff0*/  IMAD.SHL.U32 R36, R12, 0x4, RZ ;  /* 0x000000040c247824 */ /* 0x000fe200078e00ff */
[----:B--2---:R-:W-:Y:S02]  /*24000*/  LOP3.LUT R0, R2, 0x1b0, RZ, 0xc0, !PT ;  /* 0x000001b002007812 */ /* 0x004fe400078ec0ff */
[----:B------:R-:W-:Y:S01]  /*24010*/  SHF.R.U32.HI R5, RZ, 0x1, R12 ;  /* 0x00000001ff057819 */ /* 0x000fe2000001160c */
[----:B------:R-:W-:Y:S01]  /*24020*/  IMAD.SHL.U32 R9, R7, 0x200, RZ ;  /* 0x0000020007097824 */ /* 0x000fe200078e00ff */
[----:B------:R-:W-:Y:S01]  /*24030*/  LOP3.LUT R11, R0, 0x30, R11, 0x78, !PT ;  /* 0x00000030000b7812 */ /* 0x000fe200078e780b */
[----:B------:R-:W-:Y:S01]  /*24040*/  IMAD.SHL.U32 R0, R12, 0x20, RZ ;  /* 0x000000200c007824 */ /* 0x000fe200078e00ff */
[----:B------:R-:W-:-:S02]  /*24050*/  LOP3.LUT R4, R3, 0x380, RZ, 0xc0, !PT ;  /* 0x0000038003047812 */ /* 0x000fc400078ec0ff */
[C---:B------:R-:W-:Y:S02]  /*24060*/  LOP3.LUT R6, R9.reuse, 0x40, R2, 0xf8, !PT ;  /* 0x0000004009067812 */ /* 0x040fe400078ef802 */
[----:B------:R-:W-:Y:S02]  /*24070*/  LOP3.LUT R5, R4, 0x30, R5, 0xf8, !PT ;  /* 0x0000003004057812 */ /* 0x000fe400078ef805 */
[----:B------:R-:W-:Y:S02]  /*24080*/  LOP3.LUT R4, R0, 0x80, RZ, 0xc0, !PT ;  /* 0x0000008000047812 */ /* 0x000fe400078ec0ff */
[----:B------:R-:W-:Y:S02]  /*24090*/  LOP3.LUT R8, R6, R11, RZ, 0xfc, !PT ;  /* 0x0000000b06087212 */ /* 0x000fe400078efcff */
[----:B------:R-:W-:Y:S02]  /*240a0*/  LOP3.LUT R6, R4, 0x10, R12, 0xf8, !PT ;  /* 0x0000001004067812 */ /* 0x000fe400078ef80c */
[----:B------:R-:W-:Y:S01]  /*240b0*/  LOP3.LUT R9, R9, 0x60, R0, 0xf8, !PT ;  /* 0x0000006009097812 */ /* 0x000fe200078ef800 */
[----:B------:R-:W-:Y:S01]  /*240c0*/  STL [R1+0x14], R8 ;  /* 0x0000140801007387 */ /* 0x000fe20000100800 */
[----:B------:R-:W-:Y:S01]  /*240d0*/  LOP3.LUT R4, R5, 0x70, R2, 0x78, !PT ;  /* 0x0000007005047812 */ /* 0x000fe200078e7802 */
[----:B------:R-:W-:Y:S01]  /*240e0*/  IMAD.SHL.U32 R5, R7, 0x400, RZ ;  /* 0x0000040007057824 */ /* 0x000fe200078e00ff */
[----:B------:R-:W-:-:S02]  /*240f0*/  LOP3.LUT R6, R6, 0x10, R36, 0x78, !PT ;  /* 0x0000001006067812 */ /* 0x000fc400078e7824 */
[----:B------:R-:W-:Y:S02]  /*24100*/  LOP3.LUT R9, R9, 0x100, R0, 0xf8, !PT ;  /* 0x0000010009097812 */ /* 0x000fe400078ef800 */
[----:B------:R-:W-:Y:S02]  /*24110*/  LOP3.LUT R4, R4, 0xc00, R3, 0xf8, !PT ;  /* 0x00000c0004047812 */ /* 0x000fe400078ef803 */
[----:B------:R-:W-:Y:S02]  /*24120*/  LOP3.LUT R3, R9, R6, RZ, 0xfc, !PT ;  /* 0x0000000609037212 */ /* 0x000fe400078efcff */
[----:B------:R-:W-:Y:S01]  /*24130*/  R2P PR, R12, 0x14 ;  /* 0x000000140c007804 */ /* 0x000fe20000000000 */
[----:B------:R0:W-:Y:S01]  /*24140*/  STL [R1+0x1c], R4 ;  /* 0x00001c0401007387 */ /* 0x0001e20000100800 */
[----:B------:R-:W-:-:S03]  /*24150*/  LOP3.LUT R11, R0, 0x380, RZ, 0xc0, !PT ;  /* 0x00000380000b7812 */ /* 0x000fc600078ec0ff */
[----:B------:R3:W-:Y:S01]  /*24160*/  STL [R1+0x18], R3 ;  /* 0x0000180301007387 */ /* 0x0007e20000100800 */
[----:B------:R-:W-:Y:S02]  /*24170*/  SEL R5, R37, 0xffffffc0, !P2 ;  /* 0xffffffc025057807 */ /* 0x000fe40005000000 */
[----:B------:R-:W-:Y:S02]  /*24180*/  LOP3.LUT R11, R11, 0x30, R2, 0xf8, !PT ;  /* 0x000000300b0b7812 */ /* 0x000fe400078ef802 */
[----:B------:R-:W-:Y:S01]  /*24190*/  LOP3.LUT R2, R2, 0x30, RZ, 0xc0, !PT ;  /* 0x0000003002027812 */ /* 0x000fe200078ec0ff */
[----:B------:R-:W-:Y:S01]  /*241a0*/  STL [R1+0x20], R5 ;  /* 0x0000200501007387 */ /* 0x000fe20000100800 */
[----:B0-----:R-:W-:Y:S02]  /*241b0*/  SHF.R.U32.HI R4, RZ, 0x2, R10 ;  /* 0x00000002ff047819 */ /* 0x001fe4000001160a */
[----:B------:R-:W-:Y:S01]  /*241c0*/  LOP3.LUT R36, R11, 0x70, R36, 0x78, !PT ;  /* 0x000000700b247812 */ /* 0x000fe200078e7824 */
[----:B---3--:R-:W-:Y:S01]  /*241d0*/  IMAD.U32 R3, RZ, RZ, UR4 ;  /* 0x00000004ff037e24 */ /* 0x008fe2000f8e00ff */
[----:B------:R-:W-:-:S02]  /*241e0*/  LOP3.LUT R0, R4, 0x60, R0, 0xf8, !PT ;  /* 0x0000006004007812 */ /* 0x000fc400078ef800 */
[----:B------:R-:W-:Y:S02]  /*241f0*/  LOP3.LUT R4, R2, 0x40, RZ, 0xfc, !PT ;  /* 0x0000004002047812 */ /* 0x000fe400078efcff */
[----:B------:R-:W-:Y:S01]  /*24200*/  LEA R22, R3, R22, 0x18 ;  /* 0x0000001603167211 */ /* 0x000fe200078ec0ff */
[----:B------:R0:W-:Y:S01]  /*24210*/  STL [R1+0x10], R3 ;  /* 0x0000100301007387 */ /* 0x0001e20000100800 */
[----:B------:R-:W-:-:S03]  /*24220*/  SEL R37, R37, 0xffffffc0, !P4 ;  /* 0xffffffc025257807 */ /* 0x000fc60006000000 */
[----:B------:R1:W-:Y:S01]  /*24230*/  STL [R1+0x38], RZ ;  /* 0x000038ff01007387 */ /* 0x0003e20000100800 */
[----:B0-----:R-:W-:Y:S02]  /*24240*/  LOP3.LUT R3, R2, 0x80, RZ, 0xfc, !PT ;  /* 0x0000008002037812 */ /* 0x001fe400078efcff */
[----:B------:R-:W-:Y:S01]  /*24250*/  LOP3.LUT R2, R0, 0x80, RZ, 0xfc, !PT ;  /* 0x0000008000027812 */ /* 0x000fe200078efcff */
[----:B------:R-:W-:-:S05]  /*24260*/  IMAD.IADD R0, R22, 0x1, R8 ;  /* 0x0000000116007824 */ /* 0x000fca00078e0208 */
[----:B------:R1:W-:Y:S02]  /*24270*/  STL [R1+0x24], R0 ;  /* 0x0000240001007387 */ /* 0x0003e40000100800 */
.L_x_760:
[----:B0-----:R-:W0:Y:S02]  /*24280*/  LDC.64 R24, c[0x0][0xc88] ;  /* 0x00032200ff187b82 */ /* 0x001e240000000a00 */
[----:B0-----:R-:W-:-:S06]  /*24290*/  IMAD.WIDE R24, R19, 0x4, R24 ;  /* 0x0000000413187825 */ /* 0x001fcc00078e0218 */
[----:B-1----:R-:W1:Y:S01]  /*242a0*/  LDG.E R24, desc[UR50][R24.64] ;  /* 0x0000003218187981 */ /* 0x002e62000c1e1900 */
[----:B------:R-:W-:Y:S05]  /*242b0*/  YIELD ;  /* 0x0000000000007946 */ /* 0x000fea0003800000 */
[----:B------:R-:W-:Y:S01]  /*242c0*/  ULDC.64 UR4, c[0x0][0xa28] ;  /* 0x00028a0000047ab9 */ /* 0x000fe20000000a00 */
[----:B------:R-:W-:Y:S01]  /*242d0*/  ULDC.64 UR8, c[0x0][0xa18] ;  /* 0x0002860000087ab9 */ /* 0x000fe20000000a00 */
[----:B------:R-:W-:Y:S01]  /*242e0*/  ISETP.NE.U32.AND P0, PT, RZ, UR4, PT ;  /* 0x00000004ff007c0c */ /* 0x000fe2000bf05070 */
[----:B------:R-:W-:Y:S01]  /*242f0*/  IMAD.MOV.U32 R9, RZ, RZ, RZ ;  /* 0x000000ffff097224 */ /* 0x000fe200078e00ff */
[----:B------:R-:W-:-:S02]  /*24300*/  ULDC.64 UR6, c[0x0][0xa10] ;  /* 0x0002840000067ab9 */ /* 0x000fc40000000a00 */
[----:B------:R-:W-:Y:S02]  /*24310*/  ISETP.NE.AND.EX P0, PT, RZ, UR5, PT, P0 ;  /* 0x00000005ff007c0c */ /* 0x000fe4000bf05300 */
[----:B------:R-:W-:-:S04]  /*24320*/  ISETP.NE.U32.AND P2, PT, RZ, UR6, PT ;  /* 0x00000006ff007c0c */ /* 0x000fc8000bf45070 */
[----:B------:R-:W-:Y:S02]  /*24330*/  ISETP.NE.AND.EX P2, PT, RZ, UR7, PT, P2 ;  /* 0x00000007ff007c0c */ /* 0x000fe4000bf45320 */
[----:B------:R-:W-:Y:S02]  /*24340*/  MOV R30, RZ ;  /* 0x000000ff001e7202 */ /* 0x000fe40000000f00 */
[----:B-1-3--:R-:W-:-:S03]  /*24350*/  SHF.R.S32.HI R0, RZ, 0x1f, R24 ;  /* 0x0000001fff007819 */ /* 0x00afc60000011418 */
[C---:B--2---:R-:W-:Y:S01]  /*24360*/  @P0 LEA R2, P1, R24.reuse, UR4, 0x2 ;  /* 0x0000000418020c11 */ /* 0x044fe2000f8210ff */
[C---:B------:R-:W-:Y:S01]  /*24370*/  IMAD.SHL.U32 R25, R24.reuse, 0x4, RZ ;  /* 0x0000000418197824 */ /* 0x040fe200078e00ff */
[C-C-:B------:R-:W-:Y:S01]  /*24380*/  SHF.L.U64.HI R26, R24.reuse, 0x2, R0.reuse ;  /* 0x00000002181a7819 */ /* 0x140fe20000010200 */
[----:B------:R0:W-:Y:S01]  /*24390*/  STL [R1+0x30], R0 ;  /* 0x0000300001007387 */ /* 0x0001e20000100800 */
[----:B------:R-:W-:Y:S01]  /*243a0*/  @P0 LEA.HI.X R3, R24, UR5, R0, 0x2, P1 ;  /* 0x0000000518030c11 */ /* 0x000fe200088f1400 */
[----:B------:R-:W-:Y:S01]  /*243b0*/  ULDC.64 UR4, c[0x0][0xa00] ;  /* 0x0002800000047ab9 */ /* 0x000fe20000000a00 */
[----:B------:R-:W-:-:S03]  /*243c0*/  ISETP.NE.U32.AND P1, PT, RZ, UR8, PT ;  /* 0x00000008ff007c0c */ /* 0x000fc6000bf25070 */
[----:B------:R1:W2:Y:S01]  /*243d0*/  @P0 LDG.E R9, desc[UR50][R2.64] ;  /* 0x0000003202090981 */ /* 0x0002a2000c1e1900 */
[----:B------:R-:W-:Y:S02]  /*243e0*/  ISETP.NE.AND.EX P1, PT, RZ, UR9, PT, P1 ;  /* 0x00000009ff007c0c */ /* 0x000fe4000bf25310 */
[----:B------:R-:W-:Y:S01]  /*243f0*/  ISETP.NE.U32.AND P0, PT, RZ, UR4, PT ;  /* 0x00000004ff007c0c */ /* 0x000fe2000bf05070 */
[----:B0-----:R-:W-:Y:S01]  /*24400*/  IMAD.MOV.U32 R0, RZ, RZ, RZ ;  /* 0x000000ffff007224 */ /* 0x001fe200078e00ff */
[C---:B------:R-:W-:Y:S02]  /*24410*/  IADD3 R4, P4, R25.reuse, UR6, RZ ;  /* 0x0000000619047c10 */ /* 0x040fe4000ff9e0ff */
[----:B------:R-:W-:Y:S02]  /*24420*/  ISETP.NE.AND.EX P0, PT, RZ, UR5, PT, P0 ;  /* 0x00000005ff007c0c */ /* 0x000fe4000bf05300 */
[----:B------:R-:W-:Y:S02]  /*24430*/  IADD3.X R5, R26, UR7, RZ, P4, !PT ;  /* 0x000000071a057c10 */ /* 0x000fe4000a7fe4ff */
[----:B-1----:R-:W-:Y:S01]  /*24440*/  IADD3 R2, P3, R25, UR4, RZ ;  /* 0x0000000419027c10 */ /* 0x002fe2000ff7e0ff */
[----:B------:R-:W-:-:S02]  /*24450*/  ULDC UR4, c[0x0][0x288] ;  /* 0x0000a20000047ab9 */ /* 0x000fc40000000800 */
[----:B------:R-:W5:Y:S01]  /*24460*/  @P2 LDG.E R0, desc[UR50][R4.64] ;  /* 0x0000003204002981 */ /* 0x000f62000c1e1900 */
[C---:B------:R-:W-:Y:S02]  /*24470*/  IADD3.X R3, R26.reuse, UR5, RZ, P3, !PT ;  /* 0x000000051a037c10 */ /* 0x040fe40009ffe4ff */
[----:B------:R-:W-:Y:S01]  /*24480*/  @P1 IADD3 R6, P3, R25, UR8, RZ ;  /* 0x0000000819061c10 */ /* 0x000fe2000ff7e0ff */
[----:B------:R-:W-:Y:S01]  /*24490*/  IMAD.U32 R8, RZ, RZ, UR4 ;  /* 0x00000004ff087e24 */ /* 0x000fe2000f8e00ff */
[----:B------:R-:W-:Y:S01]  /*244a0*/  ULDC.64 UR4, c[0x0][0x418] ;  /* 0x0001060000047ab9 */ /* 0x000fe20000000a00 */
[----:B------:R-:W5:Y:S01]  /*244b0*/  @P0 LDG.E R30, desc[UR50][R2.64] ;  /* 0x00000032021e0981 */ /* 0x000f62000c1e1900 */
[----:B------:R-:W-:-:S05]  /*244c0*/  @P1 IADD3.X R7, R26, UR9, RZ, P3, !PT ;  /* 0x000000091a071c10 */ /* 0x000fca0009ffe4ff */
[----:B------:R0:W3:Y:S01]  /*244d0*/  @P1 LDG.E R8, desc[UR50][R6.64] ;  /* 0x0000003206081981 */ /* 0x0000e2000c1e1900 */
[----:B------:R-:W-:-:S03]  /*244e0*/  UISETP.NE.U32.AND UP0, UPT, UR4, URZ, UPT ;  /* 0x0000003f0400728c */ /* 0x000fc6000bf05070 */
[----:B------:R-:W-:Y:S01]  /*244f0*/  ULDC UR4, c[0x0][0x424] ;  /* 0x0001090000047ab9 */ /* 0x000fe20000000800 */
[----:B------:R-:W-:-:S03]  /*24500*/  UISETP.NE.AND.EX UP0, UPT, UR5, URZ, UPT, UP0 ;  /* 0x0000003f0500728c */ /* 0x000fc6000bf05300 */
[----:B------:R-:W-:Y:S01]  /*24510*/  ULDC UR5, c[0x0][0x2f0] ;  /* 0x0000bc0000057ab9 */ /* 0x000fe20000000800 */
[----:B------:R-:W-:-:S04]  /*24520*/  USEL UR4, UR4, 0x1, UP0 ;  /* 0x0000000104047887 */ /* 0x000fc80008000000 */
[----:B------:R-:W-:-:S03]  /*24530*/  UIMAD UR4, UR4, UR5, URZ ;  /* 0x00000005040472a4 */ /* 0x000fc6000f8e023f */
[----:B------:R-:W-:Y:S02]  /*24540*/  ULDC UR5, c[0x0][0x348] ;  /* 0x0000d20000057ab9 */ /* 0x000fe40000000800 */
[----:B0-----:R-:W-:Y:S01]  /*24550*/  IMAD.U32 R6, RZ, RZ, UR5 ;  /* 0x00000005ff067e24 */ /* 0x001fe2000f8e00ff */
[----:B--2---:R-:W-:Y:S04]  /*24560*/  STL [R1+0x4], R9 ;  /* 0x0000040901007387 */ /* 0x004fe80000100800 */
[----:B---3--:R0:W-:Y:S02]  /*24570*/  STL [R1+0x34], R8 ;  /* 0x0000340801007387 */ /* 0x0081e40000100800 */
[----:B0-----:R-:W-:Y:S01]  /*24580*/  IMAD.U32 R8, RZ, RZ, UR4 ;  /* 0x00000004ff087e24 */ /* 0x001fe2000f8e00ff */
[----:B------:R-:W-:Y:S06]  /*24590*/  @P1 BRA `(.L_x_643) ;  /* 0x0000000000141947 */ /* 0x000fec0003800000 */
[----:B------:R-:W-:Y:S05]  /*245a0*/  @!P0 BRA `(.L_x_643) ;  /* 0x0000000000108947 */ /* 0x000fea0003800000 */
[----:B------:R-:W2:Y:S04]  /*245b0*/  LDG.E R7, desc[UR50][R2.64] ;  /* 0x0000003202077981 */ /* 0x000ea8000c1e1900 */
[----:B------:R-:W2:Y:S02]  /*245c0*/  LDG.E R2, desc[UR50][R2.64+0x4] ;  /* 0x0000043202027981 */ /* 0x000ea4000c1e1900 */
[----:B--2---:R-:W-:-:S05]  /*245d0*/  IADD3 R2, -R7, R2, RZ ;  /* 0x0000000207027210 */ /* 0x004fca0007ffe1ff */
[----:B------:R0:W-:Y:S02]  /*245e0*/  STL [R1+0x34], R2 ;  /* 0x0000340201007387 */ /* 0x0001e40000100800 */
.L_x_643:
[----:B------:R-:W-:Y:S01]  /*245f0*/  ULDC.64 UR4, c[0x0][0xa20] ;  /* 0x0002880000047ab9 */ /* 0x000fe20000000a00 */
[C---:B------:R-:W-:Y:S01]  /*24600*/  LOP3.LUT R7, R18.reuse, 0xff000000, RZ, 0xc0, !PT ;  /* 0xff00000012077812 */ /* 0x040fe200078ec0ff */
[----:B------:R-:W-:Y:S01]  /*24610*/  IMAD.MOV.U32 R33, RZ, RZ, R24 ;  /* 0x000000ffff217224 */ /* 0x000fe200078e0018 */
[----:B------:R-:W-:Y:S02]  /*24620*/  ISETP.NE.U32.AND P0, PT, RZ, UR4, PT ;  /* 0x00000004ff007c0c */ /* 0x000fe4000bf05070 */
[----:B------:R-:W-:Y:S02]  /*24630*/  SHF.R.U32.HI R7, RZ, 0x8, R7 ;  /* 0x00000008ff077819 */ /* 0x000fe40000011607 */
[----:B------:R-:W-:Y:S02]  /*24640*/  ISETP.NE.AND.EX P0, PT, RZ, UR5, PT, P0 ;  /* 0x00000005ff007c0c */ /* 0x000fe4000bf05300 */
[C---:B0-----:R-:W-:Y:S02]  /*24650*/  LOP3.LUT R2, R18.reuse, 0xff0000, RZ, 0xc0, !PT ;  /* 0x00ff000012027812 */ /* 0x041fe400078ec0ff */
[----:B------:R-:W-:-:S02]  /*24660*/  LOP3.LUT R18, R18, 0xffff, RZ, 0xc0, !PT ;  /* 0x0000ffff12127812 */ /* 0x000fc400078ec0ff */
[----:B------:R-:W-:-:S07]  /*24670*/  LEA.HI R7, R2, R7, RZ, 0x10 ;  /* 0x0000000702077211 */ /* 0x000fce00078f80ff */
[----:B------:R-:W-:Y:S05]  /*24680*/  @!P0 BRA `(.L_x_644) ;  /* 0x0000000000108947 */ /* 0x000fea0003800000 */
[----:B------:R-:W-:-:S04]  /*24690*/  IADD3 R2, P0, R25, UR4, RZ ;  /* 0x0000000419027c10 */ /* 0x000fc8000ff1e0ff */
[----:B------:R-:W-:-:S05]  /*246a0*/  IADD3.X R3, R26, UR5, RZ, P0, !PT ;  /* 0x000000051a037c10 */ /* 0x000fca00087fe4ff */
[----:B------:R0:W5:Y:S01]  /*246b0*/  LDG.E R8, desc[UR50][R2.64] ;  /* 0x0000003202087981 */ /* 0x000162000c1e1900 */
[----:B------:R-:W-:Y:S05]  /*246c0*/  BRA `(.L_x_645) ;  /* 0x0000000000247947 */ /* 0x000fea0003800000 */
.L_x_644:
        /* <DEDUP_REMOVED lines=9> */
.L_x_645:
[----:B0-----:R-:W2:Y:S04]  /*24760*/  @P2 LDG.E R2, desc[UR50][R4.64] ;  /* 0x0000003204022981 */ /* 0x001ea8000c1e1900 */
[----:B------:R0:W2:Y:S01]  /*24770*/  @P2 LDG.E R4, desc[UR50][R4.64+0x4] ;  /* 0x0000043204042981 */ /* 0x0000a2000c1e1900 */
[----:B-----5:R-:W-:Y:S01]  /*24780*/  IMAD.IADD R8, R8, 0x1, -R9 ;  /* 0x0000000108087824 */ /* 0x020fe200078e0a09 */
[----:B------:R-:W-:Y:S01]  /*24790*/  BSSY B0, `(.L_x_646) ;  /* 0x000002a000007945 */ /* 0x000fe20003800000 */
[----:B------:R-:W-:Y:S01]  /*247a0*/  LOP3.LUT R20, R7, 0xff, RZ, 0xc0, !PT ;  /* 0x000000ff07147812 */ /* 0x000fe200078ec0ff */
[----:B------:R-:W-:Y:S01]  /*247b0*/  IMAD.MOV.U32 R3, RZ, RZ, RZ ;  /* 0x000000ffff037224 */ /* 0x000fe200078e00ff */
[----:B0-----:R-:W-:Y:S01]  /*247c0*/  SHF.R.U32.HI R5, RZ, 0x10, R7 ;  /* 0x00000010ff057819 */ /* 0x001fe20000011607 */
[----:B--2---:R-:W-:-:S05]  /*247d0*/  @P2 IMAD.IADD R6, R4, 0x1, -R2 ;  /* 0x0000000104062824 */ /* 0x004fca00078e0a02 */
[----:B------:R-:W-:-:S04]  /*247e0*/  IADD3 R27, R8, R6, RZ ;  /* 0x00000006081b7210 */ /* 0x000fc80007ffe0ff */
[C---:B------:R-:W-:Y:S01]  /*247f0*/  ISETP.GE.AND P1, PT, R27.reuse, 0x1, PT ;  /* 0x000000011b00780c */ /* 0x040fe20003f26270 */
[----:B------:R-:W-:-:S04]  /*24800*/  VIADD R4, R27, 0x9f ;  /* 0x0000009f1b047836 */ /* 0x000fc80000000000 */
[----:B------:R-:W-:-:S05]  /*24810*/  IMAD.HI R4, R4, 0x66666667, RZ ;  /* 0x6666666704047827 */ /* 0x000fca00078e02ff */
[----:B------:R-:W-:-:S04]  /*24820*/  SHF.R.U32.HI R2, RZ, 0x1f, R4 ;  /* 0x0000001fff027819 */ /* 0x000fc80000011604 */
[----:B------:R-:W-:Y:S01]  /*24830*/  LEA.HI.SX32 R4, R4, R2, 0x1a ;  /* 0x0000000204047211 */ /* 0x000fe200078fd2ff */
[----:B------:R-:W-:Y:S06]  /*24840*/  @!P1 BRA `(.L_x_647) ;  /* 0x0000000000789947 */ /* 0x000fec0003800000 */
[----:B------:R-:W-:Y:S01]  /*24850*/  ISETP.NE.AND P0, PT, R5, RZ, PT ;  /* 0x000000ff0500720c */ /* 0x000fe20003f05270 */
[----:B------:R-:W-:-:S03]  /*24860*/  ULDC UR4, c[0x0][0x9f0] ;  /* 0x00027c0000047ab9 */ /* 0x000fc60000000800 */
[----:B------:R-:W-:-:S04]  /*24870*/  SEL R7, R5, UR4, P0 ;  /* 0x0000000405077c07 */ /* 0x000fc80008000000 */
[----:B------:R-:W-:Y:S02]  /*24880*/  IABS R9, R7 ;  /* 0x0000000700097213 */ /* 0x000fe40000000000 */
[----:B------:R-:W-:Y:S02]  /*24890*/  IADD3 R10, R7, -0x1, R4 ;  /* 0xffffffff070a7810 */ /* 0x000fe40007ffe004 */
[----:B------:R-:W0:Y:S08]  /*248a0*/  I2F.RP R2, R9 ;  /* 0x0000000900027306 */ /* 0x000e300000209400 */
[----:B0-----:R-:W0:Y:S02]  /*248b0*/  MUFU.RCP R2, R2 ;  /* 0x0000000200027308 */ /* 0x001e240000001000 */
[----:B0-----:R-:W-:-:S06]  /*248c0*/  VIADD R2, R2, 0xffffffe ;  /* 0x0ffffffe02027836 */ /* 0x001fcc0000000000 */
[----:B------:R0:W1:Y:S02]  /*248d0*/  F2I.FTZ.U32.TRUNC.NTZ R3, R2 ;  /* 0x0000000200037305 */ /* 0x000064000021f000 */
[----:B0-----:R-:W-:-:S04]  /*248e0*/  LOP3.LUT R2, R10, R7, RZ, 0x3c, !PT ;  /* 0x000000070a027212 */ /* 0x001fc800078e3cff */
[----:B------:R-:W-:Y:S01]  /*248f0*/  ISETP.GE.AND P4, PT, R2, RZ, PT ;  /* 0x000000ff0200720c */ /* 0x000fe20003f86270 */
[----:B-1----:R-:W-:-:S04]  /*24900*/  IMAD.MOV R2, RZ, RZ, -R3 ;  /* 0x000000ffff027224 */ /* 0x002fc800078e0a03 */
[----:B------:R-:W-:Y:S01]  /*24910*/  IMAD R11, R2, R9, RZ ;  /* 0x00000009020b7224 */ /* 0x000fe200078e02ff */
[----:B------:R-:W-:-:S05]  /*24920*/  MOV R2, RZ ;  /* 0x000000ff00027202 */ /* 0x000fca0000000f00 */
[----:B------:R-:W-:Y:S01]  /*24930*/  IMAD.HI.U32 R11, R3, R11, R2 ;  /* 0x0000000b030b7227 */ /* 0x000fe200078e0002 */
[----:B------:R-:W-:Y:S02]  /*24940*/  IABS R2, R7 ;  /* 0x0000000700027213 */ /* 0x000fe40000000000 */
[----:B------:R-:W-:-:S03]  /*24950*/  IABS R3, R10 ;  /* 0x0000000a00037213 */ /* 0x000fc60000000000 */
[----:B------:R-:W-:-:S04]  /*24960*/  IMAD.MOV R2, RZ, RZ, -R2 ;  /* 0x000000ffff027224 */ /* 0x000fc800078e0a02 */
[----:B------:R-:W-:Y:S02]  /*24970*/  IMAD.MOV.U32 R10, RZ, RZ, R2 ;  /* 0x000000ffff0a7224 */ /* 0x000fe400078e0002 */
[----:B------:R-:W-:-:S04]  /*24980*/  IMAD.HI.U32 R2, R11, R3, RZ ;  /* 0x000000030b027227 */ /* 0x000fc800078e00ff */
[----:B------:R-:W-:-:S05]  /*24990*/  IMAD R3, R2, R10, R3 ;  /* 0x0000000a02037224 */ /* 0x000fca00078e0203 */
[----:B------:R-:W-:-:S13]  /*249a0*/  ISETP.GT.U32.AND P3, PT, R9, R3, PT ;  /* 0x000000030900720c */ /* 0x000fda0003f64070 */
[----:B------:R-:W-:Y:S02]  /*249b0*/  @!P3 IMAD.IADD R3, R3, 0x1, -R9 ;  /* 0x000000010303b824 */ /* 0x000fe400078e0a09 */
[----:B------:R-:W-:Y:S01]  /*249c0*/  @!P3 VIADD R2, R2, 0x1 ;  /* 0x000000010202b836 */ /* 0x000fe20000000000 */
[----:B------:R-:W-:Y:S02]  /*249d0*/  ISETP.NE.AND P3, PT, R7, RZ, PT ;  /* 0x000000ff0700720c */ /* 0x000fe40003f65270 */
[----:B------:R-:W-:-:S13]  /*249e0*/  ISETP.GE.U32.AND P0, PT, R3, R9, PT ;  /* 0x000000090300720c */ /* 0x000fda0003f06070 */
[----:B------:R-:W-:-:S05]  /*249f0*/  @P0 IADD3 R2, R2, 0x1, RZ ;  /* 0x0000000102020810 */ /* 0x000fca0007ffe0ff */
[----:B------:R-:W-:Y:S01]  /*24a00*/  @!P4 IMAD.MOV R2, RZ, RZ, -R2 ;  /* 0x000000ffff02c224 */ /* 0x000fe200078e0a02 */
[----:B------:R-:W-:-:S05]  /*24a10*/  @!P3 LOP3.LUT R2, RZ, R7, RZ, 0x33, !PT ;  /* 0x00000007ff02b212 */ /* 0x000fca00078e33ff */
[----:B------:R-:W-:-:S07]  /*24a20*/  IMAD.MOV.U32 R3, RZ, RZ, R2 ;  /* 0x000000ffff037224 */ /* 0x000fce00078e0002 */
.L_x_647:
[----:B------:R-:W-:Y:S05]  /*24a30*/  BSYNC B0 ;  /* 0x0000000000007941 */ /* 0x000fea0003800000 */
.L_x_646:
[-C--:B------:R-:W-:Y:S01]  /*24a40*/  IMAD R2, R20, R3.reuse, RZ ;  /* 0x0000000314027224 */ /* 0x080fe200078e02ff */
[----:B------:R-:W-:Y:S04]  /*24a50*/  BSSY B0, `(.L_x_648) ;  /* 0x0000113000007945 */ /* 0x000fe80003800000 */
[C---:B------:R-:W-:Y:S01]  /*24a60*/  VIADDMNMX R3, R2.reuse, R3, R4, PT ;  /* 0x0000000302037246 */ /* 0x040fe20003800104 */
[----:B------:R-:W-:-:S04]  /*24a70*/  IMAD R2, R2, 0xa0, -R8 ;  /* 0x000000a002027824 */ /* 0x000fc800078e0a08 */
[----:B------:R-:W-:Y:S01]  /*24a80*/  IMAD R3, R3, 0xa0, -R8 ;  /* 0x000000a003037824 */ /* 0x000fe200078e0a08 */
[----:B------:R-:W-:-:S04]  /*24a90*/  VIMNMX R2, RZ, R2, !PT ;  /* 0x00000002ff027248 */ /* 0x000fc80007fe0100 */
[----:B------:R-:W-:-:S04]  /*24aa0*/  VIMNMX R3, R3, R6, PT ;  /* 0x0000000603037248 */ /* 0x000fc80003fe0100 */
[----:B------:R-:W-:-:S13]  /*24ab0*/  ISETP.GT.AND P0, PT, R3, R2, PT ;  /* 0x000000020300720c */ /* 0x000fda0003f04270 */
[----:B------:R-:W-:Y:S02]  /*24ac0*/  @P0 VIADD R6, R3, 0x9f ;  /* 0x0000009f03060836 */ /* 0x000fe40000000000 */
[----:B------:R-:W-:-:S04]  /*24ad0*/  IMAD.WIDE.U32 R2, R2, -0x33333333, RZ ;  /* 0xcccccccd02027825 */ /* 0x000fc800078e00ff */
[----:B------:R-:W-:Y:S01]  /*24ae0*/  @P0 IMAD.HI R2, R6, 0x66666667, RZ ;  /* 0x6666666706020827 */ /* 0x000fe200078e02ff */
[----:B------:R-:W-:-:S04]  /*24af0*/  SHF.R.U32.HI R3, RZ, 0x7, R3 ;  /* 0x00000007ff037819 */ /* 0x000fc80000011603 */
[----:B------:R-:W-:Y:S01]  /*24b00*/  @P0 SHF.R.U32.HI R7, RZ, 0x1f, R2 ;  /* 0x0000001fff070819 */ /* 0x000fe20000011602 */
[----:B------:R-:W-:-:S03]  /*24b10*/  IMAD.MOV.U32 R6, RZ, RZ, R3 ;  /* 0x000000ffff067224 */ /* 0x000fc600078e0003 */
[----:B------:R-:W-:Y:S02]  /*24b20*/  @P0 LEA.HI.SX32 R6, R2, R7, 0x1a ;  /* 0x0000000702060211 */ /* 0x000fe400078fd2ff */
[----:B------:R-:W-:Y:S02]  /*24b30*/  PLOP3.LUT P0, PT, PT, PT, PT, 0x80, 0x0 ;  /* 0x000000000000781c */ /* 0x000fe40003f0f070 */
[----:B------:R-:W-:-:S13]  /*24b40*/  ISETP.GT.AND P3, PT, R6, R3, PT ;  /* 0x000000030600720c */ /* 0x000fda0003f64270 */
[----:B------:R-:W-:Y:S05]  /*24b50*/  @!P3 BRA `(.L_x_649) ;  /* 0x000000100008b947 */ /* 0x000fea0003800000 */
[----:B------:R-:W-:Y:S01]  /*24b60*/  UMOV UR4, 0xffffffff ;  /* 0xffffffff00047882 */ /* 0x000fe20000000000 */
[----:B------:R-:W-:Y:S02]  /*24b70*/  SEL R2, R33, RZ, !P2 ;  /* 0x000000ff21027207 */ /* 0x000fe40005000000 */
[----:B------:R-:W-:Y:S05]  /*24b80*/  BRA.DIV UR4, `(.L_x_650) ;  /* 0x000000a204587947 */ /* 0x000fea000b800000 */
[----:B------:R-:W0:Y:S02]  /*24b90*/  S2R R7, SR_TID.X ;  /* 0x0000000000077919 */ /* 0x000e240000002100 */
[----:B0-----:R-:W-:-:S04]  /*24ba0*/  SHF.R.U32.HI R7, RZ, 0x5, R7 ;  /* 0x00000005ff077819 */ /* 0x001fc80000011607 */
[----:B------:R-:W-:-:S05]  /*24bb0*/  LOP3.LUT R7, R7, 0x3, RZ, 0xc0, !PT ;  /* 0x0000000307077812 */ /* 0x000fca00078ec0ff */
[----:B------:R0:W1:Y:S02]  /*24bc0*/  SHFL.IDX PT, R14, R7, RZ, 0x1f ;  /* 0x00001fff070e7589 */ /* 0x00006400000e0000 */
.L_x_925:
[----:B-1----:R-:W-:Y:S02]  /*24bd0*/  ISETP.NE.AND P0, PT, R14, RZ, PT ;  /* 0x000000ff0e00720c */ /* 0x002fe40003f05270 */
[----:B------:R-:W-:-:S11]  /*24be0*/  PLOP3.LUT P6, PT, PT, PT, PT, 0x8, 0x0 ;  /* 0x000000000000781c */ /* 0x000fd60003fce170 */
[----:B------:R-:W-:Y:S05]  /*24bf0*/  @P0 BRA `(.L_x_651) ;  /* 0x00000000000c0947 */ /* 0x000fea0003800000 */
[----:B------:R-:W-:-:S03]  /*24c00*/  UMOV UR4, 0xffffffff ;  /* 0xffffffff00047882 */ /* 0x000fc60000000000 */
[----:B------:R-:W-:Y:S05]  /*24c10*/  BRA.DIV UR4, `(.L_x_652) ;  /* 0x000000a204687947 */ /* 0x000fea000b800000 */
[----:B------:R-:W-:-:S13]  /*24c20*/  ELECT P6, URZ, PT ;  /* 0x00000000003f782f */ /* 0x000fda00038c0000 */
.L_x_651:
[----:B0-----:R-:W2:Y:S01]  /*24c30*/  LDL R7, [R1+0x38] ;  /* 0x0000380001077983 */ /* 0x001ea20000100800 */
[----:B------:R-:W-:Y:S01]  /*24c40*/  BSSY B1, `(.L_x_653) ;  /* 0x0000008000017945 */ /* 0x000fe20003800000 */
[----:B--2---:R-:W-:-:S04]  /*24c50*/  IADD3 R7, R7, 0x1, RZ ;  /* 0x0000000107077810 */ /* 0x004fc80007ffe0ff */
[----:B------:R-:W-:-:S04]  /*24c60*/  LEA.HI R8, R7, R7, RZ, 0x1 ;  /* 0x0000000707087211 */ /* 0x000fc800078f08ff */
[----:B------:R-:W-:-:S05]  /*24c70*/  LOP3.LUT R8, R8, 0xfffffffe, RZ, 0xc0, !PT ;  /* 0xfffffffe08087812 */ /* 0x000fca00078ec0ff */
[----:B------:R-:W-:-:S05]  /*24c80*/  IMAD.IADD R7, R7, 0x1, -R8 ;  /* 0x0000000107077824 */ /* 0x000fca00078e0a08 */
[----:B------:R-:W-:-:S04]  /*24c90*/  SHF.L.U32 R7, R7, 0x1f, RZ ;  /* 0x0000001f07077819 */ /* 0x000fc800000006ff */
[----:B------:R-:W0:Y:S02]  /*24ca0*/  SYNCS.PHASECHK.TRANS64.TRYWAIT P0, [R22+URZ+0x29820], R7 ;  /* 0x02982007160075a7 */ /* 0x000e24000800017f */
[----:B0-----:R-:W-:Y:S05]  /*24cb0*/  @!P0 BRA `(.L_x_654) ;  /* 0x000000a000608947 */ /* 0x001fea0003800000 */
.L_x_928:
[----:B------:R-:W-:Y:S05]  /*24cc0*/  BSYNC B1 ;  /* 0x0000000000017941 */ /* 0x000fea0003800000 */
.L_x_653:
[----:B------:R-:W-:Y:S04]  /*24cd0*/  BSSY B1, `(.L_x_655) ;  /* 0x000006c000017945 */ /* 0x000fe80003800000 */
[----:B------:R-:W-:Y:S05]  /*24ce0*/  @!P6 BRA `(.L_x_656) ;  /* 0x0000000400a8e947 */ /* 0x000fea0003800000 */
[----:B------:R-:W-:Y:S01]  /*24cf0*/  IMAD R10, R28, 0x8, R22 ;  /* 0x000000081c0a7824 */ /* 0x000fe200078e0216 */
[----:B------:R-:W-:Y:S01]  /*24d00*/  SHF.L.U32 R12, R35, 0x1f, RZ ;  /* 0x0000001f230c7819 */ /* 0x000fe200000006ff */
[----:B------:R-:W1:Y:S01]  /*24d10*/  S2R R8, SR_TID.X ;  /* 0x0000000000087919 */ /* 0x000e620000002100 */
[----:B------:R-:W-:Y:S02]  /*24d20*/  BSSY B2, `(.L_x_657) ;  /* 0x0000005000027945 */ /* 0x000fe40003800000 */
[----:B------:R-:W2:Y:S01]  /*24d30*/  SYNCS.PHASECHK.TRANS64.TRYWAIT P0, [R10+URZ+0x298a0], R12 ;  /* 0x0298a00c0a0075a7 */ /* 0x000ea2000800017f */
[----:B-1----:R-:W-:-:S04]  /*24d40*/  LOP3.LUT R8, R8, 0x7f, RZ, 0xc0, !PT ;  /* 0x0000007f08087812 */ /* 0x002fc800078ec0ff */
[----:B------:R-:W-:Y:S01]  /*24d50*/  ISETP.NE.AND P2, PT, R8, RZ, PT ;  /* 0x000000ff0800720c */ /* 0x000fe20003f45270 */
[----:B--2---:R-:W-:-:S12]  /*24d60*/  @!P0 BRA `(.L_x_658) ;  /* 0x000000a000488947 */ /* 0x004fd80003800000 */
.L_x_929:
[----:B------:R-:W-:Y:S05]  /*24d70*/  BSYNC B2 ;  /* 0x0000000000027941 */ /* 0x000fea0003800000 */
.L_x_657:
[----:B------:R-:W-:Y:S04]  /*24d80*/  BSSY B2, `(.L_x_659) ;  /* 0x0000009000027945 */ /* 0x000fe80003800000 */
[----:B------:R-:W-:Y:S05]  /*24d90*/  @P2 BRA `(.L_x_660) ;  /* 0x00000000001c2947 */ /* 0x000fea0003800000 */
[----:B0-----:R-:W0:Y:S02]  /*24da0*/  S2R R7, SR_TID.X ;  /* 0x0000000000077919 */ /* 0x001e240000002100 */
[----:B0-----:R-:W-:Y:S01]  /*24db0*/  LOP3.LUT R8, R7, 0x1f, RZ, 0xc0, !PT ;  /* 0x0000001f07087812 */ /* 0x001fe200078ec0ff */
[----:B------:R-:W-:-:S03]  /*24dc0*/  IMAD.MOV.U32 R7, RZ, RZ, 0x7800 ;  /* 0x00007800ff077424 */ /* 0x000fc600078e00ff */
[----:B------:R-:W-:Y:S01]  /*24dd0*/  ISETP.NE.AND P0, PT, R8, RZ, PT ;  /* 0x000000ff0800720c */ /* 0x000fe20003f05270 */
[----:B------:R2:W-:-:S12]  /*24de0*/  SYNCS.ARRIVE.TRANS64 RZ, [R10+URZ+0x29890], R7 ;  /* 0x029890070aff79a7 */ /* 0x0005d8000800003f */
[----:B--2---:R-:W-:Y:S05]  /*24df0*/  @!P0 BRA `(.L_x_660) ;  /* 0x0000000000048947 */ /* 0x004fea0003800000 */
[----:B------:R-:W-:Y:S01]  /*24e00*/  BPT.TRAP 0x1 ;  /* 0x000000040000795c */ /* 0x000fe20000300000 */
.L_x_660:
[----:B------:R-:W-:Y:S05]  /*24e10*/  BSYNC B2 ;  /* 0x0000000000027941 */ /* 0x000fea0003800000 */
.L_x_659:
[----:B------:R-:W-:Y:S01]  /*24e20*/  IMAD.MOV.U32 R13, RZ, RZ, RZ ;  /* 0x000000ffff0d7224 */ /* 0x000fe200078e00ff */
[----:B------:R-:W-:Y:S01]  /*24e30*/  UIADD3 UR4, UP0, UR40, 0x570, URZ ;  /* 0x0000057028047890 */ /* 0x000fe2000ff1e03f */
[----:B------:R-:W-:Y:S01]  /*24e40*/  IMAD R8, R6, 0xa0, R0 ;  /* 0x000000a006087824 */ /* 0x000fe200078e0200 */
[----:B------:R-:W-:Y:S01]  /*24e50*/  PLOP3.LUT P0, PT, PT, PT, PT, 0x80, 0x0 ;  /* 0x000000000000781c */ /* 0x000fe20003f0f070 */
[----:B------:R-:W-:Y:S01]  /*24e60*/  IMAD R9, R28, 0x7800, R22 ;  /* 0x000078001c097824 */ /* 0x000fe200078e0216 */
[----:B------:R-:W-:Y:S01]  /*24e70*/  R2UR UR10, R13 ;  /* 0x000000000d0a72ca */ /* 0x000fe200000e0000 */
[----:B0-----:R-:W-:Y:S01]  /*24e80*/  VIADD R7, R10, 0x29890 ;  /* 0x000298900a077836 */ /* 0x001fe20000000000 */
[----:B------:R-:W-:Y:S01]  /*24e90*/  IADD3 R8, R8, -0xa0, RZ ;  /* 0xffffff6008087810 */ /* 0x000fe20007ffe0ff */
[----:B------:R-:W-:Y:S01]  /*24ea0*/  VIADD R11, R9, 0x1a400 ;  /* 0x0001a400090b7836 */ /* 0x000fe20000000000 */
[----:B------:R-:W-:Y:S01]  /*24eb0*/  UIADD3.X UR5, URZ, UR41, URZ, UP0, !UPT ;  /* 0x000000293f057290 */ /* 0x000fe200087fe43f */
[----:B------:R-:W-:Y:S01]  /*24ec0*/  UMOV UR6, 0x0 ;  /* 0x0000000000067882 */ /* 0x000fe20000000000 */
[----:B------:R-:W-:-:S10]  /*24ed0*/  UMOV UR7, 0x12f00000 ;  /* 0x12f0000000077882 */ /* 0x000fd40000000000 */
.L_x_661:
[----:B------:R-:W-:-:S13]  /*24ee0*/  @P0 ELECT P3, URZ, PT ;  /* 0x00000000003f082f */ /* 0x000fda0003860000 */
[----:B------:R-:W-:Y:S02]  /*24ef0*/  @P3 R2UR UR13, R2 ;  /* 0x00000000020d32ca */ /* 0x000fe400000e0000 */
[----:B------:R-:W-:Y:S02]  /*24f00*/  @P3 R2UR UR12, R18 ;  /* 0x00000000120c32ca */ /* 0x000fe400000e0000 */
[----:B------:R-:W-:Y:S02]  /*24f10*/  @P3 R2UR UR11, R8 ;  /* 0x00000000080b32ca */ /* 0x000fe400000e0000 */
[----:B------:R-:W-:Y:S02]  /*24f20*/  @P3 R2UR UR9, R7 ;  /* 0x00000000070932ca */ /* 0x000fe400000e0000 */
[----:B------:R-:W-:Y:S02]  /*24f30*/  @P3 R2UR UR8, R11 ;  /* 0x000000000b0832ca */ /* 0x000fe400000e0000 */
[----:B------:R-:W-:-:S02]  /*24f40*/  @P3 PLOP3.LUT P0, PT, P3, PT, PT, 0x8, 0x0 ;  /* 0x000000000000381c */ /* 0x000fc40001f0e170 */
[----:B------:R-:W-:-:S09]  /*24f50*/  PLOP3.LUT P3, PT, PT, PT, PT, 0x8, 0x0 ;  /* 0x000000000000781c */ /* 0x000fd20003f6e170 */
[----:B------:R0:W-:Y:S02]  /*24f60*/  UTMALDG.4D [UR8], [UR4], desc[UR6] ;  /* 0x00000608040075b4 */ /* 0x0001e40008019000 */
[----:B0-----:R-:W-:Y:S05]  /*24f70*/  @P0 BRA.U.ANY `(.L_x_661) ;  /* 0xfffffffd00d80947 */ /* 0x001fea000393ffff */
[----:B------:R-:W-:Y:S01]  /*24f80*/  PLOP3.LUT P0, PT, PT, PT, PT, 0x80, 0x0 ;  /* 0x000000000000781c */ /* 0x000fe20003f0f070 */
[----:B------:R-:W-:Y:S01]  /*24f90*/  VIADD R11, R9, 0x1cc00 ;  /* 0x0001cc00090b7836 */ /* 0x000fe20000000000 */
[----:B------:R-:W-:Y:S01]  /*24fa0*/  UMOV UR6, 0x0 ;  /* 0x0000000000067882 */ /* 0x000fe20000000000 */
[----:B------:R-:W-:Y:S01]  /*24fb0*/  UMOV UR7, 0x12f00000 ;  /* 0x12f0000000077882 */ /* 0x000fe20000000000 */
[----:B------:R-:W-:-:S09]  /*24fc0*/  UMOV UR10, 0x40 ;  /* 0x00000040000a7882 */ /* 0x000fd20000000000 */
.L_x_662:
        /* <DEDUP_REMOVED lines=15> */
.L_x_663:
        /* <DEDUP_REMOVED lines=10> */
[----:B------:R-:W0:Y:S01]  /*25160*/  SYNCS.PHASECHK.TRANS64.TRYWAIT P0, [R10+URZ+0x298c0], R12 ;  /* 0x0298c00c0a0075a7 */ /* 0x000e22000800017f */
[----:B------:R-:W-:Y:S04]  /*25170*/  BSSY B2, `(.L_x_664) ;  /* 0x0000002000027945 */ /* 0x000fe80003800000 */
[----:B0-----:R-:W-:Y:S05]  /*25180*/  @!P0 BRA `(.L_x_665) ;  /* 0x0000009c00548947 */ /* 0x001fea0003800000 */
.L_x_930:
[----:B------:R-:W-:Y:S05]  /*25190*/  BSYNC B2 ;  /* 0x0000000000027941 */ /* 0x000fea0003800000 */
.L_x_664:
[----:B------:R-:W-:Y:S01]  /*251a0*/  BSSY B2, `(.L_x_666) ;  /* 0x000000b000027945 */ /* 0x000fe20003800000 */
[----:B------:R-:W-:Y:S01]  /*251b0*/  MOV R14, 0x0 ;  /* 0x00000000000e7802 */ /* 0x000fe20000000f00 */
[----:B------:R-:W-:Y:S02]  /*251c0*/  IMAD.MOV.U32 R15, RZ, RZ, 0x12f00000 ;  /* 0x12f00000ff0f7424 */ /* 0x000fe400078e00ff */
[----:B------:R-:W-:Y:S05]  /*251d0*/  @P2 BRA `(.L_x_667) ;  /* 0x00000000001c2947 */ /* 0x000fea0003800000 */
[----:B------:R-:W2:Y:S02]  /*251e0*/  S2R R7, SR_TID.X ;  /* 0x0000000000077919 */ /* 0x000ea40000002100 */
[----:B--2---:R-:W-:Y:S01]  /*251f0*/  LOP3.LUT R9, R7, 0x1f, RZ, 0xc0, !PT ;  /* 0x0000001f07097812 */ /* 0x004fe200078ec0ff */
[----:B------:R-:W-:-:S03]  /*25200*/  IMAD.MOV.U32 R7, RZ, RZ, 0x5000 ;  /* 0x00005000ff077424 */ /* 0x000fc600078e00ff */
[----:B------:R-:W-:Y:S01]  /*25210*/  ISETP.NE.AND P0, PT, R9, RZ, PT ;  /* 0x000000ff0900720c */ /* 0x000fe20003f05270 */
[----:B------:R2:W-:-:S12]  /*25220*/  SYNCS.ARRIVE.TRANS64 RZ, [R10+URZ+0x298b0], R7 ;  /* 0x0298b0070aff79a7 */ /* 0x0005d8000800003f */
[----:B--2---:R-:W-:Y:S05]  /*25230*/  @!P0 BRA `(.L_x_667) ;  /* 0x0000000000048947 */ /* 0x004fea0003800000 */
[----:B------:R-:W-:Y:S01]  /*25240*/  BPT.TRAP 0x1 ;  /* 0x000000040000795c */ /* 0x000fe20000300000 */
.L_x_667:
[----:B------:R-:W-:Y:S05]  /*25250*/  BSYNC B2 ;  /* 0x0000000000027941 */ /* 0x000fea0003800000 */
.L_x_666:
[----:B------:R-:W-:Y:S01]  /*25260*/  R2UR UR10, R13 ;  /* 0x000000000d0a72ca */ /* 0x000fe200000e0000 */
[----:B------:R-:W-:Y:S01]  /*25270*/  IMAD R7, R28, 0x5000, R22 ;  /* 0x000050001c077824 */ /* 0x000fe200078e0216 */
[----:B------:R-:W-:Y:S01]  /*25280*/  R2UR UR6, R14 ;  /* 0x000000000e0672ca */ /* 0x000fe200000e0000 */
[----:B------:R-:W-:Y:S01]  /*25290*/  UIADD3 UR4, UP0, UR40, 0x670, URZ ;  /* 0x0000067028047890 */ /* 0x000fe2000ff1e03f */
[----:B------:R-:W-:Y:S01]  /*252a0*/  R2UR UR7, R15 ;  /* 0x000000000f0772ca */ /* 0x000fe200000e0000 */
[----:B01----:R-:W-:Y:S01]  /*252b0*/  VIADD R10, R10, 0x298b0 ;  /* 0x000298b00a0a7836 */ /* 0x003fe20000000000 */
[----:B------:R-:W-:Y:S01]  /*252c0*/  PLOP3.LUT P0, PT, PT, PT, PT, 0x80, 0x0 ;  /* 0x000000000000781c */ /* 0x000fe20003f0f070 */
[----:B------:R-:W-:Y:S01]  /*252d0*/  VIADD R7, R7, 0xa400 ;  /* 0x0000a40007077836 */ /* 0x000fe20000000000 */
[----:B------:R-:W-:-:S12]  /*252e0*/  UIADD3.X UR5, URZ, UR41, URZ, UP0, !UPT ;  /* 0x000000293f057290 */ /* 0x000fd800087fe43f */
.L_x_668:
        /* <DEDUP_REMOVED lines=9> */
[----:B-1----:R-:W-:Y:S05]  /*25380*/  @P0 BRA.U.ANY `(.L_x_668) ;  /* 0xfffffffd00d80947 */ /* 0x002fea000393ffff */
.L_x_656:
[----:B------:R-:W-:Y:S05]  /*25390*/  BSYNC B1 ;  /* 0x0000000000017941 */ /* 0x000fea0003800000 */
.L_x_655:
[----:B------:R-:W-:Y:S01]  /*253a0*/  VIADD R11, R6, 0xfffffffe ;  /* 0xfffffffe060b7836 */ /* 0x000fe20000000000 */
[----:B------:R-:W-:Y:S02]  /*253b0*/  IADD3 R28, R28, 0x1, RZ ;  /* 0x000000011c1c7810 */ /* 0x000fe40007ffe0ff */
[----:B------:R-:W-:Y:S02]  /*253c0*/  PLOP3.LUT P0, PT, PT, PT, PT, 0x8, 0x0 ;  /* 0x000000000000781c */ /* 0x000fe40003f0e170 */
[----:B------:R-:W-:Y:S02]  /*253d0*/  ISETP.GE.AND P3, PT, R11, R3, PT ;  /* 0x000000030b00720c */ /* 0x000fe40003f66270 */
[----:B------:R-:W-:-:S04]  /*253e0*/  ISETP.NE.AND P2, PT, R28, 0x2, PT ;  /* 0x000000021c00780c */ /* 0x000fc80003f45270 */
[----:B------:R-:W-:Y:S02]  /*253f0*/  SEL R6, RZ, 0x1, P2 ;  /* 0x00000001ff067807 */ /* 0x000fe40001000000 */
[----:B------:R-:W-:Y:S02]  /*25400*/  SEL R28, R28, RZ, P2 ;  /* 0x000000ff1c1c7207 */ /* 0x000fe40001000000 */
[----:B------:R-:W-:-:S03]  /*25410*/  LOP3.LUT R35, R35, R6, RZ, 0x3c, !PT ;  /* 0x0000000623237212 */ /* 0x000fc600078e3cff */
[----:B------:R-:W-:Y:S05]  /*25420*/  @!P3 BRA `(.L_x_649) ;  /* 0x0000000400d4b947 */ /* 0x000fea0003800000 */
.L_x_683:
[----:B------:R-:W-:Y:S05]  /*25430*/  YIELD ;  /* 0x0000000000007946 */ /* 0x000fea0003800000 */
        /* <DEDUP_REMOVED lines=10> */
.L_x_931:
[----:B------:R-:W-:Y:S05]  /*254e0*/  BSYNC B2 ;  /* 0x0000000000027941 */ /* 0x000fea0003800000 */
.L_x_671:
[----:B------:R-:W-:Y:S04]  /*254f0*/  BSSY B2, `(.L_x_673) ;  /* 0x0000009000027945 */ /* 0x000fe80003800000 */
[----:B------:R-:W-:Y:S05]  /*25500*/  @P3 BRA `(.L_x_674) ;  /* 0x00000000001c3947 */ /* 0x000fea0003800000 */
[----:B------:R-:W0:Y:S02]  /*25510*/  S2R R6, SR_TID.X ;  /* 0x0000000000067919 */ /* 0x000e240000002100 */
[----:B0-----:R-:W-:Y:S01]  /*25520*/  LOP3.LUT R7, R6, 0x1f, RZ, 0xc0, !PT ;  /* 0x0000001f06077812 */ /* 0x001fe200078ec0ff */
[----:B------:R-:W-:-:S03]  /*25530*/  IMAD.MOV.U32 R6, RZ, RZ, 0x7800 ;  /* 0x00007800ff067424 */ /* 0x000fc600078e00ff */
[----:B------:R-:W-:Y:S01]  /*25540*/  ISETP.NE.AND P2, PT, R7, RZ, PT ;  /* 0x000000ff0700720c */ /* 0x000fe20003f45270 */
[----:B------:R2:W-:-:S12]  /*25550*/  SYNCS.ARRIVE.TRANS64 RZ, [R10+URZ+0x29890], R6 ;  /* 0x029890060aff79a7 */ /* 0x0005d8000800003f */
[----:B--2---:R-:W-:Y:S05]  /*25560*/  @!P2 BRA `(.L_x_674) ;  /* 0x000000000004a947 */ /* 0x004fea0003800000 */
[----:B------:R-:W-:Y:S01]  /*25570*/  BPT.TRAP 0x1 ;  /* 0x000000040000795c */ /* 0x000fe20000300000 */
.L_x_674:
[----:B------:R-:W-:Y:S05]  /*25580*/  BSYNC B2 ;  /* 0x0000000000027941 */ /* 0x000fea0003800000 */
.L_x_673:
[----:B------:R-:W-:Y:S01]  /*25590*/  IMAD.MOV.U32 R13, RZ, RZ, RZ ;  /* 0x000000ffff0d7224 */ /* 0x000fe200078e00ff */
[----:B------:R-:W-:Y:S01]  /*255a0*/  UIADD3 UR4, UP0, UR40, 0x570, URZ ;  /* 0x0000057028047890 */ /* 0x000fe2000ff1e03f */
[----:B------:R-:W-:Y:S01]  /*255b0*/  IMAD R8, R28, 0x7800, R22 ;  /* 0x000078001c087824 */ /* 0x000fe200078e0216 */
[----:B------:R-:W-:Y:S01]  /*255c0*/  PLOP3.LUT P2, PT, PT, PT, PT, 0x80, 0x0 ;  /* 0x000000000000781c */ /* 0x000fe20003f4f070 */
[----:B0-----:R-:W-:Y:S01]  /*255d0*/  IMAD R7, R11, 0xa0, R0 ;  /* 0x000000a00b077824 */ /* 0x001fe200078e0200 */
[----:B------:R-:W-:Y:S01]  /*255e0*/  R2UR UR10, R13 ;  /* 0x000000000d0a72ca */ /* 0x000fe200000e0000 */
[----:B------:R-:W-:Y:S01]  /*255f0*/  VIADD R12, R8, 0x1a400 ;  /* 0x0001a400080c7836 */ /* 0x000fe20000000000 */
[----:B------:R-:W-:Y:S01]  /*25600*/  IADD3 R6, R10, 0x29890, RZ ;  /* 0x000298900a067810 */ /* 0x000fe20007ffe0ff */
[----:B------:R-:W-:Y:S01]  /*25610*/  UIADD3.X UR5, URZ, UR41, URZ, UP0, !UPT ;  /* 0x000000293f057290 */ /* 0x000fe200087fe43f */
[----:B------:R-:W-:Y:S01]  /*25620*/  UMOV UR6, 0x0 ;  /* 0x0000000000067882 */ /* 0x000fe20000000000 */
[----:B------:R-:W-:-:S10]  /*25630*/  UMOV UR7, 0x12f00000 ;  /* 0x12f0000000077882 */ /* 0x000fd40000000000 */
.L_x_675:
        /* <DEDUP_REMOVED lines=15> */
.L_x_676:
        /* <DEDUP_REMOVED lines=15> */
.L_x_677:
        /* <DEDUP_REMOVED lines=13> */
.L_x_932:
[----:B------:R-:W-:Y:S05]  /*258f0*/  BSYNC B2 ;  /* 0x0000000000027941 */ /* 0x000fea0003800000 */
.L_x_678:
[----:B------:R-:W-:Y:S01]  /*25900*/  BSSY B2, `(.L_x_680) ;  /* 0x000000b000027945 */ /* 0x000fe20003800000 */
[----:B------:R-:W-:Y:S01]  /*25910*/  IMAD.MOV.U32 R8, RZ, RZ, 0x0 ;  /* 0x00000000ff087424 */ /* 0x000fe200078e00ff */
[----:B01----:R-:W-:Y:S02]  /*25920*/  MOV R9, 0x12f00000 ;  /* 0x12f0000000097802 */ /* 0x003fe40000000f00 */
[----:B------:R-:W-:Y:S05]  /*25930*/  @P3 BRA `(.L_x_681) ;  /* 0x00000000001c3947 */ /* 0x000fea0003800000 */
[----:B------:R-:W0:Y:S02]  /*25940*/  S2R R6, SR_TID.X ;  /* 0x0000000000067919 */ /* 0x000e240000002100 */
[----:B0-----:R-:W-:Y:S01]  /*25950*/  LOP3.LUT R12, R6, 0x1f, RZ, 0xc0, !PT ;  /* 0x0000001f060c7812 */ /* 0x001fe200078ec0ff */
[----:B------:R-:W-:-:S03]  /*25960*/  IMAD.MOV.U32 R6, RZ, RZ, 0x5000 ;  /* 0x00005000ff067424 */ /* 0x000fc600078e00ff */
[----:B------:R-:W-:Y:S01]  /*25970*/  ISETP.NE.AND P2, PT, R12, RZ, PT ;  /* 0x000000ff0c00720c */ /* 0x000fe20003f45270 */
[----:B------:R0:W-:-:S12]  /*25980*/  SYNCS.ARRIVE.TRANS64 RZ, [R10+URZ+0x298b0], R6 ;  /* 0x0298b0060aff79a7 */ /* 0x0001d8000800003f */
[----:B0-----:R-:W-:Y:S05]  /*25990*/  @!P2 BRA `(.L_x_681) ;  /* 0x000000000004a947 */ /* 0x001fea0003800000 */
[----:B------:R-:W-:Y:S01]  /*259a0*/  BPT.TRAP 0x1 ;  /* 0x000000040000795c */ /* 0x000fe20000300000 */
.L_x_681:
[----:B------:R-:W-:Y:S05]  /*259b0*/  BSYNC B2 ;  /* 0x0000000000027941 */ /* 0x000fea0003800000 */
.L_x_680:
[----:B------:R-:W-:Y:S01]  /*259c0*/  R2UR UR10, R13 ;  /* 0x000000000d0a72ca */ /* 0x000fe200000e0000 */
[----:B------:R-:W-:Y:S01]  /*259d0*/  IMAD R6, R28, 0x5000, R22 ;  /* 0x000050001c067824 */ /* 0x000fe200078e0216 */
[----:B------:R-:W-:Y:S01]  /*259e0*/  R2UR UR6, R8 ;  /* 0x00000000080672ca */ /* 0x000fe200000e0000 */
[----:B------:R-:W-:Y:S01]  /*259f0*/  UIADD3 UR4, UP0, UR40, 0x670, URZ ;  /* 0x0000067028047890 */ /* 0x000fe2000ff1e03f */
[----:B------:R-:W-:Y:S01]  /*25a00*/  R2UR UR7, R9 ;  /* 0x00000000090772ca */ /* 0x000fe200000e0000 */
[----:B------:R-:W-:Y:S01]  /*25a10*/  VIADD R10, R10, 0x298b0 ;  /* 0x000298b00a0a7836 */ /* 0x000fe20000000000 */
[----:B------:R-:W-:Y:S01]  /*25a20*/  PLOP3.LUT P2, PT, PT, PT, PT, 0x80, 0x0 ;  /* 0x000000000000781c */ /* 0x000fe20003f4f070 */
[----:B------:R-:W-:Y:S01]  /*25a30*/  VIADD R6, R6, 0xa400 ;  /* 0x0000a40006067836 */ /* 0x000fe20000000000 */
[----:B------:R-:W-:-:S12]  /*25a40*/  UIADD3.X UR5, URZ, UR41, URZ, UP0, !UPT ;  /* 0x000000293f057290 */ /* 0x000fd800087fe43f */
.L_x_682:
        /* <DEDUP_REMOVED lines=10> */
.L_x_670:
[----:B------:R-:W-:Y:S05]  /*25af0*/  BSYNC B1 ;  /* 0x0000000000017941 */ /* 0x000fea0003800000 */
.L_x_669:
[C---:B------:R-:W-:Y:S01]  /*25b00*/  ISETP.GT.AND P3, PT, R11.reuse, R3, PT ;  /* 0x000000030b00720c */ /* 0x040fe20003f64270 */
[----:B------:R-:W-:Y:S01]  /*25b10*/  VIADD R28, R28, 0x1 ;  /* 0x000000011c1c7836 */ /* 0x000fe20000000000 */
[----:B------:R-:W-:-:S04]  /*25b20*/  IADD3 R11, R11, -0x1, RZ ;  /* 0xffffffff0b0b7810 */ /* 0x000fc80007ffe0ff */
[----:B------:R-:W-:-:S04]  /*25b30*/  ISETP.NE.AND P2, PT, R28, 0x2, PT ;  /* 0x000000021c00780c */ /* 0x000fc80003f45270 */
[----:B------:R-:W-:Y:S02]  /*25b40*/  SEL R6, RZ, 0x1, P2 ;  /* 0x00000001ff067807 */ /* 0x000fe40001000000 */
[----:B------:R-:W-:Y:S02]  /*25b50*/  SEL R28, R28, RZ, P2 ;  /* 0x000000ff1c1c7207 */ /* 0x000fe40001000000 */
[----:B------:R-:W-:Y:S01]  /*25b60*/  LOP3.LUT R35, R35, R6, RZ, 0x3c, !PT ;  /* 0x0000000623237212 */ /* 0x000fe200078e3cff */
[----:B------:R-:W-:Y:S06]  /*25b70*/  @P3 BRA `(.L_x_683) ;  /* 0xfffffff8002c3947 */ /* 0x000fec000383ffff */
.L_x_649:
[----:B------:R-:W-:Y:S05]  /*25b80*/  BSYNC B0 ;  /* 0x0000000000007941 */ /* 0x000fea0003800000 */
.L_x_648:
[----:B------:R-:W-:Y:S05]  /*25b90*/  @!P0 WARPSYNC.ALL ;  /* 0x0000000000008948 */ /* 0x000fea0003800000 */
[----:B------:R-:W-:Y:S01]  /*25ba0*/  @!P0 BAR.SYNC.DEFER_BLOCKING 0xc, 0x180 ;  /* 0x0306000000008b1d */ /* 0x000fe20000010000 */
[----:B------:R-:W-:-:S05]  /*25bb0*/  IMAD.MOV.U32 R29, RZ, RZ, RZ ;  /* 0x000000ffff1d7224 */ /* 0x000fca00078e00ff */
[----:B------:R-:W-:Y:S04]  /*25bc0*/  BSSY B0, `(.L_x_684) ;  /* 0x000001e000007945 */ /* 0x000fe80003800000 */
[----:B------:R-:W-:Y:S05]  /*25bd0*/  @!P1 BRA `(.L_x_685) ;  /* 0x0000000000709947 */ /* 0x000fea0003800000 */
[----:B------:R-:W-:-:S13]  /*25be0*/  ISETP.NE.AND P0, PT, R5, RZ, PT ;  /* 0x000000ff0500720c */ /* 0x000fda0003f05270 */
[----:B------:R-:W1:Y:S02]  /*25bf0*/  @!P0 LDC R5, c[0x0][0x9f0] ;  /* 0x00027c00ff058b82 */ /* 0x000e640000000800 */
[-C--:B-1----:R-:W-:Y:S02]  /*25c00*/  IABS R0, R5.reuse ;  /* 0x0000000500007213 */ /* 0x082fe40000000000 */
[----:B0-----:R-:W-:Y:S02]  /*25c10*/  IABS R7, R5 ;  /* 0x0000000500077213 */ /* 0x001fe40000000000 */
[----:B------:R-:W0:Y:S02]  /*25c20*/  I2F.RP R2, R0 ;  /* 0x0000000000027306 */ /* 0x000e240000209400 */
[----:B------:R-:W-:-:S06]  /*25c30*/  IADD3 R7, RZ, -R7, RZ ;  /* 0x80000007ff077210 */ /* 0x000fcc0007ffe0ff */
[----:B0-----:R-:W0:Y:S02]  /*25c40*/  MUFU.RCP R2, R2 ;  /* 0x0000000200027308 */ /* 0x001e240000001000 */
[----:B0-----:R-:W-:-:S06]  /*25c50*/  VIADD R2, R2, 0xffffffe ;  /* 0x0ffffffe02027836 */ /* 0x001fcc0000000000 */
[----:B------:R-:W0:Y:S02]  /*25c60*/  F2I.FTZ.U32.TRUNC.NTZ R3, R2 ;  /* 0x0000000200037305 */ /* 0x000e24000021f000 */
[----:B0-----:R-:W-:-:S04]  /*25c70*/  IMAD.MOV R2, RZ, RZ, -R3 ;  /* 0x000000ffff027224 */ /* 0x001fc800078e0a03 */
[----:B------:R-:W-:Y:S02]  /*25c80*/  IMAD R6, R2, R0, RZ ;  /* 0x0000000002067224 */ /* 0x000fe400078e02ff */
[----:B------:R-:W-:-:S04]  /*25c90*/  IMAD.MOV.U32 R2, RZ, RZ, RZ ;  /* 0x000000ffff027224 */ /* 0x000fc800078e00ff */
[----:B------:R-:W-:Y:S01]  /*25ca0*/  IMAD.HI.U32 R6, R3, R6, R2 ;  /* 0x0000000603067227 */ /* 0x000fe200078e0002 */
[----:B------:R-:W-:-:S04]  /*25cb0*/  IADD3 R3, R4, -0x1, R5 ;  /* 0xffffffff04037810 */ /* 0x000fc80007ffe005 */
[----:B------:R-:W-:Y:S02]  /*25cc0*/  IABS R2, R3 ;  /* 0x0000000300027213 */ /* 0x000fe40000000000 */
[----:B------:R-:W-:-:S03]  /*25cd0*/  LOP3.LUT R3, R3, R5, RZ, 0x3c, !PT ;  /* 0x0000000503037212 */ /* 0x000fc600078e3cff */
[----:B------:R-:W-:Y:S01]  /*25ce0*/  IMAD.HI.U32 R6, R6, R2, RZ ;  /* 0x0000000206067227 */ /* 0x000fe200078e00ff */
[----:B------:R-:W-:-:S03]  /*25cf0*/  ISETP.GE.AND P2, PT, R3, RZ, PT ;  /* 0x000000ff0300720c */ /* 0x000fc60003f46270 */
        /* <DEDUP_REMOVED lines=10> */
.L_x_685:
[----:B------:R-:W-:Y:S05]  /*25da0*/  BSYNC B0 ;  /* 0x0000000000007941 */ /* 0x000fea0003800000 */
.L_x_684:
[----:B------:R-:W-:-:S05]  /*25db0*/  IMAD R0, R20, R29, RZ ;  /* 0x0000001d14007224 */ /* 0x000fca00078e02ff */
[----:B------:R1:W-:Y:S01]  /*25dc0*/  STL [R1+0xc], R0 ;  /* 0x00000c0001007387 */ /* 0x0003e20000100800 */
[----:B------:R-:W-:-:S04]  /*25dd0*/  VIADDMNMX R29, R0, R29, R4, PT ;  /* 0x0000001d001d7246 */ /* 0x000fc80003800104 */
[----:B------:R-:W-:-:S13]  /*25de0*/  ISETP.GT.AND P0, PT, R29, R0, PT ;  /* 0x000000001d00720c */ /* 0x000fda0003f04270 */
[----:B-1----:R-:W-:Y:S05]  /*25df0*/  @P0 BRA `(.L_x_686) ;  /* 0x0000000000440947 */ /* 0x002fea0003800000 */
[----:B------:R-:W1:Y:S02]  /*25e00*/  S2R R0, SR_TID.X ;  /* 0x0000000000007919 */ /* 0x000e640000002100 */
[----:B-1----:R-:W-:-:S04]  /*25e10*/  LOP3.LUT R0, R0, 0x7f, RZ, 0xc0, !PT ;  /* 0x0000007f00007812 */ /* 0x002fc800078ec0ff */
[----:B------:R-:W-:-:S13]  /*25e20*/  ISETP.NE.AND P0, PT, R0, RZ, PT ;  /* 0x000000ff0000720c */ /* 0x000fda0003f05270 */
[----:B------:R-:W-:Y:S05]  /*25e30*/  @P0 BRA `(.L_x_687) ;  /* 0x0000004400c40947 */ /* 0x000fea0003800000 */
[----:B------:R-:W1:Y:S01]  /*25e40*/  S2R R5, SR_LANEID ;  /* 0x0000000000057919 */ /* 0x000e620000000000 */
[----:B------:R-:W-:Y:S01]  /*25e50*/  VOTEU.ANY UR4, UPT, PT ;  /* 0x0000000000047886 */ /* 0x000fe200038e0100 */
[----:B------:R-:W2:Y:S01]  /*25e60*/  LDC.64 R2, c[0x0][0xc60] ;  /* 0x00031800ff027b82 */ /* 0x000ea20000000a00 */
[----:B------:R-:W1:Y:S02]  /*25e70*/  FLO.U32 R0, UR4 ;  /* 0x0000000400007d00 */ /* 0x000e6400080e0000 */
[----:B-1----:R-:W-:-:S06]  /*25e80*/  ISETP.EQ.U32.AND P0, PT, R0, R5, PT ;  /* 0x000000050000720c */ /* 0x002fcc0003f02070 */
[----:B------:R-:W2:Y:S07]  /*25e90*/  POPC R5, UR4 ;  /* 0x0000000400057d09 */ /* 0x000eae0008000000 */
[----:B--2---:R-:W2:Y:S01]  /*25ea0*/  @P0 ATOMG.E.ADD.STRONG.GPU PT, R3, desc[UR50][R2.64], R5 ;  /* 0x00000005020309a8 */ /* 0x004ea200081ee1f2 */
[----:B------:R-:W1:Y:S02]  /*25eb0*/  S2R R4, SR_LTMASK ;  /* 0x0000000000047919 */ /* 0x000e640000003900 */
[----:B-1----:R-:W-:-:S04]  /*25ec0*/  LOP3.LUT R4, R4, UR4, RZ, 0xc0, !PT ;  /* 0x0000000404047c12 */ /* 0x002fc8000f8ec0ff */
[----:B0-----:R-:W0:Y:S01]  /*25ed0*/  POPC R7, R4 ;  /* 0x0000000400077309 */ /* 0x001e220000000000 */
[----:B--2---:R-:W0:Y:S02]  /*25ee0*/  SHFL.IDX PT, R0, R3, R0, 0x1f ;  /* 0x00001f0003007589 */ /* 0x004e2400000e0000 */
[----:B0-----:R-:W-:Y:S01]  /*25ef0*/  IADD3 R16, R0, UR38, R7 ;  /* 0x0000002600107c10 */ /* 0x001fe2000fffe007 */
[----:B------:R-:W-:Y:S06]  /*25f00*/  BRA `(.L_x_687) ;  /* 0x0000004400907947 */ /* 0x000fec0003800000 */
.L_x_686:
        /* <DEDUP_REMOVED lines=8> */
[----:B------:R-:W-:Y:S01]  /*25f90*/  IMAD.U32 R4, RZ, RZ, UR6 ;  /* 0x00000006ff047e24 */ /* 0x000fe2000f8e00ff */
[----:B0-----:R-:W-:Y:S01]  /*25fa0*/  MOV R7, UR9 ;  /* 0x0000000900077c02 */ /* 0x001fe20008000f00 */
[----:B------:R-:W0:Y:S01]  /*25fb0*/  LDC.64 R2, c[0x4][R2] ;  /* 0x0100000002027b82 */ /* 0x000e220000000a00 */
[----:B------:R-:W-:Y:S01]  /*25fc0*/  IMAD.U32 R5, RZ, RZ, UR7 ;  /* 0x00000007ff057e24 */ /* 0x000fe2000f8e00ff */
[----:B------:R-:W-:Y:S01]  /*25fd0*/  MOV R13, RZ ;  /* 0x000000ff000d7202 */ /* 0x000fe20000000f00 */
[----:B------:R-:W-:Y:S02]  /*25fe0*/  IMAD.U32 R6, RZ, RZ, UR8 ;  /* 0x00000008ff067e24 */ /* 0x000fe4000f8e00ff */
[----:B------:R-:W-:-:S02]  /*25ff0*/  IMAD.U32 R10, RZ, RZ, UR4 ;  /* 0x00000004ff0a7e24 */ /* 0x000fc4000f8e00ff */
[----:B------:R-:W-:Y:S02]  /*26000*/  IMAD.U32 R11, RZ, RZ, UR5 ;  /* 0x00000005ff0b7e24 */ /* 0x000fe4000f8e00ff */
[----:B------:R-:W-:Y:S02]  /*26010*/  IMAD.MOV.U32 R8, RZ, RZ, 0x70 ;  /* 0x00000070ff087424 */ /* 0x000fe400078e00ff */
[----:B------:R-:W-:-:S07]  /*26020*/  IMAD.MOV.U32 R12, RZ, RZ, 0x1 ;  /* 0x00000001ff0c7424 */ /* 0x000fce00078e00ff */
[----:B------:R-:W-:-:S07]  /*26030*/  LEPC R20, `(.L_x_689) ;  /* 0x000000001014794e */ /* 0x000fce0000000000 */
[----:B0-----:R-:W-:Y:S05]  /*26040*/  CALL.ABS.NOINC R2 ;  /* 0x0000000002007343 */ /* 0x001fea0003c00000 */
.L_x_689:
[----:B------:R-:W-:Y:S05]  /*26050*/  BSYNC B6 ;  /* 0x0000000000067941 */ /* 0x000fea0003800000 */
.L_x_688:
[----:B------:R-:W2:Y:S01]  /*26060*/  LDL.LU R31, [R1] ;  /* 0x00000000011f7983 */ /* 0x000ea20000300800 */
[----:B------:R-:W-:Y:S01]  /*26070*/  VIADD R0, R22, 0xa400 ;  /* 0x0000a40016007836 */ /* 0x000fe20000000000 */
[----:B------:R-:W-:Y:S04]  /*26080*/  BSSY B6, `(.L_x_690) ;  /* 0x0000016000067945 */ /* 0x000fe80003800000 */
[----:B------:R-:W-:Y:S02]  /*26090*/  LOP3.LUT P0, RZ, R0, 0x3ff, RZ, 0xc0, !PT ;  /* 0x000003ff00ff7812 */ /* 0x000fe4000780c0ff */
[----:B--2---:R-:W-:-:S11]  /*260a0*/  LOP3.LUT R31, R31, 0xfffffffe, RZ, 0xc0, !PT ;  /* 0xfffffffe1f1f7812 */ /* 0x004fd600078ec0ff */
[----:B------:R-:W-:-:S05]  /*260b0*/  @P0 LOP3.LUT R31, R31, 0x1, RZ, 0xfc, !PT ;  /* 0x000000011f1f0812 */ /* 0x000fca00078efcff */
[----:B------:R1:W-:Y:S01]  /*260c0*/  STL [R1], R31 ;  /* 0x0000001f01007387 */ /* 0x0003e20000100800 */
        /* <DEDUP_REMOVED lines=16> */
[----:B01----:R-:W-:Y:S05]  /*261d0*/  CALL.ABS.NOINC R2 ;  /* 0x0000000002007343 */ /* 0x003fea0003c00000 */
.L_x_691:
[----:B------:R-:W-:Y:S05]  /*261e0*/  BSYNC B6 ;  /* 0x0000000000067941 */ /* 0x000fea0003800000 */
.L_x_690:
        /* <DEDUP_REMOVED lines=20> */
.L_x_693:
[----:B------:R-:W-:Y:S05]  /*26330*/  BSYNC B6 ;  /* 0x0000000000067941 */ /* 0x000fea0003800000 */
.L_x_692:
[----:B------:R-:W-:Y:S01]  /*26340*/  LOP3.LUT P6, RZ, R31, 0x1, RZ, 0xc0, !PT ;  /* 0x000000011fff7812 */ /* 0x000fe200078cc0ff */
[----:B------:R-:W-:-:S12]  /*26350*/  BSSY B6, `(.L_x_694) ;  /* 0x0000012000067945 */ /* 0x000fd80003800000 */
[----:B------:R-:W-:Y:S05]  /*26360*/  @!P6 BRA `(.L_x_695) ;  /* 0x000000000040e947 */ /* 0x000fea0003800000 */
[----:B------:R-:W-:Y:S01]  /*26370*/  MOV R2, 0x0 ;  /* 0x0000000000027802 */ /* 0x000fe20000000f00 */
[----:B------:R-:W-:Y:S01]  /*26380*/  ULDC.64 UR4, c[0x4][0xc8] ;  /* 0x0100320000047ab9 */ /* 0x000fe20000000a00 */
[----:B------:R-:W-:Y:S01]  /*26390*/  ULDC.64 UR6, c[0x4][0xd0] ;  /* 0x0100340000067ab9 */ /* 0x000fe20000000a00 */
[----:B------:R-:W-:Y:S01]  /*263a0*/  ULDC.64 UR8, c[0x4][0x20] ;  /* 0x0100080000087ab9 */ /* 0x000fe20000000a00 */
[----:B------:R-:W-:Y:S01]  /*263b0*/  IMAD.U32 R4, RZ, RZ, UR4 ;  /* 0x00000004ff047e24 */ /* 0x000fe2000f8e00ff */
[----:B------:R-:W-:Y:S01]  /*263c0*/  MOV R10, UR8 ;  /* 0x00000008000a7c02 */ /* 0x000fe20008000f00 */
[----:B------:R-:W2:Y:S01]  /*263d0*/  LDC.64 R2, c[0x4][R2] ;  /* 0x0100000002027b82 */ /* 0x000ea20000000a00 */
[----:B------:R-:W-:Y:S02]  /*263e0*/  IMAD.U32 R5, RZ, RZ, UR5 ;  /* 0x00000005ff057e24 */ /* 0x000fe4000f8e00ff */
[----:B------:R-:W-:Y:S02]  /*263f0*/  IMAD.U32 R6, RZ, RZ, UR6 ;  /* 0x00000006ff067e24 */ /* 0x000fe4000f8e00ff */
[----:B0-----:R-:W-:-:S02]  /*26400*/  IMAD.U32 R7, RZ, RZ, UR7 ;  /* 0x00000007ff077e24 */ /* 0x001fc4000f8e00ff */
[----:B------:R-:W-:Y:S02]  /*26410*/  IMAD.U32 R11, RZ, RZ, UR9 ;  /* 0x00000009ff0b7e24 */ /* 0x000fe4000f8e00ff */
[----:B------:R-:W-:Y:S02]  /*26420*/  IMAD.MOV.U32 R8, RZ, RZ, 0x70 ;  /* 0x00000070ff087424 */ /* 0x000fe400078e00ff */
[----:B------:R-:W-:Y:S02]  /*26430*/  IMAD.MOV.U32 R12, RZ, RZ, 0x1 ;  /* 0x00000001ff0c7424 */ /* 0x000fe400078e00ff */
[----:B------:R-:W-:-:S07]  /*26440*/  IMAD.MOV.U32 R13, RZ, RZ, RZ ;  /* 0x000000ffff0d7224 */ /* 0x000fce00078e00ff */
[----:B------:R-:W-:-:S07]  /*26450*/  LEPC R20, `(.L_x_695) ;  /* 0x000000001014794e */ /* 0x000fce0000000000 */
[----:B-12---:R-:W-:Y:S05]  /*26460*/  CALL.ABS.NOINC R2 ;  /* 0x0000000002007343 */ /* 0x006fea0003c00000 */
.L_x_695:
[----:B------:R-:W-:Y:S05]  /*26470*/  BSYNC B6 ;  /* 0x0000000000067941 */ /* 0x000fea0003800000 */
.L_x_694:
[----:B------:R-:W2:Y:S01]  /*26480*/  LDL R32, [R1+0x4] ;  /* 0x0000040001207983 */ /* 0x000ea20000100800 */
[----:B------:R-:W-:Y:S01]  /*26490*/  ULDC.64 UR4, c[0x0][0x9f8] ;  /* 0x00027e0000047ab9 */ /* 0x000fe20000000a00 */
[----:B------:R-:W3:Y:S01]  /*264a0*/  LDC R11, c[0x0][0x430] ;  /* 0x00010c00ff0b7b82 */ /* 0x000ee20000000800 */
[----:B------:R-:W-:Y:S01]  /*264b0*/  ISETP.NE.U32.AND P0, PT, RZ, UR4, PT ;  /* 0x00000004ff007c0c */ /* 0x000fe2000bf05070 */
[----:B------:R-:W4:Y:S03]  /*264c0*/  S2R R20, SR_TID.X ;  /* 0x0000000000147919 */ /* 0x000f260000002100 */
[----:B------:R-:W-:-:S13]  /*264d0*/  ISETP.NE.AND.EX P0, PT, RZ, UR5, PT, P0 ;  /* 0x00000005ff007c0c */ /* 0x000fda000bf05300 */
[----:B------:R-:W-:Y:S01]  /*264e0*/  @P0 IADD3 R2, P1, R25, UR4, RZ ;  /* 0x0000000419020c10 */ /* 0x000fe2000ff3e0ff */
[----:B------:R-:W-:Y:S01]  /*264f0*/  IMAD.MOV.U32 R8, RZ, RZ, 0xa0 ;  /* 0x000000a0ff087424 */ /* 0x000fe200078e00ff */
[----:B------:R-:W-:Y:S02]  /*26500*/  ULDC UR4, c[0x0][0x2f4] ;  /* 0x0000bd0000047ab9 */ /* 0x000fe40000000800 */
[----:B------:R-:W-:Y:S02]  /*26510*/  @P0 IADD3.X R3, R26, UR5, RZ, P1, !PT ;  /* 0x000000051a030c10 */ /* 0x000fe40008ffe4ff */
[----:B---3--:R-:W-:Y:S01]  /*26520*/  ISETP.NE.AND P2, PT, R11, 0x1, PT ;  /* 0x000000010b00780c */ /* 0x008fe20003f45270 */
[----:B------:R-:W-:Y:S01]  /*26530*/  IMAD R8, R29, R8, -0xa0 ;  /* 0xffffff601d087424 */ /* 0x000fe200078e0208 */
[----:B-1----:R-:W-:Y:S01]  /*26540*/  LOP3.LUT R31, R31, 0xffffffbf, RZ, 0xc0, !PT ;  /* 0xffffffbf1f1f7812 */ /* 0x002fe200078ec0ff */
[----:B------:R1:W3:Y:S01]  /*26550*/  @P0 LDG.E R33, desc[UR50][R2.64] ;  /* 0x0000003202210981 */ /* 0x0002e2000c1e1900 */
[----:B------:R-:W-:Y:S01]  /*26560*/  ULDC UR5, c[0x0][0x320] ;  /* 0x0000c80000057ab9 */ /* 0x000fe20000000800 */
[----:B----4-:R-:W-:-:S08]  /*26570*/  LOP3.LUT R21, R20, 0x7f, RZ, 0xc0, !PT ;  /* 0x0000007f14157812 */ /* 0x010fd000078ec0ff */
[----:B-1----:R-:W1:Y:S01]  /*26580*/  @P2 LDC R3, c[0x0][0x434] ;  /* 0x00010d00ff032b82 */ /* 0x002e620000000800 */
[----:B------:R-:W-:Y:S02]  /*26590*/  SHF.R.U32.HI R21, RZ, 0x2, R21 ;  /* 0x00000002ff157819 */ /* 0x000fe40000011615 */
[----:B------:R-:W-:-:S05]  /*265a0*/  SHF.L.U32 R20, R20, 0x5, RZ ;  /* 0x0000000514147819 */ /* 0x000fca00000006ff */
[----:B------:R-:W4:Y:S01]  /*265b0*/  @P2 LDC R2, c[0x0][0x438] ;  /* 0x00010e00ff022b82 */ /* 0x000f220000000800 */
[----:B------:R-:W-:-:S05]  /*265c0*/  LOP3.LUT R20, R21, 0x60, R20, 0xf8, !PT ;  /* 0x0000006015147812 */ /* 0x000fca00078ef814 */
[----:B------:R-:W-:-:S05]  /*265d0*/  IMAD.IADD R9, R20, 0x1, R8 ;  /* 0x0000000114097824 */ /* 0x000fca00078e0208 */
[----:B------:R-:W-:Y:S01]  /*265e0*/  ISETP.GE.AND P1, PT, R9, R27, PT ;  /* 0x0000001b0900720c */ /* 0x000fe20003f26270 */
[----:B------:R-:W0:Y:S01]  /*265f0*/  S2R R20, SR_TID.X ;  /* 0x0000000000147919 */ /* 0x000e220000002100 */
[----:B------:R-:W1:Y:S11]  /*26600*/  S2R R21, SR_TID.X ;  /* 0x0000000000157919 */ /* 0x000e760000002100 */
[----:B------:R-:W3:Y:S01]  /*26610*/  @!P1 LDC.64 R4, c[0x0][0x418] ;  /* 0x00010600ff049b82 */ /* 0x000ee20000000a00 */
[----:B0-----:R-:W-:-:S04]  /*26620*/  LOP3.LUT R20, R20, 0x7f, RZ, 0xc0, !PT ;  /* 0x0000007f14147812 */ /* 0x001fc800078ec0ff */
[----:B------:R-:W-:Y:S01]  /*26630*/  SHF.R.U32.HI R10, RZ, 0x2, R20 ;  /* 0x00000002ff0a7819 */ /* 0x000fe20000011614 */
[----:B-1----:R-:W-:-:S05]  /*26640*/  IMAD.SHL.U32 R20, R21, 0x20, RZ ;  /* 0x0000002015147824 */ /* 0x002fca00078e00ff */
[----:B------:R-:W-:-:S04]  /*26650*/  LOP3.LUT R20, R10, 0x60, R20, 0xf8, !PT ;  /* 0x000000600a147812 */ /* 0x000fc800078ef814 */
[----:B------:R-:W-:-:S05]  /*26660*/  LOP3.LUT R20, R20, 0x80, RZ, 0xfc, !PT ;  /* 0x0000008014147812 */ /* 0x000fca00078efcff */
[----:B------:R-:W-:Y:S02]  /*26670*/  IMAD.IADD R8, R20, 0x1, R8 ;  /* 0x0000000114087824 */ /* 0x000fe400078e0208 */
[----:B--2---:R-:W-:-:S04]  /*26680*/  IMAD.IADD R9, R9, 0x1, R32 ;  /* 0x0000000109097824 */ /* 0x004fc800078e0220 */
[----:B------:R-:W-:-:S04]  /*26690*/  @P2 IMAD.HI.U32 R3, R9, R3, RZ ;  /* 0x0000000309032227 */ /* 0x000fc800078e00ff */
[----:B------:R-:W-:Y:S01]  /*266a0*/  IMAD.MOV.U32 R0, RZ, RZ, R9 ;  /* 0x000000ffff007224 */ /* 0x000fe200078e0009 */
[----:B----4-:R-:W-:Y:S02]  /*266b0*/  @P2 SHF.R.U32.HI R0, RZ, R2, R3 ;  /* 0x00000002ff002219 */ /* 0x010fe40000011603 */
[----:B------:R-:W0:Y:S02]  /*266c0*/  @!P1 LDC.64 R2, c[0x0][0x428] ;  /* 0x00010a00ff029b82 */ /* 0x000e240000000a00 */
[----:B------:R-:W-:Y:S02]  /*266d0*/  @!P1 SHF.R.S32.HI R7, RZ, 0x1f, R0 ;  /* 0x0000001fff079819 */ /* 0x000fe40000011400 */
[----:B------:R-:W-:Y:S02]  /*266e0*/  @!P1 MOV R6, R0 ;  /* 0x0000000000069202 */ /* 0x000fe40000000f00 */
[----:B---3--:R-:W-:-:S03]  /*266f0*/  SHF.R.S32.HI R14, RZ, 0x1f, R33 ;  /* 0x0000001fff0e7819 */ /* 0x008fc60000011421 */
[----:B0-----:R-:W-:-:S04]  /*26700*/  @!P1 IMAD.WIDE.U32 R6, R33, R2, R6 ;  /* 0x0000000221069225 */ /* 0x001fc800078e0006 */
[----:B------:R-:W-:-:S04]  /*26710*/  @!P1 IMAD R2, R14, R2, RZ ;  /* 0x000000020e029224 */ /* 0x000fc800078e02ff */
[----:B------:R-:W-:Y:S02]  /*26720*/  @!P1 IMAD R2, R33, R3, R2 ;  /* 0x0000000321029224 */ /* 0x000fe400078e0202 */
[----:B------:R-:W0:Y:S01]  /*26730*/  @P2 LDC R3, c[0x0][0x434] ;  /* 0x00010d00ff032b82 */ /* 0x000e220000000800 */
[----:B------:R-:W-:-:S07]  /*26740*/  @!P1 LEA R12, P0, R6, R4, 0x2 ;  /* 0x00000004060c9211 */ /* 0x000fce00078010ff */
[----:B------:R-:W1:Y:S01]  /*26750*/  @P2 LDC R4, c[0x0][0x438] ;  /* 0x00010e00ff042b82 */ /* 0x000e620000000800 */
[----:B------:R-:W-:-:S05]  /*26760*/  @!P1 IMAD.IADD R2, R7, 0x1, R2 ;  /* 0x0000000107029824 */ /* 0x000fca00078e0202 */
[----:B------:R-:W-:Y:S01]  /*26770*/  @!P1 LEA.HI.X R13, R6, R5, R2, 0x2, P0 ;  /* 0x00000005060d9211 */ /* 0x000fe200000f1402 */
[C---:B------:R-:W-:Y:S01]  /*26780*/  IMAD.IADD R2, R8.reuse, 0x1, R32 ;  /* 0x0000000108027824 */ /* 0x040fe200078e0220 */
[----:B------:R-:W-:-:S04]  /*26790*/  ISETP.GE.AND P0, PT, R8, R27, PT ;  /* 0x0000001b0800720c */ /* 0x000fc80003f06270 */
[----:B------:R-:W-:Y:S01]  /*267a0*/  ISETP.GT.U32.OR P0, PT, R20, 0x9f, P0 ;  /* 0x0000009f1400780c */ /* 0x000fe20000704470 */
[----:B0-----:R-:W-:Y:S01]  /*267b0*/  @P2 IMAD.HI.U32 R3, R2, R3, RZ ;  /* 0x0000000302032227 */ /* 0x001fe200078e00ff */
[----:B------:R-:W-:-:S04]  /*267c0*/  MOV R6, R2 ;  /* 0x0000000200067202 */ /* 0x000fc80000000f00 */
[----:B-1----:R-:W-:Y:S01]  /*267d0*/  @P2 SHF.R.U32.HI R6, RZ, R4, R3 ;  /* 0x00000004ff062219 */ /* 0x002fe20000011603 */
[----:B------:R0:W-:Y:S06]  /*267e0*/  STL [R1+0x8], R14 ;  /* 0x0000080e01007387 */ /* 0x0001ec0000100800 */
[----:B------:R-:W1:Y:S01]  /*267f0*/  @!P0 LDC.64 R4, c[0x0][0x418] ;  /* 0x00010600ff048b82 */ /* 0x000e620000000a00 */
[----:B------:R-:W-:-:S04]  /*26800*/  IMAD.MOV R10, RZ, RZ, -R6 ;  /* 0x000000ffff0a7224 */ /* 0x000fc800078e0a06 */
[----:B------:R-:W-:-:S03]  /*26810*/  IMAD R10, R11, R10, R2 ;  /* 0x0000000a0b0a7224 */ /* 0x000fc600078e0202 */
[----:B------:R-:W2:Y:S01]  /*26820*/  @!P0 LDC.64 R2, c[0x0][0x428] ;  /* 0x00010a00ff028b82 */ /* 0x000ea20000000a00 */
[----:B------:R-:W-:Y:S01]  /*26830*/  @!P0 SHF.R.S32.HI R7, RZ, 0x1f, R6 ;  /* 0x0000001fff078819 */ /* 0x000fe20000011406 */
[----:B------:R-:W-:Y:S02]  /*26840*/  IMAD.MOV R0, RZ, RZ, -R0 ;  /* 0x000000ffff007224 */ /* 0x000fe400078e0a00 */
[----:B--2---:R-:W-:-:S04]  /*26850*/  @!P0 IMAD.WIDE.U32 R6, R33, R2, R6 ;  /* 0x0000000221068225 */ /* 0x004fc800078e0006 */
[----:B------:R-:W-:Y:S02]  /*26860*/  @!P0 IMAD R2, R14, R2, RZ ;  /* 0x000000020e028224 */ /* 0x000fe400078e02ff */
[----:B0-----:R-:W0:Y:S01]  /*26870*/  S2R R14, SR_TID.X ;  /* 0x00000000000e7919 */ /* 0x001e220000002100 */
[----:B------:R-:W-:Y:S02]  /*26880*/  IMAD R9, R11, R0, R9 ;  /* 0x000000000b097224 */ /* 0x000fe400078e0209 */
[----:B------:R-:W-:Y:S01]  /*26890*/  @!P0 IMAD R0, R33, R3, R2 ;  /* 0x0000000321008224 */ /* 0x000fe200078e0202 */
[----:B-1----:R-:W-:Y:S01]  /*268a0*/  @!P0 LEA R4, P2, R6, R4, 0x2 ;  /* 0x0000000406048211 */ /* 0x002fe200078410ff */
[----:B------:R-:W-:Y:S02]  /*268b0*/  IMAD.U32 R8, RZ, RZ, UR39 ;  /* 0x00000027ff087e24 */ /* 0x000fe4000f8e00ff */
[----:B------:R-:W-:-:S03]  /*268c0*/  @!P0 IMAD.IADD R0, R0, 0x1, R7 ;  /* 0x0000000100008824 */ /* 0x000fc600078e0207 */
[----:B------:R-:W-:Y:S02]  /*268d0*/  ISETP.NE.AND P3, PT, R8, 0x3, PT ;  /* 0x000000030800780c */ /* 0x000fe40003f65270 */
[----:B------:R-:W-:Y:S02]  /*268e0*/  @!P0 LEA.HI.X R5, R6, R5, R0, 0x2, P2 ;  /* 0x0000000506058211 */ /* 0x000fe400010f1400 */
[----:B------:R-:W-:-:S06]  /*268f0*/  CS2R R6, SRZ ;  /* 0x0000000000067805 */ /* 0x000fcc000001ff00 */
[----:B------:R1:W5:Y:S01]  /*26900*/  @!P1 LDG.E R6, desc[UR50][R12.64] ;  /* 0x000000320c069981 */ /* 0x000362000c1e1900 */
[C---:B0-----:R-:W-:Y:S01]  /*26910*/  SHF.L.U32 R32, R14.reuse, 0x4, RZ ;  /* 0x000000040e207819 */ /* 0x041fe200000006ff */
[----:B------:R-:W-:Y:S01]  /*26920*/  IMAD.SHL.U32 R15, R14, 0x10, RZ ;  /* 0x000000100e0f7824 */ /* 0x000fe200078e00ff */
[----:B------:R-:W-:Y:S01]  /*26930*/  @P3 LOP3.LUT R31, R31, 0x40, RZ, 0xfc, !PT ;  /* 0x000000401f1f3812 */ /* 0x000fe200078efcff */
[----:B------:R1:W5:Y:S01]  /*26940*/  @!P0 LDG.E R7, desc[UR50][R4.64] ;  /* 0x0000003204078981 */ /* 0x000362000c1e1900 */
[----:B------:R-:W-:-:S04]  /*26950*/  LOP3.LUT R32, R32, 0x30, RZ, 0xc0, !PT ;  /* 0x0000003020207812 */ /* 0x000fc800078ec0ff */
[C---:B------:R-:W-:Y:S02]  /*26960*/  ISETP.GE.AND P1, PT, R32.reuse, UR4, PT ;  /* 0x0000000420007c0c */ /* 0x040fe4000bf26270 */
[----:B------:R-:W-:Y:S02]  /*26970*/  LOP3.LUT R14, R32, 0x40, RZ, 0xfc, !PT ;  /* 0x00000040200e7812 */ /* 0x000fe400078efcff */
[----:B------:R-:W-:Y:S02]  /*26980*/  LOP3.LUT R15, R15, 0x30, RZ, 0xc0, !PT ;  /* 0x000000300f0f7812 */ /* 0x000fe400078ec0ff */
[----:B------:R-:W-:Y:S02]  /*26990*/  ISETP.GE.AND P0, PT, R14, UR4, PT ;  /* 0x000000040e007c0c */ /* 0x000fe4000bf06270 */
[----:B------:R-:W-:Y:S02]  /*269a0*/  LOP3.LUT R31, R31, 0xffffffef, RZ, 0xc0, !PT ;  /* 0xffffffef1f1f7812 */ /* 0x000fe400078ec0ff */
[----:B------:R-:W-:-:S03]  /*269b0*/  LOP3.LUT R15, R15, 0x80, RZ, 0xfc, !PT ;  /* 0x000000800f0f7812 */ /* 0x000fc600078efcff */
[----:B------:R-:W-:Y:S02]  /*269c0*/  @P1 LOP3.LUT R31, R31, 0x10, RZ, 0xfc, !PT ;  /* 0x000000101f1f1812 */ /* 0x000fe400078efcff */
[----:B------:R-:W-:Y:S02]  /*269d0*/  ISETP.GE.AND P2, PT, R15, UR4, PT ;  /* 0x000000040f007c0c */ /* 0x000fe4000bf46270 */
[----:B------:R-:W-:-:S04]  /*269e0*/  LOP3.LUT R31, R31, 0xfffffff7, RZ, 0xc0, !PT ;  /* 0xfffffff71f1f7812 */ /* 0x000fc800078ec0ff */
[----:B------:R-:W-:-:S04]  /*269f0*/  @P0 LOP3.LUT R31, R31, 0x8, RZ, 0xfc, !PT ;  /* 0x000000081f1f0812 */ /* 0x000fc800078efcff */
[----:B------:R-:W-:Y:S02]  /*26a00*/  LOP3.LUT R31, R31, 0xfffffffb, RZ, 0xc0, !PT ;  /* 0xfffffffb1f1f7812 */ /* 0x000fe400078ec0ff */
[----:B------:R-:W-:Y:S02]  /*26a10*/  ISETP.GE.AND P1, PT, R32, UR5, PT ;  /* 0x0000000520007c0c */ /* 0x000fe4000bf26270 */
[----:B------:R-:W-:Y:S02]  /*26a20*/  @P2 LOP3.LUT R31, R31, 0x4, RZ, 0xfc, !PT ;  /* 0x000000041f1f2812 */ /* 0x000fe400078efcff */
[----:B------:R-:W-:Y:S02]  /*26a30*/  ISETP.GE.AND P0, PT, R14, UR5, PT ;  /* 0x000000050e007c0c */ /* 0x000fe4000bf06270 */
[----:B------:R-:W-:-:S04]  /*26a40*/  LOP3.LUT R31, R31, 0xfffffffe, RZ, 0xc0, !PT ;  /* 0xfffffffe1f1f7812 */ /* 0x000fc800078ec0ff */
[----:B------:R-:W-:-:S04]  /*26a50*/  LOP3.LUT R31, R31, 0xfffffffd, RZ, 0xc0, !PT ;  /* 0xfffffffd1f1f7812 */ /* 0x000fc800078ec0ff */
[----:B------:R-:W-:-:S04]  /*26a60*/  @P1 LOP3.LUT R31, R31, 0x2, RZ, 0xfc, !PT ;  /* 0x000000021f1f1812 */ /* 0x000fc800078efcff */
[----:B------:R-:W-:-:S05]  /*26a70*/  @P0 LOP3.LUT R31, R31, 0x1, RZ, 0xfc, !PT ;  /* 0x000000011f1f0812 */ /* 0x000fca00078efcff */
[----:B------:R1:W-:Y:S01]  /*26a80*/  STL [R1], R31 ;  /* 0x0000001f01007387 */ /* 0x0003e20000100800 */
[----:B------:R-:W-:-:S03]  /*26a90*/  UMOV UR6, 0xffffffff ;  /* 0xffffffff00067882 */ /* 0x000fc60000000000 */
[----:B------:R-:W-:Y:S05]  /*26aa0*/  BRA.DIV UR6, `(.L_x_696) ;  /* 0x0000008606487947 */ /* 0x000fea000b800000 */
.L_x_935:
[----:B------:R-:W-:Y:S01]  /*26ab0*/  ISETP.GT.U32.AND P0, PT, R20, 0x9f, PT ;  /* 0x0000009f1400780c */ /* 0x000fe20003f04070 */
[----:B------:R-:W-:Y:S02]  /*26ac0*/  IMAD.MOV.U32 R0, RZ, RZ, R31 ;  /* 0x000000ffff007224 */ /* 0x000fe400078e001f */
[----:B-1----:R-:W-:-:S03]  /*26ad0*/  VIADD R5, R29, 0xffffffff ;  /* 0xffffffff1d057836 */ /* 0x002fc60000000000 */
[----:B------:R-:W-:-:S07]  /*26ae0*/  LOP3.LUT R0, R0, 0xffffffdf, RZ, 0xc0, !PT ;  /* 0xffffffdf00007812 */ /* 0x000fce00078ec0ff */
[----:B------:R-:W-:-:S05]  /*26af0*/  @P0 LOP3.LUT R0, R0, 0x20, RZ, 0xfc, !PT ;  /* 0x0000002000000812 */ /* 0x000fca00078efcff */
[----:B------:R0:W-:Y:S01]  /*26b00*/  STL [R1], R0 ;  /* 0x0000000001007387 */ /* 0x0001e20000100800 */
[----:B------:R-:W-:Y:S05]  /*26b10*/  @!P3 BRA `(.L_x_697) ;  /* 0x000000000004b947 */ /* 0x000fea0003800000 */
[----:B------:R-:W-:Y:S01]  /*26b20*/  BPT.TRAP 0x1 ;  /* 0x000000040000795c */ /* 0x000fe20000300000 */
.L_x_697:
[----:B0-----:R-:W-:Y:S01]  /*26b30*/  IMAD R0, R23, 0x8, R22 ;  /* 0x0000000817007824 */ /* 0x001fe200078e0216 */
[----:B------:R-:W-:Y:S01]  /*26b40*/  SHF.L.U32 R2, R34, 0x1f, RZ ;  /* 0x0000001f22027819 */ /* 0x000fe200000006ff */
[----:B------:R-:W-:Y:S01]  /*26b50*/  BSSY B0, `(.L_x_698) ;  /* 0x0000005000007945 */ /* 0x000fe20003800000 */
[----:B------:R-:W-:Y:S02]  /*26b60*/  SHF.R.S32.HI R31, RZ, 0x1f, R9 ;  /* 0x0000001fff1f7819 */ /* 0x000fe40000011409 */
[----:B------:R-:W0:Y:S01]  /*26b70*/  SYNCS.PHASECHK.TRANS64.TRYWAIT P0, [R0+URZ+0x29880], R2 ;  /* 0x02988002000075a7 */ /* 0x000e22000800017f */
[----:B------:R1:W-:Y:S02]  /*26b80*/  STL [R1+0x2c], R2 ;  /* 0x00002c0201007387 */ /* 0x0003e40000100800 */
[----:B01----:R-:W-:Y:S05]  /*26b90*/  @!P0 BRA `(.L_x_699) ;  /* 0x00000084003c8947 */ /* 0x003fea0003800000 */
.L_x_936:
[----:B------:R-:W-:Y:S05]  /*26ba0*/  BSYNC B0 ;  /* 0x0000000000007941 */ /* 0x000fea0003800000 */
.L_x_698:
[----:B------:R-:W2:Y:S01]  /*26bb0*/  LDL R20, [R1] ;  /* 0x0000000001147983 */ /* 0x000ea20000100800 */
[----:B------:R-:W-:Y:S01]  /*26bc0*/  ULDC.64 UR4, c[0x0][0x328] ;  /* 0x0000ca0000047ab9 */ /* 0x000fe20000000a00 */
[----:B-----5:R-:W-:Y:S01]  /*26bd0*/  SHF.R.S32.HI R32, RZ, 0x1f, R6 ;  /* 0x0000001fff207819 */ /* 0x020fe20000011406 */
[----:B------:R-:W-:Y:S01]  /*26be0*/  IMAD R4, R31, UR4, RZ ;  /* 0x000000041f047c24 */ /* 0x000fe2000f8e02ff */
[----:B------:R-:W-:Y:S01]  /*26bf0*/  ULDC.64 UR6, c[0x0][0x338] ;  /* 0x0000ce0000067ab9 */ /* 0x000fe20000000a00 */
[C---:B0-----:R-:W-:Y:S01]  /*26c00*/  IMAD.WIDE.U32 R2, R9.reuse, UR4, RZ ;  /* 0x0000000409027c25 */ /* 0x041fe2000f8e00ff */
[----:B------:R-:W0:Y:S01]  /*26c10*/  S2R R14, SR_TID.X ;  /* 0x00000000000e7919 */ /* 0x000e220000002100 */
[----:B------:R-:W-:Y:S02]  /*26c20*/  SHF.R.S32.HI R8, RZ, 0x1f, R7 ;  /* 0x0000001fff087819 */ /* 0x000fe40000011407 */
[----:B------:R-:W-:Y:S02]  /*26c30*/  IMAD R4, R9, UR5, R4 ;  /* 0x0000000509047c24 */ /* 0x000fe4000f8e0204 */
[----:B------:R-:W-:Y:S01]  /*26c40*/  IMAD R11, R5, -0xa0, R27 ;  /* 0xffffff60050b7824 */ /* 0x000fe200078e021b */
[----:B------:R-:W-:Y:S01]  /*26c50*/  SHF.R.S32.HI R27, RZ, 0x1f, R10 ;  /* 0x0000001fff1b7819 */ /* 0x000fe2000001140a */
[----:B------:R1:W-:Y:S01]  /*26c60*/  STL [R1+0x28], R8 ;  /* 0x0000280801007387 */ /* 0x0003e20000100800 */
[----:B------:R-:W-:Y:S01]  /*26c70*/  IADD3 R3, R3, R4, RZ ;  /* 0x0000000403037210 */ /* 0x000fe20007ffe0ff */
[----:B------:R-:W-:-:S02]  /*26c80*/  IMAD R4, R32, UR6, RZ ;  /* 0x0000000620047c24 */ /* 0x000fc4000f8e02ff */
[----:B------:R-:W-:-:S04]  /*26c90*/  IMAD.WIDE.U32 R2, R6, UR6, R2 ;  /* 0x0000000606027c25 */ /* 0x000fc8000f8e0002 */
[----:B------:R-:W-:Y:S02]  /*26ca0*/  IMAD R4, R6, UR7, R4 ;  /* 0x0000000706047c24 */ /* 0x000fe4000f8e0204 */
[----:B------:R-:W-:Y:S02]  /*26cb0*/  IMAD.MOV.U32 R12, RZ, RZ, R2 ;  /* 0x000000ffff0c7224 */ /* 0x000fe400078e0002 */
[----:B------:R-:W-:Y:S02]  /*26cc0*/  IMAD R2, R27, UR4, RZ ;  /* 0x000000041b027c24 */ /* 0x000fe4000f8e02ff */
[----:B------:R-:W-:Y:S02]  /*26cd0*/  IMAD.IADD R13, R3, 0x1, R4 ;  /* 0x00000001030d7824 */ /* 0x000fe400078e0204 */
[C---:B------:R-:W-:Y:S02]  /*26ce0*/  IMAD R4, R10.reuse, UR5, R2 ;  /* 0x000000050a047c24 */ /* 0x040fe4000f8e0202 */
[----:B------:R-:W-:Y:S01]  /*26cf0*/  IMAD.WIDE.U32 R2, R10, UR4, RZ ;  /* 0x000000040a027c25 */ /* 0x000fe2000f8e00ff */
[----:B------:R-:W-:-:S03]  /*26d00*/  ULDC.64 UR4, c[0x0][0x330] ;  /* 0x0000cc0000047ab9 */ /* 0x000fc60000000a00 */
[----:B------:R-:W-:Y:S01]  /*26d10*/  IMAD.IADD R3, R3, 0x1, R4 ;  /* 0x0000000103037824 */ /* 0x000fe200078e0204 */
[----:B0-----:R-:W-:Y:S01]  /*26d20*/  LOP3.LUT R14, R14, 0x7f, RZ, 0xc0, !PT ;  /* 0x0000007f0e0e7812 */ /* 0x001fe200078ec0ff */
[----:B------:R-:W-:Y:S02]  /*26d30*/  IMAD R4, R8, UR6, RZ ;  /* 0x0000000608047c24 */ /* 0x000fe4000f8e02ff */
[C---:B------:R-:W-:Y:S01]  /*26d40*/  IMAD.WIDE.U32 R2, R7.reuse, UR6, R2 ;  /* 0x0000000607027c25 */ /* 0x040fe2000f8e0002 */
[--C-:B------:R-:W-:Y:S02]  /*26d50*/  SHF.R.U32.HI R15, RZ, 0x2, R14.reuse ;  /* 0x00000002ff0f7819 */ /* 0x100fe4000001160e */
[----:B------:R-:W-:Y:S01]  /*26d60*/  SHF.R.U32.HI R14, RZ, 0x5, R14 ;  /* 0x00000005ff0e7819 */ /* 0x000fe2000001160e */
[----:B------:R-:W-:Y:S01]  /*26d70*/  IMAD R4, R7, UR7, R4 ;  /* 0x0000000707047c24 */ /* 0x000fe2000f8e0204 */
[----:B------:R-:W-:Y:S01]  /*26d80*/  ULDC.64 UR6, c[0x0][0x318] ;  /* 0x0000c60000067ab9 */ /* 0x000fe20000000a00 */
[----:B------:R-:W-:-:S04]  /*26d90*/  IMAD.WIDE.U32 R12, R18, UR4, R12 ;  /* 0x00000004120c7c25 */ /* 0x000fc8000f8e000c */
[----:B------:R-:W-:Y:S01]  /*26da0*/  IMAD.IADD R5, R3, 0x1, R4 ;  /* 0x0000000103057824 */ /* 0x000fe200078e0204 */
[----:B------:R-:W-:Y:S01]  /*26db0*/  MOV R4, R2 ;  /* 0x0000000200047202 */ /* 0x000fe20000000f00 */
[----:B-1----:R-:W-:Y:S01]  /*26dc0*/  IMAD R8, R18, UR5, RZ ;  /* 0x0000000512087c24 */ /* 0x002fe2000f8e02ff */
[----:B------:R-:W-:Y:S01]  /*26dd0*/  IADD3 R2, P0, R12, UR6, RZ ;  /* 0x000000060c027c10 */ /* 0x000fe2000ff1e0ff */
[----:B------:R-:W-:Y:S02]  /*26de0*/  IMAD.SHL.U32 R14, R14, 0x400, RZ ;  /* 0x000004000e0e7824 */ /* 0x000fe400078e00ff */
[----:B------:R-:W-:Y:S01]  /*26df0*/  IMAD.WIDE.U32 R4, R18, UR4, R4 ;  /* 0x0000000412047c25 */ /* 0x000fe2000f8e0004 */
[----:B------:R-:W-:Y:S01]  /*26e00*/  IADD3.X R3, R13, UR7, R8, P0, !PT ;  /* 0x000000070d037c10 */ /* 0x000fe200087fe408 */
[----:B------:R-:W-:Y:S01]  /*26e10*/  UMOV UR4, 0xffffffff ;  /* 0xffffffff00047882 */ /* 0x000fe20000000000 */
[----:B------:R-:W-:-:S04]  /*26e20*/  IADD3 R26, P0, R4, UR6, RZ ;  /* 0x00000006041a7c10 */ /* 0x000fc8000ff1e0ff */
[----:B------:R-:W-:Y:S01]  /*26e30*/  IADD3.X R25, R8, UR7, R5, P0, !PT ;  /* 0x0000000708197c10 */ /* 0x000fe200087fe405 */
[----:B------:R-:W-:Y:S02]  /*26e40*/  IMAD.IADD R8, R11, 0x1, -R15 ;  /* 0x000000010b087824 */ /* 0x000fe400078e0a0f */
[----:B------:R-:W-:-:S03]  /*26e50*/  IMAD R5, R23, 0x5000, R14 ;  /* 0x0000500017057824 */ /* 0x000fc600078e020e */
[----:B------:R-:W-:Y:S02]  /*26e60*/  ISETP.GE.AND P5, PT, R8, 0x1, PT ;  /* 0x000000010800780c */ /* 0x000fe40003fa6270 */
[----:B--2---:R-:W-:Y:S01]  /*26e70*/  LOP3.LUT P1, RZ, R20, 0x1, RZ, 0xc0, !PT ;  /* 0x0000000114ff7812 */ /* 0x004fe2000782c0ff */
[----:B------:R-:W-:-:S12]  /*26e80*/  BRA.DIV UR4, `(.L_x_700) ;  /* 0x0000008204987947 */ /* 0x000fd8000b800000 */
[----:B------:R-:W2:Y:S01]  /*26e90*/  LDL.LU R11, [R1] ;  /* 0x00000000010b7983 */ /* 0x000ea20000300800 */
[----:B------:R-:W0:Y:S03]  /*26ea0*/  S2R R12, SR_TID.X ;  /* 0x00000000000c7919 */ /* 0x000e260000002100 */
[----:B------:R-:W-:Y:S01]  /*26eb0*/  SHFL.IDX PT, R4, R3, RZ, 0x1c1f ;  /* 0x001c1fff03047589 */ /* 0x000fe200000e0000 */
[----:B0-----:R-:W-:-:S03]  /*26ec0*/  IMAD.SHL.U32 R14, R12, 0x10, RZ ;  /* 0x000000100c0e7824 */ /* 0x001fc600078e00ff */
[----:B------:R-:W0:Y:S02]  /*26ed0*/  SHFL.IDX PT, R12, R2, RZ, 0x1c1f ;  /* 0x001c1fff020c7589 */ /* 0x000e2400000e0000 */
[----:B------:R-:W-:-:S04]  /*26ee0*/  LOP3.LUT R14, R14, 0x30, RZ, 0xc0, !PT ;  /* 0x000000300e0e7812 */ /* 0x000fc800078ec0ff */
[----:B0-----:R-:W-:-:S05]  /*26ef0*/  IADD3 R12, P0, R14, R12, RZ ;  /* 0x0000000c0e0c7210 */ /* 0x001fca0007f1e0ff */
[----:B------:R-:W-:Y:S01]  /*26f00*/  IMAD.X R13, RZ, RZ, R4, P0 ;  /* 0x000000ffff0d7224 */ /* 0x000fe200000e0604 */
[----:B------:R-:W-:-:S04]  /*26f10*/  IADD3 R4, R22, R5, R36 ;  /* 0x0000000516047210 */ /* 0x000fc80007ffe024 */
[----:B------:R-:W-:Y:S01]  /*26f20*/  IADD3 R5, R37, R4, RZ ;  /* 0x0000000425057210 */ /* 0x000fe20007ffe0ff */
[----:B------:R-:W-:Y:S01]  /*26f30*/  SHFL.IDX PT, R21, R3, 0x1, 0x1c1f ;  /* 0x003c1f0003157f89 */ /* 0x000fe200000e0000 */
[C---:B------:R-:W-:Y:S02]  /*26f40*/  ISETP.GE.AND P4, PT, R8.reuse, 0x21, PT ;  /* 0x000000210800780c */ /* 0x040fe40003f86270 */
[C---:B------:R-:W-:Y:S02]  /*26f50*/  ISETP.GE.AND P3, PT, R8.reuse, 0x41, PT ;  /* 0x000000410800780c */ /* 0x040fe40003f66270 */
[----:B------:R-:W-:Y:S02]  /*26f60*/  ISETP.GE.AND P2, PT, R8, 0x61, PT ;  /* 0x000000610800780c */ /* 0x000fe40003f46270 */
[----:B--2---:R-:W-:-:S04]  /*26f70*/  LOP3.LUT P6, RZ, R11, 0x2, RZ, 0xc0, !PT ;  /* 0x000000020bff7812 */ /* 0x004fc800078cc0ff */
[----:B------:R-:W-:-:S13]  /*26f80*/  ISETP.LT.OR P0, PT, R8, 0x1, P6 ;  /* 0x000000010800780c */ /* 0x000fda0003701670 */
[----:B------:R-:W-:Y:S01]  /*26f90*/  LDGSTS.E.BYPASS.LTC128B.128 [R4+0xa400], desc[UR50][R12.64], !P0 ;  /* 0x0a4000000c047fae */ /* 0x000fe2000c101d72 */
[----:B------:R-:W-:-:S13]  /*26fa0*/  ISETP.LT.OR P0, PT, R8, 0x1, P1 ;  /* 0x000000010800780c */ /* 0x000fda0000f01670 */
[----:B------:R0:W-:Y:S04]  /*26fb0*/  LDGSTS.E.BYPASS.LTC128B.128 [R5+0xa400], desc[UR50][R12.64+0x40], !P0 ;  /* 0x0a4000400c057fae */ /* 0x0001e8000c101d72 */
[----:B0-----:R-:W0:Y:S02]  /*26fc0*/  SHFL.IDX PT, R12, R2, 0x1, 0x1c1f ;  /* 0x003c1f00020c7f89 */ /* 0x001e2400000e0000 */
[----:B0-----:R-:W-:-:S05]  /*26fd0*/  IADD3 R12, P0, R14, R12, RZ ;  /* 0x0000000c0e0c7210 */ /* 0x001fca0007f1e0ff */
[----:B------:R-:W-:Y:S01]  /*26fe0*/  IMAD.X R13, RZ, RZ, R21, P0 ;  /* 0x000000ffff0d7224 */ /* 0x000fe200000e0615 */
[----:B------:R-:W-:-:S13]  /*26ff0*/  ISETP.LT.OR P0, PT, R8, 0x21, P6 ;  /* 0x000000210800780c */ /* 0x000fda0003701670 */
[----:B------:R-:W-:Y:S01]  /*27000*/  LDGSTS.E.BYPASS.LTC128B.128 [R4+0xb400], desc[UR50][R12.64], !P0 ;  /* 0x0b4000000c047fae */ /* 0x000fe2000c101d72 */
[----:B------:R-:W-:-:S03]  /*27010*/  ISETP.LT.OR P0, PT, R8, 0x21, P1 ;  /* 0x000000210800780c */ /* 0x000fc60000f01670 */
[----:B------:R-:W-:Y:S10]  /*27020*/  SHFL.IDX PT, R21, R3, 0x2, 0x1c1f ;  /* 0x005c1f0003157f89 */ /* 0x000ff400000e0000 */
[----:B------:R0:W-:Y:S04]  /*27030*/  LDGSTS.E.BYPASS.LTC128B.128 [R5+0xb400], desc[UR50][R12.64+0x40], !P0 ;  /* 0x0b4000400c057fae */ /* 0x0001e8000c101d72 */
[----:B0-----:R-:W0:Y:S04]  /*27040*/  SHFL.IDX PT, R12, R2, 0x2, 0x1c1f ;  /* 0x005c1f00020c7f89 */ /* 0x001e2800000e0000 */
[----:B------:R-:W1:Y:S04]  /*27050*/  SHFL.IDX PT, R2, R2, 0x3, 0x1c1f ;  /* 0x007c1f0002027f89 */ /* 0x000e6800000e0000 */
[----:B------:R-:W2:Y:S01]  /*27060*/  SHFL.IDX PT, R3, R3, 0x3, 0x1c1f ;  /* 0x007c1f0003037f89 */ /* 0x000ea200000e0000 */
[----:B0-----:R-:W-:-:S05]  /*27070*/  IADD3 R12, P0, R14, R12, RZ ;  /* 0x0000000c0e0c7210 */ /* 0x001fca0007f1e0ff */
[----:B------:R-:W-:Y:S01]  /*27080*/  IMAD.X R13, RZ, RZ, R21, P0 ;  /* 0x000000ffff0d7224 */ /* 0x000fe200000e0615 */
[----:B------:R-:W-:-:S13]  /*27090*/  ISETP.LT.OR P0, PT, R8, 0x41, P6 ;  /* 0x000000410800780c */ /* 0x000fda0003701670 */
[----:B------:R-:W-:Y:S01]  /*270a0*/  LDGSTS.E.BYPASS.LTC128B.128 [R4+0xc400], desc[UR50][R12.64], !P0 ;  /* 0x0c4000000c047fae */ /* 0x000fe2000c101d72 */
[----:B------:R-:W-:-:S13]  /*270b0*/  ISETP.LT.OR P0, PT, R8, 0x41, P1 ;  /* 0x000000410800780c */ /* 0x000fda0000f01670 */
[----:B------:R-:W-:Y:S01]  /*270c0*/  LDGSTS.E.BYPASS.LTC128B.128 [R5+0xc400], desc[UR50][R12.64+0x40], !P0 ;  /* 0x0c4000400c057fae */ /* 0x000fe2000c101d72 */
[----:B-1----:R-:W-:-:S05]  /*270d0*/  IADD3 R2, P0, R14, R2, RZ ;  /* 0x000000020e027210 */ /* 0x002fca0007f1e0ff */
[----:B--2---:R-:W-:Y:S01]  /*270e0*/  IMAD.X R3, RZ, RZ, R3, P0 ;  /* 0x000000ffff037224 */ /* 0x004fe200000e0603 */
[----:B------:R-:W-:-:S13]  /*270f0*/  ISETP.LT.OR P0, PT, R8, 0x61, P6 ;  /* 0x000000610800780c */ /* 0x000fda0003701670 */
[----:B------:R-:W-:Y:S01]  /*27100*/  LDGSTS.E.BYPASS.LTC128B.128 [R4+0xd400], desc[UR50][R2.64], !P0 ;  /* 0x0d40000002047fae */ /* 0x000fe2000c101d72 */
[----:B------:R-:W-:Y:S02]  /*27110*/  ISETP.LT.OR P0, PT, R8, 0x61, P1 ;  /* 0x000000610800780c */ /* 0x000fe40000f01670 */
[----:B------:R-:W-:-:S11]  /*27120*/  LOP3.LUT R11, R11, 0xffffff7f, RZ, 0xc0, !PT ;  /* 0xffffff7f0b0b7812 */ /* 0x000fd600078ec0ff */
[----:B------:R0:W-:Y:S01]  /*27130*/  LDGSTS.E.BYPASS.LTC128B.128 [R5+0xd400], desc[UR50][R2.64+0x40], !P0 ;  /* 0x0d40004002057fae */ /* 0x0001e2000c101d72 */
[----:B------:R-:W-:-:S13]  /*27140*/  ISETP.GE.AND P0, PT, R8, 0x81, PT ;  /* 0x000000810800780c */ /* 0x000fda0003f06270 */
[----:B------:R-:W-:Y:S01]  /*27150*/  @P0 LOP3.LUT R11, R11, 0x80, RZ, 0xfc, !PT ;  /* 0x000000800b0b0812 */ /* 0x000fe200078efcff */
[----:B0-----:R0:W1:Y:S04]  /*27160*/  SHFL.IDX PT, R3, R25, RZ, 0x1c1f ;  /* 0x001c1fff19037589 */ /* 0x00106800000e0000 */
[----:B------:R0:W2:Y:S04]  /*27170*/  SHFL.IDX PT, R2, R26, RZ, 0x1c1f ;  /* 0x001c1fff1a027589 */ /* 0x0000a800000e0000 */
[----:B------:R0:W-:Y:S02]  /*27180*/  STL [R1], R11 ;  /* 0x0000000b01007387 */ /* 0x0001e40000100800 */
.L_x_948:
[----:B------:R-:W4:Y:S01]  /*27190*/  LDL R12, [R1] ;  /* 0x00000000010c7983 */ /* 0x000f220000100800 */
[----:B0-----:R-:W0:Y:S02]  /*271a0*/  S2R R11, SR_TID.X ;  /* 0x00000000000b7919 */ /* 0x001e240000002100 */
[----:B0-----:R-:W-:-:S05]  /*271b0*/  IMAD.SHL.U32 R11, R11, 0x10, RZ ;  /* 0x000000100b0b7824 */ /* 0x001fca00078e00ff */
[----:B------:R-:W-:-:S04]  /*271c0*/  LOP3.LUT R11, R11, 0x30, RZ, 0xc0, !PT ;  /* 0x000000300b0b7812 */ /* 0x000fc800078ec0ff */
[----:B--2---:R-:W-:-:S04]  /*271d0*/  IADD3 R2, P0, R11, R2, RZ ;  /* 0x000000020b027210 */ /* 0x004fc80007f1e0ff */
[----:B-1----:R-:W-:Y:S02]  /*271e0*/  IADD3.X R3, RZ, R3, RZ, P0, !PT ;  /* 0x00000003ff037210 */ /* 0x002fe400007fe4ff */
[----:B----4-:R-:W-:-:S04]  /*271f0*/  LOP3.LUT P6, RZ, R12, 0x2, RZ, 0xc0, !PT ;  /* 0x000000020cff7812 */ /* 0x010fc800078cc0ff */
        /* <DEDUP_REMOVED lines=9> */
.L_x_701:
        /* <DEDUP_REMOVED lines=11> */
.L_x_702:
[----:B------:R0:W-:Y:S01]  /*27340*/  SYNCS.ARRIVE.TRANS64.A1T0 RZ, [R0+URZ+0x29870], RZ ;  /* 0x029870ff00ff79a7 */ /* 0x0001e2000810003f */
[----:B------:R-:W-:Y:S05]  /*27350*/  @!P6 BRA `(.L_x_703) ;  /* 0x000000000004e947 */ /* 0x000fea0003800000 */
[----:B------:R-:W-:Y:S01]  /*27360*/  BPT.TRAP 0x1 ;  /* 0x000000040000795c */ /* 0x000fe20000300000 */
.L_x_703:
[----:B------:R-:W2:Y:S01]  /*27370*/  LDL R2, [R1+0x2c] ;  /* 0x00002c0001027983 */ /* 0x000ea20000100800 */
[----:B------:R-:W-:Y:S01]  /*27380*/  BSSY B0, `(.L_x_704) ;  /* 0x0000003000007945 */ /* 0x000fe20003800000 */
[----:B--2---:R-:W1:Y:S03]  /*27390*/  SYNCS.PHASECHK.TRANS64.TRYWAIT P0, [R0+URZ+0x29840], R2 ;  /* 0x02984002000075a7 */ /* 0x004e66000800017f */
[----:B-1----:R-:W-:Y:S05]  /*273a0*/  @!P0 BRA `(.L_x_705) ;  /* 0x0000008400388947 */ /* 0x002fea0003800000 */
.L_x_949:
[----:B------:R-:W-:Y:S05]  /*273b0*/  BSYNC B0 ;  /* 0x0000000000007941 */ /* 0x000fea0003800000 */
.L_x_704:
[----:B------:R-:W2:Y:S01]  /*273c0*/  LDL.LU R8, [R1+0x28] ;  /* 0x0000280001087983 */ /* 0x000ea20000300800 */
[----:B------:R-:W-:Y:S01]  /*273d0*/  ULDC.64 UR4, c[0x0][0x300] ;  /* 0x0000c00000047ab9 */ /* 0x000fe20000000a00 */
[----:B------:R-:W-:Y:S02]  /*273e0*/  ULDC.64 UR6, c[0x0][0x310] ;  /* 0x0000c40000067ab9 */ /* 0x000fe40000000a00 */
[----:B------:R-:W4:Y:S04]  /*273f0*/  LDL R11, [R1+0x14] ;  /* 0x00001400010b7983 */ /* 0x000f280000100800 */
[----:B------:R0:W5:Y:S01]  /*27400*/  LDL R20, [R1] ;  /* 0x0000000001147983 */ /* 0x0001620000100800 */
[----:B------:R-:W-:Y:S02]  /*27410*/  IMAD R4, R31, UR4, RZ ;  /* 0x000000041f047c24 */ /* 0x000fe4000f8e02ff */
[----:B-1----:R-:W-:-:S04]  /*27420*/  IMAD.WIDE.U32 R2, R9, UR4, RZ ;  /* 0x0000000409027c25 */ /* 0x002fc8000f8e00ff */
[----:B------:R-:W-:Y:S02]  /*27430*/  IMAD R4, R9, UR5, R4 ;  /* 0x0000000509047c24 */ /* 0x000fe4000f8e0204 */
[----:B------:R-:W-:Y:S02]  /*27440*/  IMAD R32, R32, UR6, RZ ;  /* 0x0000000620207c24 */ /* 0x000fe4000f8e02ff */
[----:B------:R-:W-:Y:S02]  /*27450*/  IMAD.IADD R3, R3, 0x1, R4 ;  /* 0x0000000103037824 */ /* 0x000fe400078e0204 */
[C---:B------:R-:W-:Y:S02]  /*27460*/  IMAD R32, R6.reuse, UR7, R32 ;  /* 0x0000000706207c24 */ /* 0x040fe4000f8e0220 */
[----:B------:R-:W-:-:S04]  /*27470*/  IMAD.WIDE.U32 R2, R6, UR6, R2 ;  /* 0x0000000606027c25 */ /* 0x000fc8000f8e0002 */
[----:B------:R-:W-:Y:S02]  /*27480*/  IMAD R6, R27, UR4, RZ ;  /* 0x000000041b067c24 */ /* 0x000fe4000f8e02ff */
[----:B------:R-:W-:Y:S02]  /*27490*/  IMAD.IADD R5, R3, 0x1, R32 ;  /* 0x0000000103057824 */ /* 0x000fe400078e0220 */
[----:B------:R-:W-:Y:S02]  /*274a0*/  IMAD.MOV.U32 R4, RZ, RZ, R2 ;  /* 0x000000ffff047224 */ /* 0x000fe400078e0002 */
[C---:B------:R-:W-:Y:S02]  /*274b0*/  IMAD R6, R10.reuse, UR5, R6 ;  /* 0x000000050a067c24 */ /* 0x040fe4000f8e0206 */
[----:B------:R-:W-:Y:S01]  /*274c0*/  IMAD.WIDE.U32 R2, R10, UR4, RZ ;  /* 0x000000040a027c25 */ /* 0x000fe2000f8e00ff */
[----:B------:R-:W-:-:S04]  /*274d0*/  ULDC.64 UR4, c[0x0][0x308] ;  /* 0x0000c20000047ab9 */ /* 0x000fc80000000a00 */
[----:B------:R-:W-:-:S03]  /*274e0*/  IADD3 R3, R3, R6, RZ ;  /* 0x0000000603037210 */ /* 0x000fc60007ffe0ff */
[----:B------:R-:W-:-:S04]  /*274f0*/  IMAD.WIDE.U32 R2, R7, UR6, R2 ;  /* 0x0000000607027c25 */ /* 0x000fc8000f8e0002 */
[----:B--2---:R-:W-:-:S04]  /*27500*/  IMAD R8, R8, UR6, RZ ;  /* 0x0000000608087c24 */ /* 0x004fc8000f8e02ff */
        /* <DEDUP_REMOVED lines=12> */
[----:B0-----:R-:W-:Y:S07]  /*275d0*/  BRA.DIV UR4, `(.L_x_706) ;  /* 0x0000008204c47947 */ /* 0x001fee000b800000 */
[----:B------:R-:W0:Y:S01]  /*275e0*/  S2R R3, SR_TID.X ;  /* 0x0000000000037919 */ /* 0x000e220000002100 */
[----:B-----5:R-:W-:Y:S01]  /*275f0*/  LOP3.LUT P6, RZ, R20, 0x8, RZ, 0xc0, !PT ;  /* 0x0000000814ff7812 */ /* 0x020fe200078cc0ff */
[--C-:B------:R-:W-:Y:S01]  /*27600*/  @P5 IMAD.IADD R9, R22, 0x1, R4.reuse ;  /* 0x0000000116095824 */ /* 0x100fe200078e0204 */
[----:B------:R-:W-:Y:S01]  /*27610*/  LOP3.LUT P1, RZ, R20, 0x4, RZ, 0xc0, !PT ;  /* 0x0000000414ff7812 */ /* 0x000fe2000782c0ff */
[----:B------:R-:W-:Y:S01]  /*27620*/  SHFL.IDX PT, R2, R6, RZ, 0x1c1f ;  /* 0x001c1fff06027589 */ /* 0x000fe200000e0000 */
[----:B---3--:R-:W-:-:S03]  /*27630*/  @P4 IMAD.IADD R21, R22, 0x1, R4 ;  /* 0x0000000116154824 */ /* 0x008fc600078e0204 */
[----:B------:R-:W-:Y:S01]  /*27640*/  SHFL.IDX PT, R7, R7, RZ, 0x1c1f ;  /* 0x001c1fff07077589 */ /* 0x000fe200000e0000 */
[----:B0-----:R-:W-:-:S03]  /*27650*/  IMAD.SHL.U32 R10, R3, 0x10, RZ ;  /* 0x00000010030a7824 */ /* 0x001fc600078e00ff */
[----:B------:R-:W0:Y:S02]  /*27660*/  SHFL.IDX PT, R3, R5, RZ, 0x1c1f ;  /* 0x001c1fff05037589 */ /* 0x000e2400000e0000 */
[----:B------:R-:W-:-:S04]  /*27670*/  LOP3.LUT R10, R10, 0x30, RZ, 0xc0, !PT ;  /* 0x000000300a0a7812 */ /* 0x000fc800078ec0ff */
[----:B0-----:R-:W-:-:S05]  /*27680*/  @P5 IADD3 R3, P0, R10, R3, RZ ;  /* 0x000000030a035210 */ /* 0x001fca0007f1e0ff */
[----:B------:R-:W-:Y:S01]  /*27690*/  @P5 IMAD.X R2, RZ, RZ, R2, P0 ;  /* 0x000000ffff025224 */ /* 0x000fe200000e0602 */
        /* <DEDUP_REMOVED lines=8> */
[----:B0-----:R-:W0:Y:S01]  /*27720*/  SHFL.IDX PT, R3, R5, 0x1, 0x1c1f ;  /* 0x003c1f0005037f89 */ /* 0x001e2200000e0000 */
[----:B------:R-:W-:-:S03]  /*27730*/  @P3 IMAD.IADD R9, R22, 0x1, R4 ;  /* 0x0000000116093824 */ /* 0x000fc600078e0204 */
[----:B------:R-:W1:Y:S01]  /*27740*/  SHFL.IDX PT, R2, R6, 0x1, 0x1c1f ;  /* 0x003c1f0006027f89 */ /* 0x000e6200000e0000 */
[----:B0-----:R-:W-:-:S04]  /*27750*/  @P4 IADD3 R3, P0, R10, R3, RZ ;  /* 0x000000030a034210 */ /* 0x001fc80007f1e0ff */
[----:B-1----:R-:W-:-:S04]  /*27760*/  @P4 IADD3.X R2, RZ, R2, RZ, P0, !PT ;  /* 0x00000002ff024210 */ /* 0x002fc800007fe4ff */
[----:B------:R-:W-:-:S04]  /*27770*/  @P4 LOP3.LUT R3, R3, R2, RZ, 0x3c, !PT ;  /* 0x0000000203034212 */ /* 0x000fc800078e3cff */
[----:B------:R-:W-:-:S04]  /*27780*/  @P4 LOP3.LUT R2, R3, R2, RZ, 0x3c, !PT ;  /* 0x0000000203024212 */ /* 0x000fc800078e3cff */
[----:B------:R-:W-:-:S05]  /*27790*/  @P4 LOP3.LUT R3, R3, R2, RZ, 0x3c, !PT ;  /* 0x0000000203034212 */ /* 0x000fca00078e3cff */
[----:B------:R-:W-:Y:S04]  /*277a0*/  @P4 LDGSTS.E.BYPASS.LTC128B.128 [R21+0x1ac00], desc[UR50][R2.64], !P5 ;  /* 0x1ac0000002154fae */ /* 0x000fe8000e901d72 */
[----:B------:R-:W-:Y:S04]  /*277b0*/  @P4 LDGSTS.E.BYPASS.LTC128B.128 [R21+0x1d400], desc[UR50][R2.64+0x40], !P6 ;  /* 0x1d40004002154fae */ /* 0x000fe8000f101d72 */
[----:B------:R0:W-:Y:S04]  /*277c0*/  @P4 LDGSTS.E.BYPASS.LTC128B.128 [R21+0x1fc00], desc[UR50][R2.64+0x80], !P1 ;  /* 0x1fc0008002154fae */ /* 0x0001e8000c901d72 */
[----:B0-----:R-:W0:Y:S01]  /*277d0*/  SHFL.IDX PT, R3, R5, 0x2, 0x1c1f ;  /* 0x005c1f0005037f89 */ /* 0x001e2200000e0000 */
[----:B------:R-:W-:-:S03]  /*277e0*/  @P2 IADD3 R21, R22, R4, RZ ;  /* 0x0000000416152210 */ /* 0x000fc60007ffe0ff */
[----:B------:R-:W1:Y:S04]  /*277f0*/  SHFL.IDX PT, R2, R6, 0x2, 0x1c1f ;  /* 0x005c1f0006027f89 */ /* 0x000e6800000e0000 */
[----:B------:R-:W-:Y:S01]  /*27800*/  SHFL.IDX PT, R6, R6, 0x3, 0x1c1f ;  /* 0x007c1f0006067f89 */ /* 0x000fe200000e0000 */
[----:B0-----:R-:W-:-:S05]  /*27810*/  @P3 IADD3 R3, P0, R10, R3, RZ ;  /* 0x000000030a033210 */ /* 0x001fca0007f1e0ff */
[----:B-1----:R-:W-:-:S05]  /*27820*/  @P3 IMAD.X R2, RZ, RZ, R2, P0 ;  /* 0x000000ffff023224 */ /* 0x002fca00000e0602 */
[----:B------:R-:W-:-:S04]  /*27830*/  @P3 LOP3.LUT R3, R3, R2, RZ, 0x3c, !PT ;  /* 0x0000000203033212 */ /* 0x000fc800078e3cff */
[----:B------:R-:W-:-:S04]  /*27840*/  @P3 LOP3.LUT R2, R3, R2, RZ, 0x3c, !PT ;  /* 0x0000000203023212 */ /* 0x000fc800078e3cff */
[----:B------:R-:W-:-:S05]  /*27850*/  @P3 LOP3.LUT R3, R3, R2, RZ, 0x3c, !PT ;  /* 0x0000000203033212 */ /* 0x000fca00078e3cff */
[----:B------:R-:W-:Y:S04]  /*27860*/  @P3 LDGSTS.E.BYPASS.LTC128B.128 [R9+0x1b400], desc[UR50][R2.64], !P5 ;  /* 0x1b40000002093fae */ /* 0x000fe8000e901d72 */
[----:B------:R-:W-:Y:S04]  /*27870*/  @P3 LDGSTS.E.BYPASS.LTC128B.128 [R9+0x1dc00], desc[UR50][R2.64+0x40], !P6 ;  /* 0x1dc0004002093fae */ /* 0x000fe8000f101d72 */
[----:B------:R0:W-:Y:S04]  /*27880*/  @P3 LDGSTS.E.BYPASS.LTC128B.128 [R9+0x20400], desc[UR50][R2.64+0x80], !P1 ;  /* 0x2040008002093fae */ /* 0x0001e8000c901d72 */
[----:B0-----:R-:W0:Y:S02]  /*27890*/  SHFL.IDX PT, R2, R5, 0x3, 0x1c1f ;  /* 0x007c1f0005027f89 */ /* 0x001e2400000e0000 */
[----:B0-----:R-:W-:-:S05]  /*278a0*/  @P2 IADD3 R2, P0, R10, R2, RZ ;  /* 0x000000020a022210 */ /* 0x001fca0007f1e0ff */
[----:B------:R-:W-:-:S05]  /*278b0*/  @P2 IMAD.X R3, RZ, RZ, R6, P0 ;  /* 0x000000ffff032224 */ /* 0x000fca00000e0606 */
[----:B------:R-:W-:Y:S04]  /*278c0*/  @P2 LDGSTS.E.BYPASS.LTC128B.128 [R21+0x1bc00], desc[UR50][R2.64], !P5 ;  /* 0x1bc0000002152fae */ /* 0x000fe8000e901d72 */
[----:B------:R-:W-:Y:S04]  /*278d0*/  @P2 LDGSTS.E.BYPASS.LTC128B.128 [R21+0x1e400], desc[UR50][R2.64+0x40], !P6 ;  /* 0x1e40004002152fae */ /* 0x000fe8000f101d72 */
[----:B------:R0:W-:Y:S04]  /*278e0*/  @P2 LDGSTS.E.BYPASS.LTC128B.128 [R21+0x20c00], desc[UR50][R2.64+0x80], !P1 ;  /* 0x20c0008002152fae */ /* 0x0001e8000c901d72 */
[----:B0-----:R0:W1:Y:S02]  /*278f0*/  SHFL.IDX PT, R2, R8, RZ, 0x1c1f ;  /* 0x001c1fff08027589 */ /* 0x00106400000e0000 */
.L_x_961:
[----:B------:R-:W-:Y:S01]  /*27900*/  LOP3.LUT P0, RZ, R20, 0x80, RZ, 0xc0, !PT ;  /* 0x0000008014ff7812 */ /* 0x000fe2000780c0ff */
[----:B------:R-:W-:-:S12]  /*27910*/  BSSY B0, `(.L_x_707) ;  /* 0x0000011000007945 */ /* 0x000fd80003800000 */
[----:B------:R-:W-:Y:S05]  /*27920*/  @!P0 BRA `(.L_x_708) ;  /* 0x00000000003c8947 */ /* 0x000fea0003800000 */
[----:B------:R-:W2:Y:S01]  /*27930*/  S2R R3, SR_TID.X ;  /* 0x0000000000037919 */ /* 0x000ea20000002100 */
[----:B------:R-:W-:Y:S01]  /*27940*/  LOP3.LUT P3, RZ, R20, 0x10, RZ, 0xc0, !PT ;  /* 0x0000001014ff7812 */ /* 0x000fe2000786c0ff */
[----:B------:R-:W-:Y:S01]  /*27950*/  IMAD.IADD R4, R22, 0x1, R4 ;  /* 0x0000000116047824 */ /* 0x000fe200078e0204 */
[C---:B------:R-:W-:Y:S02]  /*27960*/  LOP3.LUT P2, RZ, R20.reuse, 0x8, RZ, 0xc0, !PT ;  /* 0x0000000814ff7812 */ /* 0x040fe4000784c0ff */
[----:B------:R-:W-:Y:S01]  /*27970*/  LOP3.LUT P1, RZ, R20, 0x4, RZ, 0xc0, !PT ;  /* 0x0000000414ff7812 */ /* 0x000fe2000782c0ff */
[----:B--2---:R-:W-:-:S05]  /*27980*/  IMAD.SHL.U32 R3, R3, 0x10, RZ ;  /* 0x0000001003037824 */ /* 0x004fca00078e00ff */
[----:B------:R-:W-:-:S04]  /*27990*/  LOP3.LUT R3, R3, 0x30, RZ, 0xc0, !PT ;  /* 0x0000003003037812 */ /* 0x000fc800078ec0ff */
[----:B-1----:R-:W-:-:S05]  /*279a0*/  IADD3 R2, P0, R3, R2, RZ ;  /* 0x0000000203027210 */ /* 0x002fca0007f1e0ff */
[----:B------:R-:W-:-:S05]  /*279b0*/  IMAD.X R3, RZ, RZ, R7, P0 ;  /* 0x000000ffff037224 */ /* 0x000fca00000e0607 */
[----:B------:R-:W-:Y:S01]  /*279c0*/  @!PT LDS RZ, [RZ] ;  /* 0x00000000fffff984 */ /* 0x000fe20000000800 */
[----:B------:R-:W-:Y:S01]  /*279d0*/  @!PT LDS RZ, [RZ] ;  /* 0x00000000fffff984 */ /* 0x000fe20000000800 */
[----:B------:R-:W-:Y:S01]  /*279e0*/  @!PT LDS RZ, [RZ] ;  /* 0x00000000fffff984 */ /* 0x000fe20000000800 */
[----:B------:R2:W-:Y:S04]  /*279f0*/  LDGSTS.E.BYPASS.LTC128B.128 [R4+0x1c400], desc[UR50][R2.64], !P3 ;  /* 0x1c40000002047fae */ /* 0x0005e8000d901d72 */
[----:B------:R2:W-:Y:S04]  /*27a00*/  LDGSTS.E.BYPASS.LTC128B.128 [R4+0x1ec00], desc[UR50][R2.64+0x40], !P2 ;  /* 0x1ec0004002047fae */ /* 0x0005e8000d101d72 */
[----:B------:R2:W-:Y:S02]  /*27a10*/  LDGSTS.E.BYPASS.LTC128B.128 [R4+0x21400], desc[UR50][R2.64+0x80], !P1 ;  /* 0x2140008002047fae */ /* 0x0005e4000c901d72 */
.L_x_708:
[----:B------:R-:W-:Y:S05]  /*27a20*/  BSYNC B0 ;  /* 0x0000000000007941 */ /* 0x000fea0003800000 */
.L_x_707:
[----:B------:R-:W-:Y:S01]  /*27a30*/  NOP ;  /* 0x0000000000007918 */ /* 0x000fe20000000000 */
[----:B------:R-:W-:-:S13]  /*27a40*/  PLOP3.LUT P0, PT, PT, PT, PT, 0x80, 0x0 ;  /* 0x000000000000781c */ /* 0x000fda0003f0f070 */
.L_x_709:
[----:B------:R-:W-:Y:S02]  /*27a50*/  PLOP3.LUT P1, PT, P1, P0, PT, 0xa2, 0x0 ;  /* 0x000000000000781c */ /* 0x000fe40000f21472 */
[----:B------:R-:W-:-:S08]  /*27a60*/  @P0 R2UR P1, UR4, R0 ;  /* 0x00000000000402ca */ /* 0x000fd00000020000 */
[----:B------:R-:W-:-:S05]  /*27a70*/  @P0 PLOP3.LUT P0, PT, P1, PT, PT, 0x80, 0x0 ;  /* 0x000000000000081c */ /* 0x000fca0000f0f070 */
[----:B------:R-:W-:Y:S01]  /*27a80*/  @!P1 SYNCS.ARRIVE.TRANS64.RED.A0T1 RZ, [UR4+0x29830], RZ ;  /* 0x029830ffffff99a7 */ /* 0x000fe20008200404 */
[----:B------:R-:W-:Y:S07]  /*27a90*/  @!P1 ARRIVES.LDGSTSBAR.64.TRANSCNT [UR4+0x29830] ;  /* 0x02983000ff0099b0 */ /* 0x000fee0008000a84 */
[----:B------:R-:W-:Y:S05]  /*27aa0*/  @P0 BRA.U.ANY `(.L_x_709) ;  /* 0xfffffffd00e80947 */ /* 0x000fea000393ffff */
[----:B------:R-:W-:Y:S01]  /*27ab0*/  NOP ;  /* 0x0000000000007918 */ /* 0x000fe20000000000 */
[----:B-12---:R-:W-:-:S05]  /*27ac0*/  IMAD.U32 R2, RZ, RZ, UR39 ;  /* 0x00000027ff027e24 */ /* 0x006fca000f8e00ff */
[----:B------:R-:W-:-:S13]  /*27ad0*/  ISETP.NE.AND P2, PT, R2, 0x3, PT ;  /* 0x000000030200780c */ /* 0x000fda0003f45270 */
[----:B------:R-:W-:Y:S05]  /*27ae0*/  @!P2 BRA `(.L_x_710) ;  /* 0x000000000004a947 */ /* 0x000fea0003800000 */
[----:B------:R-:W-:Y:S01]  /*27af0*/  BPT.TRAP 0x1 ;  /* 0x000000040000795c */ /* 0x000fe20000300000 */
.L_x_710:
[----:B------:R1:W5:Y:S01]  /*27b00*/  LDL.LU R2, [R1+0x30] ;  /* 0x0000300001027983 */ /* 0x0003620000300800 */
[----:B------:R1:W-:Y:S02]  /*27b10*/  SYNCS.ARRIVE.TRANS64.A1T0 RZ, [R0+URZ+0x29830], RZ ;  /* 0x029830ff00ff79a7 */ /* 0x0003e4000810003f */
[----:B------:R-:W-:Y:S05]  /*27b20*/  WARPSYNC.ALL ;  /* 0x0000000000007948 */ /* 0x000fea0003800000 */
[----:B------:R-:W-:Y:S01]  /*27b30*/  ULDC.64 UR4, c[0x0][0xa00] ;  /* 0x0002800000047ab9 */ /* 0x000fe20000000a00 */
[----:B------:R-:W-:Y:S01]  /*27b40*/  SHF.R.S32.HI R27, RZ, 0x1f, R30 ;  /* 0x0000001fff1b7819 */ /* 0x000fe2000001141e */
[----:B------:R-:W-:Y:S01]  /*27b50*/  BSSY B6, `(.L_x_711) ;  /* 0x000001e000067945 */ /* 0x000fe20003800000 */
[----:B------:R-:W-:Y:S01]  /*27b60*/  BAR.SYNC.DEFER_BLOCKING 0x8, 0x180 ;  /* 0x0206000000007b1d */ /* 0x000fe20000010000 */
[----:B------:R-:W-:Y:S02]  /*27b70*/  ISETP.NE.U32.AND P0, PT, RZ, UR4, PT ;  /* 0x00000004ff007c0c */ /* 0x000fe4000bf05070 */
[----:B-1----:R-:W-:-:S02]  /*27b80*/  IADD3 R0, R22, 0x14400, RZ ;  /* 0x0001440016007810 */ /* 0x002fc40007ffe0ff */
[----:B------:R-:W-:Y:S01]  /*27b90*/  ISETP.NE.AND.EX P0, PT, RZ, UR5, PT, P0 ;  /* 0x00000005ff007c0c */ /* 0x000fe2000bf05300 */
[----:B------:R-:W-:Y:S02]  /*27ba0*/  ULDC.64 UR4, c[0x0][0x298] ;  /* 0x0000a60000047ab9 */ /* 0x000fe40000000a00 */
[----:B------:R-:W-:Y:S01]  /*27bb0*/  IMAD R27, R27, UR4, RZ ;  /* 0x000000041b1b7c24 */ /* 0x000fe2000f8e02ff */
[----:B------:R-:W-:Y:S01]  /*27bc0*/  SEL R26, R24, RZ, !P0 ;  /* 0x000000ff181a7207 */ /* 0x000fe20004000000 */
[----:B------:R-:W-:-:S04]  /*27bd0*/  IMAD.WIDE.U32 R24, R30, UR4, RZ ;  /* 0x000000041e187c25 */ /* 0x000fc8000f8e00ff */
[----:B------:R-:W-:-:S04]  /*27be0*/  IMAD R27, R30, UR5, R27 ;  /* 0x000000051e1b7c24 */ /* 0x000fc8000f8e021b */
[----:B------:R-:W-:Y:S01]  /*27bf0*/  IMAD.IADD R27, R25, 0x1, R27 ;  /* 0x00000001191b7824 */ /* 0x000fe200078e021b */
[----:B-----5:R-:W-:Y:S02]  /*27c00*/  SEL R31, R2, RZ, !P0 ;  /* 0x000000ff021f7207 */ /* 0x020fe40004000000 */
[----:B------:R-:W-:-:S13]  /*27c10*/  LOP3.LUT P0, RZ, R0, 0x1bf, RZ, 0xc0, !PT ;  /* 0x000001bf00ff7812 */ /* 0x000fda000780c0ff */
[----:B------:R-:W-:Y:S05]  /*27c20*/  @!P0 BRA `(.L_x_712) ;  /* 0x0000000000408947 */ /* 0x000fea0003800000 */
[----:B------:R-:W-:Y:S01]  /*27c30*/  MOV R2, 0x0 ;  /* 0x0000000000027802 */ /* 0x000fe20000000f00 */
[----:B------:R-:W-:Y:S01]  /*27c40*/  ULDC.64 UR4, c[0x4][0xc8] ;  /* 0x0100320000047ab9 */ /* 0x000fe20000000a00 */
[----:B------:R-:W-:Y:S01]  /*27c50*/  ULDC.64 UR6, c[0x4][0xd0] ;  /* 0x0100340000067ab9 */ /* 0x000fe20000000a00 */
[----:B------:R-:W-:Y:S01]  /*27c60*/  ULDC.64 UR8, c[0x4][0x28] ;  /* 0x01000a0000087ab9 */ /* 0x000fe20000000a00 */
[----:B------:R-:W-:Y:S01]  /*27c70*/  IMAD.U32 R4, RZ, RZ, UR4 ;  /* 0x00000004ff047e24 */ /* 0x000fe2000f8e00ff */
[----:B------:R-:W-:Y:S01]  /*27c80*/  MOV R7, UR7 ;  /* 0x0000000700077c02 */ /* 0x000fe20008000f00 */
[----:B------:R-:W1:Y:S01]  /*27c90*/  LDC.64 R2, c[0x4][R2] ;  /* 0x0100000002027b82 */ /* 0x000e620000000a00 */
[----:B------:R-:W-:Y:S01]  /*27ca0*/  IMAD.U32 R5, RZ, RZ, UR5 ;  /* 0x00000005ff057e24 */ /* 0x000fe2000f8e00ff */
[----:B------:R-:W-:Y:S01]  /*27cb0*/  MOV R13, RZ ;  /* 0x000000ff000d7202 */ /* 0x000fe20000000f00 */
[----:B------:R-:W-:Y:S02]  /*27cc0*/  IMAD.U32 R6, RZ, RZ, UR6 ;  /* 0x00000006ff067e24 */ /* 0x000fe4000f8e00ff */
[----:B------:R-:W-:-:S02]  /*27cd0*/  IMAD.U32 R10, RZ, RZ, UR8 ;  /* 0x00000008ff0a7e24 */ /* 0x000fc4000f8e00ff */
[----:B------:R-:W-:Y:S02]  /*27ce0*/  IMAD.U32 R11, RZ, RZ, UR9 ;  /* 0x00000009ff0b7e24 */ /* 0x000fe4000f8e00ff */
[----:B0-----:R-:W-:Y:S02]  /*27cf0*/  IMAD.MOV.U32 R8, RZ, RZ, 0x70 ;  /* 0x00000070ff087424 */ /* 0x001fe400078e00ff */
[----:B------:R-:W-:-:S07]  /*27d00*/  IMAD.MOV.U32 R12, RZ, RZ, 0x1 ;  /* 0x00000001ff0c7424 */ /* 0x000fce00078e00ff */
[----:B------:R-:W-:-:S07]  /*27d10*/  LEPC R20, `(.L_x_712) ;  /* 0x000000001014794e */ /* 0x000fce0000000000 */
[----:B-1----:R-:W-:Y:S05]  /*27d20*/  CALL.ABS.NOINC R2 ;  /* 0x0000000002007343 */ /* 0x002fea0003c00000 */
.L_x_712:
[----:B------:R-:W-:Y:S05]  /*27d30*/  BSYNC B6 ;  /* 0x0000000000067941 */ /* 0x000fea0003800000 */
.L_x_711:
[----:B------:R-:W-:Y:S01]  /*27d40*/  SHF.L.U32 R5, R17, 0x7, RZ ;  /* 0x0000000711057819 */ /* 0x000fe200000006ff */
[----:B------:R1:W5:Y:S01]  /*27d50*/  LDL R9, [R1+0x24] ;  /* 0x0000240001097983 */ /* 0x0003620000100800 */
[----:B0-----:R-:W0:Y:S01]  /*27d60*/  LDC R8, c[0x0][0x448] ;  /* 0x00011200ff087b82 */ /* 0x001e220000000800 */
[----:B------:R-:W-:Y:S01]  /*27d70*/  IMAD.MOV.U32 R2, RZ, RZ, R24 ;  /* 0x000000ffff027224 */ /* 0x000fe200078e0018 */
[----:B------:R-:W-:Y:S01]  /*27d80*/  ULDC.64 UR4, c[0x0][0x2d8] ;  /* 0x0000b60000047ab9 */ /* 0x000fe20000000a00 */
[----:B------:R1:W5:Y:S01]  /*27d90*/  LDL R17, [R1+0x34] ;  /* 0x0000340001117983 */ /* 0x0003620000100800 */
[----:B------:R-:W-:Y:S01]  /*27da0*/  IMAD.MOV.U32 R3, RZ, RZ, R27 ;  /* 0x000000ffff037224 */ /* 0x000fe200078e001b */
[----:B------:R-:W2:Y:S01]  /*27db0*/  S2R R20, SR_TID.X ;  /* 0x0000000000147919 */ /* 0x000ea20000002100 */
[----:B------:R-:W-:-:S04]  /*27dc0*/  IMAD.WIDE.U32 R2, R18, UR4, R2 ;  /* 0x0000000412027c25 */ /* 0x000fc8000f8e0002 */
[----:B------:R-:W-:Y:S01]  /*27dd0*/  IMAD R3, R18, UR5, R3 ;  /* 0x0000000512037c24 */ /* 0x000fe2000f8e0203 */
[----:B------:R-:W-:Y:S02]  /*27de0*/  ULDC.64 UR4, c[0x0][0x2e0] ;  /* 0x0000b80000047ab9 */ /* 0x000fe40000000a00 */
[----:B------:R-:W-:Y:S02]  /*27df0*/  IMAD R0, R31, UR4, RZ ;  /* 0x000000041f007c24 */ /* 0x000fe4000f8e02ff */
[----:B------:R-:W-:-:S04]  /*27e00*/  IMAD.WIDE.U32 R2, R26, UR4, R2 ;  /* 0x000000041a027c25 */ /* 0x000fc8000f8e0002 */
[----:B------:R-:W-:Y:S01]  /*27e10*/  IMAD R0, R26, UR5, R0 ;  /* 0x000000051a007c24 */ /* 0x000fe2000f8e0200 */
[----:B------:R-:W3:Y:S01]  /*27e20*/  S2R R30, SR_TID.X ;  /* 0x00000000001e7919 */ /* 0x000ee20000002100 */
[----:B------:R-:W-:Y:S01]  /*27e30*/  ULDC.64 UR4, c[0x0][0x2d0] ;  /* 0x0000b40000047ab9 */ /* 0x000fe20000000a00 */
[----:B0-----:R-:W-:Y:S01]  /*27e40*/  ISETP.NE.AND P0, PT, R8, 0x1, PT ;  /* 0x000000010800780c */ /* 0x001fe20003f05270 */
[----:B------:R-:W-:-:S12]  /*27e50*/  IMAD.IADD R3, R3, 0x1, R0 ;  /* 0x0000000103037824 */ /* 0x000fd800078e0200 */
[----:B------:R-:W0:Y:S01]  /*27e60*/  @P0 LDC R4, c[0x0][0x44c] ;  /* 0x00011300ff040b82 */ /* 0x000e220000000800 */
[C---:B--2---:R-:W-:Y:S01]  /*27e70*/  LOP3.LUT R21, R20.reuse, 0x7f, RZ, 0xc0, !PT ;  /* 0x0000007f14157812 */ /* 0x044fe200078ec0ff */
[----:B------:R-:W-:-:S03]  /*27e80*/  IMAD.SHL.U32 R20, R20, 0x20, RZ ;  /* 0x0000002014147824 */ /* 0x000fc600078e00ff */
[----:B------:R-:W-:-:S03]  /*27e90*/  SHF.R.U32.HI R21, RZ, 0x2, R21 ;  /* 0x00000002ff157819 */ /* 0x000fc60000011615 */
[----:B------:R-:W2:Y:S01]  /*27ea0*/  @P0 LDC R0, c[0x0][0x450] ;  /* 0x00011400ff000b82 */ /* 0x000ea20000000800 */
[----:B------:R-:W-:-:S04]  /*27eb0*/  LOP3.LUT R20, R21, 0x60, R20, 0xf8, !PT ;  /* 0x0000006015147812 */ /* 0x000fc800078ef814 */
[----:B------:R-:W-:-:S05]  /*27ec0*/  LOP3.LUT R6, R20, R5, RZ, 0xfc, !PT ;  /* 0x0000000514067212 */ /* 0x000fca00078efcff */
[----:B0-----:R-:W-:-:S04]  /*27ed0*/  @P0 IMAD.HI.U32 R7, R6, R4, RZ ;  /* 0x0000000406070227 */ /* 0x001fc800078e00ff */
[----:B------:R-:W-:Y:S01]  /*27ee0*/  IMAD.MOV.U32 R4, RZ, RZ, R6 ;  /* 0x000000ffff047224 */ /* 0x000fe200078e0006 */
[----:B--2---:R-:W-:-:S05]  /*27ef0*/  @P0 SHF.R.U32.HI R4, RZ, R0, R7 ;  /* 0x00000000ff040219 */ /* 0x004fca0000011607 */
[----:B------:R-:W-:-:S04]  /*27f00*/  IMAD.MOV R0, RZ, RZ, -R4 ;  /* 0x000000ffff007224 */ /* 0x000fc800078e0a04 */
[----:B------:R-:W-:Y:S01]  /*27f10*/  IMAD R0, R8, R0, R6 ;  /* 0x0000000008007224 */ /* 0x000fe200078e0206 */
[----:B------:R-:W-:Y:S01]  /*27f20*/  SHF.R.S32.HI R6, RZ, 0x1f, R4 ;  /* 0x0000001fff067819 */ /* 0x000fe20000011404 */
[----:B------:R-:W-:-:S04]  /*27f30*/  IMAD.WIDE.U32 R2, R4, UR4, R2 ;  /* 0x0000000404027c25 */ /* 0x000fc8000f8e0002 */
[----:B------:R-:W-:-:S04]  /*27f40*/  IMAD R6, R6, UR4, RZ ;  /* 0x0000000406067c24 */ /* 0x000fc8000f8e02ff */
[----:B------:R-:W-:Y:S01]  /*27f50*/  IMAD R6, R4, UR5, R6 ;  /* 0x0000000504067c24 */ /* 0x000fe2000f8e0206 */
[----:B------:R-:W-:Y:S01]  /*27f60*/  SHF.R.S32.HI R4, RZ, 0x1f, R0 ;  /* 0x0000001fff047819 */ /* 0x000fe20000011400 */
[----:B------:R-:W-:Y:S02]  /*27f70*/  ULDC.64 UR4, c[0x0][0x2c8] ;  /* 0x0000b20000047ab9 */ /* 0x000fe40000000a00 */
[----:B------:R-:W-:Y:S01]  /*27f80*/  IMAD.IADD R3, R3, 0x1, R6 ;  /* 0x0000000103037824 */ /* 0x000fe200078e0206 */
[----:B---3--:R-:W-:Y:S01]  /*27f90*/  SHF.L.U32 R21, R30, 0x4, RZ ;  /* 0x000000041e157819 */ /* 0x008fe200000006ff */
[----:B------:R-:W-:Y:S02]  /*27fa0*/  IMAD R4, R4, UR4, RZ ;  /* 0x0000000404047c24 */ /* 0x000fe4000f8e02ff */
[----:B------:R-:W-:Y:S01]  /*27fb0*/  IMAD.WIDE.U32 R2, R0, UR4, R2 ;  /* 0x0000000400027c25 */ /* 0x000fe2000f8e0002 */
[----:B------:R-:W-:-:S03]  /*27fc0*/  LOP3.LUT R21, R21, 0x30, RZ, 0xc0, !PT ;  /* 0x0000003015157812 */ /* 0x000fc600078ec0ff */
[----:B------:R-:W-:Y:S01]  /*27fd0*/  IMAD R4, R0, UR5, R4 ;  /* 0x0000000500047c24 */ /* 0x000fe2000f8e0204 */
[----:B------:R-:W-:Y:S01]  /*27fe0*/  ULDC.64 UR4, c[0x0][0x280] ;  /* 0x0000a00000047ab9 */ /* 0x000fe20000000a00 */
[----:B------:R-:W-:Y:S01]  /*27ff0*/  IMAD.SHL.U32 R20, R30, 0x10, RZ ;  /* 0x000000101e147824 */ /* 0x000fe200078e00ff */
[----:B------:R-:W-:Y:S01]  /*28000*/  IADD3 R0, P0, R2, UR4, RZ ;  /* 0x0000000402007c10 */ /* 0x000fe2000ff1e0ff */
[----:B------:R-:W-:Y:S01]  /*28010*/  ULDC UR4, c[0x0][0x2b8] ;  /* 0x0000ae0000047ab9 */ /* 0x000fe20000000800 */
[C---:B------:R-:W-:Y:S02]  /*28020*/  LOP3.LUT R32, R21.reuse, 0x40, RZ, 0xfc, !PT ;  /* 0x0000004015207812 */ /* 0x040fe400078efcff */
[----:B------:R-:W-:Y:S02]  /*28030*/  LOP3.LUT R20, R20, 0x30, RZ, 0xc0, !PT ;  /* 0x0000003014147812 */ /* 0x000fe400078ec0ff */
[----:B------:R-:W-:Y:S02]  /*28040*/  LOP3.LUT R21, R21, 0x80, RZ, 0xfc, !PT ;  /* 0x0000008015157812 */ /* 0x000fe400078efcff */
[----:B------:R-:W-:Y:S01]  /*28050*/  IADD3.X R4, R3, UR5, R4, P0, !PT ;  /* 0x0000000503047c10 */ /* 0x000fe200087fe404 */
[----:B------:R-:W-:Y:S01]  /*28060*/  UMOV UR5, 0xffffffff ;  /* 0xffffffff00057882 */ /* 0x000fe20000000000 */
[----:B------:R-:W-:-:S02]  /*28070*/  LOP3.LUT R30, R30, 0x7f, RZ, 0xc0, !PT ;  /* 0x0000007f1e1e7812 */ /* 0x000fc400078ec0ff */
[----:B------:R-:W-:Y:S02]  /*28080*/  ISETP.GE.AND P3, PT, R20, UR4, PT ;  /* 0x0000000414007c0c */ /* 0x000fe4000bf66270 */
[----:B------:R-:W-:Y:S02]  /*28090*/  ISETP.GE.AND P2, PT, R32, UR4, PT ;  /* 0x0000000420007c0c */ /* 0x000fe4000bf46270 */
[----:B------:R-:W-:Y:S02]  /*280a0*/  ISETP.GE.AND P1, PT, R21, UR4, PT ;  /* 0x0000000415007c0c */ /* 0x000fe4000bf26270 */
[----:B------:R-:W-:Y:S01]  /*280b0*/  SHF.R.U32.HI R10, RZ, 0x2, R30 ;  /* 0x00000002ff0a7819 */ /* 0x000fe2000001161e */
[----:B-1----:R-:W-:Y:S10]  /*280c0*/  BRA.DIV UR5, `(.L_x_713) ;  /* 0x0000007e05f47947 */ /* 0x002ff4000b800000 */
[----:B------:R-:W0:Y:S01]  /*280d0*/  SHFL.IDX PT, R3, R0, RZ, 0x1c1f ;  /* 0x001c1fff00037589 */ /* 0x000e2200000e0000 */
[----:B-----5:R-:W-:Y:S02]  /*280e0*/  IMAD R6, R17, R8, RZ ;  /* 0x0000000811067224 */ /* 0x020fe400078e02ff */
[----:B------:R-:W-:Y:S01]  /*280f0*/  IMAD.IADD R5, R10, 0x1, R5 ;  /* 0x000000010a057824 */ /* 0x000fe200078e0205 */
[----:B------:R-:W1:Y:S04]  /*28100*/  SHFL.IDX PT, R2, R4, RZ, 0x1c1f ;  /* 0x001c1fff04027589 */ /* 0x000e6800000e0000 */
[----:B------:R-:W-:-:S13]  /*28110*/  ISETP.GE.AND P0, PT, R5, R6, PT ;  /* 0x000000060500720c */ /* 0x000fda0003f06270 */
[----:B0-----:R-:W-:-:S05]  /*28120*/  @!P0 IADD3 R3, P4, R20, R3, RZ ;  /* 0x0000000314038210 */ /* 0x001fca0007f9e0ff */
[----:B-1----:R-:W-:-:S05]  /*28130*/  @!P0 IMAD.X R2, RZ, RZ, R2, P4 ;  /* 0x000000ffff028224 */ /* 0x002fca00020e0602 */
[----:B------:R-:W-:-:S04]  /*28140*/  @!P0 LOP3.LUT R3, R3, R2, RZ, 0x3c, !PT ;  /* 0x0000000203038212 */ /* 0x000fc800078e3cff */
[----:B------:R-:W-:-:S04]  /*28150*/  @!P0 LOP3.LUT R2, R3, R2, RZ, 0x3c, !PT ;  /* 0x0000000203028212 */ /* 0x000fc800078e3cff */
[----:B------:R-:W-:-:S05]  /*28160*/  @!P0 LOP3.LUT R3, R3, R2, RZ, 0x3c, !PT ;  /* 0x0000000203038212 */ /* 0x000fca00078e3cff */
[----:B------:R-:W-:Y:S01]  /*28170*/  @!PT LDS RZ, [RZ] ;  /* 0x00000000fffff984 */ /* 0x000fe20000000800 */
[----:B------:R-:W-:Y:S04]  /*28180*/  @!P0 LDGSTS.E.BYPASS.LTC128B.128 [R9+0x14400], desc[UR50][R2.64], !P3 ;  /* 0x1440000002098fae */ /* 0x000fe8000d901d72 */
[----:B------:R-:W-:Y:S04]  /*28190*/  @!P0 LDGSTS.E.BYPASS.LTC128B.128 [R9+0x16400], desc[UR50][R2.64+0x40], !P2 ;  /* 0x1640004002098fae */ /* 0x000fe8000d101d72 */
[----:B------:R0:W-:Y:S02]  /*281a0*/  @!P0 LDGSTS.E.BYPASS.LTC128B.128 [R9+0x18400], desc[UR50][R2.64+0x80], !P1 ;  /* 0x1840008002098fae */ /* 0x0001e4000c901d72 */
[----:B0-----:R-:W-:-:S02]  /*281b0*/  VIADD R2, R5, 0x20 ;  /* 0x0000002005027836 */ /* 0x001fc40000000000 */
[----:B------:R-:W0:Y:S03]  /*281c0*/  SHFL.IDX PT, R3, R0, 0x1, 0x1c1f ;  /* 0x003c1f0000037f89 */ /* 0x000e2600000e0000 */
[----:B------:R-:W-:Y:S02]  /*281d0*/  ISETP.GE.AND P0, PT, R2, R6, PT ;  /* 0x000000060200720c */ /* 0x000fe40003f06270 */
[----:B------:R-:W1:Y:S11]  /*281e0*/  SHFL.IDX PT, R2, R4, 0x1, 0x1c1f ;  /* 0x003c1f0004027f89 */ /* 0x000e7600000e0000 */
[----:B0-----:R-:W-:-:S05]  /*281f0*/  @!P0 IADD3 R3, P4, R20, R3, RZ ;  /* 0x0000000314038210 */ /* 0x001fca0007f9e0ff */
[----:B-1----:R-:W-:-:S05]  /*28200*/  @!P0 IMAD.X R2, RZ, RZ, R2, P4 ;  /* 0x000000ffff028224 */ /* 0x002fca00020e0602 */
[----:B------:R-:W-:-:S04]  /*28210*/  @!P0 LOP3.LUT R3, R3, R2, RZ, 0x3c, !PT ;  /* 0x0000000203038212 */ /* 0x000fc800078e3cff */
[----:B------:R-:W-:-:S04]  /*28220*/  @!P0 LOP3.LUT R2, R3, R2, RZ, 0x3c, !PT ;  /* 0x0000000203028212 */ /* 0x000fc800078e3cff */
[----:B------:R-:W-:-:S05]  /*28230*/  @!P0 LOP3.LUT R3, R3, R2, RZ, 0x3c, !PT ;  /* 0x0000000203038212 */ /* 0x000fca00078e3cff */
[----:B------:R-:W-:Y:S04]  /*28240*/  @!P0 LDGSTS.E.BYPASS.LTC128B.128 [R9+0x14c00], desc[UR50][R2.64], !P3 ;  /* 0x14c0000002098fae */ /* 0x000fe8000d901d72 */
[----:B------:R-:W-:Y:S04]  /*28250*/  @!P0 LDGSTS.E.BYPASS.LTC128B.128 [R9+0x16c00], desc[UR50][R2.64+0x40], !P2 ;  /* 0x16c0004002098fae */ /* 0x000fe8000d101d72 */
[----:B------:R0:W-:Y:S02]  /*28260*/  @!P0 LDGSTS.E.BYPASS.LTC128B.128 [R9+0x18c00], desc[UR50][R2.64+0x80], !P1 ;  /* 0x18c0008002098fae */ /* 0x0001e4000c901d72 */
[----:B0-----:R-:W-:-:S02]  /*28270*/  IADD3 R2, R5, 0x40, RZ ;  /* 0x0000004005027810 */ /* 0x001fc40007ffe0ff */
[----:B------:R-:W0:Y:S02]  /*28280*/  SHFL.IDX PT, R3, R0, 0x2, 0x1c1f ;  /* 0x005c1f0000037f89 */ /* 0x000e2400000e0000 */
[----:B------:R-:W-:Y:S02]  /*28290*/  ISETP.GE.AND P0, PT, R2, R6, PT ;  /* 0x000000060200720c */ /* 0x000fe40003f06270 */
[----:B------:R-:W-:Y:S04]  /*282a0*/  SHFL.IDX PT, R0, R0, 0x3, 0x1c1f ;  /* 0x007c1f0000007f89 */ /* 0x000fe800000e0000 */
[----:B------:R-:W1:Y:S04]  /*282b0*/  SHFL.IDX PT, R2, R4, 0x2, 0x1c1f ;  /* 0x005c1f0004027f89 */ /* 0x000e6800000e0000 */
[----:B------:R-:W2:Y:S03]  /*282c0*/  SHFL.IDX PT, R4, R4, 0x3, 0x1c1f ;  /* 0x007c1f0004047f89 */ /* 0x000ea600000e0000 */
[----:B0-----:R-:W-:-:S05]  /*282d0*/  @!P0 IADD3 R3, P4, R20, R3, RZ ;  /* 0x0000000314038210 */ /* 0x001fca0007f9e0ff */
[----:B-1----:R-:W-:-:S05]  /*282e0*/  @!P0 IMAD.X R2, RZ, RZ, R2, P4 ;  /* 0x000000ffff028224 */ /* 0x002fca00020e0602 */
[----:B------:R-:W-:-:S04]  /*282f0*/  @!P0 LOP3.LUT R3, R3, R2, RZ, 0x3c, !PT ;  /* 0x0000000203038212 */ /* 0x000fc800078e3cff */
[----:B------:R-:W-:-:S04]  /*28300*/  @!P0 LOP3.LUT R2, R3, R2, RZ, 0x3c, !PT ;  /* 0x0000000203028212 */ /* 0x000fc800078e3cff */
[----:B------:R-:W-:-:S05]  /*28310*/  @!P0 LOP3.LUT R3, R3, R2, RZ, 0x3c, !PT ;  /* 0x0000000203038212 */ /* 0x000fca00078e3cff */
[----:B------:R0:W-:Y:S04]  /*28320*/  @!P0 LDGSTS.E.BYPASS.LTC128B.128 [R9+0x15400], desc[UR50][R2.64], !P3 ;  /* 0x1540000002098fae */ /* 0x0001e8000d901d72 */
[----:B------:R0:W-:Y:S04]  /*28330*/  @!P0 LDGSTS.E.BYPASS.LTC128B.128 [R9+0x17400], desc[UR50][R2.64+0x40], !P2 ;  /* 0x1740004002098fae */ /* 0x0001e8000d101d72 */
[----:B--2---:R0:W-:Y:S02]  /*28340*/  @!P0 LDGSTS.E.BYPASS.LTC128B.128 [R9+0x19400], desc[UR50][R2.64+0x80], !P1 ;  /* 0x1940008002098fae */ /* 0x0041e4000c901d72 */
.L_x_970:
[----:B------:R-:W-:Y:S01]  /*28350*/  VIADD R5, R5, 0x60 ;  /* 0x0000006005057836 */ /* 0x000fe20000000000 */
[----:B------:R-:W-:Y:S04]  /*28360*/  BSSY B0, `(.L_x_714) ;  /* 0x000000b000007945 */ /* 0x000fe80003800000 */
[----:B------:R-:W-:-:S13]  /*28370*/  ISETP.GE.AND P0, PT, R5, R6, PT ;  /* 0x000000060500720c */ /* 0x000fda0003f06270 */
[----:B------:R-:W-:Y:S05]  /*28380*/  @P0 BRA `(.L_x_715) ;  /* 0x0000000000200947 */ /* 0x000fea0003800000 */
[----:B01----:R-:W-:-:S05]  /*28390*/  IADD3 R2, P0, R20, R0, RZ ;  /* 0x0000000014027210 */ /* 0x003fca0007f1e0ff */
[----:B------:R-:W-:-:S05]  /*283a0*/  IMAD.X R3, RZ, RZ, R4, P0 ;  /* 0x000000ffff037224 */ /* 0x000fca00000e0604 */
[----:B------:R-:W-:Y:S01]  /*283b0*/  @!PT LDS RZ, [RZ] ;  /* 0x00000000fffff984 */ /* 0x000fe20000000800 */
[----:B------:R-:W-:Y:S01]  /*283c0*/  @!PT LDS RZ, [RZ] ;  /* 0x00000000fffff984 */ /* 0x000fe20000000800 */
[----:B------:R-:W-:Y:S01]  /*283d0*/  @!PT LDS RZ, [RZ] ;  /* 0x00000000fffff984 */ /* 0x000fe20000000800 */
[----:B------:R2:W-:Y:S04]  /*283e0*/  LDGSTS.E.BYPASS.LTC128B.128 [R9+0x15c00], desc[UR50][R2.64], !P3 ;  /* 0x15c0000002097fae */ /* 0x0005e8000d901d72 */
[----:B------:R2:W-:Y:S04]  /*283f0*/  LDGSTS.E.BYPASS.LTC128B.128 [R9+0x17c00], desc[UR50][R2.64+0x40], !P2 ;  /* 0x17c0004002097fae */ /* 0x0005e8000d101d72 */
[----:B------:R2:W-:Y:S02]  /*28400*/  LDGSTS.E.BYPASS.LTC128B.128 [R9+0x19c00], desc[UR50][R2.64+0x80], !P1 ;  /* 0x19c0008002097fae */ /* 0x0005e4000c901d72 */
.L_x_715:
[----:B------:R-:W-:Y:S05]  /*28410*/  BSYNC B0 ;  /* 0x0000000000007941 */ /* 0x000fea0003800000 */
.L_x_714:
[----:B------:R-:W-:Y:S01]  /*28420*/  NOP ;  /* 0x0000000000007918 */ /* 0x000fe20000000000 */
[----:B------:R-:W-:-:S13]  /*28430*/  PLOP3.LUT P0, PT, PT, PT, PT, 0x80, 0x0 ;  /* 0x000000000000781c */ /* 0x000fda0003f0f070 */
.L_x_716:
[----:B------:R-:W-:Y:S02]  /*28440*/  PLOP3.LUT P1, PT, P1, P0, PT, 0xa2, 0x0 ;  /* 0x000000000000781c */ /* 0x000fe40000f21472 */
[----:B------:R-:W-:-:S08]  /*28450*/  @P0 R2UR P1, UR4, R22 ;  /* 0x00000000160402ca */ /* 0x000fd00000020000 */
[----:B------:R-:W-:-:S05]  /*28460*/  @P0 PLOP3.LUT P0, PT, P1, PT, PT, 0x80, 0x0 ;  /* 0x000000000000081c */ /* 0x000fca0000f0f070 */
[----:B------:R-:W-:Y:S01]  /*28470*/  @!P1 SYNCS.ARRIVE.TRANS64.RED.A0T1 RZ, [UR4+0x29800], RZ ;  /* 0x029800ffffff99a7 */ /* 0x000fe20008200404 */
[----:B------:R-:W-:Y:S07]  /*28480*/  @!P1 ARRIVES.LDGSTSBAR.64.TRANSCNT [UR4+0x29800] ;  /* 0x02980000ff0099b0 */ /* 0x000fee0008000a84 */
[----:B------:R-:W-:Y:S05]  /*28490*/  @P0 BRA.U.ANY `(.L_x_716) ;  /* 0xfffffffd00e80947 */ /* 0x000fea000393ffff */
[----:B012---:R-:W2:Y:S01]  /*284a0*/  LDL.LU R2, [R1+0x38] ;  /* 0x0000380001027983 */ /* 0x007ea20000300800 */
[----:B------:R-:W-:Y:S02]  /*284b0*/  VIADD R32, R29, 0xfffffffe ;  /* 0xfffffffe1d207836 */ /* 0x000fe40000000000 */
[----:B--2---:R-:W-:-:S05]  /*284c0*/  VIADD R2, R2, 0x1 ;  /* 0x0000000102027836 */ /* 0x004fca0000000000 */
[----:B------:R0:W-:Y:S01]  /*284d0*/  STL [R1+0x38], R2 ;  /* 0x0000380201007387 */ /* 0x0001e20000100800 */
[----:B------:R-:W-:-:S04]  /*284e0*/  LEA.HI R0, R2, R2, RZ, 0x1 ;  /* 0x0000000202007211 */ /* 0x000fc800078f08ff */
[----:B------:R-:W-:-:S04]  /*284f0*/  LOP3.LUT R0, R0, 0xfffffffe, RZ, 0xc0, !PT ;  /* 0xfffffffe00007812 */ /* 0x000fc800078ec0ff */
[----:B------:R-:W-:-:S04]  /*28500*/  IADD3 R0, R2, -R0, RZ ;  /* 0x8000000002007210 */ /* 0x000fc80007ffe0ff */
[----:B------:R-:W-:Y:S01]  /*28510*/  SHF.L.U32 R3, R0, 0x1f, RZ ;  /* 0x0000001f00037819 */ /* 0x000fe200000006ff */
[----:B------:R-:W-:Y:S01]  /*28520*/  NOP ;  /* 0x0000000000007918 */ /* 0x000fe20000000000 */
[----:B------:R0:W-:Y:S01]  /*28530*/  SYNCS.ARRIVE.TRANS64.A1T0 RZ, [R22+URZ+0x29800], RZ ;  /* 0x029800ff16ff79a7 */ /* 0x0001e2000810003f */
[----:B------:R-:W-:Y:S01]  /*28540*/  BSSY B0, `(.L_x_717) ;  /* 0x0000003000007945 */ /* 0x000fe20003800000 */
[----:B------:R-:W1:Y:S03]  /*28550*/  SYNCS.PHASECHK.TRANS64.TRYWAIT P0, [R22+URZ+0x29820], R3 ;  /* 0x02982003160075a7 */ /* 0x000e66000800017f */
[----:B01----:R-:W-:Y:S05]  /*28560*/  @!P0 BRA `(.L_x_718) ;  /* 0x0000008000288947 */ /* 0x003fea0003800000 */
.L_x_971:
[----:B------:R-:W-:Y:S05]  /*28570*/  BSYNC B0 ;  /* 0x0000000000007941 */ /* 0x000fea0003800000 */
.L_x_717:
[----:B------:R-:W2:Y:S02]  /*28580*/  LDL R0, [R1+0xc] ;  /* 0x00000c0001007983 */ /* 0x000ea40000100800 */
[----:B--2---:R-:W-:-:S13]  /*28590*/  ISETP.GE.AND P0, PT, R32, R0, PT ;  /* 0x000000002000720c */ /* 0x004fda0003f06270 */
[----:B------:R-:W-:Y:S05]  /*285a0*/  @!P0 BRA `(.L_x_719) ;  /* 0x0000001400e48947 */ /* 0x000fea0003800000 */
[----:B------:R-:W-:Y:S02]  /*285b0*/  IMAD.MOV.U32 R17, RZ, RZ, R23 ;  /* 0x000000ffff117224 */ /* 0x000fe400078e0017 */
[----:B------:R-:W-:-:S07]  /*285c0*/  IMAD.MOV.U32 R21, RZ, RZ, R34 ;  /* 0x000000ffff157224 */ /* 0x000fce00078e0022 */
.L_x_739:
[----:B------:R-:W2:Y:S01]  /*285d0*/  LDL R0, [R1+0x4] ;  /* 0x0000040001007983 */ /* 0x000ea20000100800 */
[----:B-1----:R-:W1:Y:S03]  /*285e0*/  LDC R4, c[0x0][0x430] ;  /* 0x00010c00ff047b82 */ /* 0x002e660000000800 */
[----:B------:R-:W3:Y:S01]  /*285f0*/  LDL R10, [R1+0x8] ;  /* 0x00000800010a7983 */ /* 0x000ee20000100800 */
[----:B------:R-:W0:Y:S03]  /*28600*/  S2R R2, SR_TID.X ;  /* 0x0000000000027919 */ /* 0x000e260000002100 */
[----:B------:R-:W4:Y:S01]  /*28610*/  LDL R9, [R1+0xc] ;  /* 0x00000c0001097983 */ /* 0x000f220000100800 */
[----:B-1----:R-:W-:Y:S01]  /*28620*/  ISETP.NE.AND P0, PT, R4, 0x1, PT ;  /* 0x000000010400780c */ /* 0x002fe20003f05270 */
[----:B------:R-:W1:-:S12]  /*28630*/  S2R R7, SR_TID.X ;  /* 0x0000000000077919 */ /* 0x000e580000002100 */
[----:B------:R-:W2:Y:S01]  /*28640*/  @P0 LDC R6, c[0x0][0x434] ;  /* 0x00010d00ff060b82 */ /* 0x000ea20000000800 */
[C---:B0-----:R-:W-:Y:S01]  /*28650*/  LOP3.LUT R3, R2.reuse, 0x7f, RZ, 0xc0, !PT ;  /* 0x0000007f02037812 */ /* 0x041fe200078ec0ff */
[----:B------:R-:W-:-:S03]  /*28660*/  IMAD.SHL.U32 R5, R2, 0x20, RZ ;  /* 0x0000002002057824 */ /* 0x000fc600078e00ff */
[----:B------:R-:W-:-:S04]  /*28670*/  SHF.R.U32.HI R3, RZ, 0x2, R3 ;  /* 0x00000002ff037819 */ /* 0x000fc80000011603 */
[----:B------:R-:W-:Y:S02]  /*28680*/  LOP3.LUT R5, R3, 0x60, R5, 0xf8, !PT ;  /* 0x0000006003057812 */ /* 0x000fe400078ef805 */
[----:B------:R-:W0:Y:S01]  /*28690*/  @P0 LDC R3, c[0x0][0x438] ;  /* 0x00010e00ff030b82 */ /* 0x000e220000000800 */
[----:B------:R-:W-:-:S04]  /*286a0*/  LOP3.LUT R2, R2, 0x7f, RZ, 0xc0, !PT ;  /* 0x0000007f02027812 */ /* 0x000fc800078ec0ff */
[----:B------:R-:W-:Y:S01]  /*286b0*/  SHF.R.U32.HI R8, RZ, 0x2, R2 ;  /* 0x00000002ff087819 */ /* 0x000fe20000011602 */
[----:B-1----:R-:W-:-:S05]  /*286c0*/  IMAD.SHL.U32 R7, R7, 0x20, RZ ;  /* 0x0000002007077824 */ /* 0x002fca00078e00ff */
[----:B------:R-:W-:-:S04]  /*286d0*/  LOP3.LUT R7, R8, 0x60, R7, 0xf8, !PT ;  /* 0x0000006008077812 */ /* 0x000fc800078ef807 */
[----:B------:R-:W-:Y:S01]  /*286e0*/  LOP3.LUT R7, R7, 0x80, RZ, 0xfc, !PT ;  /* 0x0000008007077812 */ /* 0x000fe200078efcff */
[----:B------:R-:W-:Y:S05]  /*286f0*/  YIELD ;  /* 0x0000000000007946 */ /* 0x000fea0003800000 */
[----:B------:R-:W-:Y:S01]  /*28700*/  ULDC.64 UR4, c[0x0][0x428] ;  /* 0x00010a0000047ab9 */ /* 0x000fe20000000a00 */
[----:B------:R-:W-:Y:S01]  /*28710*/  ULDC.64 UR6, c[0x0][0x418] ;  /* 0x0001060000067ab9 */ /* 0x000fe20000000a00 */
[----:B------:R-:W-:Y:S01]  /*28720*/  ISETP.GT.U32.AND P1, PT, R7, 0x9f, PT ;  /* 0x0000009f0700780c */ /* 0x000fe20003f24070 */
[----:B--2---:R-:W-:-:S05]  /*28730*/  IMAD R0, R32, 0xa0, R0 ;  /* 0x000000a020007824 */ /* 0x004fca00078e0200 */
[----:B------:R-:W-:-:S05]  /*28740*/  IADD3 R5, R5, R0, RZ ;  /* 0x0000000005057210 */ /* 0x000fca0007ffe0ff */
[----:B------:R-:W-:-:S04]  /*28750*/  @P0 IMAD.HI.U32 R6, R5, R6, RZ ;  /* 0x0000000605060227 */ /* 0x000fc800078e00ff */
[----:B------:R-:W-:Y:S01]  /*28760*/  IMAD.MOV.U32 R2, RZ, RZ, R5 ;  /* 0x000000ffff027224 */ /* 0x000fe200078e0005 */
[----:B0-----:R-:W-:Y:S02]  /*28770*/  @P0 SHF.R.U32.HI R2, RZ, R3, R6 ;  /* 0x00000003ff020219 */ /* 0x001fe40000011606 */
[----:B------:R-:W0:Y:S08]  /*28780*/  @P0 LDC R6, c[0x0][0x434] ;  /* 0x00010d00ff060b82 */ /* 0x000e300000000800 */
[----:B------:R-:W1:Y:S01]  /*28790*/  @P0 LDC R3, c[0x0][0x438] ;  /* 0x00010e00ff030b82 */ /* 0x000e620000000800 */
[----:B------:R-:W-:-:S04]  /*287a0*/  IMAD.IADD R0, R7, 0x1, R0 ;  /* 0x0000000107007824 */ /* 0x000fc800078e0200 */
[----:B------:R-:W-:Y:S02]  /*287b0*/  IMAD.MOV.U32 R8, RZ, RZ, R0 ;  /* 0x000000ffff087224 */ /* 0x000fe400078e0000 */
[----:B0-----:R-:W-:-:S05]  /*287c0*/  @P0 IMAD.HI.U32 R6, R0, R6, RZ ;  /* 0x0000000600060227 */ /* 0x001fca00078e00ff */
[----:B-1----:R-:W-:Y:S02]  /*287d0*/  @P0 SHF.R.U32.HI R8, RZ, R3, R6 ;  /* 0x00000003ff080219 */ /* 0x002fe40000011606 */
[----:B------:R-:W-:-:S03]  /*287e0*/  IADD3 R6, -R2, RZ, RZ ;  /* 0x000000ff02067210 */ /* 0x000fc60007ffe1ff */
[----:B------:R-:W-:Y:S02]  /*287f0*/  IMAD.MOV R3, RZ, RZ, -R8 ;  /* 0x000000ffff037224 */ /* 0x000fe400078e0a08 */
[C---:B------:R-:W-:Y:S02]  /*28800*/  IMAD R5, R4.reuse, R6, R5 ;  /* 0x0000000604057224 */ /* 0x040fe400078e0205 */
[----:B------:R-:W-:Y:S01]  /*28810*/  IMAD R4, R4, R3, R0 ;  /* 0x0000000304047224 */ /* 0x000fe200078e0200 */
[----:B------:R-:W-:Y:S01]  /*28820*/  SHF.R.S32.HI R3, RZ, 0x1f, R2 ;  /* 0x0000001fff037819 */ /* 0x000fe20000011402 */
[----:B---3--:R-:W-:-:S04]  /*28830*/  IMAD R0, R10, UR4, RZ ;  /* 0x000000040a007c24 */ /* 0x008fc8000f8e02ff */
[C---:B------:R-:W-:Y:S02]  /*28840*/  IMAD R0, R33.reuse, UR5, R0 ;  /* 0x0000000521007c24 */ /* 0x040fe4000f8e0200 */
[----:B------:R-:W-:-:S04]  /*28850*/  IMAD.WIDE.U32 R2, R33, UR4, R2 ;  /* 0x0000000421027c25 */ /* 0x000fc8000f8e0002 */
[----:B------:R-:W-:Y:S01]  /*28860*/  IMAD.IADD R3, R0, 0x1, R3 ;  /* 0x0000000100037824 */ /* 0x000fe200078e0203 */
[----:B------:R-:W-:-:S04]  /*28870*/  LEA R6, P0, R2, UR6, 0x2 ;  /* 0x0000000602067c11 */ /* 0x000fc8000f8010ff */
[----:B------:R-:W-:-:S05]  /*28880*/  LEA.HI.X R7, R2, UR7, R3, 0x2, P0 ;  /* 0x0000000702077c11 */ /* 0x000fca00080f1403 */
[----:B------:R-:W2:Y:S01]  /*28890*/  LDG.E R6, desc[UR50][R6.64] ;  /* 0x0000003206067981 */ /* 0x000ea2000c1e1900 */
[--C-:B------:R-:W-:Y:S01]  /*288a0*/  @!P1 SHF.R.S32.HI R3, RZ, 0x1f, R8.reuse ;  /* 0x0000001fff039819 */ /* 0x100fe20000011408 */
[----:B------:R-:W-:-:S04]  /*288b0*/  @!P1 IMAD.MOV.U32 R2, RZ, RZ, R8 ;  /* 0x000000ffff029224 */ /* 0x000fc800078e0008 */
[----:B------:R-:W-:-:S04]  /*288c0*/  @!P1 IMAD.WIDE.U32 R2, R33, UR4, R2 ;  /* 0x0000000421029c25 */ /* 0x000fc8000f8e0002 */
[----:B------:R-:W-:Y:S01]  /*288d0*/  @!P1 IMAD.IADD R0, R0, 0x1, R3 ;  /* 0x0000000100009824 */ /* 0x000fe200078e0203 */
[C---:B------:R-:W-:Y:S01]  /*288e0*/  @!P1 LEA R10, P0, R2.reuse, UR6, 0x2 ;  /* 0x00000006020a9c11 */ /* 0x040fe2000f8010ff */
[----:B------:R-:W-:Y:S02]  /*288f0*/  IMAD.MOV.U32 R8, RZ, RZ, RZ ;  /* 0x000000ffff087224 */ /* 0x000fe400078e00ff */
[----:B------:R-:W-:Y:S01]  /*28900*/  IMAD.U32 R12, RZ, RZ, UR39 ;  /* 0x00000027ff0c7e24 */ /* 0x000fe2000f8e00ff */
[----:B------:R-:W-:-:S05]  /*28910*/  @!P1 LEA.HI.X R11, R2, UR7, R0, 0x2, P0 ;  /* 0x00000007020b9c11 */ /* 0x000fca00080f1400 */
[----:B------:R0:W5:Y:S01]  /*28920*/  @!P1 LDG.E R8, desc[UR50][R10.64] ;  /* 0x000000320a089981 */ /* 0x000162000c1e1900 */
[----:B------:R-:W-:Y:S02]  /*28930*/  ISETP.NE.AND P1, PT, R12, 0x3, PT ;  /* 0x000000030c00780c */ /* 0x000fe40003f25270 */
[----:B------:R-:W-:Y:S01]  /*28940*/  IADD3 R23, R17, 0x1, RZ ;  /* 0x0000000111177810 */ /* 0x000fe20007ffe0ff */
[----:B------:R-:W-:-:S03]  /*28950*/  IMAD.MOV.U32 R0, RZ, RZ, R32 ;  /* 0x000000ffff007224 */ /* 0x000fc600078e0020 */
[----:B------:R-:W-:-:S04]  /*28960*/  ISETP.NE.AND P0, PT, R23, 0x2, PT ;  /* 0x000000021700780c */ /* 0x000fc80003f05270 */
[----:B------:R-:W-:Y:S01]  /*28970*/  SEL R34, RZ, 0x1, P0 ;  /* 0x00000001ff227807 */ /* 0x000fe20000000000 */
[----:B------:R-:W-:Y:S01]  /*28980*/  VIADD R32, R32, 0xffffffff ;  /* 0xffffffff20207836 */ /* 0x000fe20000000000 */
[----:B------:R-:W-:Y:S02]  /*28990*/  SEL R23, R23, RZ, P0 ;  /* 0x000000ff17177207 */ /* 0x000fe40000000000 */
[----:B------:R-:W-:Y:S02]  /*289a0*/  LOP3.LUT R34, R21, R34, RZ, 0x3c, !PT ;  /* 0x0000002215227212 */ /* 0x000fe400078e3cff */
[----:B----4-:R-:W-:Y:S02]  /*289b0*/  ISETP.GT.AND P2, PT, R0, R9, PT ;  /* 0x000000090000720c */ /* 0x010fe40003f44270 */
[----:B--2---:R-:W-:Y:S01]  /*289c0*/  SHF.R.S32.HI R30, RZ, 0x1f, R6 ;  /* 0x0000001fff1e7819 */ /* 0x004fe20000011406 */
[----:B0-----:R-:W-:Y:S10]  /*289d0*/  @!P1 BRA `(.L_x_720) ;  /* 0x0000000000049947 */ /* 0x001ff40003800000 */
[----:B------:R-:W-:Y:S01]  /*289e0*/  BPT.TRAP 0x1 ;  /* 0x000000040000795c */ /* 0x000fe20000300000 */
.L_x_720:
[----:B------:R-:W-:Y:S01]  /*289f0*/  LEA R0, R23, R22, 0x3 ;  /* 0x0000001617007211 */ /* 0x000fe200078e18ff */
[----:B------:R-:W-:Y:S01]  /*28a00*/  BSSY B0, `(.L_x_721) ;  /* 0x0000005000007945 */ /* 0x000fe20003800000 */
[----:B------:R-:W-:Y:S02]  /*28a10*/  SHF.L.U32 R31, R34, 0x1f, RZ ;  /* 0x0000001f221f7819 */ /* 0x000fe400000006ff */
[----:B------:R-:W-:Y:S02]  /*28a20*/  SHF.R.S32.HI R26, RZ, 0x1f, R5 ;  /* 0x0000001fff1a7819 */ /* 0x000fe40000011405 */
[----:B------:R-:W0:Y:S02]  /*28a30*/  SYNCS.PHASECHK.TRANS64.TRYWAIT P0, [R0+URZ+0x29880], R31 ;  /* 0x0298801f000075a7 */ /* 0x000e24000800017f */
[----:B0-----:R-:W-:Y:S05]  /*28a40*/  @!P0 BRA `(.L_x_722) ;  /* 0x0000007c00048947 */ /* 0x001fea0003800000 */
.L_x_972:
[----:B------:R-:W-:Y:S05]  /*28a50*/  BSYNC B0 ;  /* 0x0000000000007941 */ /* 0x000fea0003800000 */
.L_x_721:
[----:B------:R-:W2:Y:S01]  /*28a60*/  LDL R2, [R1] ;  /* 0x0000000001027983 */ /* 0x000ea20000100800 */
[----:B------:R-:W-:Y:S01]  /*28a70*/  ULDC.64 UR4, c[0x0][0x328] ;  /* 0x0000ca0000047ab9 */ /* 0x000fe20000000a00 */
[----:B------:R-:W-:Y:S01]  /*28a80*/  ULDC.64 UR6, c[0x0][0x338] ;  /* 0x0000ce0000067ab9 */ /* 0x000fe20000000a00 */
[----:B------:R-:W-:Y:S01]  /*28a90*/  IMAD R7, R26, UR4, RZ ;  /* 0x000000041a077c24 */ /* 0x000fe2000f8e02ff */
[----:B------:R-:W1:Y:S01]  /*28aa0*/  S2R R9, SR_TID.X ;  /* 0x0000000000097919 */ /* 0x000e620000002100 */
[----:B------:R-:W-:Y:S01]  /*28ab0*/  IMAD R10, R30, UR6, RZ ;  /* 0x000000061e0a7c24 */ /* 0x000fe2000f8e02ff */
[----:B------:R-:W-:Y:S01]  /*28ac0*/  SHF.R.S32.HI R27, RZ, 0x1f, R4 ;  /* 0x0000001fff1b7819 */ /* 0x000fe20000011404 */
[----:B------:R-:W-:Y:S01]  /*28ad0*/  IMAD R7, R5, UR5, R7 ;  /* 0x0000000505077c24 */ /* 0x000fe2000f8e0207 */
[----:B-----5:R-:W-:Y:S01]  /*28ae0*/  SHF.R.S32.HI R29, RZ, 0x1f, R8 ;  /* 0x0000001fff1d7819 */ /* 0x020fe20000011408 */
[----:B------:R-:W-:Y:S01]  /*28af0*/  IMAD R10, R6, UR7, R10 ;  /* 0x00000007060a7c24 */ /* 0x000fe2000f8e020a */
[----:B-1----:R-:W-:-:S04]  /*28b00*/  LOP3.LUT R9, R9, 0x7f, RZ, 0xc0, !PT ;  /* 0x0000007f09097812 */ /* 0x002fc800078ec0ff */
[----:B------:R-:W-:-:S05]  /*28b10*/  SHF.R.U32.HI R9, RZ, 0x5, R9 ;  /* 0x00000005ff097819 */ /* 0x000fca0000011609 */
[----:B------:R-:W-:-:S04]  /*28b20*/  IMAD.SHL.U32 R9, R9, 0x400, RZ ;  /* 0x0000040009097824 */ /* 0x000fc800078e00ff */
[----:B------:R-:W-:Y:S01]  /*28b30*/  IMAD R9, R23, 0x5000, R9 ;  /* 0x0000500017097824 */ /* 0x000fe200078e0209 */
[C---:B--2---:R-:W-:Y:S02]  /*28b40*/  LOP3.LUT P3, RZ, R2.reuse, 0x2, RZ, 0xc0, !PT ;  /* 0x0000000202ff7812 */ /* 0x044fe4000786c0ff */
[----:B------:R-:W-:Y:S01]  /*28b50*/  LOP3.LUT P1, RZ, R2, 0x1, RZ, 0xc0, !PT ;  /* 0x0000000102ff7812 */ /* 0x000fe2000782c0ff */
[----:B------:R-:W-:-:S04]  /*28b60*/  IMAD.WIDE.U32 R2, R5, UR4, RZ ;  /* 0x0000000405027c25 */ /* 0x000fc8000f8e00ff */
[----:B------:R-:W-:Y:S02]  /*28b70*/  IMAD.IADD R3, R3, 0x1, R7 ;  /* 0x0000000103037824 */ /* 0x000fe400078e0207 */
[----:B------:R-:W-:Y:S02]  /*28b80*/  IMAD R7, R27, UR4, RZ ;  /* 0x000000041b077c24 */ /* 0x000fe4000f8e02ff */
[----:B------:R-:W-:-:S04]  /*28b90*/  IMAD.WIDE.U32 R2, R6, UR6, R2 ;  /* 0x0000000606027c25 */ /* 0x000fc8000f8e0002 */
[----:B------:R-:W-:Y:S02]  /*28ba0*/  IMAD.IADD R11, R3, 0x1, R10 ;  /* 0x00000001030b7824 */ /* 0x000fe400078e020a */
[----:B------:R-:W-:Y:S02]  /*28bb0*/  IMAD.MOV.U32 R10, RZ, RZ, R2 ;  /* 0x000000ffff0a7224 */ /* 0x000fe400078e0002 */
[C---:B------:R-:W-:Y:S02]  /*28bc0*/  IMAD R7, R4.reuse, UR5, R7 ;  /* 0x0000000504077c24 */ /* 0x040fe4000f8e0207 */
[----:B------:R-:W-:Y:S01]  /*28bd0*/  IMAD.WIDE.U32 R2, R4, UR4, RZ ;  /* 0x0000000404027c25 */ /* 0x000fe2000f8e00ff */
[----:B------:R-:W-:-:S03]  /*28be0*/  ULDC.64 UR4, c[0x0][0x330] ;  /* 0x0000cc0000047ab9 */ /* 0x000fc60000000a00 */
[----:B------:R-:W-:Y:S02]  /*28bf0*/  IMAD.IADD R3, R3, 0x1, R7 ;  /* 0x0000000103037824 */ /* 0x000fe400078e0207 */
[----:B------:R-:W-:Y:S02]  /*28c00*/  IMAD R7, R29, UR6, RZ ;  /* 0x000000061d077c24 */ /* 0x000fe4000f8e02ff */
[----:B------:R-:W-:-:S04]  /*28c10*/  IMAD.WIDE.U32 R2, R8, UR6, R2 ;  /* 0x0000000608027c25 */ /* 0x000fc8000f8e0002 */
[----:B------:R-:W-:Y:S01]  /*28c20*/  IMAD R7, R8, UR7, R7 ;  /* 0x0000000708077c24 */ /* 0x000fe2000f8e0207 */
[----:B------:R-:W-:Y:S01]  /*28c30*/  ULDC.64 UR6, c[0x0][0x318] ;  /* 0x0000c60000067ab9 */ /* 0x000fe20000000a00 */
[----:B------:R-:W-:-:S03]  /*28c40*/  IMAD.WIDE.U32 R10, R18, UR4, R10 ;  /* 0x00000004120a7c25 */ /* 0x000fc6000f8e000a */
[----:B------:R-:W-:Y:S01]  /*28c50*/  IADD3 R3, R3, R7, RZ ;  /* 0x0000000703037210 */ /* 0x000fe20007ffe0ff */
[----:B------:R-:W-:Y:S01]  /*28c60*/  IMAD R24, R18, UR5, RZ ;  /* 0x0000000512187c24 */ /* 0x000fe2000f8e02ff */
[----:B------:R-:W-:Y:S01]  /*28c70*/  IADD3 R7, P0, R10, UR6, RZ ;  /* 0x000000060a077c10 */ /* 0x000fe2000ff1e0ff */
[----:B------:R-:W-:-:S03]  /*28c80*/  IMAD.WIDE.U32 R2, R18, UR4, R2 ;  /* 0x0000000412027c25 */ /* 0x000fc6000f8e0002 */
[----:B------:R-:W-:Y:S01]  /*28c90*/  IADD3.X R20, R24, UR7, R11, P0, !PT ;  /* 0x0000000718147c10 */ /* 0x000fe200087fe40b */
[----:B------:R-:W-:Y:S01]  /*28ca0*/  UMOV UR4, 0xffffffff ;  /* 0xffffffff00047882 */ /* 0x000fe20000000000 */
[----:B------:R-:W-:-:S04]  /*28cb0*/  IADD3 R25, P0, R2, UR6, RZ ;  /* 0x0000000602197c10 */ /* 0x000fc8000ff1e0ff */
[----:B------:R-:W-:Y:S01]  /*28cc0*/  IADD3.X R24, R24, UR7, R3, P0, !PT ;  /* 0x0000000718187c10 */ /* 0x000fe200087fe403 */
[----:B------:R-:W-:Y:S08]  /*28cd0*/  BRA.DIV UR4, `(.L_x_723) ;  /* 0x0000007a04747947 */ /* 0x000ff0000b800000 */
[----:B------:R-:W1:Y:S01]  /*28ce0*/  S2R R3, SR_TID.X ;  /* 0x0000000000037919 */ /* 0x000e620000002100 */
[----:B------:R-:W-:Y:S01]  /*28cf0*/  IADD3 R9, R22, R9, R36 ;  /* 0x0000000916097210 */ /* 0x000fe20007ffe024 */
[----:B------:R-:W2:Y:S04]  /*28d00*/  SHFL.IDX PT, R2, R7, RZ, 0x1c1f ;  /* 0x001c1fff07027589 */ /* 0x000ea800000e0000 */
[----:B------:R-:W-:Y:S01]  /*28d10*/  IMAD.IADD R10, R37, 0x1, R9 ;  /* 0x00000001250a7824 */ /* 0x000fe200078e0209 */
[----:B------:R-:W-:Y:S01]  /*28d20*/  SHFL.IDX PT, R24, R24, RZ, 0x1c1f ;  /* 0x001c1fff18187589 */ /* 0x000fe200000e0000 */
[----:B-1----:R-:W-:-:S03]  /*28d30*/  IMAD.SHL.U32 R11, R3, 0x10, RZ ;  /* 0x00000010030b7824 */ /* 0x002fc600078e00ff */
[----:B------:R-:W1:Y:S02]  /*28d40*/  SHFL.IDX PT, R3, R20, RZ, 0x1c1f ;  /* 0x001c1fff14037589 */ /* 0x000e6400000e0000 */
[----:B------:R-:W-:-:S04]  /*28d50*/  LOP3.LUT R11, R11, 0x30, RZ, 0xc0, !PT ;  /* 0x000000300b0b7812 */ /* 0x000fc800078ec0ff */
[----:B--2---:R-:W-:-:S05]  /*28d60*/  IADD3 R2, P0, R11, R2, RZ ;  /* 0x000000020b027210 */ /* 0x004fca0007f1e0ff */
[----:B-1----:R-:W-:-:S05]  /*28d70*/  IMAD.X R3, RZ, RZ, R3, P0 ;  /* 0x000000ffff037224 */ /* 0x002fca00000e0603 */
[----:B------:R-:W-:Y:S04]  /*28d80*/  LDGSTS.E.BYPASS.LTC128B.128 [R9+0xa400], desc[UR50][R2.64], !P3 ;  /* 0x0a40000002097fae */ /* 0x000fe8000d901d72 */
[----:B------:R1:W-:Y:S04]  /*28d90*/  LDGSTS.E.BYPASS.LTC128B.128 [R10+0xa400], desc[UR50][R2.64+0x40], !P1 ;  /* 0x0a400040020a7fae */ /* 0x0003e8000c901d72 */
[----:B-1----:R-:W1:Y:S04]  /*28da0*/  SHFL.IDX PT, R2, R7, 0x1, 0x1c1f ;  /* 0x003c1f0007027f89 */ /* 0x002e6800000e0000 */
[----:B------:R-:W2:Y:S01]  /*28db0*/  SHFL.IDX PT, R3, R20, 0x1, 0x1c1f ;  /* 0x003c1f0014037f89 */ /* 0x000ea200000e0000 */
[----:B-1----:R-:W-:-:S04]  /*28dc0*/  IADD3 R2, P0, R11, R2, RZ ;  /* 0x000000020b027210 */ /* 0x002fc80007f1e0ff */
[----:B--2---:R-:W-:-:S05]  /*28dd0*/  IADD3.X R3, RZ, R3, RZ, P0, !PT ;  /* 0x00000003ff037210 */ /* 0x004fca00007fe4ff */
        /* <DEDUP_REMOVED lines=15> */
.L_x_984:
[----:B------:R-:W3:Y:S02]  /*28ed0*/  S2R R3, SR_TID.X ;  /* 0x0000000000037919 */ /* 0x000ee40000002100 */
[----:B---3--:R-:W-:-:S05]  /*28ee0*/  IMAD.SHL.U32 R3, R3, 0x10, RZ ;  /* 0x0000001003037824 */ /* 0x008fca00078e00ff */
[----:B------:R-:W-:-:S04]  /*28ef0*/  LOP3.LUT R3, R3, 0x30, RZ, 0xc0, !PT ;  /* 0x0000003003037812 */ /* 0x000fc800078ec0ff */
        /* <DEDUP_REMOVED lines=9> */
.L_x_724:
[----:B------:R-:W-:Y:S02]  /*28f90*/  PLOP3.LUT P1, PT, P1, P0, PT, 0xa2, 0x0 ;  /* 0x000000000000781c */ /* 0x000fe40000f21472 */
[----:B------:R-:W-:-:S08]  /*28fa0*/  @P0 R2UR P1, UR4, R0 ;  /* 0x00000000000402ca */ /* 0x000fd00000020000 */
[----:B------:R-:W-:-:S05]  /*28fb0*/  @P0 PLOP3.LUT P0, PT, P1, PT, PT, 0x80, 0x0 ;  /* 0x000000000000081c */ /* 0x000fca0000f0f070 */
[----:B------:R-:W-:Y:S01]  /*28fc0*/  @!P1 SYNCS.ARRIVE.TRANS64.RED.A0T1 RZ, [UR4+0x29870], RZ ;  /* 0x029870ffffff99a7 */ /* 0x000fe20008200404 */
[----:B------:R-:W-:Y:S07]  /*28fd0*/  @!P1 ARRIVES.LDGSTSBAR.64.TRANSCNT [UR4+0x29870] ;  /* 0x02987000ff0099b0 */ /* 0x000fee0008000a84 */
[----:B------:R-:W-:Y:S05]  /*28fe0*/  @P0 BRA.U.ANY `(.L_x_724) ;  /* 0xfffffffd00e80947 */ /* 0x000fea000393ffff */
[----:B------:R-:W-:Y:S01]  /*28ff0*/  NOP ;  /* 0x0000000000007918 */ /* 0x000fe20000000000 */
[----:B--2---:R-:W-:-:S04]  /*29000*/  MOV R2, UR39 ;  /* 0x0000002700027c02 */ /* 0x004fc80008000f00 */
[----:B------:R-:W-:-:S13]  /*29010*/  ISETP.NE.AND P3, PT, R2, 0x3, PT ;  /* 0x000000030200780c */ /* 0x000fda0003f65270 */
[----:B------:R-:W-:Y:S05]  /*29020*/  @!P3 BRA `(.L_x_725) ;  /* 0x000000000004b947 */ /* 0x000fea0003800000 */
[----:B------:R-:W-:Y:S01]  /*29030*/  BPT.TRAP 0x1 ;  /* 0x000000040000795c */ /* 0x000fe20000300000 */
.L_x_725:
[----:B------:R2:W-:Y:S01]  /*29040*/  SYNCS.ARRIVE.TRANS64.A1T0 RZ, [R0+URZ+0x29870], RZ ;  /* 0x029870ff00ff79a7 */ /* 0x0005e2000810003f */
[----:B------:R-:W-:Y:S05]  /*29050*/  @!P3 BRA `(.L_x_726) ;  /* 0x000000000004b947 */ /* 0x000fea0003800000 */
[----:B------:R-:W-:Y:S01]  /*29060*/  BPT.TRAP 0x1 ;  /* 0x000000040000795c */ /* 0x000fe20000300000 */
.L_x_726:
[----:B------:R-:W3:Y:S01]  /*29070*/  SYNCS.PHASECHK.TRANS64.TRYWAIT P0, [R0+URZ+0x29840], R31 ;  /* 0x0298401f000075a7 */ /* 0x000ee2000800017f */
[----:B------:R-:W-:Y:S04]  /*29080*/  BSSY B0, `(.L_x_727) ;  /* 0x0000002000007945 */ /* 0x000fe80003800000 */
[----:B---3--:R-:W-:Y:S05]  /*29090*/  @!P0 BRA `(.L_x_728) ;  /* 0x0000007c00308947 */ /* 0x008fea0003800000 */
.L_x_985:
[----:B------:R-:W-:Y:S05]  /*290a0*/  BSYNC B0 ;  /* 0x0000000000007941 */ /* 0x000fea0003800000 */
.L_x_727:
[----:B------:R-:W4:Y:S01]  /*290b0*/  LDL R2, [R1] ;  /* 0x0000000001027983 */ /* 0x000f220000100800 */
[----:B------:R-:W-:Y:S01]  /*290c0*/  ULDC.64 UR4, c[0x0][0x300] ;  /* 0x0000c00000047ab9 */ /* 0x000fe20000000a00 */
[----:B------:R-:W-:Y:S02]  /*290d0*/  ULDC.64 UR6, c[0x0][0x310] ;  /* 0x0000c40000067ab9 */ /* 0x000fe40000000a00 */
[----:B------:R-:W5:Y:S01]  /*290e0*/  LDL R10, [R1+0x14] ;  /* 0x00001400010a7983 */ /* 0x000f620000100800 */
[----:B------:R-:W-:-:S04]  /*290f0*/  IMAD R7, R26, UR4, RZ ;  /* 0x000000041a077c24 */ /* 0x000fc8000f8e02ff */
[C---:B------:R-:W-:Y:S02]  /*29100*/  IMAD R7, R5.reuse, UR5, R7 ;  /* 0x0000000505077c24 */ /* 0x040fe4000f8e0207 */
[----:B------:R-:W-:Y:S01]  /*29110*/  IMAD R30, R30, UR6, RZ ;  /* 0x000000061e1e7c24 */ /* 0x000fe2000f8e02ff */
[----:B------:R-:W0:Y:S01]  /*29120*/  S2R R9, SR_TID.X ;  /* 0x0000000000097919 */ /* 0x000e220000002100 */
[C---:B----4-:R-:W-:Y:S02]  /*29130*/  LOP3.LUT P4, RZ, R2.reuse, 0x10, RZ, 0xc0, !PT ;  /* 0x0000001002ff7812 */ /* 0x050fe4000788c0ff */
[C---:B------:R-:W-:Y:S02]  /*29140*/  LOP3.LUT P3, RZ, R2.reuse, 0x8, RZ, 0xc0, !PT ;  /* 0x0000000802ff7812 */ /* 0x040fe4000786c0ff */
[----:B------:R-:W-:Y:S01]  /*29150*/  LOP3.LUT P1, RZ, R2, 0x4, RZ, 0xc0, !PT ;  /* 0x0000000402ff7812 */ /* 0x000fe2000782c0ff */
[----:B------:R-:W-:-:S04]  /*29160*/  IMAD.WIDE.U32 R2, R5, UR4, RZ ;  /* 0x0000000405027c25 */ /* 0x000fc8000f8e00ff */
[----:B------:R-:W-:Y:S02]  /*29170*/  IMAD.IADD R3, R3, 0x1, R7 ;  /* 0x0000000103037824 */ /* 0x000fe400078e0207 */
[----:B------:R-:W-:-:S04]  /*29180*/  IMAD.WIDE.U32 R2, R6, UR6, R2 ;  /* 0x0000000606027c25 */ /* 0x000fc8000f8e0002 */
[----:B------:R-:W-:Y:S02]  /*29190*/  IMAD R6, R6, UR7, R30 ;  /* 0x0000000706067c24 */ /* 0x000fe4000f8e021e */
[----:B------:R-:W-:Y:S02]  /*291a0*/  IMAD R5, R27, UR4, RZ ;  /* 0x000000041b057c24 */ /* 0x000fe4000f8e02ff */
        /* <DEDUP_REMOVED lines=17> */
[----:B-----5:R-:W-:Y:S01]  /*292c0*/  IMAD R7, R23, 0x7800, R10 ;  /* 0x0000780017077824 */ /* 0x020fe200078e020a */
[----:B------:R-:W-:Y:S01]  /*292d0*/  IADD3 R5, P0, R2, UR6, RZ ;  /* 0x0000000602057c10 */ /* 0x000fe2000ff1e0ff */
[----:B0-----:R-:W-:-:S03]  /*292e0*/  IMAD.SHL.U32 R10, R9, 0x10, RZ ;  /* 0x00000010090a7824 */ /* 0x001fc600078e00ff */
[----:B------:R-:W-:Y:S02]  /*292f0*/  IADD3.X R8, R8, UR7, R3, P0, !PT ;  /* 0x0000000708087c10 */ /* 0x000fe400087fe403 */
[----:B------:R-:W-:Y:S01]  /*29300*/  LOP3.LUT R10, R10, 0x30, RZ, 0xc0, !PT ;  /* 0x000000300a0a7812 */ /* 0x000fe200078ec0ff */
[----:B------:R-:W-:Y:S06]  /*29310*/  BRA.DIV UR4, `(.L_x_729) ;  /* 0x0000007a04a47947 */ /* 0x000fec000b800000 */
[----:B------:R-:W0:Y:S01]  /*29320*/  SHFL.IDX PT, R2, R4, RZ, 0x1c1f ;  /* 0x001c1fff04027589 */ /* 0x000e2200000e0000 */
[----:B------:R-:W-:-:S03]  /*29330*/  IMAD.IADD R7, R22, 0x1, R7 ;  /* 0x0000000116077824 */ /* 0x000fc600078e0207 */
[----:B------:R-:W4:Y:S04]  /*29340*/  SHFL.IDX PT, R3, R6, RZ, 0x1c1f ;  /* 0x001c1fff06037589 */ /* 0x000f2800000e0000 */
[----:B------:R-:W-:Y:S04]  /*29350*/  SHFL.IDX PT, R9, R6, 0x2, 0x1c1f ;  /* 0x005c1f0006097f89 */ /* 0x000fe800000e0000 */
[----:B------:R-:W-:Y:S01]  /*29360*/  SHFL.IDX PT, R8, R8, RZ, 0x1c1f ;  /* 0x001c1fff08087589 */ /* 0x000fe200000e0000 */
[----:B0-----:R-:W-:-:S05]  /*29370*/  IADD3 R2, P0, R10, R2, RZ ;  /* 0x000000020a027210 */ /* 0x001fca0007f1e0ff */
[----:B----4-:R-:W-:-:S05]  /*29380*/  IMAD.X R3, RZ, RZ, R3, P0 ;  /* 0x000000ffff037224 */ /* 0x010fca00000e0603 */
[----:B------:R-:W-:Y:S04]  /*29390*/  LDGSTS.E.BYPASS.LTC128B.128 [R7+0x1a400], desc[UR50][R2.64], !P4 ;  /* 0x1a40000002077fae */ /* 0x000fe8000e101d72 */
[----:B------:R-:W-:Y:S04]  /*293a0*/  LDGSTS.E.BYPASS.LTC128B.128 [R7+0x1cc00], desc[UR50][R2.64+0x40], !P3 ;  /* 0x1cc0004002077fae */ /* 0x000fe8000d901d72 */
[----:B------:R0:W-:Y:S04]  /*293b0*/  LDGSTS.E.BYPASS.LTC128B.128 [R7+0x1f400], desc[UR50][R2.64+0x80], !P1 ;  /* 0x1f40008002077fae */ /* 0x0001e8000c901d72 */
[----:B0-----:R-:W0:Y:S04]  /*293c0*/  SHFL.IDX PT, R2, R4, 0x1, 0x1c1f ;  /* 0x003c1f0004027f89 */ /* 0x001e2800000e0000 */
[----:B------:R-:W4:Y:S01]  /*293d0*/  SHFL.IDX PT, R3, R6, 0x1, 0x1c1f ;  /* 0x003c1f0006037f89 */ /* 0x000f2200000e0000 */
[----:B0-----:R-:W-:-:S05]  /*293e0*/  IADD3 R2, P0, R10, R2, RZ ;  /* 0x000000020a027210 */ /* 0x001fca0007f1e0ff */
[----:B----4-:R-:W-:-:S05]  /*293f0*/  IMAD.X R3, RZ, RZ, R3, P0 ;  /* 0x000000ffff037224 */ /* 0x010fca00000e0603 */
[----:B------:R-:W-:Y:S04]  /*29400*/  LDGSTS.E.BYPASS.LTC128B.128 [R7+0x1ac00], desc[UR50][R2.64], !P4 ;  /* 0x1ac0000002077fae */ /* 0x000fe8000e101d72 */
[----:B------:R-:W-:Y:S04]  /*29410*/  LDGSTS.E.BYPASS.LTC128B.128 [R7+0x1d400], desc[UR50][R2.64+0x40], !P3 ;  /* 0x1d40004002077fae */ /* 0x000fe8000d901d72 */
[----:B------:R0:W-:Y:S04]  /*29420*/  LDGSTS.E.BYPASS.LTC128B.128 [R7+0x1fc00], desc[UR50][R2.64+0x80], !P1 ;  /* 0x1fc0008002077fae */ /* 0x0001e8000c901d72 */
[----:B0-----:R-:W0:Y:S02]  /*29430*/  SHFL.IDX PT, R2, R4, 0x2, 0x1c1f ;  /* 0x005c1f0004027f89 */ /* 0x001e2400000e0000 */
[----:B0-----:R-:W-:-:S04]  /*29440*/  IADD3 R2, P0, R10, R2, RZ ;  /* 0x000000020a027210 */ /* 0x001fc80007f1e0ff */
[----:B------:R-:W-:Y:S02]  /*29450*/  IADD3.X R3, RZ, R9, RZ, P0, !PT ;  /* 0x00000009ff037210 */ /* 0x000fe400007fe4ff */
[----:B------:R-:W-:Y:S04]  /*29460*/  SHFL.IDX PT, R9, R6, 0x3, 0x1c1f ;  /* 0x007c1f0006097f89 */ /* 0x000fe800000e0000 */
[----:B------:R-:W-:Y:S04]  /*29470*/  LDGSTS.E.BYPASS.LTC128B.128 [R7+0x1b400], desc[UR50][R2.64], !P4 ;  /* 0x1b40000002077fae */ /* 0x000fe8000e101d72 */
[----:B------:R-:W-:Y:S04]  /*29480*/  LDGSTS.E.BYPASS.LTC128B.128 [R7+0x1dc00], desc[UR50][R2.64+0x40], !P3 ;  /* 0x1dc0004002077fae */ /* 0x000fe8000d901d72 */
[----:B------:R0:W-:Y:S04]  /*29490*/  LDGSTS.E.BYPASS.LTC128B.128 [R7+0x20400], desc[UR50][R2.64+0x80], !P1 ;  /* 0x2040008002077fae */ /* 0x0001e8000c901d72 */
[----:B0-----:R-:W0:Y:S02]  /*294a0*/  SHFL.IDX PT, R2, R4, 0x3, 0x1c1f ;  /* 0x007c1f0004027f89 */ /* 0x001e2400000e0000 */
[----:B0-----:R-:W-:-:S05]  /*294b0*/  IADD3 R2, P0, R10, R2, RZ ;  /* 0x000000020a027210 */ /* 0x001fca0007f1e0ff */
[----:B------:R-:W-:-:S05]  /*294c0*/  IMAD.X R3, RZ, RZ, R9, P0 ;  /* 0x000000ffff037224 */ /* 0x000fca00000e0609 */
[----:B------:R-:W-:Y:S04]  /*294d0*/  LDGSTS.E.BYPASS.LTC128B.128 [R7+0x1bc00], desc[UR50][R2.64], !P4 ;  /* 0x1bc0000002077fae */ /* 0x000fe8000e101d72 */
[----:B------:R-:W-:Y:S04]  /*294e0*/  LDGSTS.E.BYPASS.LTC128B.128 [R7+0x1e400], desc[UR50][R2.64+0x40], !P3 ;  /* 0x1e40004002077fae */ /* 0x000fe8000d901d72 */
[----:B------:R0:W-:Y:S04]  /*294f0*/  LDGSTS.E.BYPASS.LTC128B.128 [R7+0x20c00], desc[UR50][R2.64+0x80], !P1 ;  /* 0x20c0008002077fae */ /* 0x0001e8000c901d72 */
[----:B0-----:R0:W4:Y:S02]  /*29500*/  SHFL.IDX PT, R2, R5, RZ, 0x1c1f ;  /* 0x001c1fff05027589 */ /* 0x00112400000e0000 */
.L_x_997:
[----:B----4-:R-:W-:-:S05]  /*29510*/  IADD3 R2, P0, R10, R2, RZ ;  /* 0x000000020a027210 */ /* 0x010fca0007f1e0ff */
        /* <DEDUP_REMOVED lines=9> */
.L_x_730:
        /* <DEDUP_REMOVED lines=11> */
.L_x_731:
[----:B------:R2:W-:Y:S02]  /*29660*/  SYNCS.ARRIVE.TRANS64.A1T0 RZ, [R0+URZ+0x29830], RZ ;  /* 0x029830ff00ff79a7 */ /* 0x0005e4000810003f */
[----:B--23--:R-:W-:-:S05]  /*29670*/  IMAD.U32 R0, RZ, RZ, UR37 ;  /* 0x00000025ff007e24 */ /* 0x00cfca000f8e00ff */
[----:B------:R-:W-:-:S13]  /*29680*/  ISETP.NE.AND P1, PT, R0, 0x3, PT ;  /* 0x000000030000780c */ /* 0x000fda0003f25270 */
[----:B------:R-:W-:Y:S05]  /*29690*/  @!P1 BRA `(.L_x_732) ;  /* 0x0000000000049947 */ /* 0x000fea0003800000 */
[----:B------:R-:W-:Y:S01]  /*296a0*/  BPT.TRAP 0x1 ;  /* 0x000000040000795c */ /* 0x000fe20000300000 */
.L_x_732:
[----:B------:R-:W-:Y:S01]  /*296b0*/  LOP3.LUT R0, R21, 0x1, RZ, 0x3c, !PT ;  /* 0x0000000115007812 */ /* 0x000fe200078e3cff */
[----:B------:R-:W-:Y:S01]  /*296c0*/  BSSY B0, `(.L_x_733) ;  /* 0x0000005000007945 */ /* 0x000fe20003800000 */
[----:B------:R-:W-:Y:S02]  /*296d0*/  LEA R3, R17, R22, 0x3 ;  /* 0x0000001611037211 */ /* 0x000fe400078e18ff */
[----:B------:R-:W-:-:S04]  /*296e0*/  SHF.L.U32 R0, R0, 0x1f, RZ ;  /* 0x0000001f00007819 */ /* 0x000fc800000006ff */
[----:B------:R-:W2:Y:S02]  /*296f0*/  SYNCS.PHASECHK.TRANS64.TRYWAIT P0, [R3+URZ+0x29870], R0 ;  /* 0x02987000030075a7 */ /* 0x000ea4000800017f */
[----:B--2---:R-:W-:Y:S05]  /*29700*/  @!P0 BRA `(.L_x_734) ;  /* 0x0000007c00288947 */ /* 0x004fea0003800000 */
.L_x_998:
[----:B------:R-:W-:Y:S05]  /*29710*/  BSYNC B0 ;  /* 0x0000000000007941 */ /* 0x000fea0003800000 */
.L_x_733:
[----:B------:R-:W-:-:S05]  /*29720*/  IMAD.U32 R2, RZ, RZ, UR39 ;  /* 0x00000027ff027e24 */ /* 0x000fca000f8e00ff */
[----:B------:R-:W-:-:S13]  /*29730*/  ISETP.NE.AND P0, PT, R2, 0x3, PT ;  /* 0x000000030200780c */ /* 0x000fda0003f05270 */
[----:B------:R-:W-:Y:S05]  /*29740*/  @!P0 BRA `(.L_x_735) ;  /* 0x0000000000048947 */ /* 0x000fea0003800000 */
[----:B------:R-:W-:Y:S01]  /*29750*/  BPT.TRAP 0x1 ;  /* 0x000000040000795c */ /* 0x000fe20000300000 */
.L_x_735:
[----:B--2---:R-:W-:Y:S01]  /*29760*/  SHF.L.U32 R0, R21, 0x1f, RZ ;  /* 0x0000001f15007819 */ /* 0x004fe200000006ff */
[----:B------:R-:W-:-:S03]  /*29770*/  IMAD R12, R17, 0x5000, RZ ;  /* 0x00005000110c7824 */ /* 0x000fc600078e02ff */
[----:B------:R-:W2:Y:S02]  /*29780*/  SYNCS.PHASECHK.TRANS64.TRYWAIT P0, [R3+URZ+0x29860], R0 ;  /* 0x02986000030075a7 */ /* 0x000ea4000800017f */
[----:B--2---:R-:W-:Y:S05]  /*29790*/  @!P0 BRA `(.L_x_736) ;  /* 0x0000007c00188947 */ /* 0x004fea0003800000 */
.L_x_999:
[----:B------:R-:W0:Y:S04]  /*297a0*/  LDL R4, [R1+0x1c] ;  /* 0x00001c0001047983 */ /* 0x000e280000100800 */
[----:B------:R-:W3:Y:S04]  /*297b0*/  LDL R2, [R1+0x20] ;  /* 0x0000200001027983 */ /* 0x000ee80000100800 */
[----:B------:R-:W4:Y:S01]  /*297c0*/  LDL R13, [R1+0x18] ;  /* 0x00001800010d7983 */ /* 0x000f220000100800 */
[----:B------:R-:W-:Y:S05]  /*297d0*/  WARPSYNC.ALL ;  /* 0x0000000000007948 */ /* 0x000fea0003800000 */
[----:B------:R-:W-:-:S04]  /*297e0*/  MOV R20, UR39 ;  /* 0x0000002700147c02 */ /* 0x000fc80008000f00 */
[----:B------:R-:W-:Y:S02]  /*297f0*/  ISETP.NE.AND P0, PT, R20, 0x3, PT ;  /* 0x000000031400780c */ /* 0x000fe40003f05270 */
[----:B0-----:R-:W-:-:S05]  /*29800*/  LOP3.LUT R5, R12, R4, RZ, 0xfc, !PT ;  /* 0x000000040c057212 */ /* 0x001fca00078efcff */
[----:B--2---:R-:W-:Y:S01]  /*29810*/  IMAD.IADD R0, R22, 0x1, R5 ;  /* 0x0000000116007824 */ /* 0x004fe200078e0205 */
[----:B----4-:R-:W-:-:S03]  /*29820*/  LOP3.LUT R17, R12, R13, RZ, 0xfc, !PT ;  /* 0x0000000d0c117212 */ /* 0x010fc600078efcff */
[----:B---3--:R-:W-:Y:S01]  /*29830*/  IMAD.IADD R2, R2, 0x1, R0 ;  /* 0x0000000102027824 */ /* 0x008fe200078e0200 */
[----:B------:R-:W0:Y:S01]  /*29840*/  LDSM.16.MT88.4 R4, [R0+0xa400] ;  /* 0x00a400000004783b */ /* 0x000e220000004200 */
        /* <DEDUP_REMOVED lines=20> */
[----:B-1----:R-:W-:Y:S02]  /*29990*/  PRMT R25, R8, 0x7531, R9 ;  /* 0x0000753108197816 */ /* 0x002fe40000000009 */
        /* <DEDUP_REMOVED lines=47> */
.L_x_737:
[----:B-1----:R1:W-:Y:S01]  /*29c90*/  SYNCS.ARRIVE.TRANS64.A1T0 RZ, [R3+URZ+0x29850], RZ ;  /* 0x029850ff03ff79a7 */ /* 0x0023e2000810003f */
[----:B------:R-:W-:Y:S06]  /*29ca0*/  BAR.SYNC.DEFER_BLOCKING 0x2, 0x80 ;  /* 0x0082000000007b1d */ /* 0x000fec0000010000 */
[----:B------:R-:W-:Y:S05]  /*29cb0*/  @!P1 BRA `(.L_x_738) ;  /* 0x0000000000049947 */ /* 0x000fea0003800000 */
[----:B------:R-:W-:Y:S01]  /*29cc0*/  BPT.TRAP 0x1 ;  /* 0x000000040000795c */ /* 0x000fe20000300000 */
.L_x_738:
[----:B------:R-:W2:Y:S01]  /*29cd0*/  LDL R0, [R1+0x10] ;  /* 0x0000100001007983 */ /* 0x000ea20000100800 */
[----:B-1----:R-:W-:Y:S02]  /*29ce0*/  VIADD R3, R3, 0x29880 ;  /* 0x0002988003037836 */ /* 0x002fe40000000000 */
[----:B0-----:R-:W-:Y:S02]  /*29cf0*/  IMAD.MOV.U32 R17, RZ, RZ, R23 ;  /* 0x000000ffff117224 */ /* 0x001fe400078e0017 */
[----:B------:R-:W-:Y:S01]  /*29d00*/  IMAD.MOV.U32 R21, RZ, RZ, R34 ;  /* 0x000000ffff157224 */ /* 0x000fe200078e0022 */
[----:B--2---:R-:W-:-:S04]  /*29d10*/  PRMT R3, R0, 0x654, R3 ;  /* 0x0000065400037816 */ /* 0x004fc80000000003 */
[----:B------:R1:W-:Y:S01]  /*29d20*/  SYNCS.ARRIVE.TRANS64.RED.A1T0 RZ, [R3+URZ], RZ ;  /* 0x000000ff03ff79a7 */ /* 0x0003e2000810043f */
[----:B------:R-:W-:Y:S05]  /*29d30*/  @P2 BRA `(.L_x_739) ;  /* 0xffffffe800242947 */ /* 0x000fea000383ffff */
.L_x_719:
[----:B------:R-:W2:Y:S01]  /*29d40*/  S2R R0, SR_TID.X ;  /* 0x0000000000007919 */ /* 0x000ea20000002100 */
        /* <DEDUP_REMOVED lines=8> */
[----:B01----:R-:W0:Y:S01]  /*29dd0*/  LDC.64 R2, c[0x0][0xc60] ;  /* 0x00031800ff027b82 */ /* 0x003e220000000a00 */
        /* <DEDUP_REMOVED lines=8> */
[----:B0-----:R-:W-:-:S07]  /*29e60*/  IADD3 R16, R0, UR38, R7 ;  /* 0x0000002600107c10 */ /* 0x001fce000fffe007 */
.L_x_741:
[----:B------:R-:W-:Y:S05]  /*29e70*/  BSYNC B0 ;  /* 0x0000000000007941 */ /* 0x000fea0003800000 */
.L_x_740:
[----:B------:R-:W-:Y:S05]  /*29e80*/  @!P0 BRA `(.L_x_742) ;  /* 0x0000000000048947 */ /* 0x000fea0003800000 */
[----:B------:R-:W-:Y:S01]  /*29e90*/  BPT.TRAP 0x1 ;  /* 0x000000040000795c */ /* 0x000fe20000300000 */
.L_x_742:
[----:B------:R-:W-:Y:S01]  /*29ea0*/  LOP3.LUT R0, R34, 0x1, RZ, 0x3c, !PT ;  /* 0x0000000122007812 */ /* 0x000fe200078e3cff */
[----:B------:R-:W-:Y:S01]  /*29eb0*/  BSSY B0, `(.L_x_743) ;  /* 0x0000005000007945 */ /* 0x000fe20003800000 */
[----:B------:R-:W-:Y:S02]  /*29ec0*/  LEA R17, R23, R22, 0x3 ;  /* 0x0000001617117211 */ /* 0x000fe400078e18ff */
[----:B------:R-:W-:-:S04]  /*29ed0*/  SHF.L.U32 R0, R0, 0x1f, RZ ;  /* 0x0000001f00007819 */ /* 0x000fc800000006ff */
[----:B------:R-:W2:Y:S02]  /*29ee0*/  SYNCS.PHASECHK.TRANS64.TRYWAIT P1, [R17+URZ+0x29870], R0 ;  /* 0x02987000110075a7 */ /* 0x000ea4000802017f */
[----:B--2---:R-:W-:Y:S05]  /*29ef0*/  @!P1 BRA `(.L_x_744) ;  /* 0x0000007400549947 */ /* 0x004fea0003800000 */
.L_x_1000:
[----:B------:R-:W-:Y:S05]  /*29f00*/  BSYNC B0 ;  /* 0x0000000000007941 */ /* 0x000fea0003800000 */
.L_x_743:
[----:B------:R-:W-:-:S05]  /*29f10*/  IMAD.U32 R2, RZ, RZ, UR39 ;  /* 0x00000027ff027e24 */ /* 0x000fca000f8e00ff */
[----:B------:R-:W-:-:S13]  /*29f20*/  ISETP.NE.AND P1, PT, R2, 0x3, PT ;  /* 0x000000030200780c */ /* 0x000fda0003f25270 */
[----:B------:R-:W-:Y:S05]  /*29f30*/  @!P1 BRA `(.L_x_745) ;  /* 0x0000000000049947 */ /* 0x000fea0003800000 */
[----:B------:R-:W-:Y:S01]  /*29f40*/  BPT.TRAP 0x1 ;  /* 0x000000040000795c */ /* 0x000fe20000300000 */
.L_x_745:
[----:B--2---:R-:W-:-:S04]  /*29f50*/  SHF.L.U32 R0, R34, 0x1f, RZ ;  /* 0x0000001f22007819 */ /* 0x004fc800000006ff */
[----:B------:R-:W2:Y:S02]  /*29f60*/  SYNCS.PHASECHK.TRANS64.TRYWAIT P1, [R17+URZ+0x29860], R0 ;  /* 0x02986000110075a7 */ /* 0x000ea4000802017f */
[----:B--2---:R-:W-:Y:S05]  /*29f70*/  @!P1 BRA `(.L_x_746) ;  /* 0x0000007400489947 */ /* 0x004fea0003800000 */
.L_x_1001:
[----:B------:R-:W0:Y:S04]  /*29f80*/  LDL R2, [R1+0x1c] ;  /* 0x00001c0001027983 */ /* 0x000e280000100800 */
[----:B------:R-:W3:Y:S04]  /*29f90*/  LDL R13, [R1+0x20] ;  /* 0x00002000010d7983 */ /* 0x000ee80000100800 */
[----:B------:R-:W4:Y:S01]  /*29fa0*/  LDL R12, [R1+0x18] ;  /* 0x00001800010c7983 */ /* 0x000f220000100800 */
[----:B--2---:R-:W-:Y:S01]  /*29fb0*/  IMAD R0, R23, 0x5000, RZ ;  /* 0x0000500017007824 */ /* 0x004fe200078e02ff */
[----:B------:R-:W-:Y:S05]  /*29fc0*/  WARPSYNC.ALL ;  /* 0x0000000000007948 */ /* 0x000fea0003800000 */
[----:B------:R-:W-:-:S04]  /*29fd0*/  MOV R18, UR39 ;  /* 0x0000002700127c02 */ /* 0x000fc80008000f00 */
[----:B------:R-:W-:Y:S02]  /*29fe0*/  ISETP.NE.AND P1, PT, R18, 0x3, PT ;  /* 0x000000031200780c */ /* 0x000fe40003f25270 */
[----:B01----:R-:W-:-:S05]  /*29ff0*/  LOP3.LUT R3, R0, R2, RZ, 0xfc, !PT ;  /* 0x0000000200037212 */ /* 0x003fca00078efcff */
[----:B------:R-:W-:Y:S01]  /*2a000*/  IMAD.IADD R2, R22, 0x1, R3 ;  /* 0x0000000116027824 */ /* 0x000fe200078e0203 */
        /* <DEDUP_REMOVED lines=9> */
[----:B------:R0:W-:Y:S02]  /*2a0a0*/  STSM.16.M88.4 [R0+0x400], R8 ;  /* 0x0004000800007844 */ /* 0x0001e40000000200 */
        /* <DEDUP_REMOVED lines=47> */
[----:B------:R1:W-:Y:S01]  /*2a3a0*/  STSM.16.M88.4 [R0+0x4400], R12 ;  /* 0x0044000c00007844 */ /* 0x0003e20000000200 */
[C-C-:B0-----:R-:W-:Y:S02]  /*2a3b0*/  PRMT R8, R4.reuse, 0x6420, R5.reuse ;  /* 0x0000642004087816 */ /* 0x141fe40000000005 */
[----:B------:R-:W-:Y:S02]  /*2a3c0*/  PRMT R9, R4, 0x7531, R5 ;  /* 0x0000753104097816 */ /* 0x000fe40000000005 */
[----:B------:R-:W-:-:S02]  /*2a3d0*/  PRMT R10, R6, 0x6420, R7 ;  /* 0x00006420060a7816 */ /* 0x000fc40000000007 */
[----:B------:R-:W-:-:S05]  /*2a3e0*/  PRMT R11, R6, 0x7531, R7 ;  /* 0x00007531060b7816 */ /* 0x000fca0000000007 */
[----:B------:R1:W-:Y:S01]  /*2a3f0*/  STSM.16.M88.4 [R0+0x4c00], R8 ;  /* 0x004c000800007844 */ /* 0x0003e20000000200 */
[----:B------:R-:W-:Y:S01]  /*2a400*/  @!PT LDS RZ, [RZ] ;  /* 0x00000000fffff984 */ /* 0x000fe20000000800 */
[----:B------:R-:W-:Y:S01]  /*2a410*/  @!PT LDS RZ, [RZ] ;  /* 0x00000000fffff984 */ /* 0x000fe20000000800 */
[----:B------:R-:W-:Y:S01]  /*2a420*/  @!PT LDS RZ, [RZ] ;  /* 0x00000000fffff984 */ /* 0x000fe20000000800 */
[----:B------:R-:W-:Y:S01]  /*2a430*/  @!PT LDS RZ, [RZ] ;  /* 0x00000000fffff984 */ /* 0x000fe20000000800 */
[----:B------:R0:W-:Y:S06]  /*2a440*/  MEMBAR.ALL.CTA ;  /* 0x0000000000007992 */ /* 0x0001ec0000008000 */
[----:B0-----:R-:W0:Y:S01]  /*2a450*/  FENCE.VIEW.ASYNC.S ;  /* 0x00000000000073c6 */ /* 0x001e220000000000 */
[----:B------:R-:W-:Y:S05]  /*2a460*/  @!P1 BRA `(.L_x_747) ;  /* 0x0000000000049947 */ /* 0x000fea0003800000 */
[----:B------:R-:W-:Y:S01]  /*2a470*/  BPT.TRAP 0x1 ;  /* 0x000000040000795c */ /* 0x000fe20000300000 */
.L_x_747:
[----:B0-----:R0:W-:Y:S01]  /*2a480*/  SYNCS.ARRIVE.TRANS64.A1T0 RZ, [R17+URZ+0x29850], RZ ;  /* 0x029850ff11ff79a7 */ /* 0x0011e2000810003f */
[----:B------:R-:W-:Y:S06]  /*2a490*/  BAR.SYNC.DEFER_BLOCKING 0x2, 0x80 ;  /* 0x0082000000007b1d */ /* 0x000fec0000010000 */
[----:B------:R-:W-:Y:S05]  /*2a4a0*/  @!P0 BRA `(.L_x_748) ;  /* 0x0000000000048947 */ /* 0x000fea0003800000 */
[----:B------:R-:W-:Y:S01]  /*2a4b0*/  BPT.TRAP 0x1 ;  /* 0x000000040000795c */ /* 0x000fe20000300000 */
.L_x_748:
[----:B-1----:R-:W2:Y:S01]  /*2a4c0*/  LDL R0, [R1+0x10] ;  /* 0x0000100001007983 */ /* 0x002ea20000100800 */
[----:B0-----:R-:W-:Y:S02]  /*2a4d0*/  VIADD R17, R17, 0x29880 ;  /* 0x0002988011117836 */ /* 0x001fe40000000000 */
[----:B------:R-:W-:-:S05]  /*2a4e0*/  VIADD R23, R23, 0x1 ;  /* 0x0000000117177836 */ /* 0x000fca0000000000 */
[----:B------:R-:W-:-:S04]  /*2a4f0*/  ISETP.NE.AND P0, PT, R23, 0x2, PT ;  /* 0x000000021700780c */ /* 0x000fc80003f05270 */
[----:B------:R-:W-:Y:S02]  /*2a500*/  SEL R3, RZ, 0x1, P0 ;  /* 0x00000001ff037807 */ /* 0x000fe40000000000 */
[----:B------:R-:W-:Y:S02]  /*2a510*/  SEL R23, R23, RZ, P0 ;  /* 0x000000ff17177207 */ /* 0x000fe40000000000 */
[----:B------:R-:W-:Y:S02]  /*2a520*/  LOP3.LUT R34, R34, R3, RZ, 0x3c, !PT ;  /* 0x0000000322227212 */ /* 0x000fe400078e3cff */
[----:B--2---:R-:W-:-:S04]  /*2a530*/  PRMT R17, R0, 0x654, R17 ;  /* 0x0000065400117816 */ /* 0x004fc80000000011 */
[----:B------:R0:W-:Y:S03]  /*2a540*/  SYNCS.ARRIVE.TRANS64.RED.A1T0 RZ, [R17+URZ], RZ ;  /* 0x000000ff11ff79a7 */ /* 0x0001e6000810043f */
.L_x_687:
[----:B------:R-:W2:Y:S02]  /*2a550*/  LDL R0, [R1] ;  /* 0x0000000001007983 */ /* 0x000ea40000100800 */
[----:B--2---:R-:W-:-:S13]  /*2a560*/  LOP3.LUT P0, RZ, R0, 0x100, RZ, 0xc0, !PT ;  /* 0x0000010000ff7812 */ /* 0x004fda000780c0ff */
[----:B------:R-:W-:Y:S05]  /*2a570*/  @!P0 BRA `(.L_x_749) ;  /* 0x0000000000288947 */ /* 0x000fea0003800000 */
[----:B------:R-:W-:Y:S05]  /*2a580*/  WARPSYNC.ALL ;  /* 0x0000000000007948 */ /* 0x000fea0003800000 */
[----:B------:R-:W1:Y:S08]  /*2a590*/  S2UR UR4, SR_CgaCtaId ;  /* 0x00000000000479c3 */ /* 0x000e700000008800 */
[----:B------:R-:W-:Y:S01]  /*2a5a0*/  BAR.SYNC.DEFER_BLOCKING 0x5, 0x180 ;  /* 0x0146000000007b1d */ /* 0x000fe20000010000 */
[----:B0-----:R-:W-:Y:S01]  /*2a5b0*/  MOV R22, 0x400 ;  /* 0x0000040000167802 */ /* 0x001fe20000000f00 */
[----:B-1----:R-:W-:-:S05]  /*2a5c0*/  IMAD.U32 R0, RZ, RZ, UR4 ;  /* 0x00000004ff007e24 */ /* 0x002fca000f8e00ff */
[----:B------:R-:W-:Y:S01]  /*2a5d0*/  LEA R22, R0, R22, 0x18 ;  /* 0x0000001600167211 */ /* 0x000fe200078ec0ff */
[----:B------:R3:W-:Y:S04]  /*2a5e0*/  STL [R1+0x10], R0 ;  /* 0x0000100001007387 */ /* 0x0007e80000100800 */
[----:B------:R3:W4:Y:S01]  /*2a5f0*/  LDS.128 R16, [R22+0x298d0] ;  /* 0x0298d00016107984 */ /* 0x0007220000000c00 */
[----:B------:R-:W-:Y:S06]  /*2a600*/  BAR.ARV 0x4, 0x180 ;  /* 0x0106000000007b1d */ /* 0x000fec0000002000 */
[----:B------:R-:W-:Y:S05]  /*2a610*/  BRA `(.L_x_750) ;  /* 0x0000000800d87947 */ /* 0x000fea0003800000 */
.L_x_749:
[----:B------:R-:W1:Y:S01]  /*2a620*/  S2R R0, SR_TID.X ;  /* 0x0000000000007919 */ /* 0x000e620000002100 */
[----:B------:R-:W-:Y:S01]  /*2a630*/  UMOV UR4, 0xffffffff ;  /* 0xffffffff00047882 */ /* 0x000fe20000000000 */
[----:B-1----:R-:W-:-:S04]  /*2a640*/  LOP3.LUT R9, R0, 0x1f, RZ, 0xc0, !PT ;  /* 0x0000001f00097812 */ /* 0x002fc800078ec0ff */
[----:B------:R-:W-:Y:S01]  /*2a650*/  ISETP.NE.AND P0, PT, R9, 0x1f, PT ;  /* 0x0000001f0900780c */ /* 0x000fe20003f05270 */
[----:B------:R-:W-:-:S12]  /*2a660*/  BRA.DIV UR4, `(.L_x_751) ;  /* 0x0000006e04a07947 */ /* 0x000fd8000b800000 */
[----:B0-----:R-:W-:Y:S01]  /*2a670*/  IMAD.IADD R7, R19, 0x1, R9 ;  /* 0x0000000113077824 */ /* 0x001fe200078e0209 */
[----:B------:R-:W-:-:S04]  /*2a680*/  ULDC UR4, c[0x0][0xc3c] ;  /* 0x00030f0000047ab9 */ /* 0x000fc80000000800 */
[----:B------:R-:W-:-:S13]  /*2a690*/  ISETP.GE.OR P1, PT, R7, UR4, !P0 ;  /* 0x0000000407007c0c */ /* 0x000fda000c726670 */
[----:B------:R-:W0:Y:S08]  /*2a6a0*/  @!P1 LDC.64 R2, c[0x0][0xc80] ;  /* 0x00032000ff029b82 */ /* 0x000e300000000a00 */
[----:B------:R-:W1:Y:S01]  /*2a6b0*/  @!P1 LDC.64 R4, c[0x0][0xc78] ;  /* 0x00031e00ff049b82 */ /* 0x000e620000000a00 */
[----:B0-----:R-:W-:-:S05]  /*2a6c0*/  @!P1 IMAD.WIDE R2, R7, 0x4, R2 ;  /* 0x0000000407029825 */ /* 0x001fca00078e0202 */
[----:B------:R1:W2:Y:S02]  /*2a6d0*/  @!P1 LDG.E R8, desc[UR50][R2.64] ;  /* 0x0000003202089981 */ /* 0x0002a4000c1e1900 */
[----:B-1----:R-:W-:-:S05]  /*2a6e0*/  @!P1 IMAD.WIDE R2, R7, 0x4, R4 ;  /* 0x0000000407029825 */ /* 0x002fca00078e0204 */
[----:B------:R-:W3:Y:S01]  /*2a6f0*/  @!P1 LDG.E R5, desc[UR50][R2.64] ;  /* 0x0000003202059981 */ /* 0x000ee2000c1e1900 */
[----:B------:R-:W-:Y:S01]  /*2a700*/  MOV R7, RZ ;  /* 0x000000ff00077202 */ /* 0x000fe20000000f00 */
[----:B------:R-:W-:Y:S01]  /*2a710*/  IMAD.MOV.U32 R4, RZ, RZ, RZ ;  /* 0x000000ffff047224 */ /* 0x000fe200078e00ff */
[C---:B------:R-:W-:Y:S01]  /*2a720*/  ISETP.GE.U32.AND P2, PT, R9.reuse, 0x2, PT ;  /* 0x000000020900780c */ /* 0x040fe20003f46070 */
[----:B------:R-:W-:Y:S01]  /*2a730*/  SHFL.IDX PT, R0, R16, RZ, 0x1f ;  /* 0x00001fff10007589 */ /* 0x000fe200000e0000 */
[C---:B------:R-:W-:Y:S02]  /*2a740*/  ISETP.GE.U32.AND P3, PT, R9.reuse, 0x4, PT ;  /* 0x000000040900780c */ /* 0x040fe40003f66070 */
[C---:B------:R-:W-:Y:S01]  /*2a750*/  ISETP.GE.U32.AND P4, PT, R9.reuse, 0x8, PT ;  /* 0x000000080900780c */ /* 0x040fe20003f86070 */
[----:B------:R0:W-:Y:S01]  /*2a760*/  SHFL.IDX PT, R6, R16, 0x1, 0x1f ;  /* 0x00201f0010067f89 */ /* 0x0001e200000e0000 */
[----:B------:R-:W-:Y:S01]  /*2a770*/  ISETP.GE.U32.AND P5, PT, R9, 0x10, PT ;  /* 0x000000100900780c */ /* 0x000fe20003fa6070 */
[----:B0-----:R-:W-:-:S02]  /*2a780*/  IMAD.MOV.U32 R16, RZ, RZ, RZ ;  /* 0x000000ffff107224 */ /* 0x001fc400078e00ff */
[----:B--2---:R-:W-:Y:S02]  /*2a790*/  @!P1 IMAD.MOV.U32 R7, RZ, RZ, R8 ;  /* 0x000000ffff079224 */ /* 0x004fe400078e0008 */
[----:B---3--:R-:W-:Y:S01]  /*2a7a0*/  @!P1 IMAD.MOV.U32 R4, RZ, RZ, R5 ;  /* 0x000000ffff049224 */ /* 0x008fe200078e0005 */
[----:B------:R-:W-:-:S03]  /*2a7b0*/  ISETP.NE.AND P1, PT, R9, RZ, PT ;  /* 0x000000ff0900720c */ /* 0x000fc60003f25270 */
[----:B------:R-:W-:-:S05]  /*2a7c0*/  IMAD R13, R4, R7, RZ ;  /* 0x00000007040d7224 */ /* 0x000fca00078e02ff */
        /* <DEDUP_REMOVED lines=15> */
[----:B------:R0:W1:Y:S02]  /*2a8c0*/  SHFL.IDX PT, R14, R3, 0x1f, 0x1f ;  /* 0x03e01f00030e7f89 */ /* 0x00006400000e0000 */
.L_x_1011:
[----:B------:R-:W-:Y:S02]  /*2a8d0*/  ULDC UR4, c[0x0][0xc38] ;  /* 0x00030e0000047ab9 */ /* 0x000fe40000000800 */
[----:B------:R-:W-:-:S05]  /*2a8e0*/  MOV R2, UR4 ;  /* 0x0000000400027c02 */ /* 0x000fca0008000f00 */
[----:B-1----:R-:W-:-:S04]  /*2a8f0*/  IMAD R5, R14, R2, RZ ;  /* 0x000000020e057224 */ /* 0x002fc800078e02ff */
[----:B------:R-:W-:-:S05]  /*2a900*/  IMAD.IADD R6, R6, 0x1, R5 ;  /* 0x0000000106067824 */ /* 0x000fca00078e0205 */
[----:B------:R-:W-:-:S13]  /*2a910*/  ISETP.GT.AND P6, PT, R6, R0, PT ;  /* 0x000000000600720c */ /* 0x000fda0003fc4270 */
[----:B------:R-:W-:Y:S05]  /*2a920*/  @P6 BRA `(.L_x_752) ;  /* 0x0000000000a46947 */ /* 0x000fea0003800000 */
.L_x_755:
[----:B------:R-:W1:Y:S01]  /*2a930*/  LDC R2, c[0x0][0xc3c] ;  /* 0x00030f00ff027b82 */ /* 0x000e620000000800 */
[----:B------:R-:W-:-:S05]  /*2a940*/  VIADD R19, R19, 0x1f ;  /* 0x0000001f13137836 */ /* 0x000fca0000000000 */
[----:B-1----:R-:W-:-:S13]  /*2a950*/  ISETP.GE.AND P6, PT, R19, R2, PT ;  /* 0x000000021300720c */ /* 0x002fda0003fc6270 */
[----:B------:R-:W-:Y:S05]  /*2a960*/  @P6 BRA `(.L_x_753) ;  /* 0x0000000400b86947 */ /* 0x000fea0003800000 */
[----:B0-----:R-:W0:Y:S01]  /*2a970*/  S2R R3, SR_TID.X ;  /* 0x0000000000037919 */ /* 0x001e220000002100 */
[----:B------:R-:W-:Y:S01]  /*2a980*/  IMAD.MOV.U32 R7, RZ, RZ, RZ ;  /* 0x000000ffff077224 */ /* 0x000fe200078e00ff */
[----:B0-----:R-:W-:-:S05]  /*2a990*/  LOP3.LUT R3, R3, 0x1f, RZ, 0xc0, !PT ;  /* 0x0000001f03037812 */ /* 0x001fca00078ec0ff */
[----:B------:R-:W-:-:S05]  /*2a9a0*/  IMAD.IADD R9, R19, 0x1, R3 ;  /* 0x0000000113097824 */ /* 0x000fca00078e0203 */
[----:B------:R-:W-:-:S13]  /*2a9b0*/  ISETP.GE.OR P6, PT, R9, R2, !P0 ;  /* 0x000000020900720c */ /* 0x000fda00047c6670 */
[----:B------:R-:W0:Y:S08]  /*2a9c0*/  @!P6 LDC.64 R2, c[0x0][0xc80] ;  /* 0x00032000ff02eb82 */ /* 0x000e300000000a00 */
[----:B------:R-:W1:Y:S01]  /*2a9d0*/  @!P6 LDC.64 R4, c[0x0][0xc78] ;  /* 0x00031e00ff04eb82 */ /* 0x000e620000000a00 */
[----:B0-----:R-:W-:-:S05]  /*2a9e0*/  @!P6 IMAD.WIDE R2, R9, 0x4, R2 ;  /* 0x000000040902e825 */ /* 0x001fca00078e0202 */
[----:B------:R1:W2:Y:S02]  /*2a9f0*/  @!P6 LDG.E R7, desc[UR50][R2.64] ;  /* 0x000000320207e981 */ /* 0x0002a4000c1e1900 */
[----:B-1----:R-:W-:Y:S01]  /*2aa00*/  @!P6 IMAD.WIDE R2, R9, 0x4, R4 ;  /* 0x000000040902e825 */ /* 0x002fe200078e0204 */
[----:B------:R-:W-:-:S06]  /*2aa10*/  MOV R4, RZ ;  /* 0x000000ff00047202 */ /* 0x000fcc0000000f00 */
[----:B------:R-:W2:Y:S01]  /*2aa20*/  @!P6 LDG.E R4, desc[UR50][R2.64] ;  /* 0x000000320204e981 */ /* 0x000ea2000c1e1900 */
[----:B------:R-:W-:Y:S01]  /*2aa30*/  UMOV UR4, 0xffffffff ;  /* 0xffffffff00047882 */ /* 0x000fe20000000000 */
[----:B--2---:R-:W-:Y:S02]  /*2aa40*/  IMAD R13, R4, R7, RZ ;  /* 0x00000007040d7224 */ /* 0x004fe400078e02ff */
[----:B------:R-:W-:Y:S05]  /*2aa50*/  BRA.DIV UR4, `(.L_x_754) ;  /* 0x0000006e04e07947 */ /* 0x000fea000b800000 */
        /* <DEDUP_REMOVED lines=15> */
[----:B------:R0:W1:Y:S02]  /*2ab50*/  SHFL.IDX PT, R14, R3, 0x1f, 0x1f ;  /* 0x03e01f00030e7f89 */ /* 0x00006400000e0000 */
.L_x_1019:
[----:B------:R-:W-:Y:S02]  /*2ab60*/  ULDC UR4, c[0x0][0xc38] ;  /* 0x00030e0000047ab9 */ /* 0x000fe40000000800 */
[----:B------:R-:W-:-:S04]  /*2ab70*/  IMAD.U32 R2, RZ, RZ, UR4 ;  /* 0x00000004ff027e24 */ /* 0x000fc8000f8e00ff */
[----:B-1----:R-:W-:-:S04]  /*2ab80*/  IMAD R5, R14, R2, RZ ;  /* 0x000000020e057224 */ /* 0x002fc800078e02ff */
[----:B------:R-:W-:-:S05]  /*2ab90*/  IMAD.IADD R6, R5, 0x1, R6 ;  /* 0x0000000105067824 */ /* 0x000fca00078e0206 */
[----:B------:R-:W-:-:S13]  /*2aba0*/  ISETP.GT.AND P6, PT, R6, R0, PT ;  /* 0x000000000600720c */ /* 0x000fda0003fc4270 */
[----:B------:R-:W-:Y:S05]  /*2abb0*/  @!P6 BRA `(.L_x_755) ;  /* 0xfffffffc005ce947 */ /* 0x000fea000383ffff */
.L_x_752:
[----:B------:R-:W-:Y:S01]  /*2abc0*/  IMAD.IADD R6, R6, 0x1, -R5 ;  /* 0x0000000106067824 */ /* 0x000fe200078e0a05 */
[----:B------:R-:W-:-:S03]  /*2abd0*/  UMOV UR4, 0xffffffff ;  /* 0xffffffff00047882 */ /* 0x000fc60000000000 */
[----:B------:R-:W-:-:S05]  /*2abe0*/  IMAD R5, R3, R2, R6 ;  /* 0x0000000203057224 */ /* 0x000fca00078e0206 */
[----:B------:R-:W-:Y:S01]  /*2abf0*/  ISETP.GT.AND P6, PT, R5, R0, PT ;  /* 0x000000000500720c */ /* 0x000fe20003fc4270 */
[----:B------:R-:W-:-:S12]  /*2ac00*/  BRA.DIV UR4, `(.L_x_756) ;  /* 0x00000072042c7947 */ /* 0x000fd8000b800000 */
[----:B------:R-:W-:-:S04]  /*2ac10*/  VOTE.ANY R8, PT, !P6 ;  /* 0x0000000000087806 */ /* 0x000fc800070e0100 */
[----:B------:R-:W1:Y:S02]  /*2ac20*/  POPC R5, R8 ;  /* 0x0000000800057309 */ /* 0x000e640000000000 */
[----:B-1----:R1:W2:Y:S04]  /*2ac30*/  SHFL.IDX PT, R7, R7, R5, 0x1f ;  /* 0x00001f0507077589 */ /* 0x0022a800000e0000 */
[----:B------:R1:W3:Y:S02]  /*2ac40*/  SHFL.IDX PT, R4, R4, R5, 0x1f ;  /* 0x00001f0504047589 */ /* 0x0002e400000e0000 */
.L_x_1024:
[----:B------:R-:W-:-:S13]  /*2ac50*/  ISETP.NE.AND P0, PT, R8, RZ, PT ;  /* 0x000000ff0800720c */ /* 0x000fda0003f05270 */
[----:B------:R-:W-:Y:S05]  /*2ac60*/  @!P0 BRA `(.L_x_757) ;  /* 0x0000000000108947 */ /* 0x000fea0003800000 */
[----:B------:R-:W-:Y:S01]  /*2ac70*/  UMOV UR4, 0xffffffff ;  /* 0xffffffff00047882 */ /* 0x000fe20000000000 */
[----:B------:R-:W-:Y:S02]  /*2ac80*/  VIADD R12, R5, 0xffffffff ;  /* 0xffffffff050c7836 */ /* 0x000fe40000000000 */
[----:B------:R-:W-:Y:S05]  /*2ac90*/  BRA.DIV UR4, `(.L_x_758) ;  /* 0x0000007204647947 */ /* 0x000fea000b800000 */
[----:B------:R4:W0:Y:S02]  /*2aca0*/  SHFL.IDX PT, R16, R3, R12, 0x1f ;  /* 0x00001f0c03107589 */ /* 0x00082400000e0000 */
.L_x_757:
[-C--:B--2---:R-:W-:Y:S01]  /*2acb0*/  IABS R8, R7.reuse ;  /* 0x0000000700087213 */ /* 0x084fe20000000000 */
[----:B0-----:R-:W-:Y:S01]  /*2acc0*/  IMAD R16, R16, R2, R6 ;  /* 0x0000000210107224 */ /* 0x001fe200078e0206 */
[----:B------:R-:W-:Y:S01]  /*2acd0*/  IABS R6, R7 ;  /* 0x0000000700067213 */ /* 0x000fe20000000000 */
[----:B------:R-:W-:Y:S01]  /*2ace0*/  IMAD.MOV.U32 R2, RZ, RZ, RZ ;  /* 0x000000ffff027224 */ /* 0x000fe200078e00ff */
[----:B------:R-:W0:Y:S01]  /*2acf0*/  I2F.RP R9, R8 ;  /* 0x0000000800097306 */ /* 0x000e220000209400 */
[----:B------:R-:W-:Y:S02]  /*2ad00*/  IMAD.IADD R0, R0, 0x1, -R16 ;  /* 0x0000000100007824 */ /* 0x000fe400078e0a10 */
[----:B------:R-:W-:Y:S02]  /*2ad10*/  IMAD.MOV R6, RZ, RZ, -R6 ;  /* 0x000000ffff067224 */ /* 0x000fe400078e0a06 */
[----:B------:R-:W-:-:S03]  /*2ad20*/  IMAD.IADD R19, R5, 0x1, R19 ;  /* 0x0000000105137824 */ /* 0x000fc600078e0213 */
[----:B0-----:R-:W4:Y:S02]  /*2ad30*/  MUFU.RCP R9, R9 ;  /* 0x0000000900097308 */ /* 0x001f240000001000 */
[----:B----4-:R-:W-:-:S06]  /*2ad40*/  IADD3 R3, R9, 0xffffffe, RZ ;  /* 0x0ffffffe09037810 */ /* 0x010fcc0007ffe0ff */
[----:B------:R-:W0:Y:S02]  /*2ad50*/  F2I.FTZ.U32.TRUNC.NTZ R3, R3 ;  /* 0x0000000300037305 */ /* 0x000e24000021f000 */
[----:B0-----:R-:W-:-:S04]  /*2ad60*/  IMAD.MOV R11, RZ, RZ, -R3 ;  /* 0x000000ffff0b7224 */ /* 0x001fc800078e0a03 */
[----:B------:R-:W-:-:S04]  /*2ad70*/  IMAD R11, R11, R8, RZ ;  /* 0x000000080b0b7224 */ /* 0x000fc800078e02ff */
[----:B------:R-:W-:Y:S01]  /*2ad80*/  IMAD.HI.U32 R2, R3, R11, R2 ;  /* 0x0000000b03027227 */ /* 0x000fe200078e0002 */
[----:B------:R-:W-:-:S05]  /*2ad90*/  IABS R3, R0 ;  /* 0x0000000000037213 */ /* 0x000fca0000000000 */
[----:B------:R-:W-:-:S04]  /*2ada0*/  IMAD.HI.U32 R9, R2, R3, RZ ;  /* 0x0000000302097227 */ /* 0x000fc800078e00ff */
[----:B------:R-:W-:Y:S01]  /*2adb0*/  IMAD R3, R9, R6, R3 ;  /* 0x0000000609037224 */ /* 0x000fe200078e0203 */
[----:B---3--:R-:W-:Y:S01]  /*2adc0*/  IABS R6, R4 ;  /* 0x0000000400067213 */ /* 0x008fe20000000000 */
[----:B------:R-:W-:-:S03]  /*2add0*/  IMAD.MOV.U32 R2, RZ, RZ, RZ ;  /* 0x000000ffff027224 */ /* 0x000fc600078e00ff */
[----:B------:R-:W-:-:S13]  /*2ade0*/  ISETP.GT.U32.AND P1, PT, R8, R3, PT ;  /* 0x000000030800720c */ /* 0x000fda0003f24070 */
[-C--:B------:R-:W-:Y:S01]  /*2adf0*/  @!P1 IADD3 R3, R3, -R8.reuse, RZ ;  /* 0x8000000803039210 */ /* 0x080fe20007ffe0ff */
[----:B------:R-:W-:Y:S01]  /*2ae00*/  @!P1 VIADD R9, R9, 0x1 ;  /* 0x0000000109099836 */ /* 0x000fe20000000000 */
[----:B------:R-:W-:Y:S02]  /*2ae10*/  ISETP.NE.AND P1, PT, R7, RZ, PT ;  /* 0x000000ff0700720c */ /* 0x000fe40003f25270 */
[----:B------:R-:W-:Y:S02]  /*2ae20*/  ISETP.GE.U32.AND P0, PT, R3, R8, PT ;  /* 0x000000080300720c */ /* 0x000fe40003f06070 */
[----:B------:R-:W0:Y:S11]  /*2ae30*/  I2F.RP R8, R6 ;  /* 0x0000000600087306 */ /* 0x000e360000209400 */
[----:B------:R-:W-:Y:S01]  /*2ae40*/  @P0 IADD3 R9, R9, 0x1, RZ ;  /* 0x0000000109090810 */ /* 0x000fe20007ffe0ff */
        /* <DEDUP_REMOVED lines=8> */
[----:B------:R-:W-:-:S04]  /*2aed0*/  LOP3.LUT R3, R0, R7, RZ, 0x3c, !PT ;  /* 0x0000000700037212 */ /* 0x000fc800078e3cff */
[----:B------:R-:W-:-:S13]  /*2aee0*/  ISETP.GE.AND P2, PT, R3, RZ, PT ;  /* 0x000000ff0300720c */ /* 0x000fda0003f46270 */
[----:B------:R-:W-:Y:S01]  /*2aef0*/  @!P2 IMAD.MOV R9, RZ, RZ, -R9 ;  /* 0x000000ffff09a224 */ /* 0x000fe200078e0a09 */
[----:B------:R-:W-:-:S04]  /*2af00*/  @!P1 LOP3.LUT R9, RZ, R7, RZ, 0x33, !PT ;  /* 0x00000007ff099212 */ /* 0x000fc800078e33ff */
[-C--:B------:R-:W-:Y:S01]  /*2af10*/  IABS R3, R9.reuse ;  /* 0x0000000900037213 */ /* 0x080fe20000000000 */
[----:B------:R-:W-:-:S04]  /*2af20*/  IMAD R7, R7, R9, RZ ;  /* 0x0000000907077224 */ /* 0x000fc800078e02ff */
[----:B------:R-:W-:Y:S01]  /*2af30*/  IMAD.HI.U32 R2, R2, R3, RZ ;  /* 0x0000000302027227 */ /* 0x000fe200078e00ff */
[----:B------:R-:W-:-:S03]  /*2af40*/  IADD3 R17, R0, -R7, RZ ;  /* 0x8000000700117210 */ /* 0x000fc60007ffe0ff */
        /* <DEDUP_REMOVED lines=8> */
[----:B------:R-:W-:-:S06]  /*2afd0*/  @P0 IADD3 R2, R2, 0x1, RZ ;  /* 0x0000000102020810 */ /* 0x000fcc0007ffe0ff */
[----:B------:R-:W-:Y:S01]  /*2afe0*/  @!P2 IMAD.MOV R2, RZ, RZ, -R2 ;  /* 0x000000ffff02a224 */ /* 0x000fe200078e0a02 */
[----:B------:R-:W-:-:S05]  /*2aff0*/  @!P1 LOP3.LUT R2, RZ, R4, RZ, 0x33, !PT ;  /* 0x00000004ff029212 */ /* 0x000fca00078e33ff */
[--C-:B------:R-:W-:Y:S02]  /*2b000*/  IMAD.MOV R3, RZ, RZ, -R2.reuse ;  /* 0x000000ffff037224 */ /* 0x100fe400078e0a02 */
[C---:B------:R-:W-:Y:S02]  /*2b010*/  IMAD R2, R4.reuse, 0x1000000, R2 ;  /* 0x0100000004027824 */ /* 0x040fe400078e0202 */
[----:B------:R-:W-:-:S04]  /*2b020*/  IMAD R9, R4, R3, R9 ;  /* 0x0000000304097224 */ /* 0x000fc800078e0209 */
[----:B------:R-:W-:Y:S01]  /*2b030*/  IMAD R18, R9, 0x10000, R2 ;  /* 0x0001000009127824 */ /* 0x000fe200078e0202 */
[----:B------:R-:W-:Y:S06]  /*2b040*/  BRA `(.L_x_759) ;  /* 0x00000000001c7947 */ /* 0x000fec0003800000 */
.L_x_753:
[----:B------:R-:W-:Y:S01]  /*2b050*/  UMOV UR4, URZ ;  /* 0x0000003f00047c82 */ /* 0x000fe20008000000 */
[----:B------:R-:W-:Y:S01]  /*2b060*/  UMOV UR5, URZ ;  /* 0x0000003f00057c82 */ /* 0x000fe20008000000 */
[----:B------:R-:W-:Y:S01]  /*2b070*/  ULDC UR6, c[0x0][0xc3c] ;  /* 0x00030f0000067ab9 */ /* 0x000fe20000000800 */
[----:B------:R-:W-:Y:S01]  /*2b080*/  IMAD.MOV.U32 R16, RZ, RZ, R0 ;  /* 0x000000ffff107224 */ /* 0x000fe200078e0000 */
[----:B------:R-:W-:Y:S01]  /*2b090*/  MOV R19, UR6 ;  /* 0x0000000600137c02 */ /* 0x000fe20008000f00 */
[----:B------:R-:W-:Y:S02]  /*2b0a0*/  IMAD.U32 R17, RZ, RZ, UR4 ;  /* 0x00000004ff117e24 */ /* 0x000fe4000f8e00ff */
[----:B------:R-:W-:-:S07]  /*2b0b0*/  IMAD.U32 R18, RZ, RZ, UR5 ;  /* 0x00000005ff127e24 */ /* 0x000fce000f8e00ff */
.L_x_759:
[----:B------:R2:W3:Y:S01]  /*2b0c0*/  LDL R2, [R1+0x10] ;  /* 0x0000100001027983 */ /* 0x0004e20000100800 */
[----:B------:R-:W4:Y:S01]  /*2b0d0*/  S2R R0, SR_TID.X ;  /* 0x0000000000007919 */ /* 0x000f220000002100 */
[----:B------:R-:W-:Y:S05]  /*2b0e0*/  WARPSYNC.ALL ;  /* 0x0000000000007948 */ /* 0x000fea0003800000 */
[----:B----4-:R-:W-:Y:S01]  /*2b0f0*/  LOP3.LUT R0, R0, 0x1f, RZ, 0xc0, !PT ;  /* 0x0000001f00007812 */ /* 0x010fe200078ec0ff */
[----:B------:R-:W-:Y:S03]  /*2b100*/  BAR.SYNC.DEFER_BLOCKING 0x4, 0x180 ;  /* 0x0106000000007b1d */ /* 0x000fe60000010000 */
[----:B------:R-:W-:-:S13]  /*2b110*/  ISETP.NE.AND P0, PT, R0, RZ, PT ;  /* 0x000000ff0000720c */ /* 0x000fda0003f05270 */
[----:B------:R-:W-:Y:S01]  /*2b120*/  @!P0 MOV R0, 0x400 ;  /* 0x0000040000008802 */ /* 0x000fe20000000f00 */
[----:B---3--:R-:W3:Y:S03]  /*2b130*/  @!P0 S2R R2, SR_CgaCtaId ;  /* 0x0000000000028919 */ /* 0x008ee60000008800 */
[----:B---3--:R-:W-:Y:S01]  /*2b140*/  @!P0 LEA R22, R2, R0, 0x18 ;  /* 0x0000000002168211 */ /* 0x008fe200078ec0ff */
[----:B------:R2:W-:Y:S04]  /*2b150*/  @!P0 STL [R1+0x10], R2 ;  /* 0x0000100201008387 */ /* 0x0005e80000100800 */
[----:B------:R2:W-:Y:S01]  /*2b160*/  @!P0 STS.128 [R22+0x298d0], R16 ;  /* 0x0298d01016008388 */ /* 0x0005e20000000c00 */
[----:B------:R-:W-:Y:S06]  /*2b170*/  BAR.ARV 0x5, 0x180 ;  /* 0x0146000000007b1d */ /* 0x000fec0000002000 */
.L_x_750:
[----:B------:R-:W-:Y:S02]  /*2b180*/  ULDC UR4, c[0x0][0xc3c] ;  /* 0x00030f0000047ab9 */ /* 0x000fe40000000800 */
[----:B----4-:R-:W-:-:S13]  /*2b190*/  ISETP.GE.AND P0, PT, R19, UR4, PT ;  /* 0x0000000413007c0c */ /* 0x010fda000bf06270 */
[----:B------:R-:W-:Y:S05]  /*2b1a0*/  @!P0 BRA `(.L_x_760) ;  /* 0xffffff9000348947 */ /* 0x000fea000383ffff */
[----:B------:R-:W-:Y:S05]  /*2b1b0*/  BSYNC B7 ;  /* 0x0000000000077941 */ /* 0x000fea0003800000 */
.L_x_642:
[----:B--23--:R-:W2:Y:S01]  /*2b1c0*/  LDL.LU R0, [R1+0x38] ;  /* 0x0000380001007983 */ /* 0x00cea20000300800 */
[----:B------:R-:W-:Y:S01]  /*2b1d0*/  BSSY B0, `(.L_x_761) ;  /* 0x000000b000007945 */ /* 0x000fe20003800000 */
[----:B-1----:R-:W1:Y:S01]  /*2b1e0*/  S2R R5, SR_CgaCtaId ;  /* 0x0000000000057919 */ /* 0x002e620000008800 */
[----:B--2---:R-:W-:-:S05]  /*2b1f0*/  VIADD R0, R0, 0x1 ;  /* 0x0000000100007836 */ /* 0x004fca0000000000 */
[----:B0-----:R-:W-:-:S04]  /*2b200*/  LEA.HI R2, R0, R0, RZ, 0x1 ;  /* 0x0000000000027211 */ /* 0x001fc800078f08ff */
[----:B------:R-:W-:Y:S02]  /*2b210*/  LOP3.LUT R3, R2, 0xfffffffe, RZ, 0xc0, !PT ;  /* 0xfffffffe02037812 */ /* 0x000fe400078ec0ff */
[----:B------:R-:W-:-:S03]  /*2b220*/  MOV R2, 0x400 ;  /* 0x0000040000027802 */ /* 0x000fc60000000f00 */
[----:B------:R-:W-:Y:S01]  /*2b230*/  IMAD.IADD R0, R0, 0x1, -R3 ;  /* 0x0000000100007824 */ /* 0x000fe200078e0a03 */
[----:B-1----:R-:W-:-:S04]  /*2b240*/  LEA R4, R5, R2, 0x18 ;  /* 0x0000000205047211 */ /* 0x002fc800078ec0ff */
[----:B------:R-:W-:-:S04]  /*2b250*/  SHF.L.U32 R0, R0, 0x1f, RZ ;  /* 0x0000001f00007819 */ /* 0x000fc800000006ff */
[----:B------:R-:W0:Y:S02]  /*2b260*/  SYNCS.PHASECHK.TRANS64.TRYWAIT P0, [R4+URZ+0x29820], R0 ;  /* 0x02982000040075a7 */ /* 0x000e24000800017f */
[----:B0-----:R-:W-:Y:S05]  /*2b270*/  @!P0 BRA `(.L_x_762) ;  /* 0x0000006c00148947 */ /* 0x001fea0003800000 */
.L_x_1027:
[----:B------:R-:W-:Y:S05]  /*2b280*/  BSYNC B0 ;  /* 0x0000000000007941 */ /* 0x000fea0003800000 */
.L_x_761:
[----:B------:R-:W-:-:S03]  /*2b290*/  UMOV UR4, 0xffffffff ;  /* 0xffffffff00047882 */ /* 0x000fc60000000000 */
[----:B------:R-:W-:Y:S05]  /*2b2a0*/  BRA.DIV UR4, `(.L_x_763) ;  /* 0x0000006e041c7947 */ /* 0x000fea000b800000 */
[----:B0-----:R-:W0:Y:S02]  /*2b2b0*/  S2R R0, SR_TID.X ;  /* 0x0000000000007919 */ /* 0x001e240000002100 */
[----:B0-----:R-:W-:-:S04]  /*2b2c0*/  SHF.R.U32.HI R0, RZ, 0x5, R0 ;  /* 0x00000005ff007819 */ /* 0x001fc80000011600 */
[----:B------:R-:W-:-:S05]  /*2b2d0*/  LOP3.LUT R0, R0, 0x3, RZ, 0xc0, !PT ;  /* 0x0000000300007812 */ /* 0x000fca00078ec0ff */
[----:B------:R0:W1:Y:S02]  /*2b2e0*/  SHFL.IDX PT, R14, R0, RZ, 0x1f ;  /* 0x00001fff000e7589 */ /* 0x00006400000e0000 */
.L_x_1030:
[----:B-1----:R-:W-:-:S13]  /*2b2f0*/  ISETP.NE.AND P0, PT, R14, RZ, PT ;  /* 0x000000ff0e00720c */ /* 0x002fda0003f05270 */
[----:B------:R-:W-:Y:S05]  /*2b300*/  @P0 BRA `(.L_x_423) ;  /* 0x0000000000a80947 */ /* 0x000fea0003800000 */
[----:B------:R-:W-:-:S03]  /*2b310*/  UMOV UR4, 0xffffffff ;  /* 0xffffffff00047882 */ /* 0x000fc60000000000 */
[----:B------:R-:W-:Y:S05]  /*2b320*/  BRA.DIV UR4, `(.L_x_764) ;  /* 0x0000006e04307947 */ /* 0x000fea000b800000 */
[----:B------:R-:W-:-:S13]  /*2b330*/  ELECT P6, URZ, PT ;  /* 0x00000000003f782f */ /* 0x000fda00038c0000 */
.L_x_1033:
[----:B------:R-:W-:Y:S05]  /*2b340*/  @!P6 BRA `(.L_x_423) ;  /* 0x000000000098e947 */ /* 0x000fea0003800000 */
[----:B------:R-:W-:-:S06]  /*2b350*/  ULOP3.LUT UR4, UR36, 0x2, URZ, 0xfc, !UPT ;  /* 0x0000000224047892 */ /* 0x000fcc000f8efc3f */
[----:B0-----:R-:W-:-:S05]  /*2b360*/  IMAD.U32 R0, RZ, RZ, UR4 ;  /* 0x00000004ff007e24 */ /* 0x001fca000f8e00ff */
[----:B------:R-:W-:-:S13]  /*2b370*/  ISETP.NE.AND P0, PT, R0, 0x3, PT ;  /* 0x000000030000780c */ /* 0x000fda0003f05270 */
[----:B------:R-:W-:Y:S05]  /*2b380*/  @!P0 BRA `(.L_x_765) ;  /* 0x0000000000048947 */ /* 0x000fea0003800000 */
[----:B------:R-:W-:Y:S01]  /*2b390*/  BPT.TRAP 0x1 ;  /* 0x000000040000795c */ /* 0x000fe20000300000 */
.L_x_765:
[C---:B------:R-:W-:Y:S01]  /*2b3a0*/  IMAD R5, R23.reuse, 0x8, R4 ;  /* 0x0000000817057824 */ /* 0x040fe200078e0204 */
[----:B------:R-:W-:Y:S02]  /*2b3b0*/  SHF.L.U32 R0, R34, 0x1f, RZ ;  /* 0x0000001f22007819 */ /* 0x000fe400000006ff */
[----:B------:R-:W-:Y:S02]  /*2b3c0*/  IADD3 R23, R23, 0x1, RZ ;  /* 0x0000000117177810 */ /* 0x000fe40007ffe0ff */
[----:B------:R-:W0:Y:S02]  /*2b3d0*/  SYNCS.PHASECHK.TRANS64.TRYWAIT P1, [R5+URZ+0x29840], R0 ;  /* 0x02984000050075a7 */ /* 0x000e24000802017f */
[----:B------:R-:W-:-:S04]  /*2b3e0*/  ISETP.NE.AND P2, PT, R23, 0x2, PT ;  /* 0x000000021700780c */ /* 0x000fc80003f45270 */
[----:B------:R-:W-:Y:S01]  /*2b3f0*/  SEL R3, RZ, 0x1, P2 ;  /* 0x00000001ff037807 */ /* 0x000fe20001000000 */
[----:B0-----:R-:W-:Y:S08]  /*2b400*/  @!P1 BRA `(.L_x_766) ;  /* 0x0000006c00189947 */ /* 0x001ff00003800000 */
.L_x_1034:
[----:B------:R-:W-:Y:S02]  /*2b410*/  SEL R23, R23, RZ, P2 ;  /* 0x000000ff17177207 */ /* 0x000fe40001000000 */
[----:B------:R-:W-:Y:S01]  /*2b420*/  LOP3.LUT R2, R34, R3, RZ, 0x3c, !PT ;  /* 0x0000000322027212 */ /* 0x000fe200078e3cff */
[----:B------:R-:W-:Y:S06]  /*2b430*/  @!P0 BRA `(.L_x_767) ;  /* 0x0000000000048947 */ /* 0x000fec0003800000 */
[----:B------:R-:W-:Y:S01]  /*2b440*/  BPT.TRAP 0x1 ;  /* 0x000000040000795c */ /* 0x000fe20000300000 */
.L_x_767:
[----:B------:R-:W-:Y:S01]  /*2b450*/  IMAD R23, R23, 0x8, R4 ;  /* 0x0000000817177824 */ /* 0x000fe200078e0204 */
[----:B------:R-:W-:-:S04]  /*2b460*/  SHF.L.U32 R2, R2, 0x1f, RZ ;  /* 0x0000001f02027819 */ /* 0x000fc800000006ff */
[----:B------:R-:W1:Y:S02]  /*2b470*/  SYNCS.PHASECHK.TRANS64.TRYWAIT P1, [R23+URZ+0x29840], R2 ;  /* 0x02984002170075a7 */ /* 0x000e64000802017f */
[----:B-1----:R-:W-:Y:S05]  /*2b480*/  @!P1 BRA `(.L_x_768) ;  /* 0x0000006c000c9947 */ /* 0x002fea0003800000 */
.L_x_1035:
[----:B------:R-:W-:Y:S05]  /*2b490*/  @!P0 BRA `(.L_x_769) ;  /* 0x0000000000048947 */ /* 0x000fea0003800000 */
[----:B------:R-:W-:Y:S01]  /*2b4a0*/  BPT.TRAP 0x1 ;  /* 0x000000040000795c */ /* 0x000fe20000300000 */
.L_x_769:
[----:B------:R-:W2:Y:S02]  /*2b4b0*/  SYNCS.PHASECHK.TRANS64.TRYWAIT P1, [R5+URZ+0x29860], R0 ;  /* 0x02986000050075a7 */ /* 0x000ea4000802017f */
[----:B--2---:R-:W-:Y:S05]  /*2b4c0*/  @!P1 BRA `(.L_x_770) ;  /* 0x0000006c00109947 */ /* 0x004fea0003800000 */
.L_x_1036:
[----:B------:R-:W-:Y:S05]  /*2b4d0*/  @!P0 BRA `(.L_x_771) ;  /* 0x0000000000048947 */ /* 0x000fea0003800000 */
[----:B------:R-:W-:Y:S01]  /*2b4e0*/  BPT.TRAP 0x1 ;  /* 0x000000040000795c */ /* 0x000fe20000300000 */
.L_x_771:
[----:B------:R-:W3:Y:S02]  /*2b4f0*/  SYNCS.PHASECHK.TRANS64.TRYWAIT P1, [R23+URZ+0x29860], R2 ;  /* 0x02986002170075a7 */ /* 0x000ee4000802017f */
[----:B---3--:R-:W-:Y:S05]  /*2b500*/  @!P1 BRA `(.L_x_772) ;  /* 0x0000006c00149947 */ /* 0x008fea0003800000 */
.L_x_1037:
[----:B------:R-:W-:Y:S05]  /*2b510*/  @!P0 BRA `(.L_x_773) ;  /* 0x0000000000048947 */ /* 0x000fea0003800000 */
[----:B------:R-:W-:Y:S01]  /*2b520*/  BPT.TRAP 0x1 ;  /* 0x000000040000795c */ /* 0x000fe20000300000 */
.L_x_773:
[----:B------:R-:W4:Y:S02]  /*2b530*/  SYNCS.PHASECHK.TRANS64.TRYWAIT P1, [R5+URZ+0x29880], R0 ;  /* 0x02988000050075a7 */ /* 0x000f24000802017f */
[----:B----4-:R-:W-:Y:S05]  /*2b540*/  @!P1 BRA `(.L_x_774) ;  /* 0x0000006c00189947 */ /* 0x010fea0003800000 */
.L_x_1038:
[----:B------:R-:W-:Y:S05]  /*2b550*/  @!P0 BRA `(.L_x_775) ;  /* 0x0000000000048947 */ /* 0x000fea0003800000 */
[----:B------:R-:W-:Y:S01]  /*2b560*/  BPT.TRAP 0x1 ;  /* 0x000000040000795c */ /* 0x000fe20000300000 */
.L_x_775:
[----:B------:R0:W0:Y:S02]  /*2b570*/  SYNCS.PHASECHK.TRANS64.TRYWAIT P0, [R23+URZ+0x29880], R2 ;  /* 0x02988002170075a7 */ /* 0x000024000800017f */
[----:B0-----:R-:W-:Y:S05]  /*2b580*/  @!P0 NANOSLEEP.SYNCS 0x989680 ;  /* 0x009896800000895d */ /* 0x001fea0003900000 */
[----:B------:R-:W0:Y:S02]  /*2b590*/  @!P0 SYNCS.PHASECHK.TRANS64 P0, [R23+URZ+0x29880], R2 ;  /* 0x02988002170085a7 */ /* 0x000e24000800007f */
[----:B0-----:R-:W-:Y:S05]  /*2b5a0*/  @!P0 BRA `(.L_x_775) ;  /* 0xfffffffc00f08947 */ /* 0x001fea000383ffff */
.L_x_423:
[----:B------:R-:W-:Y:S05]  /*2b5b0*/  BSYNC B8 ;  /* 0x0000000000087941 */ /* 0x000fea0003800000 */
.L_x_420:
[----:B------:R-:W-:Y:S05]  /*2b5c0*/  EXIT ;  /* 0x000000000000794d */ /* 0x000fea0003800000 */
.L_x_443:
[----:B-1----:R1:W2:Y:S02]  /*2b5d0*/  SYNCS.PHASECHK.TRANS64.TRYWAIT P5, [R91+URZ+0x29890], R92 ;  /* 0x0298905c5b0075a7 */ /* 0x0022a400080a017f */
[----:B--2---:R-:W-:Y:S05]  /*2b5e0*/  @!P5 NANOSLEEP.SYNCS 0x989680 ;  /* 0x009896800000d95d */ /* 0x004fea0003900000 */
[----:B------:R-:W2:Y:S02]  /*2b5f0*/  @!P5 SYNCS.PHASECHK.TRANS64 P5, [R91+URZ+0x29890], R92 ;  /* 0x0298905c5b00d5a7 */ /* 0x000ea400080a007f */
[----:B--2---:R-:W-:Y:S05]  /*2b600*/  @!P5 BRA `(.L_x_443) ;  /* 0xfffffffc00f0d947 */ /* 0x004fea000383ffff */
[----:B------:R-:W-:Y:S05]  /*2b610*/  BRA `(.L_x_776) ;  /* 0xfffffd8000bc7947 */ /* 0x000fea000383ffff */
.L_x_444:
[----:B------:R-:W-:Y:S01]  /*2b620*/  BSSY B1, `(.L_x_777) ;  /* 0x0000008000017945 */ /* 0x000fe20003800000 */
[----:B0-----:R-:W-:Y:S01]  /*2b630*/  IMAD.MOV.U32 R13, RZ, RZ, R120 ;  /* 0x000000ffff0d7224 */ /* 0x001fe200078e0078 */
[----:B------:R-:W-:Y:S01]  /*2b640*/  MOV R15, 0xffffffff ;  /* 0xffffffff000f7802 */ /* 0x000fe20000000f00 */
[----:B------:R-:W-:Y:S02]  /*2b650*/  IMAD.MOV.U32 R12, RZ, RZ, RZ ;  /* 0x000000ffff0c7224 */ /* 0x000fe400078e00ff */
[----:B------:R-:W-:-:S07]  /*2b660*/  IMAD.MOV.U32 R11, RZ, RZ, 0x1e1f ;  /* 0x00001e1fff0b7424 */ /* 0x000fce00078e00ff */
[----:B-1----:R-:W-:Y:S05]  /*2b670*/  WARPSYNC.COLLECTIVE R15, `(.L_x_778) ;  /* 0x000000000f087348 */ /* 0x002fea0003c00000 */
[----:B------:R0:W2:Y:S02]  /*2b680*/  SHFL.IDX P6, R14, R13, R12, R11 ;  /* 0x0000000c0d0e7389 */ /* 0x0000a400000c000b */
[----:B012---:R-:W-:Y:S01]  /*2b690*/  ENDCOLLECTIVE ;  /* 0x000000000000791b */ /* 0x007fe20003800000 */
.L_x_778:
[----:B------:R-:W-:Y:S05]  /*2b6a0*/  BSYNC B1 ;  /* 0x0000000000017941 */ /* 0x000fea0003800000 */
.L_x_777:
[----:B------:R-:W-:Y:S01]  /*2b6b0*/  IMAD.MOV.U32 R13, RZ, RZ, R121 ;  /* 0x000000ffff0d7224 */ /* 0x000fe200078e0079 */
[----:B------:R-:W-:Y:S01]  /*2b6c0*/  MOV R15, 0xffffffff ;  /* 0xffffffff000f7802 */ /* 0x000fe20000000f00 */
[----:B------:R-:W-:Y:S02]  /*2b6d0*/  IMAD.MOV.U32 R12, RZ, RZ, RZ ;  /* 0x000000ffff0c7224 */ /* 0x000fe400078e00ff */
[----:B------:R-:W-:Y:S02]  /*2b6e0*/  IMAD.MOV.U32 R11, RZ, RZ, 0x1e1f ;  /* 0x00001e1fff0b7424 */ /* 0x000fe400078e00ff */
[----:B------:R-:W-:-:S07]  /*2b6f0*/  IMAD.MOV.U32 R151, RZ, RZ, R14 ;  /* 0x000000ffff977224 */ /* 0x000fce00078e000e */
[----:B------:R-:W-:Y:S05]  /*2b700*/  WARPSYNC.COLLECTIVE R15, `(.L_x_779) ;  /* 0x000000000f087348 */ /* 0x000fea0003c00000 */
[----:B------:R0:W1:Y:S02]  /*2b710*/  SHFL.IDX P6, R14, R13, R12, R11 ;  /* 0x0000000c0d0e7389 */ /* 0x00006400000c000b */
[----:B01----:R-:W-:Y:S01]  /*2b720*/  ENDCOLLECTIVE ;  /* 0x000000000000791b */ /* 0x003fe20003800000 */
.L_x_779:
[----:B------:R-:W-:Y:S01]  /*2b730*/  IMAD.MOV.U32 R11, RZ, RZ, R14 ;  /* 0x000000ffff0b7224 */ /* 0x000fe200078e000e */
[----:B------:R-:W-:Y:S06]  /*2b740*/  BRA `(.L_x_780) ;  /* 0xfffffd8000847947 */ /* 0x000fec000383ffff */
.L_x_469:
[----:B------:R-:W-:Y:S01]  /*2b750*/  BSSY B1, `(.L_x_781) ;  /* 0x0000008000017945 */ /* 0x000fe20003800000 */
[----:B0-----:R-:W-:Y:S01]  /*2b760*/  IMAD.MOV.U32 R13, RZ, RZ, R120 ;  /* 0x000000ffff0d7224 */ /* 0x001fe200078e0078 */
[----:B------:R-:W-:Y:S01]  /*2b770*/  MOV R15, 0xffffffff ;  /* 0xffffffff000f7802 */ /* 0x000fe20000000f00 */
[----:B------:R-:W-:Y:S02]  /*2b780*/  IMAD.MOV.U32 R12, RZ, RZ, 0x1 ;  /* 0x00000001ff0c7424 */ /* 0x000fe400078e00ff */
[----:B----4-:R-:W-:-:S07]  /*2b790*/  IMAD.MOV.U32 R11, RZ, RZ, 0x1e1f ;  /* 0x00001e1fff0b7424 */ /* 0x010fce00078e00ff */
[----:B-123--:R-:W-:Y:S05]  /*2b7a0*/  WARPSYNC.COLLECTIVE R15, `(.L_x_782) ;  /* 0x000000000f087348 */ /* 0x00efea0003c00000 */
[----:B------:R0:W4:Y:S02]  /*2b7b0*/  SHFL.IDX P6, R14, R13, R12, R11 ;  /* 0x0000000c0d0e7389 */ /* 0x00012400000c000b */
[----:B01234-:R-:W-:Y:S01]  /*2b7c0*/  ENDCOLLECTIVE ;  /* 0x000000000000791b */ /* 0x01ffe20003800000 */
.L_x_782:
[----:B------:R-:W-:Y:S05]  /*2b7d0*/  BSYNC B1 ;  /* 0x0000000000017941 */ /* 0x000fea0003800000 */
.L_x_781:
[----:B------:R-:W-:Y:S01]  /*2b7e0*/  IMAD.MOV.U32 R13, RZ, RZ, R121 ;  /* 0x000000ffff0d7224 */ /* 0x000fe200078e0079 */
[----:B------:R-:W-:Y:S01]  /*2b7f0*/  MOV R15, 0xffffffff ;  /* 0xffffffff000f7802 */ /* 0x000fe20000000f00 */
[----:B------:R-:W-:Y:S02]  /*2b800*/  IMAD.MOV.U32 R12, RZ, RZ, 0x1 ;  /* 0x00000001ff0c7424 */ /* 0x000fe400078e00ff */
[----:B------:R-:W-:Y:S02]  /*2b810*/  IMAD.MOV.U32 R11, RZ, RZ, 0x1e1f ;  /* 0x00001e1fff0b7424 */ /* 0x000fe400078e00ff */
[----:B------:R-:W-:-:S07]  /*2b820*/  IMAD.MOV.U32 R65, RZ, RZ, R14 ;  /* 0x000000ffff417224 */ /* 0x000fce00078e000e */
[----:B------:R-:W-:Y:S05]  /*2b830*/  WARPSYNC.COLLECTIVE R15, `(.L_x_783) ;  /* 0x000000000f087348 */ /* 0x000fea0003c00000 */
[----:B------:R0:W1:Y:S02]  /*2b840*/  SHFL.IDX P6, R14, R13, R12, R11 ;  /* 0x0000000c0d0e7389 */ /* 0x00006400000c000b */
[----:B01----:R-:W-:Y:S01]  /*2b850*/  ENDCOLLECTIVE ;  /* 0x000000000000791b */ /* 0x003fe20003800000 */
.L_x_783:
[----:B------:R-:W-:Y:S01]  /*2b860*/  IMAD.MOV.U32 R121, RZ, RZ, R14 ;  /* 0x000000ffff797224 */ /* 0x000fe200078e000e */
[----:B------:R-:W-:Y:S06]  /*2b870*/  BRA `(.L_x_784) ;  /* 0xfffffdac00487947 */ /* 0x000fec000383ffff */
.L_x_499:
[----:B--2---:R2:W3:Y:S02]  /*2b880*/  SYNCS.PHASECHK.TRANS64.TRYWAIT P5, [R91+URZ+0x29890], R92 ;  /* 0x0298905c5b0075a7 */ /* 0x0044e400080a017f */
[----:B---3--:R-:W-:Y:S05]  /*2b890*/  @!P5 NANOSLEEP.SYNCS 0x989680 ;  /* 0x009896800000d95d */ /* 0x008fea0003900000 */
[----:B------:R-:W3:Y:S02]  /*2b8a0*/  @!P5 SYNCS.PHASECHK.TRANS64 P5, [R91+URZ+0x29890], R92 ;  /* 0x0298905c5b00d5a7 */ /* 0x000ee400080a007f */
[----:B---3--:R-:W-:Y:S05]  /*2b8b0*/  @!P5 BRA `(.L_x_499) ;  /* 0xfffffffc00f0d947 */ /* 0x008fea000383ffff */
[----:B------:R-:W-:Y:S05]  /*2b8c0*/  BRA `(.L_x_785) ;  /* 0xfffffde000087947 */ /* 0x000fea000383ffff */
.L_x_500:
[----:B------:R-:W-:Y:S01]  /*2b8d0*/  BSSY B1, `(.L_x_786) ;  /* 0x0000008000017945 */ /* 0x000fe20003800000 */
[----:B0-----:R-:W-:Y:S01]  /*2b8e0*/  IMAD.MOV.U32 R13, RZ, RZ, R120 ;  /* 0x000000ffff0d7224 */ /* 0x001fe200078e0078 */
[----:B------:R-:W-:Y:S01]  /*2b8f0*/  MOV R15, 0xffffffff ;  /* 0xffffffff000f7802 */ /* 0x000fe20000000f00 */
[----:B------:R-:W-:Y:S02]  /*2b900*/  IMAD.MOV.U32 R12, RZ, RZ, RZ ;  /* 0x000000ffff0c7224 */ /* 0x000fe400078e00ff */
[----:B------:R-:W-:-:S07]  /*2b910*/  IMAD.MOV.U32 R11, RZ, RZ, 0x1e1f ;  /* 0x00001e1fff0b7424 */ /* 0x000fce00078e00ff */
[----:B--2---:R-:W-:Y:S05]  /*2b920*/  WARPSYNC.COLLECTIVE R15, `(.L_x_787) ;  /* 0x000000000f087348 */ /* 0x004fea0003c00000 */
[----:B------:R0:W1:Y:S02]  /*2b930*/  SHFL.IDX P6, R14, R13, R12, R11 ;  /* 0x0000000c0d0e7389 */ /* 0x00006400000c000b */
[----:B012---:R-:W-:Y:S01]  /*2b940*/  ENDCOLLECTIVE ;  /* 0x000000000000791b */ /* 0x007fe20003800000 */
.L_x_787:
[----:B------:R-:W-:Y:S05]  /*2b950*/  BSYNC B1 ;  /* 0x0000000000017941 */ /* 0x000fea0003800000 */
.L_x_786:
        /* <DEDUP_REMOVED lines=8> */
.L_x_788:
[----:B------:R-:W-:Y:S01]  /*2b9e0*/  IMAD.MOV.U32 R11, RZ, RZ, R14 ;  /* 0x000000ffff0b7224 */ /* 0x000fe200078e000e */
[----:B------:R-:W-:Y:S06]  /*2b9f0*/  BRA `(.L_x_789) ;  /* 0xfffffddc00d47947 */ /* 0x000fec000383ffff */
.L_x_513:
        /* <DEDUP_REMOVED lines=8> */
.L_x_791:
[----:B------:R-:W-:Y:S05]  /*2ba80*/  BSYNC B1 ;  /* 0x0000000000017941 */ /* 0x000fea0003800000 */
.L_x_790:
        /* <DEDUP_REMOVED lines=8> */
.L_x_792:
[----:B------:R-:W-:Y:S01]  /*2bb10*/  IMAD.MOV.U32 R44, RZ, RZ, R14 ;  /* 0x000000ffff2c7224 */ /* 0x000fe200078e000e */
[----:B------:R-:W-:Y:S06]  /*2bb20*/  BRA `(.L_x_793) ;  /* 0xfffffe0c00087947 */ /* 0x000fec000383ffff */
.L_x_526:
[----:B-1----:R1:W2:Y:S02]  /*2bb30*/  SYNCS.PHASECHK.TRANS64.TRYWAIT P2, [R91+URZ+0x29890], R92 ;  /* 0x0298905c5b0075a7 */ /* 0x0022a4000804017f */
[----:B--2---:R-:W-:Y:S05]  /*2bb40*/  @!P2 NANOSLEEP.SYNCS 0x989680 ;  /* 0x009896800000a95d */ /* 0x004fea0003900000 */
[----:B------:R-:W2:Y:S02]  /*2bb50*/  @!P2 SYNCS.PHASECHK.TRANS64 P2, [R91+URZ+0x29890], R92 ;  /* 0x0298905c5b00a5a7 */ /* 0x000ea4000804007f */
[----:B--2---:R-:W-:Y:S05]  /*2bb60*/  @!P2 BRA `(.L_x_526) ;  /* 0xfffffffc00f0a947 */ /* 0x004fea000383ffff */
[----:B------:R-:W-:Y:S05]  /*2bb70*/  BRA `(.L_x_794) ;  /* 0xfffffe3800a47947 */ /* 0x000fea000383ffff */
.L_x_527:
[----:B------:R-:W-:Y:S01]  /*2bb80*/  BSSY B1, `(.L_x_795) ;  /* 0x0000008000017945 */ /* 0x000fe20003800000 */
[----:B------:R-:W-:Y:S01]  /*2bb90*/  IMAD.MOV.U32 R13, RZ, RZ, R46 ;  /* 0x000000ffff0d7224 */ /* 0x000fe200078e002e */
[----:B------:R-:W-:Y:S01]  /*2bba0*/  MOV R15, 0xffffffff ;  /* 0xffffffff000f7802 */ /* 0x000fe20000000f00 */
[----:B------:R-:W-:Y:S02]  /*2bbb0*/  IMAD.MOV.U32 R12, RZ, RZ, RZ ;  /* 0x000000ffff0c7224 */ /* 0x000fe400078e00ff */
[----:B------:R-:W-:-:S07]  /*2bbc0*/  IMAD.MOV.U32 R11, RZ, RZ, 0x1e1f ;  /* 0x00001e1fff0b7424 */ /* 0x000fce00078e00ff */
[----:B-1----:R-:W-:Y:S05]  /*2bbd0*/  WARPSYNC.COLLECTIVE R15, `(.L_x_796) ;  /* 0x000000000f087348 */ /* 0x002fea0003c00000 */
[----:B------:R0:W2:Y:S02]  /*2bbe0*/  SHFL.IDX P6, R14, R13, R12, R11 ;  /* 0x0000000c0d0e7389 */ /* 0x0000a400000c000b */
[----:B012---:R-:W-:Y:S01]  /*2bbf0*/  ENDCOLLECTIVE ;  /* 0x000000000000791b */ /* 0x007fe20003800000 */
.L_x_796:
[----:B------:R-:W-:Y:S05]  /*2bc00*/  BSYNC B1 ;  /* 0x0000000000017941 */ /* 0x000fea0003800000 */
.L_x_795:
        /* <DEDUP_REMOVED lines=8> */
.L_x_797:
[----:B------:R-:W-:Y:S01]  /*2bc90*/  IMAD.MOV.U32 R47, RZ, RZ, R14 ;  /* 0x000000ffff2f7224 */ /* 0x000fe200078e000e */
[----:B------:R-:W-:Y:S06]  /*2bca0*/  BRA `(.L_x_798) ;  /* 0xfffffe3800c07947 */ /* 0x000fec000383ffff */
.L_x_530:
[----:B------:R-:W-:Y:S01]  /*2bcb0*/  BSSY B1, `(.L_x_799) ;  /* 0x0000008000017945 */ /* 0x000fe20003800000 */
[----:B----4-:R-:W-:Y:S01]  /*2bcc0*/  IMAD.MOV.U32 R13, RZ, RZ, R46 ;  /* 0x000000ffff0d7224 */ /* 0x010fe200078e002e */
[----:B------:R-:W-:Y:S01]  /*2bcd0*/  MOV R15, 0xffffffff ;  /* 0xffffffff000f7802 */ /* 0x000fe20000000f00 */
[----:B------:R-:W-:Y:S02]  /*2bce0*/  IMAD.MOV.U32 R12, RZ, RZ, 0x1 ;  /* 0x00000001ff0c7424 */ /* 0x000fe400078e00ff */
[----:B------:R-:W-:-:S07]  /*2bcf0*/  IMAD.MOV.U32 R11, RZ, RZ, 0x1e1f ;  /* 0x00001e1fff0b7424 */ /* 0x000fce00078e00ff */
[----:B0123--:R-:W-:Y:S05]  /*2bd00*/  WARPSYNC.COLLECTIVE R15, `(.L_x_800) ;  /* 0x000000000f087348 */ /* 0x00ffea0003c00000 */
[----:B------:R4:W0:Y:S02]  /*2bd10*/  SHFL.IDX P6, R14, R13, R12, R11 ;  /* 0x0000000c0d0e7389 */ /* 0x00082400000c000b */
[----:B01234-:R-:W-:Y:S01]  /*2bd20*/  ENDCOLLECTIVE ;  /* 0x000000000000791b */ /* 0x01ffe20003800000 */
.L_x_800:
[----:B------:R-:W-:Y:S05]  /*2bd30*/  BSYNC B1 ;  /* 0x0000000000017941 */ /* 0x000fea0003800000 */
.L_x_799:
        /* <DEDUP_REMOVED lines=8> */
.L_x_801:
[----:B------:R-:W-:Y:S01]  /*2bdc0*/  IMAD.MOV.U32 R47, RZ, RZ, R14 ;  /* 0x000000ffff2f7224 */ /* 0x000fe200078e000e */
[----:B------:R-:W-:Y:S06]  /*2bdd0*/  BRA `(.L_x_802) ;  /* 0xfffffe3c00147947 */ /* 0x000fec000383ffff */
.L_x_534:
[----:B------:R0:W0:Y:S02]  /*2bde0*/  SYNCS.PHASECHK.TRANS64.TRYWAIT P1, [R91+URZ+0x298b0], R92 ;  /* 0x0298b05c5b0075a7 */ /* 0x000024000802017f */
[----:B0-----:R-:W-:Y:S05]  /*2bdf0*/  @!P1 NANOSLEEP.SYNCS 0x989680 ;  /* 0x009896800000995d */ /* 0x001fea0003900000 */
[----:B------:R-:W0:Y:S02]  /*2be00*/  @!P1 SYNCS.PHASECHK.TRANS64 P1, [R91+URZ+0x298b0], R92 ;  /* 0x0298b05c5b0095a7 */ /* 0x000e24000802007f */
[----:B0-----:R-:W-:Y:S05]  /*2be10*/  @!P1 BRA `(.L_x_534) ;  /* 0xfffffffc00f09947 */ /* 0x001fea000383ffff */
[----:B------:R-:W-:Y:S05]  /*2be20*/  BRA `(.L_x_803) ;  /* 0xfffffe3c00e07947 */ /* 0x000fea000383ffff */
.L_x_544:
[----:B------:R-:W0:Y:S01]  /*2be30*/  S2R R3, SR_TID.X ;  /* 0x0000000000037919 */ /* 0x000e220000002100 */
[----:B------:R-:W-:Y:S01]  /*2be40*/  BSSY B0, `(.L_x_804) ;  /* 0x000000c000007945 */ /* 0x000fe20003800000 */
[----:B------:R-:W-:Y:S01]  /*2be50*/  IMAD.MOV.U32 R12, RZ, RZ, RZ ;  /* 0x000000ffff0c7224 */ /* 0x000fe200078e00ff */
[----:B------:R-:W-:Y:S01]  /*2be60*/  MOV R11, 0x1f ;  /* 0x0000001f000b7802 */ /* 0x000fe20000000f00 */
[----:B------:R-:W-:Y:S02]  /*2be70*/  IMAD.MOV.U32 R15, RZ, RZ, -0x1 ;  /* 0xffffffffff0f7424 */ /* 0x000fe400078e00ff */
[----:B0-----:R-:W-:-:S05]  /*2be80*/  VIADD R5, R3, 0xffffff80 ;  /* 0xffffff8003057836 */ /* 0x001fca0000000000 */
[----:B------:R-:W-:-:S04]  /*2be90*/  SHF.R.S32.HI R3, RZ, 0x1f, R5 ;  /* 0x0000001fff037819 */ /* 0x000fc80000011405 */
[----:B------:R-:W-:-:S04]  /*2bea0*/  LEA.HI R3, R3, R5, RZ, 0x7 ;  /* 0x0000000503037211 */ /* 0x000fc800078f38ff */
[----:B------:R-:W-:-:S05]  /*2beb0*/  SHF.R.S32.HI R3, RZ, 0x7, R3 ;  /* 0x00000007ff037819 */ /* 0x000fca0000011403 */
[----:B------:R-:W-:-:S07]  /*2bec0*/  IMAD.MOV.U32 R13, RZ, RZ, R3 ;  /* 0x000000ffff0d7224 */ /* 0x000fce00078e0003 */
[----:B-----5:R-:W-:Y:S05]  /*2bed0*/  WARPSYNC.COLLECTIVE R15, `(.L_x_805) ;  /* 0x000000000f087348 */ /* 0x020fea0003c00000 */
[----:B------:R0:W1:Y:S02]  /*2bee0*/  SHFL.IDX P6, R14, R13, R12, R11 ;  /* 0x0000000c0d0e7389 */ /* 0x00006400000c000b */
[----:B01---5:R-:W-:Y:S01]  /*2bef0*/  ENDCOLLECTIVE ;  /* 0x000000000000791b */ /* 0x023fe20003800000 */
.L_x_805:
[----:B------:R-:W-:Y:S05]  /*2bf00*/  BSYNC B0 ;  /* 0x0000000000007941 */ /* 0x000fea0003800000 */
.L_x_804:
[----:B------:R-:W-:Y:S01]  /*2bf10*/  IMAD.MOV.U32 R212, RZ, RZ, R14 ;  /* 0x000000ffffd47224 */ /* 0x000fe200078e000e */
[----:B------:R-:W-:Y:S06]  /*2bf20*/  BRA `(.L_x_806) ;  /* 0xfffffe4c00387947 */ /* 0x000fec000383ffff */
.L_x_554:
[----:B------:R-:W-:Y:S01]  /*2bf30*/  BSSY B1, `(.L_x_807) ;  /* 0x0000008000017945 */ /* 0x000fe20003800000 */
[----:B------:R-:W-:Y:S01]  /*2bf40*/  IMAD.MOV.U32 R13, RZ, RZ, R26 ;  /* 0x000000ffff0d7224 */ /* 0x000fe200078e001a */
[----:B------:R-:W-:Y:S01]  /*2bf50*/  MOV R11, 0x1e1f ;  /* 0x00001e1f000b7802 */ /* 0x000fe20000000f00 */
[----:B------:R-:W-:Y:S02]  /*2bf60*/  IMAD.MOV.U32 R12, RZ, RZ, RZ ;  /* 0x000000ffff0c7224 */ /* 0x000fe400078e00ff */
[----:B------:R-:W-:-:S07]  /*2bf70*/  IMAD.MOV.U32 R15, RZ, RZ, -0x1 ;  /* 0xffffffffff0f7424 */ /* 0x000fce00078e00ff */
[----:B------:R-:W-:Y:S05]  /*2bf80*/  WARPSYNC.COLLECTIVE R15, `(.L_x_808) ;  /* 0x000000000f087348 */ /* 0x000fea0003c00000 */
[----:B------:R0:W1:Y:S02]  /*2bf90*/  SHFL.IDX P6, R14, R13, R12, R11 ;  /* 0x0000000c0d0e7389 */ /* 0x00006400000c000b */
[----:B01----:R-:W-:Y:S01]  /*2bfa0*/  ENDCOLLECTIVE ;  /* 0x000000000000791b */ /* 0x003fe20003800000 */
.L_x_808:
[----:B------:R-:W-:Y:S05]  /*2bfb0*/  BSYNC B1 ;  /* 0x0000000000017941 */ /* 0x000fea0003800000 */
.L_x_807:
[----:B------:R-:W-:Y:S01]  /*2bfc0*/  IMAD.MOV.U32 R13, RZ, RZ, R24 ;  /* 0x000000ffff0d7224 */ /* 0x000fe200078e0018 */
[----:B------:R-:W-:Y:S01]  /*2bfd0*/  MOV R11, 0x1e1f ;  /* 0x00001e1f000b7802 */ /* 0x000fe20000000f00 */
[----:B------:R-:W-:Y:S02]  /*2bfe0*/  IMAD.MOV.U32 R12, RZ, RZ, RZ ;  /* 0x000000ffff0c7224 */ /* 0x000fe400078e00ff */
[----:B------:R-:W-:Y:S02]  /*2bff0*/  IMAD.MOV.U32 R15, RZ, RZ, -0x1 ;  /* 0xffffffffff0f7424 */ /* 0x000fe400078e00ff */
[----:B------:R-:W-:-:S07]  /*2c000*/  IMAD.MOV.U32 R0, RZ, RZ, R14 ;  /* 0x000000ffff007224 */ /* 0x000fce00078e000e */
[----:B------:R-:W-:Y:S05]  /*2c010*/  WARPSYNC.COLLECTIVE R15, `(.L_x_809) ;  /* 0x000000000f087348 */ /* 0x000fea0003c00000 */
[----:B------:R0:W1:Y:S02]  /*2c020*/  SHFL.IDX P6, R14, R13, R12, R11 ;  /* 0x0000000c0d0e7389 */ /* 0x00006400000c000b */
[----:B01----:R-:W-:Y:S01]  /*2c030*/  ENDCOLLECTIVE ;  /* 0x000000000000791b */ /* 0x003fe20003800000 */
.L_x_809:
[----:B------:R-:W-:Y:S02]  /*2c040*/  IMAD.MOV.U32 R13, RZ, RZ, R37 ;  /* 0x000000ffff0d7224 */ /* 0x000fe400078e0025 */
[----:B------:R-:W-:-:S07]  /*2c050*/  IMAD.MOV.U32 R3, RZ, RZ, R14 ;  /* 0x000000ffff037224 */ /* 0x000fce00078e000e */
[----:B------:R-:W-:Y:S05]  /*2c060*/  WARPSYNC.COLLECTIVE R15, `(.L_x_810) ;  /* 0x000000000f087348 */ /* 0x000fea0003c00000 */
[----:B------:R0:W1:Y:S02]  /*2c070*/  SHFL.IDX P6, R14, R13, R12, R11 ;  /* 0x0000000c0d0e7389 */ /* 0x00006400000c000b */
[----:B01----:R-:W-:Y:S01]  /*2c080*/  ENDCOLLECTIVE ;  /* 0x000000000000791b */ /* 0x003fe20003800000 */
.L_x_810:
[----:B------:R-:W-:Y:S01]  /*2c090*/  MOV R13, R138 ;  /* 0x0000008a000d7202 */ /* 0x000fe20000000f00 */
[----:B------:R-:W-:-:S07]  /*2c0a0*/  IMAD.MOV.U32 R4, RZ, RZ, R14 ;  /* 0x000000ffff047224 */ /* 0x000fce00078e000e */
[----:B------:R-:W-:Y:S05]  /*2c0b0*/  WARPSYNC.COLLECTIVE R15, `(.L_x_811) ;  /* 0x000000000f087348 */ /* 0x000fea0003c00000 */
[----:B------:R0:W1:Y:S02]  /*2c0c0*/  SHFL.IDX P6, R14, R13, R12, R11 ;  /* 0x0000000c0d0e7389 */ /* 0x00006400000c000b */
[----:B01----:R-:W-:Y:S01]  /*2c0d0*/  ENDCOLLECTIVE ;  /* 0x000000000000791b */ /* 0x003fe20003800000 */
.L_x_811:
[----:B------:R-:W-:Y:S05]  /*2c0e0*/  BRA `(.L_x_812) ;  /* 0xfffffe5000247947 */ /* 0x000fea000383ffff */
.L_x_558:
[----:B-1----:R1:W3:Y:S02]  /*2c0f0*/  SYNCS.PHASECHK.TRANS64.TRYWAIT P0, [R18+URZ+0x29800], R3 ;  /* 0x02980003120075a7 */ /* 0x0022e4000800017f */
[----:B---3--:R-:W-:Y:S05]  /*2c100*/  @!P0 NANOSLEEP.SYNCS 0x989680 ;  /* 0x009896800000895d */ /* 0x008fea0003900000 */
[----:B------:R-:W3:Y:S02]  /*2c110*/  @!P0 SYNCS.PHASECHK.TRANS64 P0, [R18+URZ+0x29800], R3 ;  /* 0x02980003120085a7 */ /* 0x000ee4000800007f */
[----:B---3--:R-:W-:Y:S05]  /*2c120*/  @!P0 BRA `(.L_x_558) ;  /* 0xfffffffc00f08947 */ /* 0x008fea000383ffff */
[----:B------:R-:W-:Y:S05]  /*2c130*/  BRA `(.L_x_813) ;  /* 0xfffffe5400787947 */ /* 0x000fea000383ffff */
.L_x_570:
        /* <DEDUP_REMOVED lines=8> */
.L_x_815:
[----:B------:R-:W-:Y:S05]  /*2c1c0*/  BSYNC B1 ;  /* 0x0000000000017941 */ /* 0x000fea0003800000 */
.L_x_814:
[----:B------:R-:W-:Y:S01]  /*2c1d0*/  IMAD.MOV.U32 R13, RZ, RZ, R24 ;  /* 0x000000ffff0d7224 */ /* 0x000fe200078e0018 */
[----:B------:R-:W-:Y:S01]  /*2c1e0*/  MOV R3, R14 ;  /* 0x0000000e00037202 */ /* 0x000fe20000000f00 */
[----:B------:R-:W-:Y:S02]  /*2c1f0*/  IMAD.MOV.U32 R12, RZ, RZ, RZ ;  /* 0x000000ffff0c7224 */ /* 0x000fe400078e00ff */
[----:B------:R-:W-:Y:S02]  /*2c200*/  IMAD.MOV.U32 R11, RZ, RZ, 0x1e1f ;  /* 0x00001e1fff0b7424 */ /* 0x000fe400078e00ff */
[----:B------:R-:W-:-:S07]  /*2c210*/  IMAD.MOV.U32 R15, RZ, RZ, -0x1 ;  /* 0xffffffffff0f7424 */ /* 0x000fce00078e00ff */
[----:B------:R-:W-:Y:S05]  /*2c220*/  WARPSYNC.COLLECTIVE R15, `(.L_x_816) ;  /* 0x000000000f087348 */ /* 0x000fea0003c00000 */
[----:B------:R0:W1:Y:S02]  /*2c230*/  SHFL.IDX P6, R14, R13, R12, R11 ;  /* 0x0000000c0d0e7389 */ /* 0x00006400000c000b */
[----:B01----:R-:W-:Y:S01]  /*2c240*/  ENDCOLLECTIVE ;  /* 0x000000000000791b */ /* 0x003fe20003800000 */
.L_x_816:
[----:B------:R-:W-:Y:S01]  /*2c250*/  IMAD.MOV.U32 R13, RZ, RZ, R37 ;  /* 0x000000ffff0d7224 */ /* 0x000fe200078e0025 */
[----:B------:R-:W-:-:S07]  /*2c260*/  MOV R21, R14 ;  /* 0x0000000e00157202 */ /* 0x000fce0000000f00 */
[----:B------:R-:W-:Y:S05]  /*2c270*/  WARPSYNC.COLLECTIVE R15, `(.L_x_817) ;  /* 0x000000000f087348 */ /* 0x000fea0003c00000 */
[----:B------:R0:W1:Y:S02]  /*2c280*/  SHFL.IDX P6, R14, R13, R12, R11 ;  /* 0x0000000c0d0e7389 */ /* 0x00006400000c000b */
[----:B01----:R-:W-:Y:S01]  /*2c290*/  ENDCOLLECTIVE ;  /* 0x000000000000791b */ /* 0x003fe20003800000 */
.L_x_817:
[----:B------:R-:W-:Y:S02]  /*2c2a0*/  IMAD.MOV.U32 R13, RZ, RZ, R138 ;  /* 0x000000ffff0d7224 */ /* 0x000fe400078e008a */
[----:B------:R-:W-:-:S07]  /*2c2b0*/  IMAD.MOV.U32 R37, RZ, RZ, R14 ;  /* 0x000000ffff257224 */ /* 0x000fce00078e000e */
[----:B------:R-:W-:Y:S05]  /*2c2c0*/  WARPSYNC.COLLECTIVE R15, `(.L_x_818) ;  /* 0x000000000f087348 */ /* 0x000fea0003c00000 */
[----:B------:R0:W1:Y:S02]  /*2c2d0*/  SHFL.IDX P6, R14, R13, R12, R11 ;  /* 0x0000000c0d0e7389 */ /* 0x00006400000c000b */
[----:B01----:R-:W-:Y:S01]  /*2c2e0*/  ENDCOLLECTIVE ;  /* 0x000000000000791b */ /* 0x003fe20003800000 */
.L_x_818:
[----:B------:R-:W-:Y:S01]  /*2c2f0*/  IMAD.MOV.U32 R39, RZ, RZ, R14 ;  /* 0x000000ffff277224 */ /* 0x000fe200078e000e */
[----:B------:R-:W-:Y:S06]  /*2c300*/  BRA `(.L_x_819) ;  /* 0xfffffe8000d47947 */ /* 0x000fec000383ffff */
.L_x_574:
[----:B---3--:R3:W0:Y:S02]  /*2c310*/  SYNCS.PHASECHK.TRANS64.TRYWAIT P0, [R18+URZ+0x29800], R3 ;  /* 0x02980003120075a7 */ /* 0x008624000800017f */
[----:B0-----:R-:W-:Y:S05]  /*2c320*/  @!P0 NANOSLEEP.SYNCS 0x989680 ;  /* 0x009896800000895d */ /* 0x001fea0003900000 */
[----:B------:R-:W0:Y:S02]  /*2c330*/  @!P0 SYNCS.PHASECHK.TRANS64 P0, [R18+URZ+0x29800], R3 ;  /* 0x02980003120085a7 */ /* 0x000e24000800007f */
[----:B0-----:R-:W-:Y:S05]  /*2c340*/  @!P0 BRA `(.L_x_574) ;  /* 0xfffffffc00f08947 */ /* 0x001fea000383ffff */
[----:B------:R-:W-:Y:S05]  /*2c350*/  BRA `(.L_x_820) ;  /* 0xfffffe8400d47947 */ /* 0x000fea000383ffff */
.L_x_582:
[----:B-1----:R1:W3:Y:S02]  /*2c360*/  SYNCS.PHASECHK.TRANS64.TRYWAIT P1, [R0+URZ+0x29830], R3 ;  /* 0x02983003000075a7 */ /* 0x0022e4000802017f */
[----:B---3--:R-:W-:Y:S05]  /*2c370*/  @!P1 NANOSLEEP.SYNCS 0x989680 ;  /* 0x009896800000995d */ /* 0x008fea0003900000 */
[----:B------:R-:W3:Y:S02]  /*2c380*/  @!P1 SYNCS.PHASECHK.TRANS64 P1, [R0+URZ+0x29830], R3 ;  /* 0x02983003000095a7 */ /* 0x000ee4000802007f */
[----:B---3--:R-:W-:Y:S05]  /*2c390*/  @!P1 BRA `(.L_x_582) ;  /* 0xfffffffc00f09947 */ /* 0x008fea000383ffff */
[----:B------:R-:W-:Y:S05]  /*2c3a0*/  BRA `(.L_x_581) ;  /* 0xfffffeb8001c7947 */ /* 0x000fea000383ffff */
.L_x_589:
[----:B-1----:R1:W2:Y:S02]  /*2c3b0*/  SYNCS.PHASECHK.TRANS64.TRYWAIT P2, [R11+URZ+0x29830], R10 ;  /* 0x0298300a0b0075a7 */ /* 0x0022a4000804017f */
[----:B--2---:R-:W-:Y:S05]  /*2c3c0*/  @!P2 NANOSLEEP.SYNCS 0x989680 ;  /* 0x009896800000a95d */ /* 0x004fea0003900000 */
[----:B------:R-:W2:Y:S02]  /*2c3d0*/  @!P2 SYNCS.PHASECHK.TRANS64 P2, [R11+URZ+0x29830], R10 ;  /* 0x0298300a0b00a5a7 */ /* 0x000ea4000804007f */
[----:B--2---:R-:W-:Y:S05]  /*2c3e0*/  @!P2 BRA `(.L_x_589) ;  /* 0xfffffffc00f0a947 */ /* 0x004fea000383ffff */
[----:B------:R-:W-:Y:S05]  /*2c3f0*/  BRA `(.L_x_588) ;  /* 0xfffffef000287947 */ /* 0x000fea000383ffff */
.L_x_593:
[----:B-1----:R1:W2:Y:S02]  /*2c400*/  SYNCS.PHASECHK.TRANS64.TRYWAIT P1, [R10+URZ+0x29850], R7 ;  /* 0x029850070a0075a7 */ /* 0x0022a4000802017f */
[----:B--2---:R-:W-:Y:S05]  /*2c410*/  @!P1 NANOSLEEP.SYNCS 0x989680 ;  /* 0x009896800000995d */ /* 0x004fea0003900000 */
[----:B------:R-:W2:Y:S02]  /*2c420*/  @!P1 SYNCS.PHASECHK.TRANS64 P1, [R10+URZ+0x29850], R7 ;  /* 0x029850070a0095a7 */ /* 0x000ea4000802007f */
[----:B--2---:R-:W-:Y:S05]  /*2c430*/  @!P1 BRA `(.L_x_593) ;  /* 0xfffffffc00f09947 */ /* 0x004fea000383ffff */
[----:B------:R-:W-:Y:S05]  /*2c440*/  BRA `(.L_x_590) ;  /* 0xffffff0000647947 */ /* 0x000fea000383ffff */
.L_x_600:
[----:B-1----:R1:W2:Y:S02]  /*2c450*/  SYNCS.PHASECHK.TRANS64.TRYWAIT P1, [R15+URZ+0x29850], R4 ;  /* 0x029850040f0075a7 */ /* 0x0022a4000802017f */
[----:B--2---:R-:W-:Y:S05]  /*2c460*/  @!P1 NANOSLEEP.SYNCS 0x989680 ;  /* 0x009896800000995d */ /* 0x004fea0003900000 */
[----:B------:R-:W2:Y:S02]  /*2c470*/  @!P1 SYNCS.PHASECHK.TRANS64 P1, [R15+URZ+0x29850], R4 ;  /* 0x029850040f0095a7 */ /* 0x000ea4000802007f */
[----:B--2---:R-:W-:Y:S05]  /*2c480*/  @!P1 BRA `(.L_x_600) ;  /* 0xfffffffc00f09947 */ /* 0x004fea000383ffff */
[----:B------:R-:W-:Y:S05]  /*2c490*/  BRA `(.L_x_599) ;  /* 0xffffff2000747947 */ /* 0x000fea000383ffff */
.L_x_604:
[----:B------:R-:W-:Y:S01]  /*2c4a0*/  SEL R42, R12, R77, P0 ;  /* 0x0000004d0c2a7207 */ /* 0x000fe20000000000 */
[----:B------:R-:W-:Y:S01]  /*2c4b0*/  IMAD.MOV.U32 R11, RZ, RZ, 0x1c1f ;  /* 0x00001c1fff0b7424 */ /* 0x000fe200078e00ff */
[----:B------:R-:W-:Y:S01]  /*2c4c0*/  SEL R87, R77, R12, P0 ;  /* 0x0000000c4d577207 */ /* 0x000fe20000000000 */
[----:B------:R-:W-:Y:S01]  /*2c4d0*/  IMAD.MOV.U32 R15, RZ, RZ, -0x1 ;  /* 0xffffffffff0f7424 */ /* 0x000fe200078e00ff */
[----:B-----5:R-:W-:Y:S02]  /*2c4e0*/  MOV R12, R5 ;  /* 0x00000005000c7202 */ /* 0x020fe40000000f00 */
[----:B------:R-:W-:Y:S02]  /*2c4f0*/  SEL R46, R48, R91, P0 ;  /* 0x0000005b302e7207 */ /* 0x000fe40000000000 */
[----:B------:R-:W-:-:S07]  /*2c500*/  SEL R91, R91, R48, P0 ;  /* 0x000000305b5b7207 */ /* 0x000fce0000000000 */
[----:B-12---:R-:W-:Y:S05]  /*2c510*/  WARPSYNC.COLLECTIVE R15, `(.L_x_821) ;  /* 0x000000000f087348 */ /* 0x006fea0003c00000 */
[----:B------:R0:W3:Y:S02]  /*2c520*/  SHFL.IDX P6, R14, R13, R12, R11 ;  /* 0x0000000c0d0e7389 */ /* 0x0000e400000c000b */
[----:B0123--:R-:W-:Y:S01]  /*2c530*/  ENDCOLLECTIVE ;  /* 0x000000000000791b */ /* 0x00ffe20003800000 */
.L_x_821:
[----:B------:R-:W-:Y:S02]  /*2c540*/  SEL R48, R73, R6, P0 ;  /* 0x0000000649307207 */ /* 0x000fe40000000000 */
[----:B------:R-:W-:Y:S02]  /*2c550*/  SEL R73, R6, R73, P0 ;  /* 0x0000004906497207 */ /* 0x000fe40000000000 */
[----:B------:R-:W-:Y:S02]  /*2c560*/  LOP3.LUT R6, R5, 0x2, RZ, 0x3c, !PT ;  /* 0x0000000205067812 */ /* 0x000fe400078e3cff */
[----:B------:R-:W-:Y:S02]  /*2c570*/  SEL R34, R36, R119, P0 ;  /* 0x0000007724227207 */ /* 0x000fe40000000000 */
[----:B------:R-:W-:Y:S02]  /*2c580*/  SEL R20, R115, R112, P0 ;  /* 0x0000007073147207 */ /* 0x000fe40000000000 */
[----:B------:R-:W-:-:S02]  /*2c590*/  SEL R119, R119, R36, P0 ;  /* 0x0000002477777207 */ /* 0x000fc40000000000 */
[----:B------:R-:W-:Y:S01]  /*2c5a0*/  SEL R115, R112, R115, P0 ;  /* 0x0000007370737207 */ /* 0x000fe20000000000 */
[----:B------:R-:W-:Y:S01]  /*2c5b0*/  IMAD.MOV.U32 R13, RZ, RZ, R96 ;  /* 0x000000ffff0d7224 */ /* 0x000fe200078e0060 */
[----:B------:R-:W-:Y:S02]  /*2c5c0*/  SEL R36, R117, R0, P0 ;  /* 0x0000000075247207 */ /* 0x000fe40000000000 */
[----:B------:R-:W-:Y:S02]  /*2c5d0*/  SEL R117, R0, R117, P0 ;  /* 0x0000007500757207 */ /* 0x000fe40000000000 */
[----:B------:R-:W-:Y:S02]  /*2c5e0*/  SEL R0, R85, R40, P0 ;  /* 0x0000002855007207 */ /* 0x000fe40000000000 */
[----:B------:R-:W-:Y:S02]  /*2c5f0*/  SEL R65, R40, R85, P0 ;  /* 0x0000005528417207 */ /* 0x000fe40000000000 */
[----:B------:R-:W-:Y:S01]  /*2c600*/  SEL R70, R44, R121, P0 ;  /* 0x000000792c467207 */ /* 0x000fe20000000000 */
[----:B------:R-:W-:Y:S01]  /*2c610*/  IMAD.MOV.U32 R95, RZ, RZ, R14 ;  /* 0x000000ffff5f7224 */ /* 0x000fe200078e000e */
[----:B------:R-:W-:-:S07]  /*2c620*/  SEL R32, R113, R92, P0 ;  /* 0x0000005c71207207 */ /* 0x000fce0000000000 */
[----:B------:R-:W-:Y:S05]  /*2c630*/  WARPSYNC.COLLECTIVE R15, `(.L_x_822) ;  /* 0x000000000f087348 */ /* 0x000fea0003c00000 */
[----:B------:R0:W1:Y:S02]  /*2c640*/  SHFL.IDX P6, R14, R13, R12, R11 ;  /* 0x0000000c0d0e7389 */ /* 0x00006400000c000b */
[----:B01----:R-:W-:Y:S01]  /*2c650*/  ENDCOLLECTIVE ;  /* 0x000000000000791b */ /* 0x003fe20003800000 */
.L_x_822:
[----:B------:R-:W-:Y:S02]  /*2c660*/  SEL R121, R121, R44, P0 ;  /* 0x0000002c79797207 */ /* 0x000fe40000000000 */
[----:B------:R-:W-:Y:S02]  /*2c670*/  SEL R26, R24, R43, P0 ;  /* 0x0000002b181a7207 */ /* 0x000fe40000000000 */
[----:B------:R-:W-:Y:S02]  /*2c680*/  SEL R31, R43, R24, P0 ;  /* 0x000000182b1f7207 */ /* 0x000fe40000000000 */
[----:B------:R-:W-:Y:S02]  /*2c690*/  SEL R24, R80, R37, P0 ;  /* 0x0000002550187207 */ /* 0x000fe40000000000 */
[----:B------:R-:W-:Y:S02]  /*2c6a0*/  SEL R33, R37, R80, P0 ;  /* 0x0000005025217207 */ /* 0x000fe40000000000 */
[----:B------:R-:W-:-:S02]  /*2c6b0*/  SEL R113, R92, R113, P0 ;  /* 0x000000715c717207 */ /* 0x000fc40000000000 */
[----:B------:R-:W-:Y:S01]  /*2c6c0*/  SEL R68, R60, R111, P0 ;  /* 0x0000006f3c447207 */ /* 0x000fe20000000000 */
[----:B------:R-:W-:Y:S01]  /*2c6d0*/  IMAD.MOV.U32 R13, RZ, RZ, R99 ;  /* 0x000000ffff0d7224 */ /* 0x000fe200078e0063 */
[----:B------:R-:W-:Y:S01]  /*2c6e0*/  SEL R66, R109, R90, P0 ;  /* 0x0000005a6d427207 */ /* 0x000fe20000000000 */
[----:B------:R-:W-:Y:S01]  /*2c6f0*/  IMAD.MOV.U32 R12, RZ, RZ, R6 ;  /* 0x000000ffff0c7224 */ /* 0x000fe200078e0006 */
[----:B------:R-:W-:Y:S02]  /*2c700*/  SEL R28, R82, R39, P0 ;  /* 0x00000027521c7207 */ /* 0x000fe40000000000 */
[----:B------:R-:W-:Y:S02]  /*2c710*/  SEL R29, R39, R82, P0 ;  /* 0x00000052271d7207 */ /* 0x000fe40000000000 */
[----:B------:R-:W-:Y:S02]  /*2c720*/  SEL R111, R111, R60, P0 ;  /* 0x0000003c6f6f7207 */ /* 0x000fe40000000000 */
[----:B------:R-:W-:-:S02]  /*2c730*/  SEL R30, R41, R94, P0 ;  /* 0x0000005e291e7207 */ /* 0x000fc40000000000 */
[----:B------:R-:W-:-:S07]  /*2c740*/  MOV R96, R14 ;  /* 0x0000000e00607202 */ /* 0x000fce0000000f00 */
[----:B------:R-:W-:Y:S05]  /*2c750*/  WARPSYNC.COLLECTIVE R15, `(.L_x_823) ;  /* 0x000000000f087348 */ /* 0x000fea0003c00000 */
[----:B------:R0:W1:Y:S02]  /*2c760*/  SHFL.IDX P6, R14, R13, R12, R11 ;  /* 0x0000000c0d0e7389 */ /* 0x00006400000c000b */
[----:B01----:R-:W-:Y:S01]  /*2c770*/  ENDCOLLECTIVE ;  /* 0x000000000000791b */ /* 0x003fe20003800000 */
.L_x_823:
        /* <DEDUP_REMOVED lines=18> */
.L_x_824:
        /* <DEDUP_REMOVED lines=18> */
.L_x_825:
        /* <DEDUP_REMOVED lines=11> */
[----:B------:R-:W-:Y:S01]  /*2ca70*/  SEL R96, R67, R96, P0 ;  /* 0x0000006043607207 */ /* 0x000fe20000000000 */
[----:B------:R-:W-:-:S07]  /*2ca80*/  IMAD.MOV.U32 R75, RZ, RZ, R14 ;  /* 0x000000ffff4b7224 */ /* 0x000fce00078e000e */
[----:B------:R-:W-:Y:S05]  /*2ca90*/  WARPSYNC.COLLECTIVE R15, `(.L_x_826) ;  /* 0x000000000f087348 */ /* 0x000fea0003c00000 */
[----:B------:R0:W1:Y:S02]  /*2caa0*/  SHFL.IDX P6, R14, R13, R12, R11 ;  /* 0x0000000c0d0e7389 */ /* 0x00006400000c000b */
[----:B01----:R-:W-:Y:S01]  /*2cab0*/  ENDCOLLECTIVE ;  /* 0x000000000000791b */ /* 0x003fe20003800000 */
.L_x_826:
[----:B------:R-:W-:Y:S02]  /*2cac0*/  IMAD.MOV.U32 R13, RZ, RZ, R119 ;  /* 0x000000ffff0d7224 */ /* 0x000fe400078e0077 */
[----:B------:R-:W-:Y:S01]  /*2cad0*/  IMAD.MOV.U32 R12, RZ, RZ, R6 ;  /* 0x000000ffff0c7224 */ /* 0x000fe200078e0006 */
[----:B------:R-:W-:-:S07]  /*2cae0*/  MOV R77, R14 ;  /* 0x0000000e004d7202 */ /* 0x000fce0000000f00 */
[----:B------:R-:W-:Y:S05]  /*2caf0*/  WARPSYNC.COLLECTIVE R15, `(.L_x_827) ;  /* 0x000000000f087348 */ /* 0x000fea0003c00000 */
[----:B------:R0:W1:Y:S02]  /*2cb00*/  SHFL.IDX P6, R14, R13, R12, R11 ;  /* 0x0000000c0d0e7389 */ /* 0x00006400000c000b */
[----:B01----:R-:W-:Y:S01]  /*2cb10*/  ENDCOLLECTIVE ;  /* 0x000000000000791b */ /* 0x003fe20003800000 */
.L_x_827:
[----:B------:R-:W-:Y:S02]  /*2cb20*/  IMAD.MOV.U32 R13, RZ, RZ, R115 ;  /* 0x000000ffff0d7224 */ /* 0x000fe400078e0073 */
[----:B------:R-:W-:-:S07]  /*2cb30*/  IMAD.MOV.U32 R20, RZ, RZ, R14 ;  /* 0x000000ffff147224 */ /* 0x000fce00078e000e */
[----:B------:R-:W-:Y:S05]  /*2cb40*/  WARPSYNC.COLLECTIVE R15, `(.L_x_828) ;  /* 0x000000000f087348 */ /* 0x000fea0003c00000 */
[----:B------:R0:W1:Y:S02]  /*2cb50*/  SHFL.IDX P6, R14, R13, R12, R11 ;  /* 0x0000000c0d0e7389 */ /* 0x00006400000c000b */
[----:B01----:R-:W-:Y:S01]  /*2cb60*/  ENDCOLLECTIVE ;  /* 0x000000000000791b */ /* 0x003fe20003800000 */
.L_x_828:
[----:B------:R-:W-:Y:S02]  /*2cb70*/  SEL R74, R75, R20, P0 ;  /* 0x000000144b4a7207 */ /* 0x000fe40000000000 */
[----:B------:R-:W-:Y:S01]  /*2cb80*/  SEL R75, R20, R75, P0 ;  /* 0x0000004b144b7207 */ /* 0x000fe20000000000 */
[----:B------:R-:W-:Y:S02]  /*2cb90*/  IMAD.MOV.U32 R13, RZ, RZ, R0 ;  /* 0x000000ffff0d7224 */ /* 0x000fe400078e0000 */
[----:B------:R-:W-:Y:S01]  /*2cba0*/  IMAD.MOV.U32 R12, RZ, RZ, R5 ;  /* 0x000000ffff0c7224 */ /* 0x000fe200078e0005 */
[----:B------:R-:W-:-:S07]  /*2cbb0*/  MOV R34, R14 ;  /* 0x0000000e00227202 */ /* 0x000fce0000000f00 */
[----:B------:R-:W-:Y:S05]  /*2cbc0*/  WARPSYNC.COLLECTIVE R15, `(.L_x_829) ;  /* 0x000000000f087348 */ /* 0x000fea0003c00000 */
[----:B------:R0:W1:Y:S02]  /*2cbd0*/  SHFL.IDX P6, R14, R13, R12, R11 ;  /* 0x0000000c0d0e7389 */ /* 0x00006400000c000b */
[----:B01----:R-:W-:Y:S01]  /*2cbe0*/  ENDCOLLECTIVE ;  /* 0x000000000000791b */ /* 0x003fe20003800000 */
.L_x_829:
[----:B------:R-:W-:Y:S02]  /*2cbf0*/  SEL R76, R77, R34, P0 ;  /* 0x000000224d4c7207 */ /* 0x000fe40000000000 */
[----:B------:R-:W-:Y:S01]  /*2cc00*/  SEL R77, R34, R77, P0 ;  /* 0x0000004d224d7207 */ /* 0x000fe20000000000 */
[----:B------:R-:W-:Y:S02]  /*2cc10*/  IMAD.MOV.U32 R13, RZ, RZ, R36 ;  /* 0x000000ffff0d7224 */ /* 0x000fe400078e0024 */
[----:B------:R-:W-:-:S07]  /*2cc20*/  IMAD.MOV.U32 R0, RZ, RZ, R14 ;  /* 0x000000ffff007224 */ /* 0x000fce00078e000e */
[----:B------:R-:W-:Y:S05]  /*2cc30*/  WARPSYNC.COLLECTIVE R15, `(.L_x_830) ;  /* 0x000000000f087348 */ /* 0x000fea0003c00000 */
[----:B------:R0:W1:Y:S02]  /*2cc40*/  SHFL.IDX P6, R14, R13, R12, R11 ;  /* 0x0000000c0d0e7389 */ /* 0x00006400000c000b */
[----:B01----:R-:W-:Y:S01]  /*2cc50*/  ENDCOLLECTIVE ;  /* 0x000000000000791b */ /* 0x003fe20003800000 */
.L_x_830:
[----:B------:R-:W-:Y:S02]  /*2cc60*/  IMAD.MOV.U32 R13, RZ, RZ, R65 ;  /* 0x000000ffff0d7224 */ /* 0x000fe400078e0041 */
[----:B------:R-:W-:Y:S01]  /*2cc70*/  IMAD.MOV.U32 R12, RZ, RZ, R6 ;  /* 0x000000ffff0c7224 */ /* 0x000fe200078e0006 */
[----:B------:R-:W-:-:S07]  /*2cc80*/  MOV R3, R14 ;  /* 0x0000000e00037202 */ /* 0x000fce0000000f00 */
[----:B------:R-:W-:Y:S05]  /*2cc90*/  WARPSYNC.COLLECTIVE R15, `(.L_x_831) ;  /* 0x000000000f087348 */ /* 0x000fea0003c00000 */
[----:B------:R0:W1:Y:S02]  /*2cca0*/  SHFL.IDX P6, R14, R13, R12, R11 ;  /* 0x0000000c0d0e7389 */ /* 0x00006400000c000b */
[----:B01----:R-:W-:Y:S01]  /*2ccb0*/  ENDCOLLECTIVE ;  /* 0x000000000000791b */ /* 0x003fe20003800000 */
.L_x_831:
[----:B------:R-:W-:Y:S02]  /*2ccc0*/  IMAD.MOV.U32 R13, RZ, RZ, R117 ;  /* 0x000000ffff0d7224 */ /* 0x000fe400078e0075 */
[----:B------:R-:W-:-:S07]  /*2ccd0*/  IMAD.MOV.U32 R65, RZ, RZ, R14 ;  /* 0x000000ffff417224 */ /* 0x000fce00078e000e */
[----:B------:R-:W-:Y:S05]  /*2cce0*/  WARPSYNC.COLLECTIVE R15, `(.L_x_832) ;  /* 0x000000000f087348 */ /* 0x000fea0003c00000 */
[----:B------:R0:W1:Y:S02]  /*2ccf0*/  SHFL.IDX P6, R14, R13, R12, R11 ;  /* 0x0000000c0d0e7389 */ /* 0x00006400000c000b */
[----:B01----:R-:W-:Y:S01]  /*2cd00*/  ENDCOLLECTIVE ;  /* 0x000000000000791b */ /* 0x003fe20003800000 */
.L_x_832:
        /* <DEDUP_REMOVED lines=8> */
.L_x_833:
[----:B------:R-:W-:Y:S02]  /*2cd90*/  SEL R2, R3, R36, P0 ;  /* 0x0000002403027207 */ /* 0x000fe40000000000 */
[----:B------:R-:W-:Y:S01]  /*2cda0*/  SEL R3, R36, R3, P0 ;  /* 0x0000000324037207 */ /* 0x000fe20000000000 */
[----:B------:R-:W-:Y:S02]  /*2cdb0*/  IMAD.MOV.U32 R13, RZ, RZ, R32 ;  /* 0x000000ffff0d7224 */ /* 0x000fe400078e0020 */
[----:B------:R-:W-:-:S07]  /*2cdc0*/  IMAD.MOV.U32 R21, RZ, RZ, R14 ;  /* 0x000000ffff157224 */ /* 0x000fce00078e000e */
[----:B------:R-:W-:Y:S05]  /*2cdd0*/  WARPSYNC.COLLECTIVE R15, `(.L_x_834) ;  /* 0x000000000f087348 */ /* 0x000fea0003c00000 */
[----:B------:R0:W1:Y:S02]  /*2cde0*/  SHFL.IDX P6, R14, R13, R12, R11 ;  /* 0x0000000c0d0e7389 */ /* 0x00006400000c000b */
[----:B01----:R-:W-:Y:S01]  /*2cdf0*/  ENDCOLLECTIVE ;  /* 0x000000000000791b */ /* 0x003fe20003800000 */
.L_x_834:
[----:B------:R-:W-:Y:S02]  /*2ce00*/  IMAD.MOV.U32 R13, RZ, RZ, R121 ;  /* 0x000000ffff0d7224 */ /* 0x000fe400078e0079 */
[----:B------:R-:W-:Y:S01]  /*2ce10*/  IMAD.MOV.U32 R12, RZ, RZ, R6 ;  /* 0x000000ffff0c7224 */ /* 0x000fe200078e0006 */
[----:B------:R-:W-:-:S07]  /*2ce20*/  MOV R37, R14 ;  /* 0x0000000e00257202 */ /* 0x000fce0000000f00 */
[----:B------:R-:W-:Y:S05]  /*2ce30*/  WARPSYNC.COLLECTIVE R15, `(.L_x_835) ;  /* 0x000000000f087348 */ /* 0x000fea0003c00000 */
[----:B------:R0:W1:Y:S02]  /*2ce40*/  SHFL.IDX P6, R14, R13, R12, R11 ;  /* 0x0000000c0d0e7389 */ /* 0x00006400000c000b */
[----:B01----:R-:W-:Y:S01]  /*2ce50*/  ENDCOLLECTIVE ;  /* 0x000000000000791b */ /* 0x003fe20003800000 */
.L_x_835:
[----:B------:R-:W-:Y:S02]  /*2ce60*/  IMAD.MOV.U32 R13, RZ, RZ, R113 ;  /* 0x000000ffff0d7224 */ /* 0x000fe400078e0071 */
[----:B------:R-:W-:-:S07]  /*2ce70*/  IMAD.MOV.U32 R32, RZ, RZ, R14 ;  /* 0x000000ffff207224 */ /* 0x000fce00078e000e */
[----:B------:R-:W-:Y:S05]  /*2ce80*/  WARPSYNC.COLLECTIVE R15, `(.L_x_836) ;  /* 0x000000000f087348 */ /* 0x000fea0003c00000 */
[----:B------:R0:W1:Y:S02]  /*2ce90*/  SHFL.IDX P6, R14, R13, R12, R11 ;  /* 0x0000000c0d0e7389 */ /* 0x00006400000c000b */
[----:B01----:R-:W-:Y:S01]  /*2cea0*/  ENDCOLLECTIVE ;  /* 0x000000000000791b */ /* 0x003fe20003800000 */
.L_x_836:
        /* <DEDUP_REMOVED lines=8> */
.L_x_837:
[----:B------:R-:W-:Y:S02]  /*2cf30*/  SEL R36, R37, R80, P0 ;  /* 0x0000005025247207 */ /* 0x000fe40000000000 */
[----:B------:R-:W-:Y:S01]  /*2cf40*/  SEL R37, R80, R37, P0 ;  /* 0x0000002550257207 */ /* 0x000fe20000000000 */
[----:B------:R-:W-:Y:S02]  /*2cf50*/  IMAD.MOV.U32 R13, RZ, RZ, R66 ;  /* 0x000000ffff0d7224 */ /* 0x000fe400078e0042 */
[----:B------:R-:W-:-:S07]  /*2cf60*/  IMAD.MOV.U32 R39, RZ, RZ, R14 ;  /* 0x000000ffff277224 */ /* 0x000fce00078e000e */
[----:B------:R-:W-:Y:S05]  /*2cf70*/  WARPSYNC.COLLECTIVE R15, `(.L_x_838) ;  /* 0x000000000f087348 */ /* 0x000fea0003c00000 */
[----:B------:R0:W1:Y:S02]  /*2cf80*/  SHFL.IDX P6, R14, R13, R12, R11 ;  /* 0x0000000c0d0e7389 */ /* 0x00006400000c000b */
[----:B01----:R-:W-:Y:S01]  /*2cf90*/  ENDCOLLECTIVE ;  /* 0x000000000000791b */ /* 0x003fe20003800000 */
.L_x_838:
[----:B------:R-:W-:Y:S02]  /*2cfa0*/  IMAD.MOV.U32 R13, RZ, RZ, R111 ;  /* 0x000000ffff0d7224 */ /* 0x000fe400078e006f */
[----:B------:R-:W-:Y:S01]  /*2cfb0*/  IMAD.MOV.U32 R12, RZ, RZ, R6 ;  /* 0x000000ffff0c7224 */ /* 0x000fe200078e0006 */
[----:B------:R-:W-:-:S07]  /*2cfc0*/  MOV R41, R14 ;  /* 0x0000000e00297202 */ /* 0x000fce0000000f00 */
[----:B------:R-:W-:Y:S05]  /*2cfd0*/  WARPSYNC.COLLECTIVE R15, `(.L_x_839) ;  /* 0x000000000f087348 */ /* 0x000fea0003c00000 */
[----:B------:R0:W1:Y:S02]  /*2cfe0*/  SHFL.IDX P6, R14, R13, R12, R11 ;  /* 0x0000000c0d0e7389 */ /* 0x00006400000c000b */
[----:B01----:R-:W-:Y:S01]  /*2cff0*/  ENDCOLLECTIVE ;  /* 0x000000000000791b */ /* 0x003fe20003800000 */
.L_x_839:
[----:B------:R-:W-:Y:S02]  /*2d000*/  IMAD.MOV.U32 R13, RZ, RZ, R109 ;  /* 0x000000ffff0d7224 */ /* 0x000fe400078e006d */
[----:B------:R-:W-:-:S07]  /*2d010*/  IMAD.MOV.U32 R82, RZ, RZ, R14 ;  /* 0x000000ffff527224 */ /* 0x000fce00078e000e */
[----:B------:R-:W-:Y:S05]  /*2d020*/  WARPSYNC.COLLECTIVE R15, `(.L_x_840) ;  /* 0x000000000f087348 */ /* 0x000fea0003c00000 */
[----:B------:R0:W1:Y:S02]  /*2d030*/  SHFL.IDX P6, R14, R13, R12, R11 ;  /* 0x0000000c0d0e7389 */ /* 0x00006400000c000b */
[----:B01----:R-:W-:Y:S01]  /*2d040*/  ENDCOLLECTIVE ;  /* 0x000000000000791b */ /* 0x003fe20003800000 */
.L_x_840:
[----:B------:R-:W-:Y:S02]  /*2d050*/  IMAD.MOV.U32 R13, RZ, RZ, R60 ;  /* 0x000000ffff0d7224 */ /* 0x000fe400078e003c */
[----:B------:R-:W-:Y:S01]  /*2d060*/  IMAD.MOV.U32 R12, RZ, RZ, R5 ;  /* 0x000000ffff0c7224 */ /* 0x000fe200078e0005 */
[----:B------:R-:W-:-:S07]  /*2d070*/  MOV R84, R14 ;  /* 0x0000000e00547202 */ /* 0x000fce0000000f00 */
[----:B------:R-:W-:Y:S05]  /*2d080*/  WARPSYNC.COLLECTIVE R15, `(.L_x_841) ;  /* 0x000000000f087348 */ /* 0x000fea0003c00000 */
[----:B------:R0:W1:Y:S02]  /*2d090*/  SHFL.IDX P6, R14, R13, R12, R11 ;  /* 0x0000000c0d0e7389 */ /* 0x00006400000c000b */
[----:B01----:R-:W-:Y:S01]  /*2d0a0*/  ENDCOLLECTIVE ;  /* 0x000000000000791b */ /* 0x003fe20003800000 */
.L_x_841:
[----:B------:R-:W-:Y:S02]  /*2d0b0*/  IMAD.MOV.U32 R13, RZ, RZ, R44 ;  /* 0x000000ffff0d7224 */ /* 0x000fe400078e002c */
[----:B------:R-:W-:-:S07]  /*2d0c0*/  IMAD.MOV.U32 R43, RZ, RZ, R14 ;  /* 0x000000ffff2b7224 */ /* 0x000fce00078e000e */
[----:B------:R-:W-:Y:S05]  /*2d0d0*/  WARPSYNC.COLLECTIVE R15, `(.L_x_842) ;  /* 0x000000000f087348 */ /* 0x000fea0003c00000 */
[----:B------:R0:W1:Y:S02]  /*2d0e0*/  SHFL.IDX P6, R14, R13, R12, R11 ;  /* 0x0000000c0d0e7389 */ /* 0x00006400000c000b */
[----:B01----:R-:W-:Y:S01]  /*2d0f0*/  ENDCOLLECTIVE ;  /* 0x000000000000791b */ /* 0x003fe20003800000 */
.L_x_842:
[----:B------:R-:W-:Y:S02]  /*2d100*/  IMAD.MOV.U32 R13, RZ, RZ, R97 ;  /* 0x000000ffff0d7224 */ /* 0x000fe400078e0061 */
[----:B------:R-:W-:Y:S01]  /*2d110*/  IMAD.MOV.U32 R12, RZ, RZ, R6 ;  /* 0x000000ffff0c7224 */ /* 0x000fe200078e0006 */
[----:B------:R-:W-:-:S07]  /*2d120*/  MOV R45, R14 ;  /* 0x0000000e002d7202 */ /* 0x000fce0000000f00 */
[----:B------:R-:W-:Y:S05]  /*2d130*/  WARPSYNC.COLLECTIVE R15, `(.L_x_843) ;  /* 0x000000000f087348 */ /* 0x000fea0003c00000 */
[----:B------:R0:W1:Y:S02]  /*2d140*/  SHFL.IDX P6, R14, R13, R12, R11 ;  /* 0x0000000c0d0e7389 */ /* 0x00006400000c000b */
[----:B01----:R-:W-:Y:S01]  /*2d150*/  ENDCOLLECTIVE ;  /* 0x000000000000791b */ /* 0x003fe20003800000 */
.L_x_843:
[----:B------:R-:W-:Y:S02]  /*2d160*/  IMAD.MOV.U32 R13, RZ, RZ, R93 ;  /* 0x000000ffff0d7224 */ /* 0x000fe400078e005d */
[----:B------:R-:W-:-:S07]  /*2d170*/  IMAD.MOV.U32 R60, RZ, RZ, R14 ;  /* 0x000000ffff3c7224 */ /* 0x000fce00078e000e */
[----:B------:R-:W-:Y:S05]  /*2d180*/  WARPSYNC.COLLECTIVE R15, `(.L_x_844) ;  /* 0x000000000f087348 */ /* 0x000fea0003c00000 */
[----:B------:R0:W1:Y:S02]  /*2d190*/  SHFL.IDX P6, R14, R13, R12, R11 ;  /* 0x0000000c0d0e7389 */ /* 0x00006400000c000b */
[----:B01----:R-:W-:Y:S01]  /*2d1a0*/  ENDCOLLECTIVE ;  /* 0x000000000000791b */ /* 0x003fe20003800000 */
.L_x_844:
[----:B------:R-:W-:Y:S02]  /*2d1b0*/  IMAD.MOV.U32 R13, RZ, RZ, R46 ;  /* 0x000000ffff0d7224 */ /* 0x000fe400078e002e */
[----:B------:R-:W-:Y:S01]  /*2d1c0*/  IMAD.MOV.U32 R12, RZ, RZ, R5 ;  /* 0x000000ffff0c7224 */ /* 0x000fe200078e0005 */
[----:B------:R-:W-:-:S07]  /*2d1d0*/  MOV R108, R14 ;  /* 0x0000000e006c7202 */ /* 0x000fce0000000f00 */
[----:B------:R-:W-:Y:S05]  /*2d1e0*/  WARPSYNC.COLLECTIVE R15, `(.L_x_845) ;  /* 0x000000000f087348 */ /* 0x000fea0003c00000 */
[----:B------:R0:W1:Y:S02]  /*2d1f0*/  SHFL.IDX P6, R14, R13, R12, R11 ;  /* 0x0000000c0d0e7389 */ /* 0x00006400000c000b */
[----:B01----:R-:W-:Y:S01]  /*2d200*/  ENDCOLLECTIVE ;  /* 0x000000000000791b */ /* 0x003fe20003800000 */
.L_x_845:
[----:B------:R-:W-:Y:S02]  /*2d210*/  SEL R44, R45, R108, P0 ;  /* 0x0000006c2d2c7207 */ /* 0x000fe40000000000 */
[----:B------:R-:W-:Y:S01]  /*2d220*/  SEL R45, R108, R45, P0 ;  /* 0x0000002d6c2d7207 */ /* 0x000fe20000000000 */
[----:B------:R-:W-:Y:S01]  /*2d230*/  IMAD.MOV.U32 R13, RZ, RZ, R42 ;  /* 0x000000ffff0d7224 */ /* 0x000fe200078e002a */
[----:B------:R-:W-:Y:S02]  /*2d240*/  SEL R42, R43, R60, P0 ;  /* 0x0000003c2b2a7207 */ /* 0x000fe40000000000 */
[----:B------:R-:W-:Y:S01]  /*2d250*/  SEL R43, R60, R43, P0 ;  /* 0x0000002b3c2b7207 */ /* 0x000fe20000000000 */
[----:B------:R-:W-:-:S07]  /*2d260*/  IMAD.MOV.U32 R47, RZ, RZ, R14 ;  /* 0x000000ffff2f7224 */ /* 0x000fce00078e000e */
[----:B------:R-:W-:Y:S05]  /*2d270*/  WARPSYNC.COLLECTIVE R15, `(.L_x_846) ;  /* 0x000000000f087348 */ /* 0x000fea0003c00000 */
[----:B------:R0:W1:Y:S02]  /*2d280*/  SHFL.IDX P6, R14, R13, R12, R11 ;  /* 0x0000000c0d0e7389 */ /* 0x00006400000c000b */
[----:B01----:R-:W-:Y:S01]  /*2d290*/  ENDCOLLECTIVE ;  /* 0x000000000000791b */ /* 0x003fe20003800000 */
.L_x_846:
[----:B------:R-:W-:Y:S02]  /*2d2a0*/  IMAD.MOV.U32 R13, RZ, RZ, R91 ;  /* 0x000000ffff0d7224 */ /* 0x000fe400078e005b */
[----:B------:R-:W-:Y:S01]  /*2d2b0*/  IMAD.MOV.U32 R12, RZ, RZ, R6 ;  /* 0x000000ffff0c7224 */ /* 0x000fe200078e0006 */
[----:B------:R-:W-:-:S07]  /*2d2c0*/  MOV R79, R14 ;  /* 0x0000000e004f7202 */ /* 0x000fce0000000f00 */
[----:B------:R-:W-:Y:S05]  /*2d2d0*/  WARPSYNC.COLLECTIVE R15, `(.L_x_847) ;  /* 0x000000000f087348 */ /* 0x000fea0003c00000 */
[----:B------:R0:W1:Y:S02]  /*2d2e0*/  SHFL.IDX P6, R14, R13, R12, R11 ;  /* 0x0000000c0d0e7389 */ /* 0x00006400000c000b */
[----:B01----:R-:W-:Y:S01]  /*2d2f0*/  ENDCOLLECTIVE ;  /* 0x000000000000791b */ /* 0x003fe20003800000 */
.L_x_847:
[----:B------:R-:W-:Y:S02]  /*2d300*/  IMAD.MOV.U32 R13, RZ, RZ, R87 ;  /* 0x000000ffff0d7224 */ /* 0x000fe400078e0057 */
[----:B------:R-:W-:-:S07]  /*2d310*/  IMAD.MOV.U32 R110, RZ, RZ, R14 ;  /* 0x000000ffff6e7224 */ /* 0x000fce00078e000e */
[----:B------:R-:W-:Y:S05]  /*2d320*/  WARPSYNC.COLLECTIVE R15, `(.L_x_848) ;  /* 0x000000000f087348 */ /* 0x000fea0003c00000 */
[----:B------:R0:W1:Y:S02]  /*2d330*/  SHFL.IDX P6, R14, R13, R12, R11 ;  /* 0x0000000c0d0e7389 */ /* 0x00006400000c000b */
[----:B01----:R-:W-:Y:S01]  /*2d340*/  ENDCOLLECTIVE ;  /* 0x000000000000791b */ /* 0x003fe20003800000 */
.L_x_848:
        /* <DEDUP_REMOVED lines=8> */
.L_x_849:
        /* <DEDUP_REMOVED lines=9> */
.L_x_850:
[----:B------:R-:W-:Y:S02]  /*2d460*/  IMAD.MOV.U32 R13, RZ, RZ, R73 ;  /* 0x000000ffff0d7224 */ /* 0x000fe400078e0049 */
[----:B------:R-:W-:Y:S01]  /*2d470*/  IMAD.MOV.U32 R12, RZ, RZ, R6 ;  /* 0x000000ffff0c7224 */ /* 0x000fe200078e0006 */
[----:B------:R-:W-:-:S07]  /*2d480*/  MOV R83, R14 ;  /* 0x0000000e00537202 */ /* 0x000fce0000000f00 */
[----:B------:R-:W-:Y:S05]  /*2d490*/  WARPSYNC.COLLECTIVE R15, `(.L_x_851) ;  /* 0x000000000f087348 */ /* 0x000fea0003c00000 */
[----:B------:R0:W1:Y:S02]  /*2d4a0*/  SHFL.IDX P6, R14, R13, R12, R11 ;  /* 0x0000000c0d0e7389 */ /* 0x00006400000c000b */
[----:B01----:R-:W-:Y:S01]  /*2d4b0*/  ENDCOLLECTIVE ;  /* 0x000000000000791b */ /* 0x003fe20003800000 */
.L_x_851:
[----:B------:R-:W-:Y:S02]  /*2d4c0*/  IMAD.MOV.U32 R13, RZ, RZ, R71 ;  /* 0x000000ffff0d7224 */ /* 0x000fe400078e0047 */
[----:B------:R-:W-:-:S07]  /*2d4d0*/  IMAD.MOV.U32 R114, RZ, RZ, R14 ;  /* 0x000000ffff727224 */ /* 0x000fce00078e000e */
[----:B------:R-:W-:Y:S05]  /*2d4e0*/  WARPSYNC.COLLECTIVE R15, `(.L_x_852) ;  /* 0x000000000f087348 */ /* 0x000fea0003c00000 */
[----:B------:R0:W1:Y:S02]  /*2d4f0*/  SHFL.IDX P6, R14, R13, R12, R11 ;  /* 0x0000000c0d0e7389 */ /* 0x00006400000c000b */
[----:B01----:R-:W-:Y:S01]  /*2d500*/  ENDCOLLECTIVE ;  /* 0x000000000000791b */ /* 0x003fe20003800000 */
.L_x_852:
[----:B------:R-:W-:Y:S02]  /*2d510*/  SEL R80, R81, R114, P0 ;  /* 0x0000007251507207 */ /* 0x000fe40000000000 */
[----:B------:R-:W-:Y:S01]  /*2d520*/  SEL R81, R114, R81, P0 ;  /* 0x0000005172517207 */ /* 0x000fe20000000000 */
[----:B------:R-:W-:Y:S01]  /*2d530*/  IMAD.MOV.U32 R13, RZ, RZ, R38 ;  /* 0x000000ffff0d7224 */ /* 0x000fe200078e0026 */
[----:B------:R-:W-:Y:S01]  /*2d540*/  SEL R38, R39, R82, P0 ;  /* 0x0000005227267207 */ /* 0x000fe20000000000 */
[----:B------:R-:W-:Y:S01]  /*2d550*/  IMAD.MOV.U32 R12, RZ, RZ, R5 ;  /* 0x000000ffff0c7224 */ /* 0x000fe200078e0005 */
[----:B------:R-:W-:Y:S02]  /*2d560*/  SEL R39, R82, R39, P0 ;  /* 0x0000002752277207 */ /* 0x000fe40000000000 */
[----:B------:R-:W-:-:S07]  /*2d570*/  MOV R116, R14 ;  /* 0x0000000e00747202 */ /* 0x000fce0000000f00 */
[----:B------:R-:W-:Y:S05]  /*2d580*/  WARPSYNC.COLLECTIVE R15, `(.L_x_853) ;  /* 0x000000000f087348 */ /* 0x000fea0003c00000 */
[----:B------:R0:W1:Y:S02]  /*2d590*/  SHFL.IDX P6, R14, R13, R12, R11 ;  /* 0x0000000c0d0e7389 */ /* 0x00006400000c000b */
[----:B01----:R-:W-:Y:S01]  /*2d5a0*/  ENDCOLLECTIVE ;  /* 0x000000000000791b */ /* 0x003fe20003800000 */
.L_x_853:
[----:B------:R-:W-:Y:S02]  /*2d5b0*/  SEL R82, R83, R116, P0 ;  /* 0x0000007453527207 */ /* 0x000fe40000000000 */
[----:B------:R-:W-:Y:S01]  /*2d5c0*/  SEL R83, R116, R83, P0 ;  /* 0x0000005374537207 */ /* 0x000fe20000000000 */
[----:B------:R-:W-:Y:S02]  /*2d5d0*/  IMAD.MOV.U32 R13, RZ, RZ, R50 ;  /* 0x000000ffff0d7224 */ /* 0x000fe400078e0032 */
[----:B------:R-:W-:-:S07]  /*2d5e0*/  IMAD.MOV.U32 R85, RZ, RZ, R14 ;  /* 0x000000ffff557224 */ /* 0x000fce00078e000e */
[----:B------:R-:W-:Y:S05]  /*2d5f0*/  WARPSYNC.COLLECTIVE R15, `(.L_x_854) ;  /* 0x000000000f087348 */ /* 0x000fea0003c00000 */
[----:B------:R0:W1:Y:S02]  /*2d600*/  SHFL.IDX P6, R14, R13, R12, R11 ;  /* 0x0000000c0d0e7389 */ /* 0x00006400000c000b */
[----:B01----:R-:W-:Y:S01]  /*2d610*/  ENDCOLLECTIVE ;  /* 0x000000000000791b */ /* 0x003fe20003800000 */
.L_x_854:
[----:B------:R-:W-:Y:S02]  /*2d620*/  IMAD.MOV.U32 R13, RZ, RZ, R69 ;  /* 0x000000ffff0d7224 */ /* 0x000fe400078e0045 */
[----:B------:R-:W-:Y:S01]  /*2d630*/  IMAD.MOV.U32 R12, RZ, RZ, R6 ;  /* 0x000000ffff0c7224 */ /* 0x000fe200078e0006 */
[----:B------:R-:W-:-:S07]  /*2d640*/  MOV R50, R14 ;  /* 0x0000000e00327202 */ /* 0x000fce0000000f00 */
[----:B------:R-:W-:Y:S05]  /*2d650*/  WARPSYNC.COLLECTIVE R15, `(.L_x_855) ;  /* 0x000000000f087348 */ /* 0x000fea0003c00000 */
[----:B------:R0:W1:Y:S02]  /*2d660*/  SHFL.IDX P6, R14, R13, R12, R11 ;  /* 0x0000000c0d0e7389 */ /* 0x00006400000c000b */
[----:B01----:R-:W-:Y:S01]  /*2d670*/  ENDCOLLECTIVE ;  /* 0x000000000000791b */ /* 0x003fe20003800000 */
.L_x_855:
[----:B------:R-:W-:Y:S02]  /*2d680*/  IMAD.MOV.U32 R13, RZ, RZ, R63 ;  /* 0x000000ffff0d7224 */ /* 0x000fe400078e003f */
[----:B------:R-:W-:-:S07]  /*2d690*/  IMAD.MOV.U32 R118, RZ, RZ, R14 ;  /* 0x000000ffff767224 */ /* 0x000fce00078e000e */
[----:B------:R-:W-:Y:S05]  /*2d6a0*/  WARPSYNC.COLLECTIVE R15, `(.L_x_856) ;  /* 0x000000000f087348 */ /* 0x000fea0003c00000 */
[----:B------:R0:W1:Y:S02]  /*2d6b0*/  SHFL.IDX P6, R14, R13, R12, R11 ;  /* 0x0000000c0d0e7389 */ /* 0x00006400000c000b */
[----:B01----:R-:W-:Y:S01]  /*2d6c0*/  ENDCOLLECTIVE ;  /* 0x000000000000791b */ /* 0x003fe20003800000 */
.L_x_856:
        /* <DEDUP_REMOVED lines=8> */
.L_x_857:
[----:B------:R-:W-:Y:S02]  /*2d750*/  IMAD.MOV.U32 R13, RZ, RZ, R54 ;  /* 0x000000ffff0d7224 */ /* 0x000fe400078e0036 */
[----:B------:R-:W-:-:S07]  /*2d760*/  IMAD.MOV.U32 R52, RZ, RZ, R14 ;  /* 0x000000ffff347224 */ /* 0x000fce00078e000e */
[----:B------:R-:W-:Y:S05]  /*2d770*/  WARPSYNC.COLLECTIVE R15, `(.L_x_858) ;  /* 0x000000000f087348 */ /* 0x000fea0003c00000 */
[----:B------:R0:W1:Y:S02]  /*2d780*/  SHFL.IDX P6, R14, R13, R12, R11 ;  /* 0x0000000c0d0e7389 */ /* 0x00006400000c000b */
[----:B01----:R-:W-:Y:S01]  /*2d790*/  ENDCOLLECTIVE ;  /* 0x000000000000791b */ /* 0x003fe20003800000 */
.L_x_858:
[----:B------:R-:W-:Y:S02]  /*2d7a0*/  IMAD.MOV.U32 R13, RZ, RZ, R61 ;  /* 0x000000ffff0d7224 */ /* 0x000fe400078e003d */
[----:B------:R-:W-:Y:S01]  /*2d7b0*/  IMAD.MOV.U32 R12, RZ, RZ, R6 ;  /* 0x000000ffff0c7224 */ /* 0x000fe200078e0006 */
[----:B------:R-:W-:-:S07]  /*2d7c0*/  MOV R54, R14 ;  /* 0x0000000e00367202 */ /* 0x000fce0000000f00 */
[----:B------:R-:W-:Y:S05]  /*2d7d0*/  WARPSYNC.COLLECTIVE R15, `(.L_x_859) ;  /* 0x000000000f087348 */ /* 0x000fea0003c00000 */
[----:B------:R0:W1:Y:S02]  /*2d7e0*/  SHFL.IDX P6, R14, R13, R12, R11 ;  /* 0x0000000c0d0e7389 */ /* 0x00006400000c000b */
[----:B01----:R-:W-:Y:S01]  /*2d7f0*/  ENDCOLLECTIVE ;  /* 0x000000000000791b */ /* 0x003fe20003800000 */
.L_x_859:
[----:B------:R-:W-:Y:S02]  /*2d800*/  IMAD.MOV.U32 R13, RZ, RZ, R57 ;  /* 0x000000ffff0d7224 */ /* 0x000fe400078e0039 */
[----:B------:R-:W-:-:S07]  /*2d810*/  IMAD.MOV.U32 R61, RZ, RZ, R14 ;  /* 0x000000ffff3d7224 */ /* 0x000fce00078e000e */
[----:B------:R-:W-:Y:S05]  /*2d820*/  WARPSYNC.COLLECTIVE R15, `(.L_x_860) ;  /* 0x000000000f087348 */ /* 0x000fea0003c00000 */
[----:B------:R0:W1:Y:S02]  /*2d830*/  SHFL.IDX P6, R14, R13, R12, R11 ;  /* 0x0000000c0d0e7389 */ /* 0x00006400000c000b */
[----:B01----:R-:W-:Y:S01]  /*2d840*/  ENDCOLLECTIVE ;  /* 0x000000000000791b */ /* 0x003fe20003800000 */
.L_x_860:
[----:B------:R-:W-:Y:S02]  /*2d850*/  IMAD.MOV.U32 R13, RZ, RZ, R56 ;  /* 0x000000ffff0d7224 */ /* 0x000fe400078e0038 */
[----:B------:R-:W-:Y:S01]  /*2d860*/  IMAD.MOV.U32 R12, RZ, RZ, R5 ;  /* 0x000000ffff0c7224 */ /* 0x000fe200078e0005 */
[----:B------:R-:W-:-:S07]  /*2d870*/  MOV R57, R14 ;  /* 0x0000000e00397202 */ /* 0x000fce0000000f00 */
[----:B------:R-:W-:Y:S05]  /*2d880*/  WARPSYNC.COLLECTIVE R15, `(.L_x_861) ;  /* 0x000000000f087348 */ /* 0x000fea0003c00000 */
[----:B------:R0:W1:Y:S02]  /*2d890*/  SHFL.IDX P6, R14, R13, R12, R11 ;  /* 0x0000000c0d0e7389 */ /* 0x00006400000c000b */
[----:B01----:R-:W-:Y:S01]  /*2d8a0*/  ENDCOLLECTIVE ;  /* 0x000000000000791b */ /* 0x003fe20003800000 */
.L_x_861:
[----:B------:R-:W-:Y:S02]  /*2d8b0*/  IMAD.MOV.U32 R13, RZ, RZ, R64 ;  /* 0x000000ffff0d7224 */ /* 0x000fe400078e0040 */
[----:B------:R-:W-:-:S07]  /*2d8c0*/  IMAD.MOV.U32 R56, RZ, RZ, R14 ;  /* 0x000000ffff387224 */ /* 0x000fce00078e000e */
[----:B------:R-:W-:Y:S05]  /*2d8d0*/  WARPSYNC.COLLECTIVE R15, `(.L_x_862) ;  /* 0x000000000f087348 */ /* 0x000fea0003c00000 */
[----:B------:R0:W1:Y:S02]  /*2d8e0*/  SHFL.IDX P6, R14, R13, R12, R11 ;  /* 0x0000000c0d0e7389 */ /* 0x00006400000c000b */
[----:B01----:R-:W-:Y:S01]  /*2d8f0*/  ENDCOLLECTIVE ;  /* 0x000000000000791b */ /* 0x003fe20003800000 */
.L_x_862:
        /* <DEDUP_REMOVED lines=8> */
.L_x_863:
[----:B------:R-:W-:Y:S01]  /*2d980*/  IMAD.MOV.U32 R13, RZ, RZ, R51 ;  /* 0x000000ffff0d7224 */ /* 0x000fe200078e0033 */
[----:B------:R-:W-:Y:S02]  /*2d990*/  SEL R51, R52, R61, P0 ;  /* 0x0000003d34337207 */ /* 0x000fe40000000000 */
[----:B------:R-:W-:Y:S01]  /*2d9a0*/  SEL R52, R61, R52, P0 ;  /* 0x000000343d347207 */ /* 0x000fe20000000000 */
[----:B------:R-:W-:-:S07]  /*2d9b0*/  IMAD.MOV.U32 R109, RZ, RZ, R14 ;  /* 0x000000ffff6d7224 */ /* 0x000fce00078e000e */
[----:B------:R-:W-:Y:S05]  /*2d9c0*/  WARPSYNC.COLLECTIVE R15, `(.L_x_864) ;  /* 0x000000000f087348 */ /* 0x000fea0003c00000 */
[----:B------:R0:W1:Y:S02]  /*2d9d0*/  SHFL.IDX P6, R14, R13, R12, R11 ;  /* 0x0000000c0d0e7389 */ /* 0x00006400000c000b */
[----:B01----:R-:W-:Y:S01]  /*2d9e0*/  ENDCOLLECTIVE ;  /* 0x000000000000791b */ /* 0x003fe20003800000 */
.L_x_864:
[----:B------:R-:W-:Y:S02]  /*2d9f0*/  IMAD.MOV.U32 R13, RZ, RZ, R28 ;  /* 0x000000ffff0d7224 */ /* 0x000fe400078e001c */
[----:B------:R-:W-:Y:S01]  /*2da00*/  IMAD.MOV.U32 R12, RZ, RZ, R5 ;  /* 0x000000ffff0c7224 */ /* 0x000fe200078e0005 */
[----:B------:R-:W-:-:S07]  /*2da10*/  MOV R97, R14 ;  /* 0x0000000e00617202 */ /* 0x000fce0000000f00 */
[----:B------:R-:W-:Y:S05]  /*2da20*/  WARPSYNC.COLLECTIVE R15, `(.L_x_865) ;  /* 0x000000000f087348 */ /* 0x000fea0003c00000 */
[----:B------:R0:W1:Y:S02]  /*2da30*/  SHFL.IDX P6, R14, R13, R12, R11 ;  /* 0x0000000c0d0e7389 */ /* 0x00006400000c000b */
[----:B01----:R-:W-:Y:S01]  /*2da40*/  ENDCOLLECTIVE ;  /* 0x000000000000791b */ /* 0x003fe20003800000 */
.L_x_865:
[----:B------:R-:W-:Y:S02]  /*2da50*/  IMAD.MOV.U32 R13, RZ, RZ, R30 ;  /* 0x000000ffff0d7224 */ /* 0x000fe400078e001e */
[----:B------:R-:W-:-:S07]  /*2da60*/  IMAD.MOV.U32 R66, RZ, RZ, R14 ;  /* 0x000000ffff427224 */ /* 0x000fce00078e000e */
[----:B------:R-:W-:Y:S05]  /*2da70*/  WARPSYNC.COLLECTIVE R15, `(.L_x_866) ;  /* 0x000000000f087348 */ /* 0x000fea0003c00000 */
[----:B------:R0:W1:Y:S02]  /*2da80*/  SHFL.IDX P6, R14, R13, R12, R11 ;  /* 0x0000000c0d0e7389 */ /* 0x00006400000c000b */
[----:B01----:R-:W-:Y:S01]  /*2da90*/  ENDCOLLECTIVE ;  /* 0x000000000000791b */ /* 0x003fe20003800000 */
.L_x_866:
[----:B------:R-:W-:Y:S02]  /*2daa0*/  IMAD.MOV.U32 R13, RZ, RZ, R29 ;  /* 0x000000ffff0d7224 */ /* 0x000fe400078e001d */
[----:B------:R-:W-:Y:S01]  /*2dab0*/  IMAD.MOV.U32 R12, RZ, RZ, R6 ;  /* 0x000000ffff0c7224 */ /* 0x000fe200078e0006 */
[----:B------:R-:W-:-:S07]  /*2dac0*/  MOV R68, R14 ;  /* 0x0000000e00447202 */ /* 0x000fce0000000f00 */
[----:B------:R-:W-:Y:S05]  /*2dad0*/  WARPSYNC.COLLECTIVE R15, `(.L_x_867) ;  /* 0x000000000f087348 */ /* 0x000fea0003c00000 */
[----:B------:R0:W1:Y:S02]  /*2dae0*/  SHFL.IDX P6, R14, R13, R12, R11 ;  /* 0x0000000c0d0e7389 */ /* 0x00006400000c000b */
[----:B01----:R-:W-:Y:S01]  /*2daf0*/  ENDCOLLECTIVE ;  /* 0x000000000000791b */ /* 0x003fe20003800000 */
.L_x_867:
[----:B------:R-:W-:Y:S02]  /*2db00*/  IMAD.MOV.U32 R13, RZ, RZ, R27 ;  /* 0x000000ffff0d7224 */ /* 0x000fe400078e001b */
[----:B------:R-:W-:-:S07]  /*2db10*/  IMAD.MOV.U32 R29, RZ, RZ, R14 ;  /* 0x000000ffff1d7224 */ /* 0x000fce00078e000e */
[----:B------:R-:W-:Y:S05]  /*2db20*/  WARPSYNC.COLLECTIVE R15, `(.L_x_868) ;  /* 0x000000000f087348 */ /* 0x000fea0003c00000 */
[----:B------:R0:W1:Y:S02]  /*2db30*/  SHFL.IDX P6, R14, R13, R12, R11 ;  /* 0x0000000c0d0e7389 */ /* 0x00006400000c000b */
[----:B01----:R-:W-:Y:S01]  /*2db40*/  ENDCOLLECTIVE ;  /* 0x000000000000791b */ /* 0x003fe20003800000 */
.L_x_868:
        /* <DEDUP_REMOVED lines=8> */
.L_x_869:
[----:B------:R-:W-:Y:S02]  /*2dbd0*/  SEL R67, R68, R27, P0 ;  /* 0x0000001b44437207 */ /* 0x000fe40000000000 */
[----:B------:R-:W-:Y:S01]  /*2dbe0*/  SEL R68, R27, R68, P0 ;  /* 0x000000441b447207 */ /* 0x000fe20000000000 */
[----:B------:R-:W-:Y:S02]  /*2dbf0*/  IMAD.MOV.U32 R13, RZ, RZ, R26 ;  /* 0x000000ffff0d7224 */ /* 0x000fe400078e001a */
[----:B------:R-:W-:-:S07]  /*2dc00*/  IMAD.MOV.U32 R70, RZ, RZ, R14 ;  /* 0x000000ffff467224 */ /* 0x000fce00078e000e */
[----:B------:R-:W-:Y:S05]  /*2dc10*/  WARPSYNC.COLLECTIVE R15, `(.L_x_870) ;  /* 0x000000000f087348 */ /* 0x000fea0003c00000 */
[----:B------:R0:W1:Y:S02]  /*2dc20*/  SHFL.IDX P6, R14, R13, R12, R11 ;  /* 0x0000000c0d0e7389 */ /* 0x00006400000c000b */
[----:B01----:R-:W-:Y:S01]  /*2dc30*/  ENDCOLLECTIVE ;  /* 0x000000000000791b */ /* 0x003fe20003800000 */
.L_x_870:
[----:B------:R-:W-:Y:S02]  /*2dc40*/  IMAD.MOV.U32 R13, RZ, RZ, R33 ;  /* 0x000000ffff0d7224 */ /* 0x000fe400078e0021 */
[----:B------:R-:W-:Y:S01]  /*2dc50*/  IMAD.MOV.U32 R12, RZ, RZ, R6 ;  /* 0x000000ffff0c7224 */ /* 0x000fe200078e0006 */
[----:B------:R-:W-:-:S07]  /*2dc60*/  MOV R72, R14 ;  /* 0x0000000e00487202 */ /* 0x000fce0000000f00 */
[----:B------:R-:W-:Y:S05]  /*2dc70*/  WARPSYNC.COLLECTIVE R15, `(.L_x_871) ;  /* 0x000000000f087348 */ /* 0x000fea0003c00000 */
[----:B------:R0:W1:Y:S02]  /*2dc80*/  SHFL.IDX P6, R14, R13, R12, R11 ;  /* 0x0000000c0d0e7389 */ /* 0x00006400000c000b */
[----:B01----:R-:W-:Y:S01]  /*2dc90*/  ENDCOLLECTIVE ;  /* 0x000000000000791b */ /* 0x003fe20003800000 */
.L_x_871:
[----:B------:R-:W-:Y:S02]  /*2dca0*/  IMAD.MOV.U32 R13, RZ, RZ, R31 ;  /* 0x000000ffff0d7224 */ /* 0x000fe400078e001f */
[----:B------:R-:W-:-:S07]  /*2dcb0*/  IMAD.MOV.U32 R33, RZ, RZ, R14 ;  /* 0x000000ffff217224 */ /* 0x000fce00078e000e */
[----:B------:R-:W-:Y:S05]  /*2dcc0*/  WARPSYNC.COLLECTIVE R15, `(.L_x_872) ;  /* 0x000000000f087348 */ /* 0x000fea0003c00000 */
[----:B------:R0:W1:Y:S02]  /*2dcd0*/  SHFL.IDX P6, R14, R13, R12, R11 ;  /* 0x0000000c0d0e7389 */ /* 0x00006400000c000b */
[----:B01----:R-:W-:Y:S01]  /*2dce0*/  ENDCOLLECTIVE ;  /* 0x000000000000791b */ /* 0x003fe20003800000 */
.L_x_872:
        /* <DEDUP_REMOVED lines=8> */
.L_x_873:
[----:B------:R-:W-:Y:S02]  /*2dd70*/  SEL R71, R72, R31, P0 ;  /* 0x0000001f48477207 */ /* 0x000fe40000000000 */
[----:B------:R-:W-:Y:S01]  /*2dd80*/  SEL R72, R31, R72, P0 ;  /* 0x000000481f487207 */ /* 0x000fe20000000000 */
[----:B------:R-:W-:Y:S02]  /*2dd90*/  IMAD.MOV.U32 R13, RZ, RZ, R10 ;  /* 0x000000ffff0d7224 */ /* 0x000fe400078e000a */
[----:B------:R-:W-:-:S07]  /*2dda0*/  IMAD.MOV.U32 R86, RZ, RZ, R14 ;  /* 0x000000ffff567224 */ /* 0x000fce00078e000e */
[----:B------:R-:W-:Y:S05]  /*2ddb0*/  WARPSYNC.COLLECTIVE R15, `(.L_x_874) ;  /* 0x000000000f087348 */ /* 0x000fea0003c00000 */
[----:B------:R0:W1:Y:S02]  /*2ddc0*/  SHFL.IDX P6, R14, R13, R12, R11 ;  /* 0x0000000c0d0e7389 */ /* 0x00006400000c000b */
[----:B01----:R-:W-:Y:S01]  /*2ddd0*/  ENDCOLLECTIVE ;  /* 0x000000000000791b */ /* 0x003fe20003800000 */
.L_x_874:
[----:B------:R-:W-:Y:S01]  /*2dde0*/  IMAD.MOV.U32 R13, RZ, RZ, R53 ;  /* 0x000000ffff0d7224 */ /* 0x000fe200078e0035 */
[----:B------:R-:W-:Y:S01]  /*2ddf0*/  SEL R53, R54, R57, P0 ;  /* 0x0000003936357207 */ /* 0x000fe20000000000 */
[----:B------:R-:W-:Y:S01]  /*2de00*/  IMAD.MOV.U32 R12, RZ, RZ, R6 ;  /* 0x000000ffff0c7224 */ /* 0x000fe200078e0006 */
[----:B------:R-:W-:Y:S02]  /*2de10*/  SEL R54, R57, R54, P0 ;  /* 0x0000003639367207 */ /* 0x000fe40000000000 */
[----:B------:R-:W-:Y:S02]  /*2de20*/  SEL R57, R64, R97, P0 ;  /* 0x0000006140397207 */ /* 0x000fe40000000000 */
[----:B------:R-:W-:Y:S02]  /*2de30*/  SEL R64, R97, R64, P0 ;  /* 0x0000004061407207 */ /* 0x000fe40000000000 */
[----:B------:R-:W-:Y:S02]  /*2de40*/  MOV R97, RZ ;  /* 0x000000ff00617202 */ /* 0x000fe40000000f00 */
[----:B------:R-:W-:-:S07]  /*2de50*/  MOV R90, R14 ;  /* 0x0000000e005a7202 */ /* 0x000fce0000000f00 */
[----:B------:R-:W-:Y:S05]  /*2de60*/  WARPSYNC.COLLECTIVE R15, `(.L_x_875) ;  /* 0x000000000f087348 */ /* 0x000fea0003c00000 */
[----:B------:R0:W1:Y:S02]  /*2de70*/  SHFL.IDX P6, R14, R13, R12, R11 ;  /* 0x0000000c0d0e7389 */ /* 0x00006400000c000b */
[----:B01----:R-:W-:Y:S01]  /*2de80*/  ENDCOLLECTIVE ;  /* 0x000000000000791b */ /* 0x003fe20003800000 */
.L_x_875:
[----:B------:R-:W-:Y:S02]  /*2de90*/  IMAD.MOV.U32 R13, RZ, RZ, R35 ;  /* 0x000000ffff0d7224 */ /* 0x000fe400078e0023 */
[----:B------:R-:W-:-:S07]  /*2dea0*/  IMAD.MOV.U32 R91, RZ, RZ, R14 ;  /* 0x000000ffff5b7224 */ /* 0x000fce00078e000e */
[----:B------:R-:W-:Y:S05]  /*2deb0*/  WARPSYNC.COLLECTIVE R15, `(.L_x_876) ;  /* 0x000000000f087348 */ /* 0x000fea0003c00000 */
[----:B------:R0:W1:Y:S02]  /*2dec0*/  SHFL.IDX P6, R14, R13, R12, R11 ;  /* 0x0000000c0d0e7389 */ /* 0x00006400000c000b */
[----:B01----:R-:W-:Y:S01]  /*2ded0*/  ENDCOLLECTIVE ;  /* 0x000000000000791b */ /* 0x003fe20003800000 */
.L_x_876:
        /* <DEDUP_REMOVED lines=8> */
.L_x_877:
[----:B------:R-:W-:Y:S02]  /*2df60*/  SEL R87, R90, R35, P0 ;  /* 0x000000235a577207 */ /* 0x000fe40000000000 */
[----:B------:R-:W-:Y:S01]  /*2df70*/  SEL R90, R35, R90, P0 ;  /* 0x0000005a235a7207 */ /* 0x000fe20000000000 */
[----:B------:R-:W-:Y:S02]  /*2df80*/  IMAD.MOV.U32 R13, RZ, RZ, R94 ;  /* 0x000000ffff0d7224 */ /* 0x000fe400078e005e */
[----:B------:R-:W-:-:S07]  /*2df90*/  IMAD.MOV.U32 R92, RZ, RZ, R14 ;  /* 0x000000ffff5c7224 */ /* 0x000fce00078e000e */
[----:B------:R-:W-:Y:S05]  /*2dfa0*/  WARPSYNC.COLLECTIVE R15, `(.L_x_878) ;  /* 0x000000000f087348 */ /* 0x000fea0003c00000 */
[----:B------:R0:W1:Y:S02]  /*2dfb0*/  SHFL.IDX P6, R14, R13, R12, R11 ;  /* 0x0000000c0d0e7389 */ /* 0x00006400000c000b */
[----:B01----:R-:W-:Y:S01]  /*2dfc0*/  ENDCOLLECTIVE ;  /* 0x000000000000791b */ /* 0x003fe20003800000 */
.L_x_878:
        /* <DEDUP_REMOVED lines=8> */
.L_x_879:
[----:B------:R-:W-:Y:S02]  /*2e050*/  IMAD.MOV.U32 R13, RZ, RZ, R25 ;  /* 0x000000ffff0d7224 */ /* 0x000fe400078e0019 */
[----:B------:R-:W-:-:S07]  /*2e060*/  IMAD.MOV.U32 R111, RZ, RZ, R14 ;  /* 0x000000ffff6f7224 */ /* 0x000fce00078e000e */
[----:B------:R-:W-:Y:S05]  /*2e070*/  WARPSYNC.COLLECTIVE R15, `(.L_x_880) ;  /* 0x000000000f087348 */ /* 0x000fea0003c00000 */
[----:B------:R0:W1:Y:S02]  /*2e080*/  SHFL.IDX P6, R14, R13, R12, R11 ;  /* 0x0000000c0d0e7389 */ /* 0x00006400000c000b */
[----:B01----:R-:W-:Y:S01]  /*2e090*/  ENDCOLLECTIVE ;  /* 0x000000000000791b */ /* 0x003fe20003800000 */
.L_x_880:
        /* <DEDUP_REMOVED lines=8> */
.L_x_881:
[----:B------:R-:W-:Y:S02]  /*2e120*/  SEL R93, R94, R25, P0 ;  /* 0x000000195e5d7207 */ /* 0x000fe40000000000 */
[----:B------:R-:W-:Y:S01]  /*2e130*/  SEL R94, R25, R94, P0 ;  /* 0x0000005e195e7207 */ /* 0x000fe20000000000 */
[----:B------:R-:W-:Y:S02]  /*2e140*/  IMAD.MOV.U32 R13, RZ, RZ, R62 ;  /* 0x000000ffff0d7224 */ /* 0x000fe400078e003e */
[----:B------:R-:W-:-:S07]  /*2e150*/  IMAD.MOV.U32 R4, RZ, RZ, R14 ;  /* 0x000000ffff047224 */ /* 0x000fce00078e000e */
[----:B------:R-:W-:Y:S05]  /*2e160*/  WARPSYNC.COLLECTIVE R15, `(.L_x_882) ;  /* 0x000000000f087348 */ /* 0x000fea0003c00000 */
[----:B------:R0:W1:Y:S02]  /*2e170*/  SHFL.IDX P6, R14, R13, R12, R11 ;  /* 0x0000000c0d0e7389 */ /* 0x00006400000c000b */
[----:B01----:R-:W-:Y:S01]  /*2e180*/  ENDCOLLECTIVE ;  /* 0x000000000000791b */ /* 0x003fe20003800000 */
.L_x_882:
[----:B------:R-:W-:Y:S02]  /*2e190*/  IMAD.MOV.U32 R13, RZ, RZ, R9 ;  /* 0x000000ffff0d7224 */ /* 0x000fe400078e0009 */
[----:B------:R-:W-:Y:S01]  /*2e1a0*/  IMAD.MOV.U32 R12, RZ, RZ, R6 ;  /* 0x000000ffff0c7224 */ /* 0x000fe200078e0006 */
[----:B------:R-:W-:-:S07]  /*2e1b0*/  MOV R62, R14 ;  /* 0x0000000e003e7202 */ /* 0x000fce0000000f00 */
[----:B------:R-:W-:Y:S05]  /*2e1c0*/  WARPSYNC.COLLECTIVE R15, `(.L_x_883) ;  /* 0x000000000f087348 */ /* 0x000fea0003c00000 */
[----:B------:R0:W1:Y:S02]  /*2e1d0*/  SHFL.IDX P6, R14, R13, R12, R11 ;  /* 0x0000000c0d0e7389 */ /* 0x00006400000c000b */
[----:B01----:R-:W-:Y:S01]  /*2e1e0*/  ENDCOLLECTIVE ;  /* 0x000000000000791b */ /* 0x003fe20003800000 */
.L_x_883:
[----:B------:R-:W-:Y:S02]  /*2e1f0*/  IMAD.MOV.U32 R13, RZ, RZ, R7 ;  /* 0x000000ffff0d7224 */ /* 0x000fe400078e0007 */
[----:B------:R-:W-:-:S07]  /*2e200*/  IMAD.MOV.U32 R9, RZ, RZ, R14 ;  /* 0x000000ffff097224 */ /* 0x000fce00078e000e */
[----:B------:R-:W-:Y:S05]  /*2e210*/  WARPSYNC.COLLECTIVE R15, `(.L_x_884) ;  /* 0x000000000f087348 */ /* 0x000fea0003c00000 */
[----:B------:R0:W1:Y:S02]  /*2e220*/  SHFL.IDX P6, R14, R13, R12, R11 ;  /* 0x0000000c0d0e7389 */ /* 0x00006400000c000b */
[----:B01----:R-:W-:Y:S01]  /*2e230*/  ENDCOLLECTIVE ;  /* 0x000000000000791b */ /* 0x003fe20003800000 */
.L_x_884:
[----:B------:R-:W-:Y:S05]  /*2e240*/  BRA `(.L_x_885) ;  /* 0xffffff1c00a07947 */ /* 0x000fea000383ffff */
.L_x_607:
[----:B------:R-:W-:Y:S02]  /*2e250*/  IMAD.MOV.U32 R13, RZ, RZ, R3 ;  /* 0x000000ffff0d7224 */ /* 0x000fe400078e0003 */
[----:B------:R-:W-:Y:S02]  /*2e260*/  IMAD.MOV.U32 R12, RZ, RZ, RZ ;  /* 0x000000ffff0c7224 */ /* 0x000fe400078e00ff */
[----:B------:R-:W-:Y:S02]  /*2e270*/  IMAD.MOV.U32 R11, RZ, RZ, 0x181f ;  /* 0x0000181fff0b7424 */ /* 0x000fe400078e00ff */
[----:B------:R-:W-:-:S07]  /*2e280*/  IMAD.MOV.U32 R15, RZ, RZ, -0x1 ;  /* 0xffffffffff0f7424 */ /* 0x000fce00078e00ff */
[----:B0----5:R-:W-:Y:S05]  /*2e290*/  WARPSYNC.COLLECTIVE R15, `(.L_x_886) ;  /* 0x000000000f087348 */ /* 0x021fea0003c00000 */
[----:B------:R1:W2:Y:S02]  /*2e2a0*/  SHFL.IDX P6, R14, R13, R12, R11 ;  /* 0x0000000c0d0e7389 */ /* 0x0002a400000c000b */
[----:B012--5:R-:W-:Y:S01]  /*2e2b0*/  ENDCOLLECTIVE ;  /* 0x000000000000791b */ /* 0x027fe20003800000 */
.L_x_886:
[----:B------:R-:W-:Y:S01]  /*2e2c0*/  IMAD.MOV.U32 R13, RZ, RZ, R2 ;  /* 0x000000ffff0d7224 */ /* 0x000fe200078e0002 */
[----:B------:R-:W-:-:S07]  /*2e2d0*/  MOV R0, R14 ;  /* 0x0000000e00007202 */ /* 0x000fce0000000f00 */
[----:B------:R-:W-:Y:S05]  /*2e2e0*/  WARPSYNC.COLLECTIVE R15, `(.L_x_887) ;  /* 0x000000000f087348 */ /* 0x000fea0003c00000 */
[----:B------:R0:W1:Y:S02]  /*2e2f0*/  SHFL.IDX P6, R14, R13, R12, R11 ;  /* 0x0000000c0d0e7389 */ /* 0x00006400000c000b */
[----:B01----:R-:W-:Y:S01]  /*2e300*/  ENDCOLLECTIVE ;  /* 0x000000000000791b */ /* 0x003fe20003800000 */
.L_x_887:
[----:B------:R-:W-:Y:S05]  /*2e310*/  BRA `(.L_x_888) ;  /* 0xffffff2c00387947 */ /* 0x000fea000383ffff */
.L_x_610:
[----:B------:R-:W-:Y:S01]  /*2e320*/  BSSY B1, `(.L_x_889) ;  /* 0x0000008000017945 */ /* 0x000fe20003800000 */
[----:B------:R-:W-:Y:S01]  /*2e330*/  IMAD.MOV.U32 R13, RZ, RZ, R3 ;  /* 0x000000ffff0d7224 */ /* 0x000fe200078e0003 */
[----:B---3--:R-:W-:Y:S01]  /*2e340*/  MOV R15, 0xffffffff ;  /* 0xffffffff000f7802 */ /* 0x008fe20000000f00 */
[----:B------:R-:W-:Y:S02]  /*2e350*/  IMAD.MOV.U32 R12, RZ, RZ, 0x1 ;  /* 0x00000001ff0c7424 */ /* 0x000fe400078e00ff */
[----:B------:R-:W-:-:S07]  /*2e360*/  IMAD.MOV.U32 R11, RZ, RZ, 0x181f ;  /* 0x0000181fff0b7424 */ /* 0x000fce00078e00ff */
[----:B012--5:R-:W-:Y:S05]  /*2e370*/  WARPSYNC.COLLECTIVE R15, `(.L_x_890) ;  /* 0x000000000f087348 */ /* 0x027fea0003c00000 */
[----:B--2---:R2:W3:Y:S02]  /*2e380*/  SHFL.IDX P6, R14, R13, R12, R11 ;  /* 0x0000000c0d0e7389 */ /* 0x0044e400000c000b */
[----:B0123-5:R-:W-:Y:S01]  /*2e390*/  ENDCOLLECTIVE ;  /* 0x000000000000791b */ /* 0x02ffe20003800000 */
.L_x_890:
[----:B------:R-:W-:Y:S05]  /*2e3a0*/  BSYNC B1 ;  /* 0x0000000000017941 */ /* 0x000fea0003800000 */
.L_x_889:
        /* <DEDUP_REMOVED lines=8> */
.L_x_891:
[----:B------:R-:W-:Y:S05]  /*2e430*/  BRA `(.L_x_892) ;  /* 0xffffff2c00387947 */ /* 0x000fea000383ffff */
.L_x_613:
[----:B------:R-:W-:Y:S01]  /*2e440*/  BSSY B1, `(.L_x_893) ;  /* 0x0000008000017945 */ /* 0x000fe20003800000 */
[----:B------:R-:W-:Y:S02]  /*2e450*/  IMAD.MOV.U32 R13, RZ, RZ, R3 ;  /* 0x000000ffff0d7224 */ /* 0x000fe400078e0003 */
[----:B------:R-:W-:Y:S02]  /*2e460*/  IMAD.MOV.U32 R12, RZ, RZ, 0x2 ;  /* 0x00000002ff0c7424 */ /* 0x000fe400078e00ff */
[----:B------:R-:W-:Y:S02]  /*2e470*/  IMAD.MOV.U32 R11, RZ, RZ, 0x181f ;  /* 0x0000181fff0b7424 */ /* 0x000fe400078e00ff */
[----:B---3--:R-:W-:-:S07]  /*2e480*/  IMAD.MOV.U32 R15, RZ, RZ, -0x1 ;  /* 0xffffffffff0f7424 */ /* 0x008fce00078e00ff */
[----:B012-4-:R-:W-:Y:S05]  /*2e490*/  WARPSYNC.COLLECTIVE R15, `(.L_x_894) ;  /* 0x000000000f087348 */ /* 0x017fea0003c00000 */
[----:B--2---:R2:W3:Y:S02]  /*2e4a0*/  SHFL.IDX P6, R14, R13, R12, R11 ;  /* 0x0000000c0d0e7389 */ /* 0x0044e400000c000b */
[----:B01234-:R-:W-:Y:S01]  /*2e4b0*/  ENDCOLLECTIVE ;  /* 0x000000000000791b */ /* 0x01ffe20003800000 */
.L_x_894:
[----:B------:R-:W-:Y:S05]  /*2e4c0*/  BSYNC B1 ;  /* 0x0000000000017941 */ /* 0x000fea0003800000 */
.L_x_893:
[----:B------:R-:W-:Y:S01]  /*2e4d0*/  IMAD.MOV.U32 R13, RZ, RZ, R2 ;  /* 0x000000ffff0d7224 */ /* 0x000fe200078e0002 */
[----:B------:R-:W-:Y:S01]  /*2e4e0*/  MOV R0, R14 ;  /* 0x0000000e00007202 */ /* 0x000fe20000000f00 */
[----:B------:R-:W-:Y:S02]  /*2e4f0*/  IMAD.MOV.U32 R12, RZ, RZ, 0x2 ;  /* 0x00000002ff0c7424 */ /* 0x000fe400078e00ff */
[----:B------:R-:W-:Y:S02]  /*2e500*/  IMAD.MOV.U32 R11, RZ, RZ, 0x181f ;  /* 0x0000181fff0b7424 */ /* 0x000fe400078e00ff */
[----:B------:R-:W-:-:S07]  /*2e510*/  IMAD.MOV.U32 R15, RZ, RZ, -0x1 ;  /* 0xffffffffff0f7424 */ /* 0x000fce00078e00ff */
[----:B------:R-:W-:Y:S05]  /*2e520*/  WARPSYNC.COLLECTIVE R15, `(.L_x_895) ;  /* 0x000000000f087348 */ /* 0x000fea0003c00000 */
[----:B------:R0:W1:Y:S02]  /*2e530*/  SHFL.IDX P6, R14, R13, R12, R11 ;  /* 0x0000000c0d0e7389 */ /* 0x00006400000c000b */
[----:B01----:R-:W-:Y:S01]  /*2e540*/  ENDCOLLECTIVE ;  /* 0x000000000000791b */ /* 0x003fe20003800000 */
.L_x_895:
[----:B------:R-:W-:Y:S05]  /*2e550*/  BRA `(.L_x_896) ;  /* 0xffffff2c00387947 */ /* 0x000fea000383ffff */
.L_x_616:
[----:B------:R-:W-:Y:S01]  /*2e560*/  BSSY B1, `(.L_x_897) ;  /* 0x0000008000017945 */ /* 0x000fe20003800000 */
[----:B------:R-:W-:Y:S01]  /*2e570*/  MOV R13, R3 ;  /* 0x00000003000d7202 */ /* 0x000fe20000000f00 */
[----:B------:R-:W-:Y:S02]  /*2e580*/  IMAD.MOV.U32 R12, RZ, RZ, 0x3 ;  /* 0x00000003ff0c7424 */ /* 0x000fe400078e00ff */
[----:B------:R-:W-:Y:S02]  /*2e590*/  IMAD.MOV.U32 R11, RZ, RZ, 0x181f ;  /* 0x0000181fff0b7424 */ /* 0x000fe400078e00ff */
[----:B---3--:R-:W-:-:S07]  /*2e5a0*/  IMAD.MOV.U32 R15, RZ, RZ, -0x1 ;  /* 0xffffffffff0f7424 */ /* 0x008fce00078e00ff */
[----:B012-4-:R-:W-:Y:S05]  /*2e5b0*/  WARPSYNC.COLLECTIVE R15, `(.L_x_898) ;  /* 0x000000000f087348 */ /* 0x017fea0003c00000 */
[----:B--2---:R2:W3:Y:S02]  /*2e5c0*/  SHFL.IDX P6, R14, R13, R12, R11 ;  /* 0x0000000c0d0e7389 */ /* 0x0044e400000c000b */
[----:B01234-:R-:W-:Y:S01]  /*2e5d0*/  ENDCOLLECTIVE ;  /* 0x000000000000791b */ /* 0x01ffe20003800000 */
.L_x_898:
[----:B------:R-:W-:Y:S05]  /*2e5e0*/  BSYNC B1 ;  /* 0x0000000000017941 */ /* 0x000fea0003800000 */
.L_x_897:
[----:B------:R-:W-:Y:S01]  /*2e5f0*/  MOV R13, R2 ;  /* 0x00000002000d7202 */ /* 0x000fe20000000f00 */
[----:B------:R-:W-:Y:S02]  /*2e600*/  IMAD.MOV.U32 R12, RZ, RZ, 0x3 ;  /* 0x00000003ff0c7424 */ /* 0x000fe400078e00ff */
[----:B------:R-:W-:Y:S02]  /*2e610*/  IMAD.MOV.U32 R11, RZ, RZ, 0x181f ;  /* 0x0000181fff0b7424 */ /* 0x000fe400078e00ff */
[----:B------:R-:W-:Y:S02]  /*2e620*/  IMAD.MOV.U32 R15, RZ, RZ, -0x1 ;  /* 0xffffffffff0f7424 */ /* 0x000fe400078e00ff */
[----:B------:R-:W-:-:S07]  /*2e630*/  IMAD.MOV.U32 R0, RZ, RZ, R14 ;  /* 0x000000ffff007224 */ /* 0x000fce00078e000e */
[----:B------:R-:W-:Y:S05]  /*2e640*/  WARPSYNC.COLLECTIVE R15, `(.L_x_899) ;  /* 0x000000000f087348 */ /* 0x000fea0003c00000 */
[----:B------:R0:W1:Y:S02]  /*2e650*/  SHFL.IDX P6, R14, R13, R12, R11 ;  /* 0x0000000c0d0e7389 */ /* 0x00006400000c000b */
[----:B01----:R-:W-:Y:S01]  /*2e660*/  ENDCOLLECTIVE ;  /* 0x000000000000791b */ /* 0x003fe20003800000 */
.L_x_899:
[----:B------:R-:W-:Y:S05]  /*2e670*/  BRA `(.L_x_900) ;  /* 0xffffff2c00387947 */ /* 0x000fea000383ffff */
.L_x_618:
[----:B------:R-:W-:Y:S01]  /*2e680*/  IMAD.MOV.U32 R13, RZ, RZ, R32 ;  /* 0x000000ffff0d7224 */ /* 0x000fe200078e0020 */
[----:B------:R-:W-:Y:S01]  /*2e690*/  MOV R12, RZ ;  /* 0x000000ff000c7202 */ /* 0x000fe20000000f00 */
[----:B------:R-:W-:Y:S01]  /*2e6a0*/  IMAD.MOV.U32 R11, RZ, RZ, 0x1c1f ;  /* 0x00001c1fff0b7424 */ /* 0x000fe200078e00ff */
[C---:B------:R-:W-:Y:S01]  /*2e6b0*/  IADD3 R29, R218.reuse, 0x10, RZ ;  /* 0x00000010da1d7810 */ /* 0x040fe20007ffe0ff */
[----:B------:R-:W-:Y:S02]  /*2e6c0*/  IMAD.MOV.U32 R15, RZ, RZ, -0x1 ;  /* 0xffffffffff0f7424 */ /* 0x000fe400078e00ff */
[C---:B------:R-:W-:Y:S02]  /*2e6d0*/  VIADD R28, R218.reuse, 0x18 ;  /* 0x00000018da1c7836 */ /* 0x040fe40000000000 */
[----:B------:R-:W-:-:S07]  /*2e6e0*/  VIADD R26, R218, 0x20 ;  /* 0x00000020da1a7836 */ /* 0x000fce0000000000 */
[----:B------:R-:W-:Y:S05]  /*2e6f0*/  WARPSYNC.COLLECTIVE R15, `(.L_x_901) ;  /* 0x000000000f087348 */ /* 0x000fea0003c00000 */
[----:B------:R0:W1:Y:S02]  /*2e700*/  SHFL.IDX P6, R14, R13, R12, R11 ;  /* 0x0000000c0d0e7389 */ /* 0x00006400000c000b */
[----:B01----:R-:W-:Y:S01]  /*2e710*/  ENDCOLLECTIVE ;  /* 0x000000000000791b */ /* 0x003fe20003800000 */
.L_x_901:
[C---:B------:R-:W-:Y:S02]  /*2e720*/  VIADD R25, R218.reuse, 0x28 ;  /* 0x00000028da197836 */ /* 0x040fe40000000000 */
[----:B------:R-:W-:Y:S02]  /*2e730*/  VIADD R24, R218, 0x30 ;  /* 0x00000030da187836 */ /* 0x000fe40000000000 */
[----:B------:R-:W-:Y:S02]  /*2e740*/  IMAD.MOV.U32 R13, RZ, RZ, R30 ;  /* 0x000000ffff0d7224 */ /* 0x000fe400078e001e */
[----:B------:R-:W-:-:S07]  /*2e750*/  IMAD.MOV.U32 R31, RZ, RZ, R14 ;  /* 0x000000ffff1f7224 */ /* 0x000fce00078e000e */
[----:B------:R-:W-:Y:S05]  /*2e760*/  WARPSYNC.COLLECTIVE R15, `(.L_x_902) ;  /* 0x000000000f087348 */ /* 0x000fea0003c00000 */
[----:B------:R0:W1:Y:S02]  /*2e770*/  SHFL.IDX P6, R14, R13, R12, R11 ;  /* 0x0000000c0d0e7389 */ /* 0x00006400000c000b */
[----:B01----:R-:W-:Y:S01]  /*2e780*/  ENDCOLLECTIVE ;  /* 0x000000000000791b */ /* 0x003fe20003800000 */
.L_x_902:
[----:B------:R-:W-:Y:S05]  /*2e790*/  BRA `(.L_x_903) ;  /* 0xffffff2c00f47947 */ /* 0x000fea000383ffff */
.L_x_621:
[----:B------:R-:W-:Y:S01]  /*2e7a0*/  BSSY B1, `(.L_x_904) ;  /* 0x0000008000017945 */ /* 0x000fe20003800000 */
[----:B---3--:R-:W-:Y:S01]  /*2e7b0*/  MOV R13, R32 ;  /* 0x00000020000d7202 */ /* 0x008fe20000000f00 */
[----:B------:R-:W-:Y:S02]  /*2e7c0*/  IMAD.MOV.U32 R12, RZ, RZ, 0x1 ;  /* 0x00000001ff0c7424 */ /* 0x000fe400078e00ff */
[----:B------:R-:W-:Y:S02]  /*2e7d0*/  IMAD.MOV.U32 R11, RZ, RZ, 0x1c1f ;  /* 0x00001c1fff0b7424 */ /* 0x000fe400078e00ff */
[----:B------:R-:W-:-:S07]  /*2e7e0*/  IMAD.MOV.U32 R15, RZ, RZ, -0x1 ;  /* 0xffffffffff0f7424 */ /* 0x000fce00078e00ff */
[----:B012---:R-:W-:Y:S05]  /*2e7f0*/  WARPSYNC.COLLECTIVE R15, `(.L_x_905) ;  /* 0x000000000f087348 */ /* 0x007fea0003c00000 */
[----:B--2---:R2:W3:Y:S02]  /*2e800*/  SHFL.IDX P6, R14, R13, R12, R11 ;  /* 0x0000000c0d0e7389 */ /* 0x0044e400000c000b */
[----:B0123--:R-:W-:Y:S01]  /*2e810*/  ENDCOLLECTIVE ;  /* 0x000000000000791b */ /* 0x00ffe20003800000 */
.L_x_905:
[----:B------:R-:W-:Y:S05]  /*2e820*/  BSYNC B1 ;  /* 0x0000000000017941 */ /* 0x000fea0003800000 */
.L_x_904:
        /* <DEDUP_REMOVED lines=8> */
.L_x_906:
[----:B------:R-:W-:Y:S05]  /*2e8b0*/  BRA `(.L_x_907) ;  /* 0xffffff3400a87947 */ /* 0x000fea000383ffff */
.L_x_625:
[----:B------:R-:W-:Y:S01]  /*2e8c0*/  IMAD.MOV.U32 R13, RZ, RZ, R3 ;  /* 0x000000ffff0d7224 */ /* 0x000fe200078e0003 */
[----:B------:R-:W-:Y:S01]  /*2e8d0*/  MOV R12, RZ ;  /* 0x000000ff000c7202 */ /* 0x000fe20000000f00 */
[----:B------:R-:W-:Y:S02]  /*2e8e0*/  IMAD.MOV.U32 R11, RZ, RZ, 0x181f ;  /* 0x0000181fff0b7424 */ /* 0x000fe400078e00ff */
[----:B------:R-:W-:-:S07]  /*2e8f0*/  IMAD.MOV.U32 R15, RZ, RZ, -0x1 ;  /* 0xffffffffff0f7424 */ /* 0x000fce00078e00ff */
[----:B0-2---:R-:W-:Y:S05]  /*2e900*/  WARPSYNC.COLLECTIVE R15, `(.L_x_908) ;  /* 0x000000000f087348 */ /* 0x005fea0003c00000 */
[----:B------:R1:W3:Y:S02]  /*2e910*/  SHFL.IDX P6, R14, R13, R12, R11 ;  /* 0x0000000c0d0e7389 */ /* 0x0002e400000c000b */
[----:B0123--:R-:W-:Y:S01]  /*2e920*/  ENDCOLLECTIVE ;  /* 0x000000000000791b */ /* 0x00ffe20003800000 */
.L_x_908:
[----:B------:R-:W-:Y:S02]  /*2e930*/  IMAD.MOV.U32 R13, RZ, RZ, R2 ;  /* 0x000000ffff0d7224 */ /* 0x000fe400078e0002 */
[----:B------:R-:W-:-:S07]  /*2e940*/  IMAD.MOV.U32 R0, RZ, RZ, R14 ;  /* 0x000000ffff007224 */ /* 0x000fce00078e000e */
[----:B------:R-:W-:Y:S05]  /*2e950*/  WARPSYNC.COLLECTIVE R15, `(.L_x_909) ;  /* 0x000000000f087348 */ /* 0x000fea0003c00000 */
[----:B------:R0:W1:Y:S02]  /*2e960*/  SHFL.IDX P6, R14, R13, R12, R11 ;  /* 0x0000000c0d0e7389 */ /* 0x00006400000c000b */
[----:B01----:R-:W-:Y:S01]  /*2e970*/  ENDCOLLECTIVE ;  /* 0x000000000000791b */ /* 0x003fe20003800000 */
.L_x_909:
[----:B------:R-:W-:Y:S05]  /*2e980*/  BRA `(.L_x_910) ;  /* 0xffffff4400447947 */ /* 0x000fea000383ffff */
.L_x_628:
[----:B------:R-:W-:Y:S01]  /*2e990*/  BSSY B1, `(.L_x_911) ;  /* 0x0000008000017945 */ /* 0x000fe20003800000 */
[----:B------:R-:W-:Y:S01]  /*2e9a0*/  MOV R13, R3 ;  /* 0x00000003000d7202 */ /* 0x000fe20000000f00 */
[----:B------:R-:W-:Y:S02]  /*2e9b0*/  IMAD.MOV.U32 R12, RZ, RZ, 0x1 ;  /* 0x00000001ff0c7424 */ /* 0x000fe400078e00ff */
[----:B---3--:R-:W-:Y:S02]  /*2e9c0*/  IMAD.MOV.U32 R11, RZ, RZ, 0x181f ;  /* 0x0000181fff0b7424 */ /* 0x008fe400078e00ff */
[----:B------:R-:W-:-:S07]  /*2e9d0*/  IMAD.MOV.U32 R15, RZ, RZ, -0x1 ;  /* 0xffffffffff0f7424 */ /* 0x000fce00078e00ff */
[----:B012-4-:R-:W-:Y:S05]  /*2e9e0*/  WARPSYNC.COLLECTIVE R15, `(.L_x_912) ;  /* 0x000000000f087348 */ /* 0x017fea0003c00000 */
[----:B----4-:R3:W4:Y:S02]  /*2e9f0*/  SHFL.IDX P6, R14, R13, R12, R11 ;  /* 0x0000000c0d0e7389 */ /* 0x01072400000c000b */
[----:B01234-:R-:W-:Y:S01]  /*2ea00*/  ENDCOLLECTIVE ;  /* 0x000000000000791b */ /* 0x01ffe20003800000 */
.L_x_912:
[----:B------:R-:W-:Y:S05]  /*2ea10*/  BSYNC B1 ;  /* 0x0000000000017941 */ /* 0x000fea0003800000 */
.L_x_911:
        /* <DEDUP_REMOVED lines=8> */
.L_x_913:
[----:B------:R-:W-:Y:S05]  /*2eaa0*/  BRA `(.L_x_914) ;  /* 0xffffff4400487947 */ /* 0x000fea000383ffff */
.L_x_631:
[----:B------:R-:W-:Y:S01]  /*2eab0*/  BSSY B1, `(.L_x_915) ;  /* 0x0000008000017945 */ /* 0x000fe20003800000 */
[----:B------:R-:W-:Y:S01]  /*2eac0*/  IMAD.MOV.U32 R13, RZ, RZ, R3 ;  /* 0x000000ffff0d7224 */ /* 0x000fe200078e0003 */
[----:B------:R-:W-:Y:S01]  /*2ead0*/  MOV R12, 0x2 ;  /* 0x00000002000c7802 */ /* 0x000fe20000000f00 */
[----:B0-----:R-:W-:Y:S02]  /*2eae0*/  IMAD.MOV.U32 R11, RZ, RZ, 0x181f ;  /* 0x0000181fff0b7424 */ /* 0x001fe400078e00ff */
[----:B------:R-:W-:-:S07]  /*2eaf0*/  IMAD.MOV.U32 R15, RZ, RZ, -0x1 ;  /* 0xffffffffff0f7424 */ /* 0x000fce00078e00ff */
[----:B-1234-:R-:W-:Y:S05]  /*2eb00*/  WARPSYNC.COLLECTIVE R15, `(.L_x_916) ;  /* 0x000000000f087348 */ /* 0x01efea0003c00000 */
[----:B----4-:R0:W4:Y:S02]  /*2eb10*/  SHFL.IDX P6, R14, R13, R12, R11 ;  /* 0x0000000c0d0e7389 */ /* 0x01012400000c000b */
[----:B01234-:R-:W-:Y:S01]  /*2eb20*/  ENDCOLLECTIVE ;  /* 0x000000000000791b */ /* 0x01ffe20003800000 */
.L_x_916:
[----:B------:R-:W-:Y:S05]  /*2eb30*/  BSYNC B1 ;  /* 0x0000000000017941 */ /* 0x000fea0003800000 */
.L_x_915:
[----:B------:R-:W-:Y:S01]  /*2eb40*/  IMAD.MOV.U32 R13, RZ, RZ, R2 ;  /* 0x000000ffff0d7224 */ /* 0x000fe200078e0002 */
[----:B------:R-:W-:Y:S01]  /*2eb50*/  MOV R12, 0x2 ;  /* 0x00000002000c7802 */ /* 0x000fe20000000f00 */
[----:B------:R-:W-:Y:S02]  /*2eb60*/  IMAD.MOV.U32 R11, RZ, RZ, 0x181f ;  /* 0x0000181fff0b7424 */ /* 0x000fe400078e00ff */
[----:B------:R-:W-:Y:S02]  /*2eb70*/  IMAD.MOV.U32 R15, RZ, RZ, -0x1 ;  /* 0xffffffffff0f7424 */ /* 0x000fe400078e00ff */
[----:B------:R-:W-:-:S07]  /*2eb80*/  IMAD.MOV.U32 R0, RZ, RZ, R14 ;  /* 0x000000ffff007224 */ /* 0x000fce00078e000e */
[----:B------:R-:W-:Y:S05]  /*2eb90*/  WARPSYNC.COLLECTIVE R15, `(.L_x_917) ;  /* 0x000000000f087348 */ /* 0x000fea0003c00000 */
[----:B------:R0:W1:Y:S02]  /*2eba0*/  SHFL.IDX P6, R14, R13, R12, R11 ;  /* 0x0000000c0d0e7389 */ /* 0x00006400000c000b */
[----:B01----:R-:W-:Y:S01]  /*2ebb0*/  ENDCOLLECTIVE ;  /* 0x000000000000791b */ /* 0x003fe20003800000 */
.L_x_917:
[----:B------:R-:W-:Y:S05]  /*2ebc0*/  BRA `(.L_x_918) ;  /* 0xffffff4400487947 */ /* 0x000fea000383ffff */
.L_x_634:
[----:B------:R-:W-:Y:S01]  /*2ebd0*/  BSSY B1, `(.L_x_919) ;  /* 0x0000008000017945 */ /* 0x000fe20003800000 */
[----:B------:R-:W-:Y:S01]  /*2ebe0*/  IMAD.MOV.U32 R13, RZ, RZ, R3 ;  /* 0x000000ffff0d7224 */ /* 0x000fe200078e0003 */
[----:B0-----:R-:W-:Y:S01]  /*2ebf0*/  MOV R11, 0x181f ;  /* 0x0000181f000b7802 */ /* 0x001fe20000000f00 */
[----:B------:R-:W-:Y:S02]  /*2ec00*/  IMAD.MOV.U32 R12, RZ, RZ, 0x3 ;  /* 0x00000003ff0c7424 */ /* 0x000fe400078e00ff */
[----:B------:R-:W-:-:S07]  /*2ec10*/  IMAD.MOV.U32 R15, RZ, RZ, -0x1 ;  /* 0xffffffffff0f7424 */ /* 0x000fce00078e00ff */
[----:B-1234-:R-:W-:Y:S05]  /*2ec20*/  WARPSYNC.COLLECTIVE R15, `(.L_x_920) ;  /* 0x000000000f087348 */ /* 0x01efea0003c00000 */
[----:B------:R0:W0:Y:S02]  /*2ec30*/  SHFL.IDX P6, R14, R13, R12, R11 ;  /* 0x0000000c0d0e7389 */ /* 0x00002400000c000b */
[----:B01234-:R-:W-:Y:S01]  /*2ec40*/  ENDCOLLECTIVE ;  /* 0x000000000000791b */ /* 0x01ffe20003800000 */
.L_x_920:
[----:B------:R-:W-:Y:S05]  /*2ec50*/  BSYNC B1 ;  /* 0x0000000000017941 */ /* 0x000fea0003800000 */
.L_x_919:
        /* <DEDUP_REMOVED lines=8> */
.L_x_921:
[----:B------:R-:W-:Y:S05]  /*2ece0*/  BRA `(.L_x_922) ;  /* 0xffffff4400487947 */ /* 0x000fea000383ffff */
.L_x_650:
[----:B------:R-:W0:Y:S01]  /*2ecf0*/  S2R R9, SR_TID.X ;  /* 0x0000000000097919 */ /* 0x000e220000002100 */
[----:B------:R-:W-:Y:S01]  /*2ed00*/  BSSY B1, `(.L_x_923) ;  /* 0x000000a000017945 */ /* 0x000fe20003800000 */
[----:B------:R-:W-:Y:S01]  /*2ed10*/  IMAD.MOV.U32 R12, RZ, RZ, RZ ;  /* 0x000000ffff0c7224 */ /* 0x000fe200078e00ff */
[----:B------:R-:W-:Y:S01]  /*2ed20*/  MOV R15, 0xffffffff ;  /* 0xffffffff000f7802 */ /* 0x000fe20000000f00 */
[----:B------:R-:W-:Y:S01]  /*2ed30*/  IMAD.MOV.U32 R11, RZ, RZ, 0x1f ;  /* 0x0000001fff0b7424 */ /* 0x000fe200078e00ff */
[----:B0-----:R-:W-:-:S04]  /*2ed40*/  SHF.R.U32.HI R9, RZ, 0x5, R9 ;  /* 0x00000005ff097819 */ /* 0x001fc80000011609 */
[----:B------:R-:W-:-:S05]  /*2ed50*/  LOP3.LUT R9, R9, 0x3, RZ, 0xc0, !PT ;  /* 0x0000000309097812 */ /* 0x000fca00078ec0ff */
[----:B------:R-:W-:-:S07]  /*2ed60*/  IMAD.MOV.U32 R13, RZ, RZ, R9 ;  /* 0x000000ffff0d7224 */ /* 0x000fce00078e0009 */
[----:B------:R-:W-:Y:S05]  /*2ed70*/  WARPSYNC.COLLECTIVE R15, `(.L_x_924) ;  /* 0x000000000f087348 */ /* 0x000fea0003c00000 */
[----:B------:R0:W1:Y:S02]  /*2ed80*/  SHFL.IDX P6, R14, R13, R12, R11 ;  /* 0x0000000c0d0e7389 */ /* 0x00006400000c000b */
[----:B01----:R-:W-:Y:S01]  /*2ed90*/  ENDCOLLECTIVE ;  /* 0x000000000000791b */ /* 0x003fe20003800000 */
.L_x_924:
[----:B------:R-:W-:Y:S05]  /*2eda0*/  BSYNC B1 ;  /* 0x0000000000017941 */ /* 0x000fea0003800000 */
.L_x_923:
[----:B------:R-:W-:Y:S05]  /*2edb0*/  BRA `(.L_x_925) ;  /* 0xffffff5c00847947 */ /* 0x000fea000383ffff */
.L_x_652:
[----:B------:R-:W-:Y:S01]  /*2edc0*/  BSSY B1, `(.L_x_926) ;  /* 0x0000006000017945 */ /* 0x000fe20003800000 */
[----:B------:R-:W-:-:S07]  /*2edd0*/  IMAD.MOV.U32 R15, RZ, RZ, -0x1 ;  /* 0xffffffffff0f7424 */ /* 0x000fce00078e00ff */
[----:B0-----:R-:W-:Y:S05]  /*2ede0*/  WARPSYNC.COLLECTIVE R15, `(.L_x_927) ;  /* 0x000000000f0c7348 */ /* 0x001fea0003c00000 */
[----:B------:R-:W-:Y:S02]  /*2edf0*/  ELECT P6, UR62, PT ;  /* 0x00000000003e782f */ /* 0x000fe400038c0000 */
[----:B------:R-:W-:Y:S01]  /*2ee00*/  MOV R14, UR62 ;  /* 0x0000003e000e7c02 */ /* 0x000fe20008000f00 */
[----:B0-----:R-:W-:Y:S10]  /*2ee10*/  ENDCOLLECTIVE ;  /* 0x000000000000791b */ /* 0x001ff40003800000 */
.L_x_927:
[----:B------:R-:W-:Y:S05]  /*2ee20*/  BSYNC B1 ;  /* 0x0000000000017941 */ /* 0x000fea0003800000 */
.L_x_926:
[----:B------:R-:W-:Y:S05]  /*2ee30*/  BRA `(.L_x_651) ;  /* 0xffffff5c007c7947 */ /* 0x000fea000383ffff */
.L_x_654:
[----:B0-----:R0:W1:Y:S02]  /*2ee40*/  SYNCS.PHASECHK.TRANS64.TRYWAIT P0, [R22+URZ+0x29820], R7 ;  /* 0x02982007160075a7 */ /* 0x001064000800017f */
[----:B-1----:R-:W-:Y:S05]  /*2ee50*/  @!P0 NANOSLEEP.SYNCS 0x989680 ;  /* 0x009896800000895d */ /* 0x002fea0003900000 */
[----:B------:R-:W1:Y:S02]  /*2ee60*/  @!P0 SYNCS.PHASECHK.TRANS64 P0, [R22+URZ+0x29820], R7 ;  /* 0x02982007160085a7 */ /* 0x000e64000800007f */
[----:B-1----:R-:W-:Y:S05]  /*2ee70*/  @!P0 BRA `(.L_x_654) ;  /* 0xfffffffc00f08947 */ /* 0x002fea000383ffff */
[----:B------:R-:W-:Y:S05]  /*2ee80*/  BRA `(.L_x_928) ;  /* 0xffffff5c008c7947 */ /* 0x000fea000383ffff */
.L_x_658:
[----:B-1----:R1:W2:Y:S02]  /*2ee90*/  SYNCS.PHASECHK.TRANS64.TRYWAIT P0, [R10+URZ+0x298a0], R12 ;  /* 0x0298a00c0a0075a7 */ /* 0x0022a4000800017f */
[----:B--2---:R-:W-:Y:S05]  /*2eea0*/  @!P0 NANOSLEEP.SYNCS 0x989680 ;  /* 0x009896800000895d */ /* 0x004fea0003900000 */
[----:B------:R-:W2:Y:S02]  /*2eeb0*/  @!P0 SYNCS.PHASECHK.TRANS64 P0, [R10+URZ+0x298a0], R12 ;  /* 0x0298a00c0a0085a7 */ /* 0x000ea4000800007f */
[----:B--2---:R-:W-:Y:S05]  /*2eec0*/  @!P0 BRA `(.L_x_658) ;  /* 0xfffffffc00f08947 */ /* 0x004fea000383ffff */
[----:B------:R-:W-:Y:S05]  /*2eed0*/  BRA `(.L_x_929) ;  /* 0xffffff5c00a47947 */ /* 0x000fea000383ffff */
.L_x_665:
[----:B0-----:R0:W2:Y:S02]  /*2eee0*/  SYNCS.PHASECHK.TRANS64.TRYWAIT P0, [R10+URZ+0x298c0], R12 ;  /* 0x0298c00c0a0075a7 */ /* 0x0010a4000800017f */
[----:B--2---:R-:W-:Y:S05]  /*2eef0*/  @!P0 NANOSLEEP.SYNCS 0x989680 ;  /* 0x009896800000895d */ /* 0x004fea0003900000 */
[----:B------:R-:W2:Y:S02]  /*2ef00*/  @!P0 SYNCS.PHASECHK.TRANS64 P0, [R10+URZ+0x298c0], R12 ;  /* 0x0298c00c0a0085a7 */ /* 0x000ea4000800007f */
[----:B--2---:R-:W-:Y:S05]  /*2ef10*/  @!P0 BRA `(.L_x_665) ;  /* 0xfffffffc00f08947 */ /* 0x004fea000383ffff */
[----:B------:R-:W-:Y:S05]  /*2ef20*/  BRA `(.L_x_930) ;  /* 0xffffff6000987947 */ /* 0x000fea000383ffff */
.L_x_672:
[----:B-1----:R1:W2:Y:S02]  /*2ef30*/  SYNCS.PHASECHK.TRANS64.TRYWAIT P2, [R10+URZ+0x298a0], R9 ;  /* 0x0298a0090a0075a7 */ /* 0x0022a4000804017f */
[----:B--2---:R-:W-:Y:S05]  /*2ef40*/  @!P2 NANOSLEEP.SYNCS 0x989680 ;  /* 0x009896800000a95d */ /* 0x004fea0003900000 */
[----:B------:R-:W2:Y:S02]  /*2ef50*/  @!P2 SYNCS.PHASECHK.TRANS64 P2, [R10+URZ+0x298a0], R9 ;  /* 0x0298a0090a00a5a7 */ /* 0x000ea4000804007f */
[----:B--2---:R-:W-:Y:S05]  /*2ef60*/  @!P2 BRA `(.L_x_672) ;  /* 0xfffffffc00f0a947 */ /* 0x004fea000383ffff */
[----:B------:R-:W-:Y:S05]  /*2ef70*/  BRA `(.L_x_931) ;  /* 0xffffff6400587947 */ /* 0x000fea000383ffff */
.L_x_679:
[----:B0-----:R0:W2:Y:S02]  /*2ef80*/  SYNCS.PHASECHK.TRANS64.TRYWAIT P2, [R10+URZ+0x298c0], R9 ;  /* 0x0298c0090a0075a7 */ /* 0x0010a4000804017f */
[----:B--2---:R-:W-:Y:S05]  /*2ef90*/  @!P2 NANOSLEEP.SYNCS 0x989680 ;  /* 0x009896800000a95d */ /* 0x004fea0003900000 */
[----:B------:R-:W2:Y:S02]  /*2efa0*/  @!P2 SYNCS.PHASECHK.TRANS64 P2, [R10+URZ+0x298c0], R9 ;  /* 0x0298c0090a00a5a7 */ /* 0x000ea4000804007f */
[----:B--2---:R-:W-:Y:S05]  /*2efb0*/  @!P2 BRA `(.L_x_679) ;  /* 0xfffffffc00f0a947 */ /* 0x004fea000383ffff */
[----:B------:R-:W-:Y:S05]  /*2efc0*/  BRA `(.L_x_932) ;  /* 0xffffff6800487947 */ /* 0x000fea000383ffff */
.L_x_696:
[----:B------:R-:W-:Y:S01]  /*2efd0*/  SHF.R.U32.HI R8, RZ, 0x5, R21 ;  /* 0x00000005ff087819 */ /* 0x000fe20000011615 */
[----:B------:R-:W-:Y:S01]  /*2efe0*/  BSSY B0, `(.L_x_933) ;  /* 0x0000009000007945 */ /* 0x000fe20003800000 */
[----:B-1----:R-:W-:Y:S01]  /*2eff0*/  IMAD.MOV.U32 R12, RZ, RZ, RZ ;  /* 0x000000ffff0c7224 */ /* 0x002fe200078e00ff */
[----:B------:R-:W-:Y:S01]  /*2f000*/  MOV R15, 0xffffffff ;  /* 0xffffffff000f7802 */ /* 0x000fe20000000f00 */
[----:B------:R-:W-:Y:S01]  /*2f010*/  IMAD.MOV.U32 R11, RZ, RZ, 0x1f ;  /* 0x0000001fff0b7424 */ /* 0x000fe200078e00ff */
[----:B------:R-:W-:-:S05]  /*2f020*/  LOP3.LUT R8, R8, 0x3, RZ, 0xc0, !PT ;  /* 0x0000000308087812 */ /* 0x000fca00078ec0ff */
[----:B------:R-:W-:-:S07]  /*2f030*/  IMAD.MOV.U32 R13, RZ, RZ, R8 ;  /* 0x000000ffff0d7224 */ /* 0x000fce00078e0008 */
[----:B-----5:R-:W-:Y:S05]  /*2f040*/  WARPSYNC.COLLECTIVE R15, `(.L_x_934) ;  /* 0x000000000f087348 */ /* 0x020fea0003c00000 */
[----:B------:R0:W1:Y:S02]  /*2f050*/  SHFL.IDX P6, R14, R13, R12, R11 ;  /* 0x0000000c0d0e7389 */ /* 0x00006400000c000b */
[----:B01---5:R-:W-:Y:S01]  /*2f060*/  ENDCOLLECTIVE ;  /* 0x000000000000791b */ /* 0x023fe20003800000 */
.L_x_934:
[----:B------:R-:W-:Y:S05]  /*2f070*/  BSYNC B0 ;  /* 0x0000000000007941 */ /* 0x000fea0003800000 */
.L_x_933:
[----:B------:R-:W-:Y:S05]  /*2f080*/  BRA `(.L_x_935) ;  /* 0xffffff7800887947 */ /* 0x000fea000383ffff */
.L_x_699:
[----:B0-----:R-:W2:Y:S02]  /*2f090*/  LDL R2, [R1+0x2c] ;  /* 0x00002c0001027983 */ /* 0x001ea40000100800 */
[----:B--2---:R0:W1:Y:S02]  /*2f0a0*/  SYNCS.PHASECHK.TRANS64.TRYWAIT P0, [R0+URZ+0x29880], R2 ;  /* 0x02988002000075a7 */ /* 0x004064000800017f */
[----:B-1----:R-:W-:Y:S05]  /*2f0b0*/  @!P0 NANOSLEEP.SYNCS 0x989680 ;  /* 0x009896800000895d */ /* 0x002fea0003900000 */
[----:B------:R-:W1:Y:S02]  /*2f0c0*/  @!P0 SYNCS.PHASECHK.TRANS64 P0, [R0+URZ+0x29880], R2 ;  /* 0x02988002000085a7 */ /* 0x000e64000800007f */
[----:B-1----:R-:W-:Y:S05]  /*2f0d0*/  @!P0 BRA `(.L_x_699) ;  /* 0xfffffffc00ec8947 */ /* 0x002fea000383ffff */
[----:B------:R-:W-:Y:S05]  /*2f0e0*/  BRA `(.L_x_936) ;  /* 0xffffff7800ac7947 */ /* 0x000fea000383ffff */
.L_x_700:
        /* <DEDUP_REMOVED lines=8> */
.L_x_938:
[----:B------:R-:W-:Y:S05]  /*2f170*/  BSYNC B0 ;  /* 0x0000000000007941 */ /* 0x000fea0003800000 */
.L_x_937:
[----:B------:R-:W-:Y:S01]  /*2f180*/  LOP3.LUT P2, RZ, R20, 0x2, RZ, 0xc0, !PT ;  /* 0x0000000214ff7812 */ /* 0x000fe2000784c0ff */
[----:B------:R-:W-:Y:S01]  /*2f190*/  IMAD.MOV.U32 R13, RZ, RZ, R2 ;  /* 0x000000ffff0d7224 */ /* 0x000fe200078e0002 */
[----:B------:R-:W0:Y:S01]  /*2f1a0*/  S2R R20, SR_TID.X ;  /* 0x0000000000147919 */ /* 0x000e220000002100 */
[----:B------:R-:W-:Y:S01]  /*2f1b0*/  IMAD.MOV.U32 R12, RZ, RZ, RZ ;  /* 0x000000ffff0c7224 */ /* 0x000fe200078e00ff */
[----:B------:R-:W-:Y:S01]  /*2f1c0*/  MOV R15, 0xffffffff ;  /* 0xffffffff000f7802 */ /* 0x000fe20000000f00 */
[----:B------:R-:W-:Y:S01]  /*2f1d0*/  IMAD.MOV.U32 R11, RZ, RZ, 0x1c1f ;  /* 0x00001c1fff0b7424 */ /* 0x000fe200078e00ff */
[----:B------:R-:W-:-:S07]  /*2f1e0*/  MOV R4, R14 ;  /* 0x0000000e00047202 */ /* 0x000fce0000000f00 */
[----:B0-----:R-:W-:Y:S05]  /*2f1f0*/  WARPSYNC.COLLECTIVE R15, `(.L_x_939) ;  /* 0x000000000f087348 */ /* 0x001fea0003c00000 */
[----:B------:R1:W2:Y:S02]  /*2f200*/  SHFL.IDX P6, R14, R13, R12, R11 ;  /* 0x0000000c0d0e7389 */ /* 0x0002a400000c000b */
[----:B012---:R-:W-:Y:S01]  /*2f210*/  ENDCOLLECTIVE ;  /* 0x000000000000791b */ /* 0x007fe20003800000 */
.L_x_939:
[----:B------:R-:W-:Y:S02]  /*2f220*/  IMAD.MOV.U32 R13, RZ, RZ, R3 ;  /* 0x000000ffff0d7224 */ /* 0x000fe400078e0003 */
[----:B------:R-:W-:Y:S02]  /*2f230*/  IMAD.SHL.U32 R20, R20, 0x10, RZ ;  /* 0x0000001014147824 */ /* 0x000fe400078e00ff */
[----:B------:R-:W-:-:S03]  /*2f240*/  IMAD.MOV.U32 R12, RZ, RZ, R14 ;  /* 0x000000ffff0c7224 */ /* 0x000fc600078e000e */
[----:B------:R-:W-:-:S04]  /*2f250*/  LOP3.LUT R20, R20, 0x30, RZ, 0xc0, !PT ;  /* 0x0000003014147812 */ /* 0x000fc800078ec0ff */
[----:B------:R-:W-:Y:S02]  /*2f260*/  IADD3 R20, P0, R20, R12, RZ ;  /* 0x0000000c14147210 */ /* 0x000fe40007f1e0ff */
[----:B------:R-:W-:-:S03]  /*2f270*/  MOV R12, 0x1 ;  /* 0x00000001000c7802 */ /* 0x000fc60000000f00 */
[----:B------:R-:W-:Y:S01]  /*2f280*/  IMAD.X R21, RZ, RZ, R4, P0 ;  /* 0x000000ffff157224 */ /* 0x000fe200000e0604 */
[----:B------:R-:W-:-:S13]  /*2f290*/  ISETP.LT.OR P0, PT, R8, 0x1, P2 ;  /* 0x000000010800780c */ /* 0x000fda0001701670 */
[----:B------:R-:W-:Y:S05]  /*2f2a0*/  WARPSYNC.COLLECTIVE R15, `(.L_x_940) ;  /* 0x000000000f087348 */ /* 0x000fea0003c00000 */
[----:B------:R0:W1:Y:S02]  /*2f2b0*/  SHFL.IDX P6, R14, R13, R12, R11 ;  /* 0x0000000c0d0e7389 */ /* 0x00006400000c000b */
[----:B01----:R-:W-:Y:S01]  /*2f2c0*/  ENDCOLLECTIVE ;  /* 0x000000000000791b */ /* 0x003fe20003800000 */
.L_x_940:
        /* <DEDUP_REMOVED lines=9> */
[----:B0-----:R-:W0:Y:S01]  /*2f360*/  S2R R20, SR_TID.X ;  /* 0x0000000000147919 */ /* 0x001e220000002100 */
[----:B------:R-:W-:-:S07]  /*2f370*/  IMAD.MOV.U32 R21, RZ, RZ, R14 ;  /* 0x000000ffff157224 */ /* 0x000fce00078e000e */
[----:B0-----:R-:W-:Y:S05]  /*2f380*/  WARPSYNC.COLLECTIVE R15, `(.L_x_941) ;  /* 0x000000000f087348 */ /* 0x001fea0003c00000 */
[----:B------:R1:W2:Y:S02]  /*2f390*/  SHFL.IDX P6, R14, R13, R12, R11 ;  /* 0x0000000c0d0e7389 */ /* 0x0002a400000c000b */
[----:B012---:R-:W-:Y:S01]  /*2f3a0*/  ENDCOLLECTIVE ;  /* 0x000000000000791b */ /* 0x007fe20003800000 */
.L_x_941:
[----:B------:R-:W-:Y:S02]  /*2f3b0*/  IMAD.MOV.U32 R13, RZ, RZ, R3 ;  /* 0x000000ffff0d7224 */ /* 0x000fe400078e0003 */
[----:B------:R-:W-:Y:S02]  /*2f3c0*/  IMAD.MOV.U32 R12, RZ, RZ, R14 ;  /* 0x000000ffff0c7224 */ /* 0x000fe400078e000e */
[----:B------:R-:W-:-:S05]  /*2f3d0*/  IMAD.SHL.U32 R20, R20, 0x10, RZ ;  /* 0x0000001014147824 */ /* 0x000fca00078e00ff */
[----:B------:R-:W-:-:S04]  /*2f3e0*/  LOP3.LUT R20, R20, 0x30, RZ, 0xc0, !PT ;  /* 0x0000003014147812 */ /* 0x000fc800078ec0ff */
[----:B------:R-:W-:Y:S01]  /*2f3f0*/  IADD3 R20, P0, R20, R12, RZ ;  /* 0x0000000c14147210 */ /* 0x000fe20007f1e0ff */
[----:B------:R-:W-:-:S03]  /*2f400*/  IMAD.MOV.U32 R12, RZ, RZ, 0x2 ;  /* 0x00000002ff0c7424 */ /* 0x000fc600078e00ff */
[----:B------:R-:W-:Y:S02]  /*2f410*/  IADD3.X R21, RZ, R21, RZ, P0, !PT ;  /* 0x00000015ff157210 */ /* 0x000fe400007fe4ff */
[----:B------:R-:W-:-:S13]  /*2f420*/  ISETP.LT.OR P0, PT, R8, 0x21, P2 ;  /* 0x000000210800780c */ /* 0x000fda0001701670 */
[----:B------:R-:W-:Y:S05]  /*2f430*/  WARPSYNC.COLLECTIVE R15, `(.L_x_942) ;  /* 0x000000000f087348 */ /* 0x000fea0003c00000 */
[----:B------:R0:W1:Y:S02]  /*2f440*/  SHFL.IDX P6, R14, R13, R12, R11 ;  /* 0x0000000c0d0e7389 */ /* 0x00006400000c000b */
[----:B01----:R-:W-:Y:S01]  /*2f450*/  ENDCOLLECTIVE ;  /* 0x000000000000791b */ /* 0x003fe20003800000 */
.L_x_942:
        /* <DEDUP_REMOVED lines=12> */
.L_x_943:
[----:B------:R-:W-:Y:S01]  /*2f520*/  IMAD.MOV.U32 R12, RZ, RZ, R14 ;  /* 0x000000ffff0c7224 */ /* 0x000fe200078e000e */
[----:B------:R-:W-:-:S04]  /*2f530*/  SHF.L.U32 R20, R20, 0x4, RZ ;  /* 0x0000000414147819 */ /* 0x000fc800000006ff */
[----:B------:R-:W-:-:S04]  /*2f540*/  LOP3.LUT R20, R20, 0x30, RZ, 0xc0, !PT ;  /* 0x0000003014147812 */ /* 0x000fc800078ec0ff */
[----:B------:R-:W-:-:S05]  /*2f550*/  IADD3 R20, P0, R20, R12, RZ ;  /* 0x0000000c14147210 */ /* 0x000fca0007f1e0ff */
[----:B------:R-:W-:Y:S01]  /*2f560*/  IMAD.X R21, RZ, RZ, R21, P0 ;  /* 0x000000ffff157224 */ /* 0x000fe200000e0615 */
[----:B------:R-:W-:-:S13]  /*2f570*/  ISETP.LT.OR P0, PT, R8, 0x41, P2 ;  /* 0x000000410800780c */ /* 0x000fda0001701670 */
[----:B------:R-:W-:Y:S01]  /*2f580*/  @!PT LDS RZ, [RZ] ;  /* 0x00000000fffff984 */ /* 0x000fe20000000800 */
[----:B------:R-:W-:Y:S01]  /*2f590*/  @!PT LDS RZ, [RZ] ;  /* 0x00000000fffff984 */ /* 0x000fe20000000800 */
[----:B------:R-:W-:Y:S01]  /*2f5a0*/  @!PT LDS RZ, [RZ] ;  /* 0x00000000fffff984 */ /* 0x000fe20000000800 */
[----:B------:R-:W-:Y:S01]  /*2f5b0*/  LDGSTS.E.BYPASS.LTC128B.128 [R4+0xc400], desc[UR50][R20.64], !P0 ;  /* 0x0c40000014047fae */ /* 0x000fe2000c101d72 */
[----:B------:R-:W-:-:S13]  /*2f5c0*/  ISETP.LT.OR P0, PT, R8, 0x41, P1 ;  /* 0x000000410800780c */ /* 0x000fda0000f01670 */
[----:B------:R0:W-:Y:S04]  /*2f5d0*/  LDGSTS.E.BYPASS.LTC128B.128 [R5+0xc400], desc[UR50][R20.64+0x40], !P0 ;  /* 0x0c40004014057fae */ /* 0x0001e8000c101d72 */
[----:B------:R1:W5:Y:S01]  /*2f5e0*/  LDL.LU R21, [R1] ;  /* 0x0000000001157983 */ /* 0x0003620000300800 */
[----:B------:R-:W-:Y:S01]  /*2f5f0*/  IMAD.MOV.U32 R13, RZ, RZ, R3 ;  /* 0x000000ffff0d7224 */ /* 0x000fe200078e0003 */
[C---:B------:R-:W-:Y:S01]  /*2f600*/  ISETP.GE.AND P4, PT, R8.reuse, 0x21, PT ;  /* 0x000000210800780c */ /* 0x040fe20003f86270 */
[----:B------:R-:W-:Y:S01]  /*2f610*/  IMAD.MOV.U32 R12, RZ, RZ, 0x3 ;  /* 0x00000003ff0c7424 */ /* 0x000fe200078e00ff */
[----:B0-----:R-:W0:Y:S01]  /*2f620*/  S2R R20, SR_TID.X ;  /* 0x0000000000147919 */ /* 0x001e220000002100 */
[----:B------:R-:W-:-:S13]  /*2f630*/  ISETP.GE.AND P3, PT, R8, 0x41, PT ;  /* 0x000000410800780c */ /* 0x000fda0003f66270 */
[----:B01---5:R-:W-:Y:S05]  /*2f640*/  WARPSYNC.COLLECTIVE R15, `(.L_x_944) ;  /* 0x000000000f087348 */ /* 0x023fea0003c00000 */
[----:B------:R2:W3:Y:S02]  /*2f650*/  SHFL.IDX P6, R14, R13, R12, R11 ;  /* 0x0000000c0d0e7389 */ /* 0x0004e400000c000b */
[----:B0123-5:R-:W-:Y:S01]  /*2f660*/  ENDCOLLECTIVE ;  /* 0x000000000000791b */ /* 0x02ffe20003800000 */
.L_x_944:
[----:B------:R-:W-:Y:S01]  /*2f670*/  IMAD.MOV.U32 R13, RZ, RZ, R2 ;  /* 0x000000ffff0d7224 */ /* 0x000fe200078e0002 */
[----:B------:R-:W-:-:S07]  /*2f680*/  MOV R3, R14 ;  /* 0x0000000e00037202 */ /* 0x000fce0000000f00 */
[----:B------:R-:W-:Y:S05]  /*2f690*/  WARPSYNC.COLLECTIVE R15, `(.L_x_945) ;  /* 0x000000000f087348 */ /* 0x000fea0003c00000 */
[----:B------:R0:W1:Y:S02]  /*2f6a0*/  SHFL.IDX P6, R14, R13, R12, R11 ;  /* 0x0000000c0d0e7389 */ /* 0x00006400000c000b */
[----:B01----:R-:W-:Y:S01]  /*2f6b0*/  ENDCOLLECTIVE ;  /* 0x000000000000791b */ /* 0x003fe20003800000 */
.L_x_945:
[----:B------:R-:W-:-:S05]  /*2f6c0*/  IMAD.SHL.U32 R20, R20, 0x10, RZ ;  /* 0x0000001014147824 */ /* 0x000fca00078e00ff */
[----:B------:R-:W-:Y:S02]  /*2f6d0*/  LOP3.LUT R20, R20, 0x30, RZ, 0xc0, !PT ;  /* 0x0000003014147812 */ /* 0x000fe400078ec0ff */
[----:B------:R-:W-:Y:S01]  /*2f6e0*/  MOV R13, R25 ;  /* 0x00000019000d7202 */ /* 0x000fe20000000f00 */
[----:B------:R-:W-:Y:S02]  /*2f6f0*/  IMAD.MOV.U32 R12, RZ, RZ, RZ ;  /* 0x000000ffff0c7224 */ /* 0x000fe400078e00ff */
[----:B------:R-:W-:-:S07]  /*2f700*/  IMAD.MOV.U32 R2, RZ, RZ, R14 ;  /* 0x000000ffff027224 */ /* 0x000fce00078e000e */
[----:B------:R-:W-:Y:S05]  /*2f710*/  WARPSYNC.COLLECTIVE R15, `(.L_x_946) ;  /* 0x000000000f087348 */ /* 0x000fea0003c00000 */
[----:B------:R0:W1:Y:S02]  /*2f720*/  SHFL.IDX P6, R14, R13, R12, R11 ;  /* 0x0000000c0d0e7389 */ /* 0x00006400000c000b */
[----:B01----:R-:W-:Y:S01]  /*2f730*/  ENDCOLLECTIVE ;  /* 0x000000000000791b */ /* 0x003fe20003800000 */
.L_x_946:
        /* <DEDUP_REMOVED lines=16> */
.L_x_947:
[----:B------:R-:W-:Y:S01]  /*2f840*/  IMAD.MOV.U32 R2, RZ, RZ, R14 ;  /* 0x000000ffff027224 */ /* 0x000fe200078e000e */
[----:B------:R-:W-:-:S04]  /*2f850*/  LOP3.LUT R21, R21, 0xffffff7f, RZ, 0xc0, !PT ;  /* 0xffffff7f15157812 */ /* 0x000fc800078ec0ff */
[----:B------:R-:W-:-:S05]  /*2f860*/  @P0 LOP3.LUT R21, R21, 0x80, RZ, 0xfc, !PT ;  /* 0x0000008015150812 */ /* 0x000fca00078efcff */
[----:B------:R3:W-:Y:S01]  /*2f870*/  STL [R1], R21 ;  /* 0x0000001501007387 */ /* 0x0007e20000100800 */
[----:B------:R-:W-:Y:S05]  /*2f880*/  BRA `(.L_x_948) ;  /* 0xffffff7800407947 */ /* 0x000fea000383ffff */
.L_x_705:
[----:B-1----:R-:W2:Y:S02]  /*2f890*/  LDL R2, [R1+0x2c] ;  /* 0x00002c0001027983 */ /* 0x002ea40000100800 */
[----:B--2---:R1:W2:Y:S02]  /*2f8a0*/  SYNCS.PHASECHK.TRANS64.TRYWAIT P0, [R0+URZ+0x29840], R2 ;  /* 0x02984002000075a7 */ /* 0x0042a4000800017f */
[----:B--2---:R-:W-:Y:S05]  /*2f8b0*/  @!P0 NANOSLEEP.SYNCS 0x989680 ;  /* 0x009896800000895d */ /* 0x004fea0003900000 */
[----:B------:R-:W2:Y:S02]  /*2f8c0*/  @!P0 SYNCS.PHASECHK.TRANS64 P0, [R0+URZ+0x29840], R2 ;  /* 0x02984002000085a7 */ /* 0x000ea4000800007f */
[----:B--2---:R-:W-:Y:S05]  /*2f8d0*/  @!P0 BRA `(.L_x_705) ;  /* 0xfffffffc00ec8947 */ /* 0x004fea000383ffff */
[----:B------:R-:W-:Y:S05]  /*2f8e0*/  BRA `(.L_x_949) ;  /* 0xffffff7800b07947 */ /* 0x000fea000383ffff */
.L_x_706:
[----:B------:R-:W-:Y:S01]  /*2f8f0*/  BSSY B0, `(.L_x_950) ;  /* 0x0000008000007945 */ /* 0x000fe20003800000 */
[----:B------:R-:W-:Y:S01]  /*2f900*/  MOV R13, R6 ;  /* 0x00000006000d7202 */ /* 0x000fe20000000f00 */
[----:B------:R-:W-:Y:S02]  /*2f910*/  IMAD.MOV.U32 R12, RZ, RZ, RZ ;  /* 0x000000ffff0c7224 */ /* 0x000fe400078e00ff */
[----:B------:R-:W-:Y:S02]  /*2f920*/  IMAD.MOV.U32 R11, RZ, RZ, 0x1c1f ;  /* 0x00001c1fff0b7424 */ /* 0x000fe400078e00ff */
[----:B------:R-:W-:-:S07]  /*2f930*/  IMAD.MOV.U32 R15, RZ, RZ, -0x1 ;  /* 0xffffffffff0f7424 */ /* 0x000fce00078e00ff */
[----:B---3-5:R-:W-:Y:S05]  /*2f940*/  WARPSYNC.COLLECTIVE R15, `(.L_x_951) ;  /* 0x000000000f087348 */ /* 0x028fea0003c00000 */
[----:B------:R0:W1:Y:S02]  /*2f950*/  SHFL.IDX P6, R14, R13, R12, R11 ;  /* 0x0000000c0d0e7389 */ /* 0x00006400000c000b */
[----:B01-3-5:R-:W-:Y:S01]  /*2f960*/  ENDCOLLECTIVE ;  /* 0x000000000000791b */ /* 0x02bfe20003800000 */
.L_x_951:
[----:B------:R-:W-:Y:S05]  /*2f970*/  BSYNC B0 ;  /* 0x0000000000007941 */ /* 0x000fea0003800000 */
.L_x_950:
[----:B------:R-:W0:Y:S01]  /*2f980*/  S2R R21, SR_TID.X ;  /* 0x0000000000157919 */ /* 0x000e220000002100 */
[----:B------:R-:W-:Y:S01]  /*2f990*/  MOV R13, R5 ;  /* 0x00000005000d7202 */ /* 0x000fe20000000f00 */
[----:B------:R-:W-:Y:S01]  /*2f9a0*/  IMAD.MOV.U32 R12, RZ, RZ, RZ ;  /* 0x000000ffff0c7224 */ /* 0x000fe200078e00ff */
[----:B------:R-:W-:Y:S01]  /*2f9b0*/  LOP3.LUT P1, RZ, R20, 0x4, RZ, 0xc0, !PT ;  /* 0x0000000414ff7812 */ /* 0x000fe2000782c0ff */
[----:B------:R-:W-:Y:S02]  /*2f9c0*/  IMAD.MOV.U32 R11, RZ, RZ, 0x1c1f ;  /* 0x00001c1fff0b7424 */ /* 0x000fe400078e00ff */
[----:B------:R-:W-:Y:S02]  /*2f9d0*/  IMAD.MOV.U32 R15, RZ, RZ, -0x1 ;  /* 0xffffffffff0f7424 */ /* 0x000fe400078e00ff */
[----:B------:R-:W-:Y:S02]  /*2f9e0*/  IMAD.MOV.U32 R2, RZ, RZ, R14 ;  /* 0x000000ffff027224 */ /* 0x000fe400078e000e */
[----:B------:R-:W-:-:S07]  /*2f9f0*/  @P5 IMAD.IADD R9, R22, 0x1, R4 ;  /* 0x0000000116095824 */ /* 0x000fce00078e0204 */
[----:B0-----:R-:W-:Y:S05]  /*2fa00*/  WARPSYNC.COLLECTIVE R15, `(.L_x_952) ;  /* 0x000000000f087348 */ /* 0x001fea0003c00000 */
[----:B------:R1:W2:Y:S02]  /*2fa10*/  SHFL.IDX P6, R14, R13, R12, R11 ;  /* 0x0000000c0d0e7389 */ /* 0x0002a400000c000b */
[----:B012---:R-:W-:Y:S01]  /*2fa20*/  ENDCOLLECTIVE ;  /* 0x000000000000791b */ /* 0x007fe20003800000 */
.L_x_952:
[----:B------:R-:W-:Y:S02]  /*2fa30*/  IMAD.MOV.U32 R13, RZ, RZ, R6 ;  /* 0x000000ffff0d7224 */ /* 0x000fe400078e0006 */
[----:B------:R-:W-:Y:S02]  /*2fa40*/  IMAD.MOV.U32 R12, RZ, RZ, 0x1 ;  /* 0x00000001ff0c7424 */ /* 0x000fe400078e00ff */
[----:B------:R-:W-:Y:S01]  /*2fa50*/  IMAD.SHL.U32 R10, R21, 0x10, RZ ;  /* 0x00000010150a7824 */ /* 0x000fe200078e00ff */
[----:B------:R-:W-:Y:S02]  /*2fa60*/  @P4 IADD3 R21, R22, R4, RZ ;  /* 0x0000000416154210 */ /* 0x000fe40007ffe0ff */
[----:B------:R-:W-:Y:S02]  /*2fa70*/  MOV R3, R14 ;  /* 0x0000000e00037202 */ /* 0x000fe40000000f00 */
[----:B------:R-:W-:Y:S02]  /*2fa80*/  LOP3.LUT R10, R10, 0x30, RZ, 0xc0, !PT ;  /* 0x000000300a0a7812 */ /* 0x000fe400078ec0ff */
[----:B------:R-:W-:-:S02]  /*2fa90*/  LOP3.LUT P6, RZ, R20, 0x8, RZ, 0xc0, !PT ;  /* 0x0000000814ff7812 */ /* 0x000fc400078cc0ff */
        /* <DEDUP_REMOVED lines=14> */
.L_x_953:
[----:B------:R-:W-:Y:S01]  /*2fb80*/  @!PT LDS RZ, [RZ] ;  /* 0x00000000fffff984 */ /* 0x000fe20000000800 */
[----:B------:R-:W-:Y:S01]  /*2fb90*/  @!PT LDS RZ, [RZ] ;  /* 0x00000000fffff984 */ /* 0x000fe20000000800 */
[----:B------:R-:W-:Y:S01]  /*2fba0*/  @!PT LDS RZ, [RZ] ;  /* 0x00000000fffff984 */ /* 0x000fe20000000800 */
[----:B------:R0:W-:Y:S01]  /*2fbb0*/  @P5 LDGSTS.E.BYPASS.LTC128B.128 [R9+0x1f400], desc[UR50][R2.64+0x80], !P1 ;  /* 0x1f40008002095fae */ /* 0x0001e2000c901d72 */
[----:B------:R-:W-:Y:S01]  /*2fbc0*/  LOP3.LUT P5, RZ, R20, 0x8, RZ, 0xc0, !PT ;  /* 0x0000000814ff7812 */ /* 0x000fe200078ac0ff */
[----:B------:R-:W-:Y:S02]  /*2fbd0*/  IMAD.MOV.U32 R13, RZ, RZ, R5 ;  /* 0x000000ffff0d7224 */ /* 0x000fe400078e0005 */
[----:B0-----:R-:W-:Y:S01]  /*2fbe0*/  @P3 IMAD.IADD R9, R22, 0x1, R4 ;  /* 0x0000000116093824 */ /* 0x001fe200078e0204 */
[----:B------:R-:W-:-:S09]  /*2fbf0*/  MOV R2, R14 ;  /* 0x0000000e00027202 */ /* 0x000fd20000000f00 */
[----:B------:R-:W-:Y:S05]  /*2fc00*/  WARPSYNC.COLLECTIVE R15, `(.L_x_954) ;  /* 0x000000000f087348 */ /* 0x000fea0003c00000 */
[----:B------:R0:W1:Y:S02]  /*2fc10*/  SHFL.IDX P6, R14, R13, R12, R11 ;  /* 0x0000000c0d0e7389 */ /* 0x00006400000c000b */
[----:B01----:R-:W-:Y:S01]  /*2fc20*/  ENDCOLLECTIVE ;  /* 0x000000000000791b */ /* 0x003fe20003800000 */
.L_x_954:
        /* <DEDUP_REMOVED lines=16> */
.L_x_955:
[----:B------:R-:W-:Y:S01]  /*2fd30*/  @!PT LDS RZ, [RZ] ;  /* 0x00000000fffff984 */ /* 0x000fe20000000800 */
[----:B------:R-:W-:Y:S01]  /*2fd40*/  @!PT LDS RZ, [RZ] ;  /* 0x00000000fffff984 */ /* 0x000fe20000000800 */
[----:B------:R-:W-:Y:S01]  /*2fd50*/  @!PT LDS RZ, [RZ] ;  /* 0x00000000fffff984 */ /* 0x000fe20000000800 */
[----:B------:R-:W-:Y:S04]  /*2fd60*/  @P4 LDGSTS.E.BYPASS.LTC128B.128 [R21+0x1d400], desc[UR50][R2.64+0x40], !P5 ;  /* 0x1d40004002154fae */ /* 0x000fe8000e901d72 */
[----:B------:R0:W-:Y:S01]  /*2fd70*/  @P4 LDGSTS.E.BYPASS.LTC128B.128 [R21+0x1fc00], desc[UR50][R2.64+0x80], !P1 ;  /* 0x1fc0008002154fae */ /* 0x0001e2000c901d72 */
[----:B------:R-:W-:Y:S02]  /*2fd80*/  LOP3.LUT P4, RZ, R20, 0x10, RZ, 0xc0, !PT ;  /* 0x0000001014ff7812 */ /* 0x000fe4000788c0ff */
[----:B------:R-:W-:Y:S01]  /*2fd90*/  MOV R13, R5 ;  /* 0x00000005000d7202 */ /* 0x000fe20000000f00 */
[----:B0-----:R-:W-:Y:S02]  /*2fda0*/  @P2 IMAD.IADD R21, R22, 0x1, R4 ;  /* 0x0000000116152824 */ /* 0x001fe400078e0204 */
[----:B------:R-:W-:-:S08]  /*2fdb0*/  IMAD.MOV.U32 R2, RZ, RZ, R14 ;  /* 0x000000ffff027224 */ /* 0x000fd000078e000e */
[----:B------:R-:W-:Y:S05]  /*2fdc0*/  WARPSYNC.COLLECTIVE R15, `(.L_x_956) ;  /* 0x000000000f087348 */ /* 0x000fea0003c00000 */
[----:B------:R0:W1:Y:S02]  /*2fdd0*/  SHFL.IDX P6, R14, R13, R12, R11 ;  /* 0x0000000c0d0e7389 */ /* 0x00006400000c000b */
[----:B01----:R-:W-:Y:S01]  /*2fde0*/  ENDCOLLECTIVE ;  /* 0x000000000000791b */ /* 0x003fe20003800000 */
.L_x_956:
[----:B------:R-:W-:Y:S01]  /*2fdf0*/  MOV R13, R6 ;  /* 0x00000006000d7202 */ /* 0x000fe20000000f00 */
[----:B------:R-:W-:Y:S02]  /*2fe00*/  IMAD.MOV.U32 R12, RZ, RZ, 0x3 ;  /* 0x00000003ff0c7424 */ /* 0x000fe400078e00ff */
[----:B------:R-:W-:-:S07]  /*2fe10*/  IMAD.MOV.U32 R3, RZ, RZ, R14 ;  /* 0x000000ffff037224 */ /* 0x000fce00078e000e */
[----:B------:R-:W-:Y:S05]  /*2fe20*/  WARPSYNC.COLLECTIVE R15, `(.L_x_957) ;  /* 0x000000000f087348 */ /* 0x000fea0003c00000 */
[----:B------:R0:W1:Y:S02]  /*2fe30*/  SHFL.IDX P6, R14, R13, R12, R11 ;  /* 0x0000000c0d0e7389 */ /* 0x00006400000c000b */
[----:B01----:R-:W-:Y:S01]  /*2fe40*/  ENDCOLLECTIVE ;  /* 0x000000000000791b */ /* 0x003fe20003800000 */
.L_x_957:
        /* <DEDUP_REMOVED lines=10> */
.L_x_958:
[----:B------:R-:W-:Y:S01]  /*2fef0*/  @!PT LDS RZ, [RZ] ;  /* 0x00000000fffff984 */ /* 0x000fe20000000800 */
[----:B------:R-:W-:Y:S01]  /*2ff00*/  @!PT LDS RZ, [RZ] ;  /* 0x00000000fffff984 */ /* 0x000fe20000000800 */
[----:B------:R-:W-:Y:S01]  /*2ff10*/  @!PT LDS RZ, [RZ] ;  /* 0x00000000fffff984 */ /* 0x000fe20000000800 */
[----:B------:R-:W-:Y:S04]  /*2ff20*/  @P3 LDGSTS.E.BYPASS.LTC128B.128 [R9+0x1b400], desc[UR50][R2.64], !P4 ;  /* 0x1b40000002093fae */ /* 0x000fe8000e101d72 */
[----:B------:R-:W-:Y:S04]  /*2ff30*/  @P3 LDGSTS.E.BYPASS.LTC128B.128 [R9+0x1dc00], desc[UR50][R2.64+0x40], !P5 ;  /* 0x1dc0004002093fae */ /* 0x000fe8000e901d72 */
[----:B------:R0:W-:Y:S01]  /*2ff40*/  @P3 LDGSTS.E.BYPASS.LTC128B.128 [R9+0x20400], desc[UR50][R2.64+0x80], !P1 ;  /* 0x2040008002093fae */ /* 0x0001e2000c901d72 */
[----:B------:R-:W-:Y:S01]  /*2ff50*/  IMAD.MOV.U32 R13, RZ, RZ, R7 ;  /* 0x000000ffff0d7224 */ /* 0x000fe200078e0007 */
[----:B------:R-:W-:-:S02]  /*2ff60*/  MOV R12, RZ ;  /* 0x000000ff000c7202 */ /* 0x000fc40000000f00 */
[----:B0-----:R-:W-:-:S07]  /*2ff70*/  MOV R2, R14 ;  /* 0x0000000e00027202 */ /* 0x001fce0000000f00 */
[----:B------:R-:W-:Y:S05]  /*2ff80*/  WARPSYNC.COLLECTIVE R15, `(.L_x_959) ;  /* 0x000000000f087348 */ /* 0x000fea0003c00000 */
[----:B------:R0:W1:Y:S02]  /*2ff90*/  SHFL.IDX P6, R14, R13, R12, R11 ;  /* 0x0000000c0d0e7389 */ /* 0x00006400000c000b */
[----:B01----:R-:W-:Y:S01]  /*2ffa0*/  ENDCOLLECTIVE ;  /* 0x000000000000791b */ /* 0x003fe20003800000 */
.L_x_959:
        /* <DEDUP_REMOVED lines=13> */
.L_x_960:
[----:B------:R-:W-:Y:S01]  /*30080*/  IMAD.MOV.U32 R2, RZ, RZ, R14 ;  /* 0x000000ffff027224 */ /* 0x000fe200078e000e */
[----:B------:R-:W-:Y:S06]  /*30090*/  BRA `(.L_x_961) ;  /* 0xffffff7800187947 */ /* 0x000fec000383ffff */
.L_x_713:
[----:B------:R-:W-:Y:S01]  /*300a0*/  MOV R13, R4 ;  /* 0x00000004000d7202 */ /* 0x000fe20000000f00 */
[----:B------:R-:W-:Y:S02]  /*300b0*/  IMAD.MOV.U32 R12, RZ, RZ, RZ ;  /* 0x000000ffff0c7224 */ /* 0x000fe400078e00ff */
[----:B------:R-:W-:Y:S02]  /*300c0*/  IMAD.MOV.U32 R11, RZ, RZ, 0x1c1f ;  /* 0x00001c1fff0b7424 */ /* 0x000fe400078e00ff */
[----:B------:R-:W-:Y:S02]  /*300d0*/  IMAD.MOV.U32 R15, RZ, RZ, -0x1 ;  /* 0xffffffffff0f7424 */ /* 0x000fe400078e00ff */
[----:B-----5:R-:W-:Y:S02]  /*300e0*/  IMAD R6, R17, R8, RZ ;  /* 0x0000000811067224 */ /* 0x020fe400078e02ff */
[----:B------:R-:W-:-:S07]  /*300f0*/  IMAD.IADD R5, R10, 0x1, R5 ;  /* 0x000000010a057824 */ /* 0x000fce00078e0205 */
[----:B------:R-:W-:Y:S05]  /*30100*/  WARPSYNC.COLLECTIVE R15, `(.L_x_962) ;  /* 0x000000000f087348 */ /* 0x000fea0003c00000 */
[----:B------:R0:W1:Y:S02]  /*30110*/  SHFL.IDX P6, R14, R13, R12, R11 ;  /* 0x0000000c0d0e7389 */ /* 0x00006400000c000b */
[----:B01----:R-:W-:Y:S01]  /*30120*/  ENDCOLLECTIVE ;  /* 0x000000000000791b */ /* 0x003fe20003800000 */
.L_x_962:
[C---:B------:R-:W-:Y:S01]  /*30130*/  VIADD R7, R5.reuse, 0x20 ;  /* 0x0000002005077836 */ /* 0x040fe20000000000 */
[----:B------:R-:W-:Y:S01]  /*30140*/  ISETP.GE.AND P0, PT, R5, R6, PT ;  /* 0x000000060500720c */ /* 0x000fe20003f06270 */
[----:B------:R-:W-:Y:S01]  /*30150*/  IMAD.MOV.U32 R13, RZ, RZ, R0 ;  /* 0x000000ffff0d7224 */ /* 0x000fe200078e0000 */
[----:B------:R-:W-:-:S11]  /*30160*/  MOV R2, R14 ;  /* 0x0000000e00027202 */ /* 0x000fd60000000f00 */
[----:B------:R-:W-:Y:S05]  /*30170*/  WARPSYNC.COLLECTIVE R15, `(.L_x_963) ;  /* 0x000000000f087348 */ /* 0x000fea0003c00000 */
[----:B------:R0:W1:Y:S02]  /*30180*/  SHFL.IDX P6, R14, R13, R12, R11 ;  /* 0x0000000c0d0e7389 */ /* 0x00006400000c000b */
[----:B01----:R-:W-:Y:S01]  /*30190*/  ENDCOLLECTIVE ;  /* 0x000000000000791b */ /* 0x003fe20003800000 */
.L_x_963:
[----:B------:R-:W-:Y:S02]  /*301a0*/  IMAD.MOV.U32 R13, RZ, RZ, R4 ;  /* 0x000000ffff0d7224 */ /* 0x000fe400078e0004 */
[----:B------:R-:W-:Y:S02]  /*301b0*/  IMAD.MOV.U32 R12, RZ, RZ, 0x1 ;  /* 0x00000001ff0c7424 */ /* 0x000fe400078e00ff */
[----:B------:R-:W-:-:S07]  /*301c0*/  IMAD.MOV.U32 R3, RZ, RZ, R14 ;  /* 0x000000ffff037224 */ /* 0x000fce00078e000e */
[----:B------:R-:W-:Y:S05]  /*301d0*/  WARPSYNC.COLLECTIVE R15, `(.L_x_964) ;  /* 0x000000000f087348 */ /* 0x000fea0003c00000 */
[----:B------:R0:W1:Y:S02]  /*301e0*/  SHFL.IDX P6, R14, R13, R12, R11 ;  /* 0x0000000c0d0e7389 */ /* 0x00006400000c000b */
[----:B01----:R-:W-:Y:S01]  /*301f0*/  ENDCOLLECTIVE ;  /* 0x000000000000791b */ /* 0x003fe20003800000 */
.L_x_964:
[----:B------:R-:W-:-:S04]  /*30200*/  @!P0 IADD3 R3, P4, R20, R3, RZ ;  /* 0x0000000314038210 */ /* 0x000fc80007f9e0ff */
[----:B------:R-:W-:-:S04]  /*30210*/  @!P0 IADD3.X R2, RZ, R2, RZ, P4, !PT ;  /* 0x00000002ff028210 */ /* 0x000fc800027fe4ff */
[----:B------:R-:W-:Y:S01]  /*30220*/  @!P0 LOP3.LUT R3, R3, R2, RZ, 0x3c, !PT ;  /* 0x0000000203038212 */ /* 0x000fe200078e3cff */
[----:B------:R-:W-:-:S03]  /*30230*/  IMAD.MOV.U32 R13, RZ, RZ, R0 ;  /* 0x000000ffff0d7224 */ /* 0x000fc600078e0000 */
[----:B------:R-:W-:-:S04]  /*30240*/  @!P0 LOP3.LUT R2, R3, R2, RZ, 0x3c, !PT ;  /* 0x0000000203028212 */ /* 0x000fc800078e3cff */
[----:B------:R-:W-:-:S05]  /*30250*/  @!P0 LOP3.LUT R3, R3, R2, RZ, 0x3c, !PT ;  /* 0x0000000203038212 */ /* 0x000fca00078e3cff */
[----:B------:R-:W-:Y:S01]  /*30260*/  @!PT LDS RZ, [RZ] ;  /* 0x00000000fffff984 */ /* 0x000fe20000000800 */
[----:B------:R-:W-:Y:S01]  /*30270*/  @!PT LDS RZ, [RZ] ;  /* 0x00000000fffff984 */ /* 0x000fe20000000800 */
[----:B------:R-:W-:Y:S01]  /*30280*/  @!PT LDS RZ, [RZ] ;  /* 0x00000000fffff984 */ /* 0x000fe20000000800 */
[----:B------:R-:W-:Y:S04]  /*30290*/  @!P0 LDGSTS.E.BYPASS.LTC128B.128 [R9+0x14400], desc[UR50][R2.64], !P3 ;  /* 0x1440000002098fae */ /* 0x000fe8000d901d72 */
[----:B------:R-:W-:Y:S04]  /*302a0*/  @!P0 LDGSTS.E.BYPASS.LTC128B.128 [R9+0x16400], desc[UR50][R2.64+0x40], !P2 ;  /* 0x1640004002098fae */ /* 0x000fe8000d101d72 */
[----:B------:R0:W-:Y:S01]  /*302b0*/  @!P0 LDGSTS.E.BYPASS.LTC128B.128 [R9+0x18400], desc[UR50][R2.64+0x80], !P1 ;  /* 0x1840008002098fae */ /* 0x0001e2000c901d72 */
[----:B------:R-:W-:Y:S02]  /*302c0*/  ISETP.GE.AND P0, PT, R7, R6, PT ;  /* 0x000000060700720c */ /* 0x000fe40003f06270 */
[----:B0-----:R-:W-:-:S11]  /*302d0*/  MOV R2, R14 ;  /* 0x0000000e00027202 */ /* 0x001fd60000000f00 */
[----:B------:R-:W-:Y:S05]  /*302e0*/  WARPSYNC.COLLECTIVE R15, `(.L_x_965) ;  /* 0x000000000f087348 */ /* 0x000fea0003c00000 */
[----:B------:R0:W1:Y:S02]  /*302f0*/  SHFL.IDX P6, R14, R13, R12, R11 ;  /* 0x0000000c0d0e7389 */ /* 0x00006400000c000b */
[----:B01----:R-:W-:Y:S01]  /*30300*/  ENDCOLLECTIVE ;  /* 0x000000000000791b */ /* 0x003fe20003800000 */
.L_x_965:
[----:B------:R-:W-:Y:S02]  /*30310*/  IMAD.MOV.U32 R13, RZ, RZ, R4 ;  /* 0x000000ffff0d7224 */ /* 0x000fe400078e0004 */
[----:B------:R-:W-:Y:S02]  /*30320*/  IMAD.MOV.U32 R12, RZ, RZ, 0x2 ;  /* 0x00000002ff0c7424 */ /* 0x000fe400078e00ff */
[----:B------:R-:W-:-:S07]  /*30330*/  IMAD.MOV.U32 R3, RZ, RZ, R14 ;  /* 0x000000ffff037224 */ /* 0x000fce00078e000e */
[----:B------:R-:W-:Y:S05]  /*30340*/  WARPSYNC.COLLECTIVE R15, `(.L_x_966) ;  /* 0x000000000f087348 */ /* 0x000fea0003c00000 */
[----:B------:R0:W1:Y:S02]  /*30350*/  SHFL.IDX P6, R14, R13, R12, R11 ;  /* 0x0000000c0d0e7389 */ /* 0x00006400000c000b */
[----:B01----:R-:W-:Y:S01]  /*30360*/  ENDCOLLECTIVE ;  /* 0x000000000000791b */ /* 0x003fe20003800000 */
.L_x_966:
[----:B------:R-:W-:-:S05]  /*30370*/  @!P0 IADD3 R3, P4, R20, R3, RZ ;  /* 0x0000000314038210 */ /* 0x000fca0007f9e0ff */
[----:B------:R-:W-:-:S05]  /*30380*/  @!P0 IMAD.X R2, RZ, RZ, R2, P4 ;  /* 0x000000ffff028224 */ /* 0x000fca00020e0602 */
[----:B------:R-:W-:Y:S02]  /*30390*/  @!P0 LOP3.LUT R3, R3, R2, RZ, 0x3c, !PT ;  /* 0x0000000203038212 */ /* 0x000fe400078e3cff */
[----:B------:R-:W-:Y:S02]  /*303a0*/  MOV R13, R0 ;  /* 0x00000000000d7202 */ /* 0x000fe40000000f00 */
[----:B------:R-:W-:-:S04]  /*303b0*/  @!P0 LOP3.LUT R2, R3, R2, RZ, 0x3c, !PT ;  /* 0x0000000203028212 */ /* 0x000fc800078e3cff */
[----:B------:R-:W-:-:S05]  /*303c0*/  @!P0 LOP3.LUT R3, R3, R2, RZ, 0x3c, !PT ;  /* 0x0000000203038212 */ /* 0x000fca00078e3cff */
[----:B------:R-:W-:Y:S01]  /*303d0*/  @!PT LDS RZ, [RZ] ;  /* 0x00000000fffff984 */ /* 0x000fe20000000800 */
[----:B------:R-:W-:Y:S01]  /*303e0*/  @!PT LDS RZ, [RZ] ;  /* 0x00000000fffff984 */ /* 0x000fe20000000800 */
[----:B------:R-:W-:Y:S01]  /*303f0*/  @!PT LDS RZ, [RZ] ;  /* 0x00000000fffff984 */ /* 0x000fe20000000800 */
[----:B------:R-:W-:Y:S04]  /*30400*/  @!P0 LDGSTS.E.BYPASS.LTC128B.128 [R9+0x14c00], desc[UR50][R2.64], !P3 ;  /* 0x14c0000002098fae */ /* 0x000fe8000d901d72 */
[----:B------:R-:W-:Y:S04]  /*30410*/  @!P0 LDGSTS.E.BYPASS.LTC128B.128 [R9+0x16c00], desc[UR50][R2.64+0x40], !P2 ;  /* 0x16c0004002098fae */ /* 0x000fe8000d101d72 */
[----:B------:R0:W-:Y:S02]  /*30420*/  @!P0 LDGSTS.E.BYPASS.LTC128B.128 [R9+0x18c00], desc[UR50][R2.64+0x80], !P1 ;  /* 0x18c0008002098fae */ /* 0x0001e4000c901d72 */
[----:B0-----:R-:W-:-:S04]  /*30430*/  IADD3 R2, R5, 0x40, RZ ;  /* 0x0000004005027810 */ /* 0x001fc80007ffe0ff */
[----:B------:R-:W-:Y:S01]  /*30440*/  ISETP.GE.AND P0, PT, R2, R6, PT ;  /* 0x000000060200720c */ /* 0x000fe20003f06270 */
[----:B------:R-:W-:-:S12]  /*30450*/  IMAD.MOV.U32 R2, RZ, RZ, R14 ;  /* 0x000000ffff027224 */ /* 0x000fd800078e000e */
[----:B------:R-:W-:Y:S05]  /*30460*/  WARPSYNC.COLLECTIVE R15, `(.L_x_967) ;  /* 0x000000000f087348 */ /* 0x000fea0003c00000 */
[----:B------:R0:W1:Y:S02]  /*30470*/  SHFL.IDX P6, R14, R13, R12, R11 ;  /* 0x0000000c0d0e7389 */ /* 0x00006400000c000b */
[----:B01----:R-:W-:Y:S01]  /*30480*/  ENDCOLLECTIVE ;  /* 0x000000000000791b */ /* 0x003fe20003800000 */
.L_x_967:
[----:B------:R-:W-:Y:S01]  /*30490*/  IMAD.MOV.U32 R13, RZ, RZ, R4 ;  /* 0x000000ffff0d7224 */ /* 0x000fe200078e0004 */
[----:B------:R-:W-:Y:S01]  /*304a0*/  MOV R12, 0x3 ;  /* 0x00000003000c7802 */ /* 0x000fe20000000f00 */
[----:B------:R-:W-:-:S07]  /*304b0*/  IMAD.MOV.U32 R3, RZ, RZ, R14 ;  /* 0x000000ffff037224 */ /* 0x000fce00078e000e */
[----:B------:R-:W-:Y:S05]  /*304c0*/  WARPSYNC.COLLECTIVE R15, `(.L_x_968) ;  /* 0x000000000f087348 */ /* 0x000fea0003c00000 */
[----:B------:R0:W1:Y:S02]  /*304d0*/  SHFL.IDX P6, R14, R13, R12, R11 ;  /* 0x0000000c0d0e7389 */ /* 0x00006400000c000b */
[----:B01----:R-:W-:Y:S01]  /*304e0*/  ENDCOLLECTIVE ;  /* 0x000000000000791b */ /* 0x003fe20003800000 */
.L_x_968:
[----:B------:R-:W-:-:S05]  /*304f0*/  @!P0 IADD3 R3, P4, R20, R3, RZ ;  /* 0x0000000314038210 */ /* 0x000fca0007f9e0ff */
[----:B------:R-:W-:-:S05]  /*30500*/  @!P0 IMAD.X R2, RZ, RZ, R2, P4 ;  /* 0x000000ffff028224 */ /* 0x000fca00020e0602 */
[----:B------:R-:W-:Y:S01]  /*30510*/  @!P0 LOP3.LUT R3, R3, R2, RZ, 0x3c, !PT ;  /* 0x0000000203038212 */ /* 0x000fe200078e3cff */
[----:B------:R-:W-:-:S03]  /*30520*/  IMAD.MOV.U32 R13, RZ, RZ, R0 ;  /* 0x000000ffff0d7224 */ /* 0x000fc600078e0000 */
[----:B------:R-:W-:-:S04]  /*30530*/  @!P0 LOP3.LUT R2, R3, R2, RZ, 0x3c, !PT ;  /* 0x0000000203028212 */ /* 0x000fc800078e3cff */
[----:B------:R-:W-:Y:S01]  /*30540*/  @!P0 LOP3.LUT R3, R3, R2, RZ, 0x3c, !PT ;  /* 0x0000000203038212 */ /* 0x000fe200078e3cff */
[----:B------:R-:W-:-:S07]  /*30550*/  IMAD.MOV.U32 R4, RZ, RZ, R14 ;  /* 0x000000ffff047224 */ /* 0x000fce00078e000e */
[----:B------:R-:W-:Y:S05]  /*30560*/  WARPSYNC.COLLECTIVE R15, `(.L_x_969) ;  /* 0x000000000f087348 */ /* 0x000fea0003c00000 */
[----:B------:R0:W1:Y:S02]  /*30570*/  SHFL.IDX P6, R14, R13, R12, R11 ;  /* 0x0000000c0d0e7389 */ /* 0x00006400000c000b */
[----:B01----:R-:W-:Y:S01]  /*30580*/  ENDCOLLECTIVE ;  /* 0x000000000000791b */ /* 0x003fe20003800000 */
.L_x_969:
[----:B------:R-:W-:Y:S01]  /*30590*/  @!PT LDS RZ, [RZ] ;  /* 0x00000000fffff984 */ /* 0x000fe20000000800 */
[----:B------:R-:W-:Y:S01]  /*305a0*/  @!PT LDS RZ, [RZ] ;  /* 0x00000000fffff984 */ /* 0x000fe20000000800 */
[----:B------:R-:W-:Y:S01]  /*305b0*/  @!PT LDS RZ, [RZ] ;  /* 0x00000000fffff984 */ /* 0x000fe20000000800 */
[----:B------:R1:W-:Y:S04]  /*305c0*/  @!P0 LDGSTS.E.BYPASS.LTC128B.128 [R9+0x15400], desc[UR50][R2.64], !P3 ;  /* 0x1540000002098fae */ /* 0x0003e8000d901d72 */
[----:B------:R1:W-:Y:S04]  /*305d0*/  @!P0 LDGSTS.E.BYPASS.LTC128B.128 [R9+0x17400], desc[UR50][R2.64+0x40], !P2 ;  /* 0x1740004002098fae */ /* 0x0003e8000d101d72 */
[----:B------:R1:W-:Y:S01]  /*305e0*/  @!P0 LDGSTS.E.BYPASS.LTC128B.128 [R9+0x19400], desc[UR50][R2.64+0x80], !P1 ;  /* 0x1940008002098fae */ /* 0x0003e2000c901d72 */
[----:B------:R-:W-:Y:S01]  /*305f0*/  IMAD.MOV.U32 R0, RZ, RZ, R14 ;  /* 0x000000ffff007224 */ /* 0x000fe200078e000e */
[----:B------:R-:W-:Y:S06]  /*30600*/  BRA `(.L_x_970) ;  /* 0xffffff7c00507947 */ /* 0x000fec000383ffff */
.L_x_718:
[----:B0-----:R0:W1:Y:S02]  /*30610*/  SYNCS.PHASECHK.TRANS64.TRYWAIT P0, [R22+URZ+0x29820], R3 ;  /* 0x02982003160075a7 */ /* 0x001064000800017f */
[----:B-1----:R-:W-:Y:S05]  /*30620*/  @!P0 NANOSLEEP.SYNCS 0x989680 ;  /* 0x009896800000895d */ /* 0x002fea0003900000 */
[----:B------:R-:W1:Y:S02]  /*30630*/  @!P0 SYNCS.PHASECHK.TRANS64 P0, [R22+URZ+0x29820], R3 ;  /* 0x02982003160085a7 */ /* 0x000e64000800007f */
[----:B-1----:R-:W-:Y:S05]  /*30640*/  @!P0 BRA `(.L_x_718) ;  /* 0xfffffffc00f08947 */ /* 0x002fea000383ffff */
[----:B------:R-:W-:Y:S05]  /*30650*/  BRA `(.L_x_971) ;  /* 0xffffff7c00c47947 */ /* 0x000fea000383ffff */
.L_x_722:
[----:B0-----:R0:W1:Y:S02]  /*30660*/  SYNCS.PHASECHK.TRANS64.TRYWAIT P0, [R0+URZ+0x29880], R31 ;  /* 0x0298801f000075a7 */ /* 0x001064000800017f */
[----:B-1----:R-:W-:Y:S05]  /*30670*/  @!P0 NANOSLEEP.SYNCS 0x989680 ;  /* 0x009896800000895d */ /* 0x002fea0003900000 */
[----:B------:R-:W1:Y:S02]  /*30680*/  @!P0 SYNCS.PHASECHK.TRANS64 P0, [R0+URZ+0x29880], R31 ;  /* 0x0298801f000085a7 */ /* 0x000e64000800007f */
[----:B-1----:R-:W-:Y:S05]  /*30690*/  @!P0 BRA `(.L_x_722) ;  /* 0xfffffffc00f08947 */ /* 0x002fea000383ffff */
[----:B------:R-:W-:Y:S05]  /*306a0*/  BRA `(.L_x_972) ;  /* 0xffffff8000e87947 */ /* 0x000fea000383ffff */
.L_x_723:
[----:B------:R-:W-:Y:S01]  /*306b0*/  BSSY B0, `(.L_x_973) ;  /* 0x0000008000007945 */ /* 0x000fe20003800000 */
[----:B------:R-:W-:Y:S01]  /*306c0*/  MOV R13, R20 ;  /* 0x00000014000d7202 */ /* 0x000fe20000000f00 */
[----:B------:R-:W-:Y:S02]  /*306d0*/  IMAD.MOV.U32 R12, RZ, RZ, RZ ;  /* 0x000000ffff0c7224 */ /* 0x000fe400078e00ff */
[----:B------:R-:W-:Y:S02]  /*306e0*/  IMAD.MOV.U32 R11, RZ, RZ, 0x1c1f ;  /* 0x00001c1fff0b7424 */ /* 0x000fe400078e00ff */
[----:B------:R-:W-:-:S07]  /*306f0*/  IMAD.MOV.U32 R15, RZ, RZ, -0x1 ;  /* 0xffffffffff0f7424 */ /* 0x000fce00078e00ff */
[----:B0-----:R-:W-:Y:S05]  /*30700*/  WARPSYNC.COLLECTIVE R15, `(.L_x_974) ;  /* 0x000000000f087348 */ /* 0x001fea0003c00000 */
[----:B------:R1:W2:Y:S02]  /*30710*/  SHFL.IDX P6, R14, R13, R12, R11 ;  /* 0x0000000c0d0e7389 */ /* 0x0002a400000c000b */
[----:B012---:R-:W-:Y:S01]  /*30720*/  ENDCOLLECTIVE ;  /* 0x000000000000791b */ /* 0x007fe20003800000 */
.L_x_974:
[----:B------:R-:W-:Y:S05]  /*30730*/  BSYNC B0 ;  /* 0x0000000000007941 */ /* 0x000fea0003800000 */
.L_x_973:
[----:B------:R-:W0:Y:S01]  /*30740*/  S2R R10, SR_TID.X ;  /* 0x00000000000a7919 */ /* 0x000e220000002100 */
[----:B------:R-:W-:Y:S01]  /*30750*/  IMAD.MOV.U32 R13, RZ, RZ, R7 ;  /* 0x000000ffff0d7224 */ /* 0x000fe200078e0007 */
[----:B------:R-:W-:Y:S01]  /*30760*/  MOV R3, R14 ;  /* 0x0000000e00037202 */ /* 0x000fe20000000f00 */
[----:B------:R-:W-:Y:S01]  /*30770*/  IMAD.MOV.U32 R12, RZ, RZ, RZ ;  /* 0x000000ffff0c7224 */ /* 0x000fe200078e00ff */
[----:B------:R-:W-:Y:S01]  /*30780*/  IADD3 R9, R22, R9, R36 ;  /* 0x0000000916097210 */ /* 0x000fe20007ffe024 */
[----:B------:R-:W-:Y:S02]  /*30790*/  IMAD.MOV.U32 R11, RZ, RZ, 0x1c1f ;  /* 0x00001c1fff0b7424 */ /* 0x000fe400078e00ff */
[----:B------:R-:W-:-:S07]  /*307a0*/  IMAD.MOV.U32 R15, RZ, RZ, -0x1 ;  /* 0xffffffffff0f7424 */ /* 0x000fce00078e00ff */
[----:B0-----:R-:W-:Y:S05]  /*307b0*/  WARPSYNC.COLLECTIVE R15, `(.L_x_975) ;  /* 0x000000000f087348 */ /* 0x001fea0003c00000 */
[----:B------:R1:W2:Y:S02]  /*307c0*/  SHFL.IDX P6, R14, R13, R12, R11 ;  /* 0x0000000c0d0e7389 */ /* 0x0002a400000c000b */
[----:B012---:R-:W-:Y:S01]  /*307d0*/  ENDCOLLECTIVE ;  /* 0x000000000000791b */ /* 0x007fe20003800000 */
.L_x_975:
[----:B------:R-:W-:Y:S02]  /*307e0*/  IMAD.MOV.U32 R13, RZ, RZ, R20 ;  /* 0x000000ffff0d7224 */ /* 0x000fe400078e0014 */
[----:B------:R-:W-:Y:S01]  /*307f0*/  IMAD.MOV.U32 R12, RZ, RZ, 0x1 ;  /* 0x00000001ff0c7424 */ /* 0x000fe200078e00ff */
[----:B------:R-:W-:Y:S01]  /*30800*/  SHF.L.U32 R10, R10, 0x4, RZ ;  /* 0x000000040a0a7819 */ /* 0x000fe200000006ff */
[----:B------:R-:W-:-:S03]  /*30810*/  IMAD.MOV.U32 R2, RZ, RZ, R14 ;  /* 0x000000ffff027224 */ /* 0x000fc600078e000e */
[----:B------:R-:W-:-:S07]  /*30820*/  LOP3.LUT R10, R10, 0x30, RZ, 0xc0, !PT ;  /* 0x000000300a0a7812 */ /* 0x000fce00078ec0ff */
[----:B------:R-:W-:Y:S05]  /*30830*/  WARPSYNC.COLLECTIVE R15, `(.L_x_976) ;  /* 0x000000000f087348 */ /* 0x000fea0003c00000 */
[----:B------:R0:W1:Y:S02]  /*30840*/  SHFL.IDX P6, R14, R13, R12, R11 ;  /* 0x0000000c0d0e7389 */ /* 0x00006400000c000b */
[----:B01----:R-:W-:Y:S01]  /*30850*/  ENDCOLLECTIVE ;  /* 0x000000000000791b */ /* 0x003fe20003800000 */
.L_x_976:
[----:B------:R-:W-:Y:S02]  /*30860*/  IADD3 R2, P0, R10, R2, RZ ;  /* 0x000000020a027210 */ /* 0x000fe40007f1e0ff */
[----:B------:R-:W-:-:S03]  /*30870*/  IADD3 R10, R37, R9, RZ ;  /* 0x00000009250a7210 */ /* 0x000fc60007ffe0ff */
[----:B------:R-:W-:-:S05]  /*30880*/  IMAD.X R3, RZ, RZ, R3, P0 ;  /* 0x000000ffff037224 */ /* 0x000fca00000e0603 */
[----:B------:R-:W-:Y:S01]  /*30890*/  @!PT LDS RZ, [RZ] ;  /* 0x00000000fffff984 */ /* 0x000fe20000000800 */
[----:B------:R-:W-:Y:S01]  /*308a0*/  @!PT LDS RZ, [RZ] ;  /* 0x00000000fffff984 */ /* 0x000fe20000000800 */
[----:B------:R-:W-:Y:S01]  /*308b0*/  @!PT LDS RZ, [RZ] ;  /* 0x00000000fffff984 */ /* 0x000fe20000000800 */
[----:B------:R-:W-:Y:S01]  /*308c0*/  LDGSTS.E.BYPASS.LTC128B.128 [R9+0xa400], desc[UR50][R2.64], !P3 ;  /* 0x0a40000002097fae */ /* 0x000fe2000d901d72 */
[----:B------:R-:W-:-:S03]  /*308d0*/  MOV R13, R7 ;  /* 0x00000007000d7202 */ /* 0x000fc60000000f00 */
[----:B------:R0:W-:Y:S02]  /*308e0*/  LDGSTS.E.BYPASS.LTC128B.128 [R10+0xa400], desc[UR50][R2.64+0x40], !P1 ;  /* 0x0a400040020a7fae */ /* 0x0001e4000c901d72 */
[----:B0-----:R-:W0:Y:S01]  /*308f0*/  S2R R2, SR_TID.X ;  /* 0x0000000000027919 */ /* 0x001e220000002100 */
[----:B------:R-:W-:-:S07]  /*30900*/  IMAD.MOV.U32 R3, RZ, RZ, R14 ;  /* 0x000000ffff037224 */ /* 0x000fce00078e000e */
[----:B0-----:R-:W-:Y:S05]  /*30910*/  WARPSYNC.COLLECTIVE R15, `(.L_x_977) ;  /* 0x000000000f087348 */ /* 0x001fea0003c00000 */
[----:B------:R1:W2:Y:S02]  /*30920*/  SHFL.IDX P6, R14, R13, R12, R11 ;  /* 0x0000000c0d0e7389 */ /* 0x0002a400000c000b */
[----:B012---:R-:W-:Y:S01]  /*30930*/  ENDCOLLECTIVE ;  /* 0x000000000000791b */ /* 0x007fe20003800000 */
.L_x_977:
[----:B------:R-:W-:Y:S01]  /*30940*/  MOV R13, R20 ;  /* 0x00000014000d7202 */ /* 0x000fe20000000f00 */
[----:B------:R-:W-:Y:S02]  /*30950*/  IMAD.MOV.U32 R12, RZ, RZ, 0x2 ;  /* 0x00000002ff0c7424 */ /* 0x000fe400078e00ff */
[----:B------:R-:W-:Y:S02]  /*30960*/  IMAD.SHL.U32 R15, R2, 0x10, RZ ;  /* 0x00000010020f7824 */ /* 0x000fe400078e00ff */
[----:B------:R-:W-:-:S03]  /*30970*/  IMAD.MOV.U32 R2, RZ, RZ, R14 ;  /* 0x000000ffff027224 */ /* 0x000fc600078e000e */
[----:B------:R-:W-:-:S04]  /*30980*/  LOP3.LUT R15, R15, 0x30, RZ, 0xc0, !PT ;  /* 0x000000300f0f7812 */ /* 0x000fc800078ec0ff */
[----:B------:R-:W-:Y:S01]  /*30990*/  IADD3 R2, P0, R15, R2, RZ ;  /* 0x000000020f027210 */ /* 0x000fe20007f1e0ff */
[----:B------:R-:W-:-:S04]  /*309a0*/  IMAD.MOV.U32 R15, RZ, RZ, -0x1 ;  /* 0xffffffffff0f7424 */ /* 0x000fc800078e00ff */
[----:B------:R-:W-:-:S08]  /*309b0*/  IMAD.X R3, RZ, RZ, R3, P0 ;  /* 0x000000ffff037224 */ /* 0x000fd000000e0603 */
[----:B------:R-:W-:Y:S05]  /*309c0*/  WARPSYNC.COLLECTIVE R15, `(.L_x_978) ;  /* 0x000000000f087348 */ /* 0x000fea0003c00000 */
[----:B------:R0:W1:Y:S02]  /*309d0*/  SHFL.IDX P6, R14, R13, R12, R11 ;  /* 0x0000000c0d0e7389 */ /* 0x00006400000c000b */
[----:B01----:R-:W-:Y:S01]  /*309e0*/  ENDCOLLECTIVE ;  /* 0x000000000000791b */ /* 0x003fe20003800000 */
.L_x_978:
[----:B------:R-:W-:Y:S01]  /*309f0*/  @!PT LDS RZ, [RZ] ;  /* 0x00000000fffff984 */ /* 0x000fe20000000800 */
[----:B------:R-:W-:Y:S01]  /*30a00*/  @!PT LDS RZ, [RZ] ;  /* 0x00000000fffff984 */ /* 0x000fe20000000800 */
[----:B------:R-:W-:Y:S01]  /*30a10*/  @!PT LDS RZ, [RZ] ;  /* 0x00000000fffff984 */ /* 0x000fe20000000800 */
[----:B------:R-:W-:Y:S04]  /*30a20*/  LDGSTS.E.BYPASS.LTC128B.128 [R9+0xb400], desc[UR50][R2.64], !P3 ;  /* 0x0b40000002097fae */ /* 0x000fe8000d901d72 */
[----:B------:R0:W-:Y:S01]  /*30a30*/  LDGSTS.E.BYPASS.LTC128B.128 [R10+0xb400], desc[UR50][R2.64+0x40], !P1 ;  /* 0x0b400040020a7fae */ /* 0x0001e2000c901d72 */
[----:B------:R-:W-:Y:S01]  /*30a40*/  MOV R13, R7 ;  /* 0x00000007000d7202 */ /* 0x000fe20000000f00 */
[----:B0-----:R-:W0:Y:S01]  /*30a50*/  S2R R2, SR_TID.X ;  /* 0x0000000000027919 */ /* 0x001e220000002100 */
[----:B------:R-:W-:-:S07]  /*30a60*/  IMAD.MOV.U32 R3, RZ, RZ, R14 ;  /* 0x000000ffff037224 */ /* 0x000fce00078e000e */
[----:B0-----:R-:W-:Y:S05]  /*30a70*/  WARPSYNC.COLLECTIVE R15, `(.L_x_979) ;  /* 0x000000000f087348 */ /* 0x001fea0003c00000 */
[----:B------:R1:W2:Y:S02]  /*30a80*/  SHFL.IDX P6, R14, R13, R12, R11 ;  /* 0x0000000c0d0e7389 */ /* 0x0002a400000c000b */
[----:B012---:R-:W-:Y:S01]  /*30a90*/  ENDCOLLECTIVE ;  /* 0x000000000000791b */ /* 0x007fe20003800000 */
.L_x_979:
        /* <DEDUP_REMOVED lines=11> */
.L_x_980:
        /* <DEDUP_REMOVED lines=11> */
.L_x_981:
[----:B------:R-:W-:Y:S01]  /*30c00*/  MOV R13, R24 ;  /* 0x00000018000d7202 */ /* 0x000fe20000000f00 */
[----:B------:R-:W-:Y:S02]  /*30c10*/  IMAD.MOV.U32 R12, RZ, RZ, RZ ;  /* 0x000000ffff0c7224 */ /* 0x000fe400078e00ff */
[----:B------:R-:W-:-:S07]  /*30c20*/  IMAD.MOV.U32 R2, RZ, RZ, R14 ;  /* 0x000000ffff027224 */ /* 0x000fce00078e000e */
[----:B------:R-:W-:Y:S05]  /*30c30*/  WARPSYNC.COLLECTIVE R15, `(.L_x_982) ;  /* 0x000000000f087348 */ /* 0x000fea0003c00000 */
[----:B------:R0:W1:Y:S02]  /*30c40*/  SHFL.IDX P6, R14, R13, R12, R11 ;  /* 0x0000000c0d0e7389 */ /* 0x00006400000c000b */
[----:B01----:R-:W-:Y:S01]  /*30c50*/  ENDCOLLECTIVE ;  /* 0x000000000000791b */ /* 0x003fe20003800000 */
.L_x_982:
[----:B------:R-:W-:-:S05]  /*30c60*/  IMAD.SHL.U32 R3, R3, 0x10, RZ ;  /* 0x0000001003037824 */ /* 0x000fca00078e00ff */
[----:B------:R-:W-:-:S04]  /*30c70*/  LOP3.LUT R3, R3, 0x30, RZ, 0xc0, !PT ;  /* 0x0000003003037812 */ /* 0x000fc800078ec0ff */
[----:B------:R-:W-:Y:S01]  /*30c80*/  IADD3 R2, P0, R3, R2, RZ ;  /* 0x0000000203027210 */ /* 0x000fe20007f1e0ff */
[----:B------:R-:W-:-:S04]  /*30c90*/  IMAD.MOV.U32 R13, RZ, RZ, R25 ;  /* 0x000000ffff0d7224 */ /* 0x000fc800078e0019 */
[----:B------:R-:W-:-:S05]  /*30ca0*/  IMAD.X R3, RZ, RZ, R20, P0 ;  /* 0x000000ffff037224 */ /* 0x000fca00000e0614 */
[----:B------:R-:W-:Y:S01]  /*30cb0*/  @!PT LDS RZ, [RZ] ;  /* 0x00000000fffff984 */ /* 0x000fe20000000800 */
[----:B------:R-:W-:Y:S01]  /*30cc0*/  @!PT LDS RZ, [RZ] ;  /* 0x00000000fffff984 */ /* 0x000fe20000000800 */
[----:B------:R-:W-:Y:S01]  /*30cd0*/  @!PT LDS RZ, [RZ] ;  /* 0x00000000fffff984 */ /* 0x000fe20000000800 */
[----:B------:R0:W-:Y:S01]  /*30ce0*/  LDGSTS.E.BYPASS.LTC128B.128 [R9+0xd400], desc[UR50][R2.64], !P3 ;  /* 0x0d40000002097fae */ /* 0x0001e2000d901d72 */
[----:B------:R-:W-:-:S03]  /*30cf0*/  IMAD.MOV.U32 R24, RZ, RZ, R14 ;  /* 0x000000ffff187224 */ /* 0x000fc600078e000e */
[----:B------:R0:W-:Y:S04]  /*30d00*/  LDGSTS.E.BYPASS.LTC128B.128 [R10+0xd400], desc[UR50][R2.64+0x40], !P1 ;  /* 0x0d400040020a7fae */ /* 0x0001e8000c901d72 */
[----:B0-----:R-:W-:Y:S05]  /*30d10*/  WARPSYNC.COLLECTIVE R15, `(.L_x_983) ;  /* 0x000000000f087348 */ /* 0x001fea0003c00000 */
[----:B------:R1:W2:Y:S02]  /*30d20*/  SHFL.IDX P6, R14, R13, R12, R11 ;  /* 0x0000000c0d0e7389 */ /* 0x0002a400000c000b */
[----:B012---:R-:W-:Y:S01]  /*30d30*/  ENDCOLLECTIVE ;  /* 0x000000000000791b */ /* 0x007fe20003800000 */
.L_x_983:
[----:B------:R-:W-:Y:S01]  /*30d40*/  MOV R2, R14 ;  /* 0x0000000e00027202 */ /* 0x000fe20000000f00 */
[----:B------:R-:W-:Y:S06]  /*30d50*/  BRA `(.L_x_984) ;  /* 0xffffff80005c7947 */ /* 0x000fec000383ffff */
.L_x_728:
[----:B---3--:R3:W4:Y:S02]  /*30d60*/  SYNCS.PHASECHK.TRANS64.TRYWAIT P0, [R0+URZ+0x29840], R31 ;  /* 0x0298401f000075a7 */ /* 0x008724000800017f */
[----:B----4-:R-:W-:Y:S05]  /*30d70*/  @!P0 NANOSLEEP.SYNCS 0x989680 ;  /* 0x009896800000895d */ /* 0x010fea0003900000 */
[----:B------:R-:W4:Y:S02]  /*30d80*/  @!P0 SYNCS.PHASECHK.TRANS64 P0, [R0+URZ+0x29840], R31 ;  /* 0x0298401f000085a7 */ /* 0x000f24000800007f */
[----:B----4-:R-:W-:Y:S05]  /*30d90*/  @!P0 BRA `(.L_x_728) ;  /* 0xfffffffc00f08947 */ /* 0x010fea000383ffff */
[----:B------:R-:W-:Y:S05]  /*30da0*/  BRA `(.L_x_985) ;  /* 0xffffff8000bc7947 */ /* 0x000fea000383ffff */
.L_x_729:
[----:B------:R-:W-:Y:S01]  /*30db0*/  BSSY B0, `(.L_x_986) ;  /* 0x0000008000007945 */ /* 0x000fe20003800000 */
[----:B------:R-:W-:Y:S01]  /*30dc0*/  IMAD.MOV.U32 R13, RZ, RZ, R6 ;  /* 0x000000ffff0d7224 */ /* 0x000fe200078e0006 */
[----:B------:R-:W-:Y:S01]  /*30dd0*/  MOV R15, 0xffffffff ;  /* 0xffffffff000f7802 */ /* 0x000fe20000000f00 */
[----:B------:R-:W-:Y:S02]  /*30de0*/  IMAD.MOV.U32 R12, RZ, RZ, RZ ;  /* 0x000000ffff0c7224 */ /* 0x000fe400078e00ff */
[----:B------:R-:W-:-:S07]  /*30df0*/  IMAD.MOV.U32 R11, RZ, RZ, 0x1c1f ;  /* 0x00001c1fff0b7424 */ /* 0x000fce00078e00ff */
[----:B-123--:R-:W-:Y:S05]  /*30e00*/  WARPSYNC.COLLECTIVE R15, `(.L_x_987) ;  /* 0x000000000f087348 */ /* 0x00efea0003c00000 */
[----:B------:R0:W4:Y:S02]  /*30e10*/  SHFL.IDX P6, R14, R13, R12, R11 ;  /* 0x0000000c0d0e7389 */ /* 0x00012400000c000b */
[----:B01234-:R-:W-:Y:S01]  /*30e20*/  ENDCOLLECTIVE ;  /* 0x000000000000791b */ /* 0x01ffe20003800000 */
.L_x_987:
[----:B------:R-:W-:Y:S05]  /*30e30*/  BSYNC B0 ;  /* 0x0000000000007941 */ /* 0x000fea0003800000 */
.L_x_986:
[----:B------:R-:W-:Y:S01]  /*30e40*/  IMAD.MOV.U32 R13, RZ, RZ, R4 ;  /* 0x000000ffff0d7224 */ /* 0x000fe200078e0004 */
[----:B------:R-:W-:Y:S01]  /*30e50*/  MOV R11, 0x1c1f ;  /* 0x00001c1f000b7802 */ /* 0x000fe20000000f00 */
[----:B------:R-:W-:Y:S01]  /*30e60*/  IMAD.MOV.U32 R12, RZ, RZ, RZ ;  /* 0x000000ffff0c7224 */ /* 0x000fe200078e00ff */
[----:B------:R-:W-:Y:S01]  /*30e70*/  IADD3 R7, R22, R7, RZ ;  /* 0x0000000716077210 */ /* 0x000fe20007ffe0ff */
[----:B------:R-:W-:Y:S02]  /*30e80*/  IMAD.MOV.U32 R15, RZ, RZ, -0x1 ;  /* 0xffffffffff0f7424 */ /* 0x000fe400078e00ff */
[----:B------:R-:W-:-:S07]  /*30e90*/  IMAD.MOV.U32 R3, RZ, RZ, R14 ;  /* 0x000000ffff037224 */ /* 0x000fce00078e000e */
[----:B------:R-:W-:Y:S05]  /*30ea0*/  WARPSYNC.COLLECTIVE R15, `(.L_x_988) ;  /* 0x000000000f087348 */ /* 0x000fea0003c00000 */
[----:B------:R0:W1:Y:S02]  /*30eb0*/  SHFL.IDX P6, R14, R13, R12, R11 ;  /* 0x0000000c0d0e7389 */ /* 0x00006400000c000b */
[----:B01----:R-:W-:Y:S01]  /*30ec0*/  ENDCOLLECTIVE ;  /* 0x000000000000791b */ /* 0x003fe20003800000 */
.L_x_988:
[----:B------:R-:W-:Y:S02]  /*30ed0*/  IMAD.MOV.U32 R13, RZ, RZ, R6 ;  /* 0x000000ffff0d7224 */ /* 0x000fe400078e0006 */
[----:B------:R-:W-:Y:S02]  /*30ee0*/  IMAD.MOV.U32 R12, RZ, RZ, 0x1 ;  /* 0x00000001ff0c7424 */ /* 0x000fe400078e00ff */
[----:B------:R-:W-:-:S07]  /*30ef0*/  IMAD.MOV.U32 R2, RZ, RZ, R14 ;  /* 0x000000ffff027224 */ /* 0x000fce00078e000e */
[----:B------:R-:W-:Y:S05]  /*30f00*/  WARPSYNC.COLLECTIVE R15, `(.L_x_989) ;  /* 0x000000000f087348 */ /* 0x000fea0003c00000 */
[----:B------:R0:W1:Y:S02]  /*30f10*/  SHFL.IDX P6, R14, R13, R12, R11 ;  /* 0x0000000c0d0e7389 */ /* 0x00006400000c000b */
[----:B01----:R-:W-:Y:S01]  /*30f20*/  ENDCOLLECTIVE ;  /* 0x000000000000791b */ /* 0x003fe20003800000 */
.L_x_989:
[----:B------:R-:W-:-:S05]  /*30f30*/  IADD3 R2, P0, R10, R2, RZ ;  /* 0x000000020a027210 */ /* 0x000fca0007f1e0ff */
[----:B------:R-:W-:-:S05]  /*30f40*/  IMAD.X R3, RZ, RZ, R3, P0 ;  /* 0x000000ffff037224 */ /* 0x000fca00000e0603 */
[----:B------:R-:W-:Y:S01]  /*30f50*/  @!PT LDS RZ, [RZ] ;  /* 0x00000000fffff984 */ /* 0x000fe20000000800 */
[----:B------:R-:W-:Y:S01]  /*30f60*/  @!PT LDS RZ, [RZ] ;  /* 0x00000000fffff984 */ /* 0x000fe20000000800 */
[----:B------:R-:W-:Y:S01]  /*30f70*/  @!PT LDS RZ, [RZ] ;  /* 0x00000000fffff984 */ /* 0x000fe20000000800 */
[----:B------:R-:W-:Y:S01]  /*30f80*/  LDGSTS.E.BYPASS.LTC128B.128 [R7+0x1a400], desc[UR50][R2.64], !P4 ;  /* 0x1a40000002077fae */ /* 0x000fe2000e101d72 */
[----:B------:R-:W-:-:S03]  /*30f90*/  MOV R13, R4 ;  /* 0x00000004000d7202 */ /* 0x000fc60000000f00 */
[----:B------:R-:W-:Y:S04]  /*30fa0*/  LDGSTS.E.BYPASS.LTC128B.128 [R7+0x1cc00], desc[UR50][R2.64+0x40], !P3 ;  /* 0x1cc0004002077fae */ /* 0x000fe8000d901d72 */
[----:B------:R0:W-:Y:S02]  /*30fb0*/  LDGSTS.E.BYPASS.LTC128B.128 [R7+0x1f400], desc[UR50][R2.64+0x80], !P1 ;  /* 0x1f40008002077fae */ /* 0x0001e4000c901d72 */
[----:B0-----:R-:W-:-:S07]  /*30fc0*/  IMAD.MOV.U32 R3, RZ, RZ, R14 ;  /* 0x000000ffff037224 */ /* 0x001fce00078e000e */
[----:B------:R-:W-:Y:S05]  /*30fd0*/  WARPSYNC.COLLECTIVE R15, `(.L_x_990) ;  /* 0x000000000f087348 */ /* 0x000fea0003c00000 */
[----:B------:R0:W1:Y:S02]  /*30fe0*/  SHFL.IDX P6, R14, R13, R12, R11 ;  /* 0x0000000c0d0e7389 */ /* 0x00006400000c000b */
[----:B01----:R-:W-:Y:S01]  /*30ff0*/  ENDCOLLECTIVE ;  /* 0x000000000000791b */ /* 0x003fe20003800000 */
.L_x_990:
[----:B------:R-:W-:Y:S01]  /*31000*/  IMAD.MOV.U32 R13, RZ, RZ, R6 ;  /* 0x000000ffff0d7224 */ /* 0x000fe200078e0006 */
[----:B------:R-:W-:Y:S01]  /*31010*/  MOV R12, 0x2 ;  /* 0x00000002000c7802 */ /* 0x000fe20000000f00 */
[----:B------:R-:W-:-:S07]  /*31020*/  IMAD.MOV.U32 R2, RZ, RZ, R14 ;  /* 0x000000ffff027224 */ /* 0x000fce00078e000e */
[----:B------:R-:W-:Y:S05]  /*31030*/  WARPSYNC.COLLECTIVE R15, `(.L_x_991) ;  /* 0x000000000f087348 */ /* 0x000fea0003c00000 */
[----:B------:R0:W1:Y:S02]  /*31040*/  SHFL.IDX P6, R14, R13, R12, R11 ;  /* 0x0000000c0d0e7389 */ /* 0x00006400000c000b */
[----:B01----:R-:W-:Y:S01]  /*31050*/  ENDCOLLECTIVE ;  /* 0x000000000000791b */ /* 0x003fe20003800000 */
.L_x_991:
        /* <DEDUP_REMOVED lines=13> */
.L_x_992:
[----:B------:R-:W-:Y:S02]  /*31130*/  IMAD.MOV.U32 R13, RZ, RZ, R6 ;  /* 0x000000ffff0d7224 */ /* 0x000fe400078e0006 */
[----:B------:R-:W-:Y:S02]  /*31140*/  IMAD.MOV.U32 R12, RZ, RZ, 0x3 ;  /* 0x00000003ff0c7424 */ /* 0x000fe400078e00ff */
[----:B------:R-:W-:-:S07]  /*31150*/  IMAD.MOV.U32 R2, RZ, RZ, R14 ;  /* 0x000000ffff027224 */ /* 0x000fce00078e000e */
[----:B------:R-:W-:Y:S05]  /*31160*/  WARPSYNC.COLLECTIVE R15, `(.L_x_993) ;  /* 0x000000000f087348 */ /* 0x000fea0003c00000 */
[----:B------:R0:W1:Y:S02]  /*31170*/  SHFL.IDX P6, R14, R13, R12, R11 ;  /* 0x0000000c0d0e7389 */ /* 0x00006400000c000b */
[----:B01----:R-:W-:Y:S01]  /*31180*/  ENDCOLLECTIVE ;  /* 0x000000000000791b */ /* 0x003fe20003800000 */
.L_x_993:
[----:B------:R-:W-:-:S04]  /*31190*/  IADD3 R2, P0, R10, R2, RZ ;  /* 0x000000020a027210 */ /* 0x000fc80007f1e0ff */
[----:B------:R-:W-:-:S05]  /*311a0*/  IADD3.X R3, RZ, R9, RZ, P0, !PT ;  /* 0x00000009ff037210 */ /* 0x000fca00007fe4ff */
[----:B------:R-:W-:Y:S01]  /*311b0*/  @!PT LDS RZ, [RZ] ;  /* 0x00000000fffff984 */ /* 0x000fe20000000800 */
[----:B------:R-:W-:Y:S01]  /*311c0*/  @!PT LDS RZ, [RZ] ;  /* 0x00000000fffff984 */ /* 0x000fe20000000800 */
[----:B------:R-:W-:Y:S01]  /*311d0*/  @!PT LDS RZ, [RZ] ;  /* 0x00000000fffff984 */ /* 0x000fe20000000800 */
[----:B------:R0:W-:Y:S01]  /*311e0*/  LDGSTS.E.BYPASS.LTC128B.128 [R7+0x1b400], desc[UR50][R2.64], !P4 ;  /* 0x1b40000002077fae */ /* 0x0001e2000e101d72 */
[----:B------:R-:W-:-:S03]  /*311f0*/  MOV R13, R4 ;  /* 0x00000004000d7202 */ /* 0x000fc60000000f00 */
[----:B------:R0:W-:Y:S04]  /*31200*/  LDGSTS.E.BYPASS.LTC128B.128 [R7+0x1dc00], desc[UR50][R2.64+0x40], !P3 ;  /* 0x1dc0004002077fae */ /* 0x0001e8000d901d72 */
[----:B------:R0:W-:Y:S01]  /*31210*/  LDGSTS.E.BYPASS.LTC128B.128 [R7+0x20400], desc[UR50][R2.64+0x80], !P1 ;  /* 0x2040008002077fae */ /* 0x0001e2000c901d72 */
[----:B------:R-:W-:-:S07]  /*31220*/  IMAD.MOV.U32 R9, RZ, RZ, R14 ;  /* 0x000000ffff097224 */ /* 0x000fce00078e000e */
[----:B0-----:R-:W-:Y:S05]  /*31230*/  WARPSYNC.COLLECTIVE R15, `(.L_x_994) ;  /* 0x000000000f087348 */ /* 0x001fea0003c00000 */
[----:B------:R1:W2:Y:S02]  /*31240*/  SHFL.IDX P6, R14, R13, R12, R11 ;  /* 0x0000000c0d0e7389 */ /* 0x0002a400000c000b */
[----:B012---:R-:W-:Y:S01]  /*31250*/  ENDCOLLECTIVE ;  /* 0x000000000000791b */ /* 0x007fe20003800000 */
.L_x_994:
[----:B------:R-:W-:Y:S01]  /*31260*/  IMAD.MOV.U32 R13, RZ, RZ, R8 ;  /* 0x000000ffff0d7224 */ /* 0x000fe200078e0008 */
[----:B------:R-:W-:Y:S01]  /*31270*/  MOV R12, RZ ;  /* 0x000000ff000c7202 */ /* 0x000fe20000000f00 */
[----:B------:R-:W-:-:S07]  /*31280*/  IMAD.MOV.U32 R2, RZ, RZ, R14 ;  /* 0x000000ffff027224 */ /* 0x000fce00078e000e */
[----:B------:R-:W-:Y:S05]  /*31290*/  WARPSYNC.COLLECTIVE R15, `(.L_x_995) ;  /* 0x000000000f087348 */ /* 0x000fea0003c00000 */
[----:B------:R0:W1:Y:S02]  /*312a0*/  SHFL.IDX P6, R14, R13, R12, R11 ;  /* 0x0000000c0d0e7389 */ /* 0x00006400000c000b */
[----:B01----:R-:W-:Y:S01]  /*312b0*/  ENDCOLLECTIVE ;  /* 0x000000000000791b */ /* 0x003fe20003800000 */
.L_x_995:
        /* <DEDUP_REMOVED lines=13> */
.L_x_996:
[----:B------:R-:W-:Y:S01]  /*31390*/  IMAD.MOV.U32 R2, RZ, RZ, R14 ;  /* 0x000000ffff027224 */ /* 0x000fe200078e000e */
[----:B------:R-:W-:Y:S06]  /*313a0*/  BRA `(.L_x_997) ;  /* 0xffffff8000587947 */ /* 0x000fec000383ffff */
.L_x_734:
[----:B--2---:R2:W3:Y:S02]  /*313b0*/  SYNCS.PHASECHK.TRANS64.TRYWAIT P0, [R3+URZ+0x29870], R0 ;  /* 0x02987000030075a7 */ /* 0x0044e4000800017f */
[----:B---3--:R-:W-:Y:S05]  /*313c0*/  @!P0 NANOSLEEP.SYNCS 0x989680 ;  /* 0x009896800000895d */ /* 0x008fea0003900000 */
[----:B------:R-:W3:Y:S02]  /*313d0*/  @!P0 SYNCS.PHASECHK.TRANS64 P0, [R3+URZ+0x29870], R0 ;  /* 0x02987000030085a7 */ /* 0x000ee4000800007f */
[----:B---3--:R-:W-:Y:S05]  /*313e0*/  @!P0 BRA `(.L_x_734) ;  /* 0xfffffffc00f08947 */ /* 0x008fea000383ffff */
[----:B------:R-:W-:Y:S05]  /*313f0*/  BRA `(.L_x_998) ;  /* 0xffffff8000c47947 */ /* 0x000fea000383ffff */
.L_x_736:
[----:B--2---:R2:W3:Y:S02]  /*31400*/  SYNCS.PHASECHK.TRANS64.TRYWAIT P0, [R3+URZ+0x29860], R0 ;  /* 0x02986000030075a7 */ /* 0x0044e4000800017f */
[----:B---3--:R-:W-:Y:S05]  /*31410*/  @!P0 NANOSLEEP.SYNCS 0x989680 ;  /* 0x009896800000895d */ /* 0x008fea0003900000 */
[----:B------:R-:W3:Y:S02]  /*31420*/  @!P0 SYNCS.PHASECHK.TRANS64 P0, [R3+URZ+0x29860], R0 ;  /* 0x02986000030085a7 */ /* 0x000ee4000800007f */
[----:B---3--:R-:W-:Y:S05]  /*31430*/  @!P0 BRA `(.L_x_736) ;  /* 0xfffffffc00f08947 */ /* 0x008fea000383ffff */
[----:B------:R-:W-:Y:S05]  /*31440*/  BRA `(.L_x_999) ;  /* 0xffffff8000d47947 */ /* 0x000fea000383ffff */
.L_x_744:
[----:B--2---:R2:W3:Y:S02]  /*31450*/  SYNCS.PHASECHK.TRANS64.TRYWAIT P1, [R17+URZ+0x29870], R0 ;  /* 0x02987000110075a7 */ /* 0x0044e4000802017f */
[----:B---3--:R-:W-:Y:S05]  /*31460*/  @!P1 NANOSLEEP.SYNCS 0x989680 ;  /* 0x009896800000995d */ /* 0x008fea0003900000 */
[----:B------:R-:W3:Y:S02]  /*31470*/  @!P1 SYNCS.PHASECHK.TRANS64 P1, [R17+URZ+0x29870], R0 ;  /* 0x02987000110095a7 */ /* 0x000ee4000802007f */
[----:B---3--:R-:W-:Y:S05]  /*31480*/  @!P1 BRA `(.L_x_744) ;  /* 0xfffffffc00f09947 */ /* 0x008fea000383ffff */
[----:B------:R-:W-:Y:S05]  /*31490*/  BRA `(.L_x_1000) ;  /* 0xffffff8800987947 */ /* 0x000fea000383ffff */
.L_x_746:
[----:B--2---:R2:W3:Y:S02]  /*314a0*/  SYNCS.PHASECHK.TRANS64.TRYWAIT P1, [R17+URZ+0x29860], R0 ;  /* 0x02986000110075a7 */ /* 0x0044e4000802017f */
[----:B---3--:R-:W-:Y:S05]  /*314b0*/  @!P1 NANOSLEEP.SYNCS 0x989680 ;  /* 0x009896800000995d */ /* 0x008fea0003900000 */
[----:B------:R-:W3:Y:S02]  /*314c0*/  @!P1 SYNCS.PHASECHK.TRANS64 P1, [R17+URZ+0x29860], R0 ;  /* 0x02986000110095a7 */ /* 0x000ee4000802007f */
[----:B---3--:R-:W-:Y:S05]  /*314d0*/  @!P1 BRA `(.L_x_746) ;  /* 0xfffffffc00f09947 */ /* 0x008fea000383ffff */
[----:B------:R-:W-:Y:S05]  /*314e0*/  BRA `(.L_x_1001) ;  /* 0xffffff8800a47947 */ /* 0x000fea000383ffff */
.L_x_751:
        /* <DEDUP_REMOVED lines=8> */
.L_x_1003:
[----:B------:R-:W-:Y:S05]  /*31570*/  BSYNC B0 ;  /* 0x0000000000007941 */ /* 0x000fea0003800000 */
.L_x_1002:
[----:B------:R-:W-:Y:S01]  /*31580*/  IMAD.MOV.U32 R13, RZ, RZ, R16 ;  /* 0x000000ffff0d7224 */ /* 0x000fe200078e0010 */
[----:B------:R-:W-:Y:S01]  /*31590*/  MOV R15, 0xffffffff ;  /* 0xffffffff000f7802 */ /* 0x000fe20000000f00 */
[----:B------:R-:W-:Y:S01]  /*315a0*/  IMAD.MOV.U32 R12, RZ, RZ, 0x1 ;  /* 0x00000001ff0c7424 */ /* 0x000fe200078e00ff */
[----:B------:R-:W-:Y:S01]  /*315b0*/  MOV R0, R14 ;  /* 0x0000000e00007202 */ /* 0x000fe20000000f00 */
[----:B------:R-:W-:Y:S02]  /*315c0*/  IMAD.MOV.U32 R11, RZ, RZ, 0x1f ;  /* 0x0000001fff0b7424 */ /* 0x000fe400078e00ff */
[----:B------:R-:W-:-:S07]  /*315d0*/  IMAD.IADD R7, R19, 0x1, R9 ;  /* 0x0000000113077824 */ /* 0x000fce00078e0209 */
[----:B------:R-:W-:Y:S05]  /*315e0*/  WARPSYNC.COLLECTIVE R15, `(.L_x_1004) ;  /* 0x000000000f087348 */ /* 0x000fea0003c00000 */
[----:B------:R0:W1:Y:S02]  /*315f0*/  SHFL.IDX P6, R14, R13, R12, R11 ;  /* 0x0000000c0d0e7389 */ /* 0x00006400000c000b */
[----:B01----:R-:W-:Y:S01]  /*31600*/  ENDCOLLECTIVE ;  /* 0x000000000000791b */ /* 0x003fe20003800000 */
.L_x_1004:
[----:B------:R-:W-:Y:S02]  /*31610*/  ULDC UR4, c[0x0][0xc3c] ;  /* 0x00030f0000047ab9 */ /* 0x000fe40000000800 */
[----:B------:R-:W-:-:S13]  /*31620*/  ISETP.GE.OR P1, PT, R7, UR4, !P0 ;  /* 0x0000000407007c0c */ /* 0x000fda000c726670 */
[----:B------:R-:W0:Y:S08]  /*31630*/  @!P1 LDC.64 R2, c[0x0][0xc80] ;  /* 0x00032000ff029b82 */ /* 0x000e300000000a00 */
[----:B------:R-:W1:Y:S01]  /*31640*/  @!P1 LDC.64 R4, c[0x0][0xc78] ;  /* 0x00031e00ff049b82 */ /* 0x000e620000000a00 */
[----:B------:R-:W-:Y:S02]  /*31650*/  IMAD.MOV.U32 R11, RZ, RZ, RZ ;  /* 0x000000ffff0b7224 */ /* 0x000fe400078e00ff */
[----:B------:R-:W-:-:S02]  /*31660*/  IMAD.MOV.U32 R6, RZ, RZ, R14 ;  /* 0x000000ffff067224 */ /* 0x000fc400078e000e */
[----:B0-----:R-:W-:-:S05]  /*31670*/  @!P1 IMAD.WIDE R2, R7, 0x4, R2 ;  /* 0x0000000407029825 */ /* 0x001fca00078e0202 */
[----:B------:R1:W2:Y:S02]  /*31680*/  @!P1 LDG.E R8, desc[UR50][R2.64] ;  /* 0x0000003202089981 */ /* 0x0002a4000c1e1900 */
[----:B-1----:R-:W-:-:S05]  /*31690*/  @!P1 IMAD.WIDE R2, R7, 0x4, R4 ;  /* 0x0000000407029825 */ /* 0x002fca00078e0204 */
[----:B------:R-:W3:Y:S01]  /*316a0*/  @!P1 LDG.E R5, desc[UR50][R2.64] ;  /* 0x0000003202059981 */ /* 0x000ee2000c1e1900 */
[----:B------:R-:W-:Y:S01]  /*316b0*/  IMAD.MOV.U32 R7, RZ, RZ, RZ ;  /* 0x000000ffff077224 */ /* 0x000fe200078e00ff */
[C---:B------:R-:W-:Y:S01]  /*316c0*/  ISETP.GE.U32.AND P2, PT, R9.reuse, 0x2, PT ;  /* 0x000000020900780c */ /* 0x040fe20003f46070 */
[----:B------:R-:W-:Y:S01]  /*316d0*/  IMAD.MOV.U32 R4, RZ, RZ, RZ ;  /* 0x000000ffff047224 */ /* 0x000fe200078e00ff */
[C---:B------:R-:W-:Y:S02]  /*316e0*/  ISETP.GE.U32.AND P3, PT, R9.reuse, 0x4, PT ;  /* 0x000000040900780c */ /* 0x040fe40003f66070 */
[C---:B------:R-:W-:Y:S02]  /*316f0*/  ISETP.GE.U32.AND P4, PT, R9.reuse, 0x8, PT ;  /* 0x000000080900780c */ /* 0x040fe40003f86070 */
[----:B------:R-:W-:Y:S02]  /*31700*/  ISETP.GE.U32.AND P5, PT, R9, 0x10, PT ;  /* 0x000000100900780c */ /* 0x000fe40003fa6070 */
[----:B------:R-:W-:-:S02]  /*31710*/  MOV R16, RZ ;  /* 0x000000ff00107202 */ /* 0x000fc40000000f00 */
[----:B--2---:R-:W-:Y:S01]  /*31720*/  @!P1 MOV R7, R8 ;  /* 0x0000000800079202 */ /* 0x004fe20000000f00 */
[----:B---3--:R-:W-:Y:S01]  /*31730*/  @!P1 IMAD.MOV.U32 R4, RZ, RZ, R5 ;  /* 0x000000ffff049224 */ /* 0x008fe200078e0005 */
[----:B------:R-:W-:-:S03]  /*31740*/  ISETP.NE.AND P1, PT, R9, RZ, PT ;  /* 0x000000ff0900720c */ /* 0x000fc60003f25270 */
[----:B------:R-:W-:-:S10]  /*31750*/  IMAD R13, R4, R7, RZ ;  /* 0x00000007040d7224 */ /* 0x000fd400078e02ff */
[----:B------:R-:W-:Y:S05]  /*31760*/  WARPSYNC.COLLECTIVE R15, `(.L_x_1005) ;  /* 0x000000000f087348 */ /* 0x000fea0003c00000 */
[----:B------:R0:W1:Y:S02]  /*31770*/  SHFL.UP P6, R14, R13, R12, R11 ;  /* 0x0400000c0d0e7389 */ /* 0x00006400000c000b */
[----:B01----:R-:W-:Y:S01]  /*31780*/  ENDCOLLECTIVE ;  /* 0x000000000000791b */ /* 0x003fe20003800000 */
.L_x_1005:
[----:B------:R-:W-:Y:S01]  /*31790*/  IMAD.MOV.U32 R12, RZ, RZ, 0x2 ;  /* 0x00000002ff0c7424 */ /* 0x000fe200078e00ff */
[----:B------:R-:W-:-:S04]  /*317a0*/  SEL R14, R14, RZ, P1 ;  /* 0x000000ff0e0e7207 */ /* 0x000fc80000800000 */
[----:B------:R-:W-:-:S05]  /*317b0*/  IADD3 R5, R13, R14, RZ ;  /* 0x0000000e0d057210 */ /* 0x000fca0007ffe0ff */
[----:B------:R-:W-:-:S07]  /*317c0*/  IMAD.MOV.U32 R13, RZ, RZ, R5 ;  /* 0x000000ffff0d7224 */ /* 0x000fce00078e0005 */
[----:B------:R-:W-:Y:S05]  /*317d0*/  WARPSYNC.COLLECTIVE R15, `(.L_x_1006) ;  /* 0x000000000f087348 */ /* 0x000fea0003c00000 */
[----:B------:R0:W1:Y:S02]  /*317e0*/  SHFL.UP P6, R14, R13, R12, R11 ;  /* 0x0400000c0d0e7389 */ /* 0x00006400000c000b */
[----:B01----:R-:W-:Y:S01]  /*317f0*/  ENDCOLLECTIVE ;  /* 0x000000000000791b */ /* 0x003fe20003800000 */
.L_x_1006:
[----:B------:R-:W-:Y:S01]  /*31800*/  IMAD.MOV.U32 R12, RZ, RZ, 0x4 ;  /* 0x00000004ff0c7424 */ /* 0x000fe200078e00ff */
[----:B------:R-:W-:-:S05]  /*31810*/  SEL R2, R14, RZ, P2 ;  /* 0x000000ff0e027207 */ /* 0x000fca0001000000 */
[----:B------:R-:W-:-:S05]  /*31820*/  IMAD.IADD R2, R5, 0x1, R2 ;  /* 0x0000000105027824 */ /* 0x000fca00078e0202 */
[----:B------:R-:W-:-:S07]  /*31830*/  MOV R13, R2 ;  /* 0x00000002000d7202 */ /* 0x000fce0000000f00 */
[----:B------:R-:W-:Y:S05]  /*31840*/  WARPSYNC.COLLECTIVE R15, `(.L_x_1007) ;  /* 0x000000000f087348 */ /* 0x000fea0003c00000 */
[----:B------:R0:W1:Y:S02]  /*31850*/  SHFL.UP P6, R14, R13, R12, R11 ;  /* 0x0400000c0d0e7389 */ /* 0x00006400000c000b */
[----:B01----:R-:W-:Y:S01]  /*31860*/  ENDCOLLECTIVE ;  /* 0x000000000000791b */ /* 0x003fe20003800000 */
.L_x_1007:
[----:B------:R-:W-:Y:S02]  /*31870*/  MOV R12, 0x8 ;  /* 0x00000008000c7802 */ /* 0x000fe40000000f00 */
[----:B------:R-:W-:-:S05]  /*31880*/  SEL R3, R14, RZ, P3 ;  /* 0x000000ff0e037207 */ /* 0x000fca0001800000 */
[----:B------:R-:W-:-:S04]  /*31890*/  IMAD.IADD R8, R2, 0x1, R3 ;  /* 0x0000000102087824 */ /* 0x000fc800078e0203 */
[----:B------:R-:W-:-:S07]  /*318a0*/  IMAD.MOV.U32 R13, RZ, RZ, R8 ;  /* 0x000000ffff0d7224 */ /* 0x000fce00078e0008 */
[----:B------:R-:W-:Y:S05]  /*318b0*/  WARPSYNC.COLLECTIVE R15, `(.L_x_1008) ;  /* 0x000000000f087348 */ /* 0x000fea0003c00000 */
[----:B------:R0:W1:Y:S02]  /*318c0*/  SHFL.UP P6, R14, R13, R12, R11 ;  /* 0x0400000c0d0e7389 */ /* 0x00006400000c000b */
[----:B01----:R-:W-:Y:S01]  /*318d0*/  ENDCOLLECTIVE ;  /* 0x000000000000791b */ /* 0x003fe20003800000 */
.L_x_1008:
[----:B------:R-:W-:Y:S01]  /*318e0*/  IMAD.MOV.U32 R12, RZ, RZ, 0x10 ;  /* 0x00000010ff0c7424 */ /* 0x000fe200078e00ff */
[----:B------:R-:W-:-:S05]  /*318f0*/  SEL R5, R14, RZ, P4 ;  /* 0x000000ff0e057207 */ /* 0x000fca0002000000 */
[----:B------:R-:W-:-:S04]  /*31900*/  IMAD.IADD R5, R8, 0x1, R5 ;  /* 0x0000000108057824 */ /* 0x000fc800078e0205 */
[----:B------:R-:W-:-:S07]  /*31910*/  IMAD.MOV.U32 R13, RZ, RZ, R5 ;  /* 0x000000ffff0d7224 */ /* 0x000fce00078e0005 */
[----:B------:R-:W-:Y:S05]  /*31920*/  WARPSYNC.COLLECTIVE R15, `(.L_x_1009) ;  /* 0x000000000f087348 */ /* 0x000fea0003c00000 */
[----:B------:R0:W1:Y:S02]  /*31930*/  SHFL.UP P6, R14, R13, R12, R11 ;  /* 0x0400000c0d0e7389 */ /* 0x00006400000c000b */
[----:B01----:R-:W-:Y:S01]  /*31940*/  ENDCOLLECTIVE ;  /* 0x000000000000791b */ /* 0x003fe20003800000 */
.L_x_1009:
[----:B------:R-:W-:Y:S02]  /*31950*/  IMAD.MOV.U32 R12, RZ, RZ, 0x1f ;  /* 0x0000001fff0c7424 */ /* 0x000fe400078e00ff */
[----:B------:R-:W-:Y:S01]  /*31960*/  IMAD.MOV.U32 R11, RZ, RZ, 0x1f ;  /* 0x0000001fff0b7424 */ /* 0x000fe200078e00ff */
[----:B------:R-:W-:-:S04]  /*31970*/  SEL R14, R14, RZ, P5 ;  /* 0x000000ff0e0e7207 */ /* 0x000fc80002800000 */
[----:B------:R-:W-:-:S05]  /*31980*/  IADD3 R3, R5, R14, RZ ;  /* 0x0000000e05037210 */ /* 0x000fca0007ffe0ff */
[----:B------:R-:W-:-:S07]  /*31990*/  IMAD.MOV.U32 R13, RZ, RZ, R3 ;  /* 0x000000ffff0d7224 */ /* 0x000fce00078e0003 */
[----:B------:R-:W-:Y:S05]  /*319a0*/  WARPSYNC.COLLECTIVE R15, `(.L_x_1010) ;  /* 0x000000000f087348 */ /* 0x000fea0003c00000 */
[----:B------:R0:W1:Y:S02]  /*319b0*/  SHFL.IDX P6, R14, R13, R12, R11 ;  /* 0x0000000c0d0e7389 */ /* 0x00006400000c000b */
[----:B01----:R-:W-:Y:S01]  /*319c0*/  ENDCOLLECTIVE ;  /* 0x000000000000791b */ /* 0x003fe20003800000 */
.L_x_1010:
[----:B------:R-:W-:Y:S05]  /*319d0*/  BRA `(.L_x_1011) ;  /* 0xffffff8c00bc7947 */ /* 0x000fea000383ffff */
.L_x_754:
[----:B------:R-:W-:Y:S01]  /*319e0*/  BSSY B0, `(.L_x_1012) ;  /* 0x0000007000007945 */ /* 0x000fe20003800000 */
[----:B------:R-:W-:Y:S02]  /*319f0*/  IMAD.MOV.U32 R12, RZ, RZ, 0x1 ;  /* 0x00000001ff0c7424 */ /* 0x000fe400078e00ff */
[----:B------:R-:W-:Y:S02]  /*31a00*/  IMAD.MOV.U32 R11, RZ, RZ, RZ ;  /* 0x000000ffff0b7224 */ /* 0x000fe400078e00ff */
[----:B------:R-:W-:-:S07]  /*31a10*/  IMAD.MOV.U32 R15, RZ, RZ, -0x1 ;  /* 0xffffffffff0f7424 */ /* 0x000fce00078e00ff */
[----:B------:R-:W-:Y:S05]  /*31a20*/  WARPSYNC.COLLECTIVE R15, `(.L_x_1013) ;  /* 0x000000000f087348 */ /* 0x000fea0003c00000 */
[----:B------:R0:W1:Y:S02]  /*31a30*/  SHFL.UP P6, R14, R13, R12, R11 ;  /* 0x0400000c0d0e7389 */ /* 0x00006400000c000b */
[----:B01----:R-:W-:Y:S01]  /*31a40*/  ENDCOLLECTIVE ;  /* 0x000000000000791b */ /* 0x003fe20003800000 */
.L_x_1013:
[----:B------:R-:W-:Y:S05]  /*31a50*/  BSYNC B0 ;  /* 0x0000000000007941 */ /* 0x000fea0003800000 */
.L_x_1012:
[----:B------:R-:W-:Y:S01]  /*31a60*/  SEL R14, R14, RZ, P1 ;  /* 0x000000ff0e0e7207 */ /* 0x000fe20000800000 */
[----:B------:R-:W-:Y:S02]  /*31a70*/  IMAD.MOV.U32 R12, RZ, RZ, 0x2 ;  /* 0x00000002ff0c7424 */ /* 0x000fe400078e00ff */
[----:B------:R-:W-:Y:S01]  /*31a80*/  IMAD.MOV.U32 R11, RZ, RZ, RZ ;  /* 0x000000ffff0b7224 */ /* 0x000fe200078e00ff */
[----:B------:R-:W-:Y:S01]  /*31a90*/  IADD3 R13, R13, R14, RZ ;  /* 0x0000000e0d0d7210 */ /* 0x000fe20007ffe0ff */
[----:B------:R-:W-:-:S07]  /*31aa0*/  IMAD.MOV.U32 R15, RZ, RZ, -0x1 ;  /* 0xffffffffff0f7424 */ /* 0x000fce00078e00ff */
[----:B------:R-:W-:Y:S05]  /*31ab0*/  WARPSYNC.COLLECTIVE R15, `(.L_x_1014) ;  /* 0x000000000f087348 */ /* 0x000fea0003c00000 */
[----:B------:R0:W1:Y:S02]  /*31ac0*/  SHFL.UP P6, R14, R13, R12, R11 ;  /* 0x0400000c0d0e7389 */ /* 0x00006400000c000b */
[----:B01----:R-:W-:Y:S01]  /*31ad0*/  ENDCOLLECTIVE ;  /* 0x000000000000791b */ /* 0x003fe20003800000 */
.L_x_1014:
[----:B------:R-:W-:Y:S01]  /*31ae0*/  IMAD.MOV.U32 R12, RZ, RZ, 0x4 ;  /* 0x00000004ff0c7424 */ /* 0x000fe200078e00ff */
[----:B------:R-:W-:-:S04]  /*31af0*/  SEL R2, R14, RZ, P2 ;  /* 0x000000ff0e027207 */ /* 0x000fc80001000000 */
[----:B------:R-:W-:-:S05]  /*31b00*/  IADD3 R2, R13, R2, RZ ;  /* 0x000000020d027210 */ /* 0x000fca0007ffe0ff */
[----:B------:R-:W-:-:S07]  /*31b10*/  IMAD.MOV.U32 R13, RZ, RZ, R2 ;  /* 0x000000ffff0d7224 */ /* 0x000fce00078e0002 */
[----:B------:R-:W-:Y:S05]  /*31b20*/  WARPSYNC.COLLECTIVE R15, `(.L_x_1015) ;  /* 0x000000000f087348 */ /* 0x000fea0003c00000 */
[----:B------:R0:W1:Y:S02]  /*31b30*/  SHFL.UP P6, R14, R13, R12, R11 ;  /* 0x0400000c0d0e7389 */ /* 0x00006400000c000b */
[----:B01----:R-:W-:Y:S01]  /*31b40*/  ENDCOLLECTIVE ;  /* 0x000000000000791b */ /* 0x003fe20003800000 */
.L_x_1015:
[----:B------:R-:W-:Y:S01]  /*31b50*/  IMAD.MOV.U32 R12, RZ, RZ, 0x8 ;  /* 0x00000008ff0c7424 */ /* 0x000fe200078e00ff */
[----:B------:R-:W-:-:S05]  /*31b60*/  SEL R5, R14, RZ, P3 ;  /* 0x000000ff0e057207 */ /* 0x000fca0001800000 */
[----:B------:R-:W-:-:S05]  /*31b70*/  IMAD.IADD R5, R2, 0x1, R5 ;  /* 0x0000000102057824 */ /* 0x000fca00078e0205 */
[----:B------:R-:W-:-:S07]  /*31b80*/  MOV R13, R5 ;  /* 0x00000005000d7202 */ /* 0x000fce0000000f00 */
[----:B------:R-:W-:Y:S05]  /*31b90*/  WARPSYNC.COLLECTIVE R15, `(.L_x_1016) ;  /* 0x000000000f087348 */ /* 0x000fea0003c00000 */
[----:B------:R0:W1:Y:S02]  /*31ba0*/  SHFL.UP P6, R14, R13, R12, R11 ;  /* 0x0400000c0d0e7389 */ /* 0x00006400000c000b */
[----:B01----:R-:W-:Y:S01]  /*31bb0*/  ENDCOLLECTIVE ;  /* 0x000000000000791b */ /* 0x003fe20003800000 */
.L_x_1016:
[----:B------:R-:W-:Y:S02]  /*31bc0*/  MOV R12, 0x10 ;  /* 0x00000010000c7802 */ /* 0x000fe40000000f00 */
[----:B------:R-:W-:-:S05]  /*31bd0*/  SEL R8, R14, RZ, P4 ;  /* 0x000000ff0e087207 */ /* 0x000fca0002000000 */
[----:B------:R-:W-:-:S04]  /*31be0*/  IMAD.IADD R8, R5, 0x1, R8 ;  /* 0x0000000105087824 */ /* 0x000fc800078e0208 */
[----:B------:R-:W-:-:S07]  /*31bf0*/  IMAD.MOV.U32 R13, RZ, RZ, R8 ;  /* 0x000000ffff0d7224 */ /* 0x000fce00078e0008 */
[----:B------:R-:W-:Y:S05]  /*31c00*/  WARPSYNC.COLLECTIVE R15, `(.L_x_1017) ;  /* 0x000000000f087348 */ /* 0x000fea0003c00000 */
[----:B------:R0:W1:Y:S02]  /*31c10*/  SHFL.UP P6, R14, R13, R12, R11 ;  /* 0x0400000c0d0e7389 */ /* 0x00006400000c000b */
[----:B01----:R-:W-:Y:S01]  /*31c20*/  ENDCOLLECTIVE ;  /* 0x000000000000791b */ /* 0x003fe20003800000 */
.L_x_1017:
[----:B------:R-:W-:Y:S01]  /*31c30*/  IMAD.MOV.U32 R12, RZ, RZ, 0x1f ;  /* 0x0000001fff0c7424 */ /* 0x000fe200078e00ff */
[----:B------:R-:W-:Y:S02]  /*31c40*/  MOV R11, 0x1f ;  /* 0x0000001f000b7802 */ /* 0x000fe40000000f00 */
[----:B------:R-:W-:-:S05]  /*31c50*/  SEL R3, R14, RZ, P5 ;  /* 0x000000ff0e037207 */ /* 0x000fca0002800000 */
[----:B------:R-:W-:-:S04]  /*31c60*/  IMAD.IADD R3, R8, 0x1, R3 ;  /* 0x0000000108037824 */ /* 0x000fc800078e0203 */
[----:B------:R-:W-:-:S07]  /*31c70*/  IMAD.MOV.U32 R13, RZ, RZ, R3 ;  /* 0x000000ffff0d7224 */ /* 0x000fce00078e0003 */
[----:B------:R-:W-:Y:S05]  /*31c80*/  WARPSYNC.COLLECTIVE R15, `(.L_x_1018) ;  /* 0x000000000f087348 */ /* 0x000fea0003c00000 */
[----:B------:R0:W1:Y:S02]  /*31c90*/  SHFL.IDX P6, R14, R13, R12, R11 ;  /* 0x0000000c0d0e7389 */ /* 0x00006400000c000b */
[----:B01----:R-:W-:Y:S01]  /*31ca0*/  ENDCOLLECTIVE ;  /* 0x000000000000791b */ /* 0x003fe20003800000 */
.L_x_1018:
[----:B------:R-:W-:Y:S05]  /*31cb0*/  BRA `(.L_x_1019) ;  /* 0xffffff8c00a87947 */ /* 0x000fea000383ffff */
.L_x_756:
[----:B------:R-:W-:Y:S01]  /*31cc0*/  BSSY B0, `(.L_x_1020) ;  /* 0x0000006000007945 */ /* 0x000fe20003800000 */
[----:B------:R-:W-:Y:S01]  /*31cd0*/  PLOP3.LUT P6, PT, P6, PT, PT, 0x8, 0x0 ;  /* 0x000000000000781c */ /* 0x000fe200037ce170 */
[----:B------:R-:W-:-:S12]  /*31ce0*/  IMAD.MOV.U32 R15, RZ, RZ, -0x1 ;  /* 0xffffffffff0f7424 */ /* 0x000fd800078e00ff */
[----:B0-----:R-:W-:Y:S05]  /*31cf0*/  WARPSYNC.COLLECTIVE R15, `(.L_x_1021) ;  /* 0x000000000f087348 */ /* 0x001fea0003c00000 */
[----:B------:R-:W-:Y:S01]  /*31d00*/  VOTE.ANY R14, PT, P6 ;  /* 0x00000000000e7806 */ /* 0x000fe200030e0100 */
[----:B0-----:R-:W-:Y:S06]  /*31d10*/  ENDCOLLECTIVE ;  /* 0x000000000000791b */ /* 0x001fec0003800000 */
.L_x_1021:
[----:B------:R-:W-:Y:S05]  /*31d20*/  BSYNC B0 ;  /* 0x0000000000007941 */ /* 0x000fea0003800000 */
.L_x_1020:
[----:B------:R-:W-:Y:S02]  /*31d30*/  IMAD.MOV.U32 R8, RZ, RZ, R14 ;  /* 0x000000ffff087224 */ /* 0x000fe400078e000e */
[----:B------:R-:W-:Y:S02]  /*31d40*/  IMAD.MOV.U32 R13, RZ, RZ, R7 ;  /* 0x000000ffff0d7224 */ /* 0x000fe400078e0007 */
[----:B------:R-:W0:Y:S01]  /*31d50*/  POPC R5, R8 ;  /* 0x0000000800057309 */ /* 0x000e220000000000 */
[----:B------:R-:W-:Y:S02]  /*31d60*/  IMAD.MOV.U32 R11, RZ, RZ, 0x1f ;  /* 0x0000001fff0b7424 */ /* 0x000fe400078e00ff */
[----:B------:R-:W-:Y:S01]  /*31d70*/  IMAD.MOV.U32 R15, RZ, RZ, -0x1 ;  /* 0xffffffffff0f7424 */ /* 0x000fe200078e00ff */
[----:B0-----:R-:W-:-:S07]  /*31d80*/  MOV R12, R5 ;  /* 0x00000005000c7202 */ /* 0x001fce0000000f00 */
[----:B------:R-:W-:Y:S05]  /*31d90*/  WARPSYNC.COLLECTIVE R15, `(.L_x_1022) ;  /* 0x000000000f087348 */ /* 0x000fea0003c00000 */
[----:B------:R0:W1:Y:S02]  /*31da0*/  SHFL.IDX P6, R14, R13, R12, R11 ;  /* 0x0000000c0d0e7389 */ /* 0x00006400000c000b */
[----:B01----:R-:W-:Y:S01]  /*31db0*/  ENDCOLLECTIVE ;  /* 0x000000000000791b */ /* 0x003fe20003800000 */
.L_x_1022:
[----:B------:R-:W-:Y:S01]  /*31dc0*/  MOV R13, R4 ;  /* 0x00000004000d7202 */ /* 0x000fe20000000f00 */
[----:B------:R-:W-:-:S07]  /*31dd0*/  IMAD.MOV.U32 R7, RZ, RZ, R14 ;  /* 0x000000ffff077224 */ /* 0x000fce00078e000e */
[----:B------:R-:W-:Y:S05]  /*31de0*/  WARPSYNC.COLLECTIVE R15, `(.L_x_1023) ;  /* 0x000000000f087348 */ /* 0x000fea0003c00000 */
[----:B------:R0:W1:Y:S02]  /*31df0*/  SHFL.IDX P6, R14, R13, R12, R11 ;  /* 0x0000000c0d0e7389 */ /* 0x00006400000c000b */
[----:B01----:R-:W-:Y:S01]  /*31e00*/  ENDCOLLECTIVE ;  /* 0x000000000000791b */ /* 0x003fe20003800000 */
.L_x_1023:
[----:B------:R-:W-:Y:S01]  /*31e10*/  IMAD.MOV.U32 R4, RZ, RZ, R14 ;  /* 0x000000ffff047224 */ /* 0x000fe200078e000e */
[----:B------:R-:W-:Y:S06]  /*31e20*/  BRA `(.L_x_1024) ;  /* 0xffffff8c00887947 */ /* 0x000fec000383ffff */
.L_x_758:
[----:B------:R-:W-:Y:S01]  /*31e30*/  BSSY B0, `(.L_x_1025) ;  /* 0x0000007000007945 */ /* 0x000fe20003800000 */
[----:B------:R-:W-:Y:S01]  /*31e40*/  IMAD.MOV.U32 R13, RZ, RZ, R3 ;  /* 0x000000ffff0d7224 */ /* 0x000fe200078e0003 */
[----:B------:R-:W-:Y:S01]  /*31e50*/  MOV R15, 0xffffffff ;  /* 0xffffffff000f7802 */ /* 0x000fe20000000f00 */
[----:B------:R-:W-:-:S07]  /*31e60*/  IMAD.MOV.U32 R11, RZ, RZ, 0x1f ;  /* 0x0000001fff0b7424 */ /* 0x000fce00078e00ff */
[----:B0123--:R-:W-:Y:S05]  /*31e70*/  WARPSYNC.COLLECTIVE R15, `(.L_x_1026) ;  /* 0x000000000f087348 */ /* 0x00ffea0003c00000 */
[----:B------:R4:W0:Y:S02]  /*31e80*/  SHFL.IDX P6, R14, R13, R12, R11 ;  /* 0x0000000c0d0e7389 */ /* 0x00082400000c000b */
[----:B01234-:R-:W-:Y:S01]  /*31e90*/  ENDCOLLECTIVE ;  /* 0x000000000000791b */ /* 0x01ffe20003800000 */
.L_x_1026:
[----:B------:R-:W-:Y:S05]  /*31ea0*/  BSYNC B0 ;  /* 0x0000000000007941 */ /* 0x000fea0003800000 */
.L_x_1025:
[----:B------:R-:W-:Y:S01]  /*31eb0*/  IMAD.MOV.U32 R16, RZ, RZ, R14 ;  /* 0x000000ffff107224 */ /* 0x000fe200078e000e */
[----:B------:R-:W-:Y:S06]  /*31ec0*/  BRA `(.L_x_757) ;  /* 0xffffff8c00787947 */ /* 0x000fec000383ffff */
.L_x_762:
[----:B0-----:R0:W1:Y:S02]  /*31ed0*/  SYNCS.PHASECHK.TRANS64.TRYWAIT P0, [R4+URZ+0x29820], R0 ;  /* 0x02982000040075a7 */ /* 0x001064000800017f */
[----:B-1----:R-:W-:Y:S05]  /*31ee0*/  @!P0 NANOSLEEP.SYNCS 0x989680 ;  /* 0x009896800000895d */ /* 0x002fea0003900000 */
[----:B------:R-:W1:Y:S02]  /*31ef0*/  @!P0 SYNCS.PHASECHK.TRANS64 P0, [R4+URZ+0x29820], R0 ;  /* 0x02982000040085a7 */ /* 0x000e64000800007f */
[----:B-1----:R-:W-:Y:S05]  /*31f00*/  @!P0 BRA `(.L_x_762) ;  /* 0xfffffffc00f08947 */ /* 0x002fea000383ffff */
[----:B------:R-:W-:Y:S05]  /*31f10*/  BRA `(.L_x_1027) ;  /* 0xffffff9000d87947 */ /* 0x000fea000383ffff */
.L_x_763:
[----:B------:R-:W1:Y:S01]  /*31f20*/  S2R R2, SR_TID.X ;  /* 0x0000000000027919 */ /* 0x000e620000002100 */
[----:B------:R-:W-:Y:S01]  /*31f30*/  BSSY B0, `(.L_x_1028) ;  /* 0x000000a000007945 */ /* 0x000fe20003800000 */
[----:B------:R-:W-:Y:S01]  /*31f40*/  IMAD.MOV.U32 R12, RZ, RZ, RZ ;  /* 0x000000ffff0c7224 */ /* 0x000fe200078e00ff */
[----:B------:R-:W-:Y:S01]  /*31f50*/  MOV R11, 0x1f ;  /* 0x0000001f000b7802 */ /* 0x000fe20000000f00 */
[----:B------:R-:W-:Y:S01]  /*31f60*/  IMAD.MOV.U32 R15, RZ, RZ, -0x1 ;  /* 0xffffffffff0f7424 */ /* 0x000fe200078e00ff */
[----:B-1----:R-:W-:-:S04]  /*31f70*/  SHF.R.U32.HI R2, RZ, 0x5, R2 ;  /* 0x00000005ff027819 */ /* 0x002fc80000011602 */
[----:B------:R-:W-:-:S05]  /*31f80*/  LOP3.LUT R2, R2, 0x3, RZ, 0xc0, !PT ;  /* 0x0000000302027812 */ /* 0x000fca00078ec0ff */
[----:B------:R-:W-:-:S07]  /*31f90*/  IMAD.MOV.U32 R13, RZ, RZ, R2 ;  /* 0x000000ffff0d7224 */ /* 0x000fce00078e0002 */
[----:B0-----:R-:W-:Y:S05]  /*31fa0*/  WARPSYNC.COLLECTIVE R15, `(.L_x_1029) ;  /* 0x000000000f087348 */ /* 0x001fea0003c00000 */
[----:B------:R1:W2:Y:S02]  /*31fb0*/  SHFL.IDX P6, R14, R13, R12, R11 ;  /* 0x0000000c0d0e7389 */ /* 0x0002a400000c000b */
[----:B012---:R-:W-:Y:S01]  /*31fc0*/  ENDCOLLECTIVE ;  /* 0x000000000000791b */ /* 0x007fe20003800000 */
.L_x_1029:
[----:B------:R-:W-:Y:S05]  /*31fd0*/  BSYNC B0 ;  /* 0x0000000000007941 */ /* 0x000fea0003800000 */
.L_x_1028:
[----:B------:R-:W-:Y:S05]  /*31fe0*/  BRA `(.L_x_1030) ;  /* 0xffffff9000c07947 */ /* 0x000fea000383ffff */
.L_x_764:
[----:B------:R-:W-:Y:S01]  /*31ff0*/  BSSY B0, `(.L_x_1031) ;  /* 0x0000006000007945 */ /* 0x000fe20003800000 */
[----:B------:R-:W-:-:S07]  /*32000*/  IMAD.MOV.U32 R15, RZ, RZ, -0x1 ;  /* 0xffffffffff0f7424 */ /* 0x000fce00078e00ff */
[----:B0-----:R-:W-:Y:S05]  /*32010*/  WARPSYNC.COLLECTIVE R15, `(.L_x_1032) ;  /* 0x000000000f0c7348 */ /* 0x001fea0003c00000 */
[----:B------:R-:W-:Y:S02]  /*32020*/  ELECT P6, UR62, PT ;  /* 0x00000000003e782f */ /* 0x000fe400038c0000 */
[----:B------:R-:W-:Y:S01]  /*32030*/  MOV R14, UR62 ;  /* 0x0000003e000e7c02 */ /* 0x000fe20008000f00 */
[----:B0-----:R-:W-:Y:S10]  /*32040*/  ENDCOLLECTIVE ;  /* 0x000000000000791b */ /* 0x001ff40003800000 */
.L_x_1032:
[----:B------:R-:W-:Y:S05]  /*32050*/  BSYNC B0 ;  /* 0x0000000000007941 */ /* 0x000fea0003800000 */
.L_x_1031:
[----:B------:R-:W-:Y:S05]  /*32060*/  BRA `(.L_x_1033) ;  /* 0xffffff9000b47947 */ /* 0x000fea000383ffff */
.L_x_766:
[----:B0-----:R0:W1:Y:S02]  /*32070*/  SYNCS.PHASECHK.TRANS64.TRYWAIT P1, [R5+URZ+0x29840], R0 ;  /* 0x02984000050075a7 */ /* 0x001064000802017f */
[----:B-1----:R-:W-:Y:S05]  /*32080*/  @!P1 NANOSLEEP.SYNCS 0x989680 ;  /* 0x009896800000995d */ /* 0x002fea0003900000 */
[----:B------:R-:W1:Y:S02]  /*32090*/  @!P1 SYNCS.PHASECHK.TRANS64 P1, [R5+URZ+0x29840], R0 ;  /* 0x02984000050095a7 */ /* 0x000e64000802007f */
[----:B-1----:R-:W-:Y:S05]  /*320a0*/  @!P1 BRA `(.L_x_766) ;  /* 0xfffffffc00f09947 */ /* 0x002fea000383ffff */
[----:B------:R-:W-:Y:S05]  /*320b0*/  BRA `(.L_x_1034) ;  /* 0xffffff9000d47947 */ /* 0x000fea000383ffff */
.L_x_768:
[----:B-1----:R1:W2:Y:S02]  /*320c0*/  SYNCS.PHASECHK.TRANS64.TRYWAIT P1, [R23+URZ+0x29840], R2 ;  /* 0x02984002170075a7 */ /* 0x0022a4000802017f */
[----:B--2---:R-:W-:Y:S05]  /*320d0*/  @!P1 NANOSLEEP.SYNCS 0x989680 ;  /* 0x009896800000995d */ /* 0x004fea0003900000 */
[----:B------:R-:W2:Y:S02]  /*320e0*/  @!P1 SYNCS.PHASECHK.TRANS64 P1, [R23+URZ+0x29840], R2 ;  /* 0x02984002170095a7 */ /* 0x000ea4000802007f */
[----:B--2---:R-:W-:Y:S05]  /*320f0*/  @!P1 BRA `(.L_x_768) ;  /* 0xfffffffc00f09947 */ /* 0x004fea000383ffff */
[----:B------:R-:W-:Y:S05]  /*32100*/  BRA `(.L_x_1035) ;  /* 0xffffff9000e07947 */ /* 0x000fea000383ffff */
.L_x_770:
[----:B--2---:R2:W3:Y:S02]  /*32110*/  SYNCS.PHASECHK.TRANS64.TRYWAIT P1, [R5+URZ+0x29860], R0 ;  /* 0x02986000050075a7 */ /* 0x0044e4000802017f */
[----:B---3--:R-:W-:Y:S05]  /*32120*/  @!P1 NANOSLEEP.SYNCS 0x989680 ;  /* 0x009896800000995d */ /* 0x008fea0003900000 */
[----:B------:R-:W3:Y:S02]  /*32130*/  @!P1 SYNCS.PHASECHK.TRANS64 P1, [R5+URZ+0x29860], R0 ;  /* 0x02986000050095a7 */ /* 0x000ee4000802007f */
[----:B---3--:R-:W-:Y:S05]  /*32140*/  @!P1 BRA `(.L_x_770) ;  /* 0xfffffffc00f09947 */ /* 0x008fea000383ffff */
[----:B------:R-:W-:Y:S05]  /*32150*/  BRA `(.L_x_1036) ;  /* 0xffffff9000dc7947 */ /* 0x000fea000383ffff */
.L_x_772:
[----:B---3--:R3:W4:Y:S02]  /*32160*/  SYNCS.PHASECHK.TRANS64.TRYWAIT P1, [R23+URZ+0x29860], R2 ;  /* 0x02986002170075a7 */ /* 0x008724000802017f */
[----:B----4-:R-:W-:Y:S05]  /*32170*/  @!P1 NANOSLEEP.SYNCS 0x989680 ;  /* 0x009896800000995d */ /* 0x010fea0003900000 */
[----:B------:R-:W4:Y:S02]  /*32180*/  @!P1 SYNCS.PHASECHK.TRANS64 P1, [R23+URZ+0x29860], R2 ;  /* 0x02986002170095a7 */ /* 0x000f24000802007f */
[----:B----4-:R-:W-:Y:S05]  /*32190*/  @!P1 BRA `(.L_x_772) ;  /* 0xfffffffc00f09947 */ /* 0x010fea000383ffff */
[----:B------:R-:W-:Y:S05]  /*321a0*/  BRA `(.L_x_1037) ;  /* 0xffffff9000d87947 */ /* 0x000fea000383ffff */
.L_x_774:
[----:B----4-:R4:W0:Y:S02]  /*321b0*/  SYNCS.PHASECHK.TRANS64.TRYWAIT P1, [R5+URZ+0x29880], R0 ;  /* 0x02988000050075a7 */ /* 0x010824000802017f */
[----:B0-----:R-:W-:Y:S05]  /*321c0*/  @!P1 NANOSLEEP.SYNCS 0x989680 ;  /* 0x009896800000995d */ /* 0x001fea0003900000 */
[----:B------:R-:W0:Y:S02]  /*321d0*/  @!P1 SYNCS.PHASECHK.TRANS64 P1, [R5+URZ+0x29880], R0 ;  /* 0x02988000050095a7 */ /* 0x000e24000802007f */
[----:B0-----:R-:W-:Y:S05]  /*321e0*/  @!P1 BRA `(.L_x_774) ;  /* 0xfffffffc00f09947 */ /* 0x001fea000383ffff */
[----:B------:R-:W-:Y:S05]  /*321f0*/  BRA `(.L_x_1038) ;  /* 0xffffff9000d47947 */ /* 0x000fea000383ffff */
.L_x_1039:
        /* <DEDUP_REMOVED lines=16> */
.L_x_3316:


//--------------------- .text._ZN7cutlass13device_kernelIN5flash11enable_sm90INS1_16FlashAttnFwdSm90INS1_25CollectiveMainloopFwdSm90ILi2EN4cute5tupleIJNS5_1CILi1EEES8_S8_EEENS6_IJNS7_ILi128EEESA_NS7_ILi192EEEEEELi128ENS_12float_e4m3_tEfNS_4arch4Sm90ELb0ELb1ELb0ELb0ELb1ELb0ELb0ELb1ELb1ELb1ELb1ELb0EEENS1_21CollectiveEpilogueFwdINS6_IJSA_SA_SA_EEES9_NS_10bfloat16_tESF_Li256ELb0ELb1ELb1ELb1EEENS1_19SingleTileSchedulerILb0ELb1ELb1ELi128EEEEEEEEEvNT_6ParamsE --------------------------
	.section	.text._ZN7cutlass13device_kernelIN5flash11enable_sm90INS1_16FlashAttnFwdSm90INS1_25CollectiveMainloopFwdSm90ILi2EN4cute5tupleIJNS5_1CILi1EEES8_S8_EEENS6_IJNS7_ILi128EEESA_NS7_ILi192EEEEEELi128ENS_12float_e4m3_tEfNS_4arch4Sm90ELb0ELb1ELb0ELb0ELb1ELb0ELb0ELb1ELb1ELb1ELb1ELb0EEENS1_21CollectiveEpilogueFwdINS6_IJSA_SA_SA_EEES9_NS_10bfloat16_tESF_Li256ELb0ELb1ELb1ELb1EEENS1_19SingleTileSchedulerILb0ELb1ELb1ELi128EEEEEEEEEvNT_6ParamsE,"ax",@progbits
	.align	128
.text._ZN7cutlass13device_kernelIN5flash11enable_sm90INS1_16FlashAttnFwdSm90INS1_25CollectiveMainloopFwdSm90ILi2EN4cute5tupleIJNS5_1CILi1EEES8_S8_EEENS6_IJNS7_ILi128EEESA_NS7_ILi192EEEEEELi128ENS_12float_e4m3_tEfNS_4arch4Sm90ELb0ELb1ELb0ELb0ELb1ELb0ELb0ELb1ELb1ELb1ELb1ELb0EEENS1_21CollectiveEpilogueFwdINS6_IJSA_SA_SA_EEES9_NS_10bfloat16_tESF_Li256ELb0ELb1ELb1ELb1EEENS1_19SingleTileSchedulerILb0ELb1ELb1ELi128EEEEEEEEEvNT_6ParamsE:
        .type           _ZN7cutlass13device_kernelIN5flash11enable_sm90INS1_16FlashAttnFwdSm90INS1_25CollectiveMainloopFwdSm90ILi2EN4cute5tupleIJNS5_1CILi1EEES8_S8_EEENS6_IJNS7_ILi128EEESA_NS7_ILi192EEEEEELi128ENS_12float_e4m3_tEfNS_4arch4Sm90ELb0ELb1ELb0ELb0ELb1ELb0ELb0ELb1ELb1ELb1ELb1ELb0EEENS1_21CollectiveEpilogueFwdINS6_IJSA_SA_SA_EEES9_NS_10bfloat16_tESF_Li256ELb0ELb1ELb1ELb1EEENS1_19SingleTileSchedulerILb0ELb1ELb1ELi128EEEEEEEEEvNT_6ParamsE,@function
        .size           _ZN7cutlass13device_kernelIN5flash11enable_sm90INS1_16FlashAttnFwdSm90INS1_25CollectiveMainloopFwdSm90ILi2EN4cute5tupleIJNS5_1CILi1EEES8_S8_EEENS6_IJNS7_ILi128EEESA_NS7_ILi192EEEEEELi128ENS_12float_e4m3_tEfNS_4arch4Sm90ELb0ELb1ELb0ELb0ELb1ELb0ELb0ELb1ELb1ELb1ELb1ELb0EEENS1_21CollectiveEpilogueFwdINS6_IJSA_SA_SA_EEES9_NS_10bfloat16_tESF_Li256ELb0ELb1ELb1ELb1EEENS1_19SingleTileSchedulerILb0ELb1ELb1ELi128EEEEEEEEEvNT_6ParamsE,(.L_x_3317 - _ZN7cutlass13device_kernelIN5flash11enable_sm90INS1_16FlashAttnFwdSm90INS1_25CollectiveMainloopFwdSm90ILi2EN4cute5tupleIJNS5_1CILi1EEES8_S8_EEENS6_IJNS7_ILi128EEESA_NS7_ILi192EEEEEELi128ENS_12float_e4m3_tEfNS_4arch4Sm90ELb0ELb1ELb0ELb0ELb1ELb0ELb0ELb1ELb1ELb1ELb1ELb0EEENS1_21CollectiveEpilogueFwdINS6_IJSA_SA_SA_EEES9_NS_10bfloat16_tESF_Li256ELb0ELb1ELb1ELb1EEENS1_19SingleTileSchedulerILb0ELb1ELb1ELi128EEEEEEEEEvNT_6ParamsE)
        .other          _ZN7cutlass13device_kernelIN5flash11enable_sm90INS1_16FlashAttnFwdSm90INS1_25CollectiveMainloopFwdSm90ILi2EN4cute5tupleIJNS5_1CILi1EEES8_S8_EEENS6_IJNS7_ILi128EEESA_NS7_ILi192EEEEEELi128ENS_12float_e4m3_tEfNS_4arch4Sm90ELb0ELb1ELb0ELb0ELb1ELb0ELb0ELb1ELb1ELb1ELb1ELb0EEENS1_21CollectiveEpilogueFwdINS6_IJSA_SA_SA_EEES9_NS_10bfloat16_tESF_Li256ELb0ELb1ELb1ELb1EEENS1_19SingleTileSchedulerILb0ELb1ELb1ELi128EEEEEEEEEvNT_6ParamsE,@"STO_CUDA_ENTRY STV_DEFAULT"
_ZN7cutlass13device_kernelIN5flash11enable_sm90INS1_16FlashAttnFwdSm90INS1_25CollectiveMainloopFwdSm90ILi2EN4cute5tupleIJNS5_1CILi1EEES8_S8_EEENS6_IJNS7_ILi128EEESA_NS7_ILi192EEEEEELi128ENS_12float_e4m3_tEfNS_4arch4Sm90ELb0ELb1ELb0ELb0ELb1ELb0ELb0ELb1ELb1ELb1ELb1ELb0EEENS1_21CollectiveEpilogueFwdINS6_IJSA_SA_SA_EEES9_NS_10bfloat16_tESF_Li256ELb0ELb1ELb1ELb1EEENS1_19SingleTileSchedulerILb0ELb1ELb1ELi128EEEEEEEEEvNT_6ParamsE:
        /* <DEDUP_REMOVED lines=45> */
.L_x_1040:
        /* <DEDUP_REMOVED lines=22> */
.L_x_1041:
        /* <DEDUP_REMOVED lines=18> */
.L_x_1042:
        /* <DEDUP_REMOVED lines=22> */
.L_x_1043:
[----:B------:R-:W5:Y:S01]  /*06b0*/  SHFL.IDX PT, R2, R0, RZ, 0x1f ;  /* 0x00001fff00027589 */ /* 0x000f6200000e0000 */
[----:B------:R-:W-:Y:S01]  /*06c0*/  R2UR UR9, R3 ;  /* 0x00000000030972ca */ /* 0x000fe200000e0000 */
        /* <DEDUP_REMOVED lines=21> */
.L_x_1044:
[----:B------:R-:W-:Y:S01]  /*0820*/  UISETP.NE.AND UP0, UPT, UR9, URZ, UPT ;  /* 0x0000003f0900728c */ /* 0x000fe2000bf05270 */
[----:B------:R-:W-:Y:S01]  /*0830*/  NOP ;  /* 0x0000000000007918 */ /* 0x000fe20000000000 */
[----:B------:R-:W-:Y:S01]  /*0840*/  UMOV UR40, 0x1 ;  /* 0x0000000100287882 */ /* 0x000fe20000000000 */
[----:B------:R-:W-:Y:S01]  /*0850*/  ULDC.64 UR42, c[0x0][0x208] ;  /* 0x00008200002a7ab9 */ /* 0x000fe20000000a00 */
[----:B------:R-:W-:Y:S01]  /*0860*/  USEL UR40, UR40, 0x2, !UP0 ;  /* 0x0000000228287887 */ /* 0x000fe2000c000000 */
[----:B------:R-:W-:Y:S01]  /*0870*/  BSSY B6, `(.L_x_1045) ;  /* 0x00013a0000067945 */ /* 0x000fe20003800000 */
[----:B0-234-:R-:W-:Y:S01]  /*0880*/  BAR.SYNC.DEFER_BLOCKING 0x0 ;  /* 0x0000000000007b1d */ /* 0x01dfe20000010000 */
[----:B------:R-:W-:-:S13]  /*0890*/  PLOP3.LUT P0, PT, PT, PT, UP0, 0x80, 0x0 ;  /* 0x000000000000781c */ /* 0x000fda0003f0f008 */
[----:B------:R-:W-:Y:S05]  /*08a0*/  @!P0 BRA `(.L_x_1046) ;  /* 0x000000f000c88947 */ /* 0x000fea0003800000 */
.L_x_1047:
[----:B------:R-:W-:-:S08]  /*08b0*/  NOP ;  /* 0x0000000000007918 */ /* 0x000fd00000000000 */
[----:B------:R-:W0:Y:S02]  /*08c0*/  USETMAXREG.TRY_ALLOC.CTAPOOL UP0, 0xe8 ;  /* 0x000000e8000079c8 */ /* 0x000e240008000600 */
[----:B0-----:R-:W-:-:S13]  /*08d0*/  PLOP3.LUT P0, PT, PT, PT, UP0, 0x80, 0x0 ;  /* 0x000000000000781c */ /* 0x001fda0003f0f008 */
[----:B------:R-:W-:Y:S05]  /*08e0*/  @!P0 BRA `(.L_x_1047) ;  /* 0xfffffffc00f08947 */ /* 0x000fea000383ffff */
[----:B------:R-:W0:Y:S01]  /*08f0*/  LDC R2, c[0x0][0xc50] ;  /* 0x00031400ff027b82 */ /* 0x000e220000000800 */
[----:B------:R-:W-:-:S07]  /*0900*/  LOP3.LUT R4, R25, 0xffffff80, RZ, 0xc0, !PT ;  /* 0xffffff8019047812 */ /* 0x000fce00078ec0ff */
[----:B------:R-:W-:Y:S08]  /*0910*/  BAR.ARV 0x8, 0x180 ;  /* 0x0206000000007b1d */ /* 0x000ff00000002000 */
[----:B-1----:R-:W1:Y:S01]  /*0920*/  S2UR UR4, SR_CTAID.Y ;  /* 0x00000000000479c3 */ /* 0x002e620000002600 */
[----:B------:R-:W-:-:S07]  /*0930*/  ISETP.NE.AND P0, PT, R4, 0x80, PT ;  /* 0x000000800400780c */ /* 0x000fce0003f05270 */
[----:B------:R-:W2:Y:S08]  /*0940*/  S2UR UR39, SR_CTAID.Z ;  /* 0x00000000002779c3 */ /* 0x000eb00000002700 */
[----:B------:R-:W-:Y:S06]  /*0950*/  @!P0 BAR.ARV 0x9, 0x100 ;  /* 0x0244000000008b1d */ /* 0x000fec0000002000 */
[----:B0-----:R-:W-:Y:S01]  /*0960*/  ISETP.NE.AND P1, PT, R2, 0x1, PT ;  /* 0x000000010200780c */ /* 0x001fe20003f25270 */
[----:B-1----:R-:W-:Y:S01]  /*0970*/  IMAD.U32 R17, RZ, RZ, UR4 ;  /* 0x00000004ff117e24 */ /* 0x002fe2000f8e00ff */
[----:B--2---:R-:W-:-:S11]  /*0980*/  ISETP.LE.AND P0, PT, RZ, UR39, PT ;  /* 0x00000027ff007c0c */ /* 0x004fd6000bf03270 */
[----:B------:R-:W0:Y:S08]  /*0990*/  @P1 LDC R0, c[0x0][0xc54] ;  /* 0x00031500ff001b82 */ /* 0x000e300000000800 */
[----:B------:R-:W1:Y:S01]  /*09a0*/  @P1 LDC R3, c[0x0][0xc58] ;  /* 0x00031600ff031b82 */ /* 0x000e620000000800 */
[----:B0-----:R-:W-:-:S05]  /*09b0*/  @P1 IMAD.HI.U32 R0, R0, UR4, RZ ;  /* 0x0000000400001c27 */ /* 0x001fca000f8e00ff */
[----:B-1----:R-:W-:-:S05]  /*09c0*/  @P1 SHF.R.U32.HI R17, RZ, R3, R0 ;  /* 0x00000003ff111219 */ /* 0x002fca0000011600 */
[----:B------:R-:W-:-:S04]  /*09d0*/  IMAD.MOV R3, RZ, RZ, -R17 ;  /* 0x000000ffff037224 */ /* 0x000fc800078e0a11 */
[----:B------:R-:W-:Y:S01]  /*09e0*/  IMAD R18, R2, R3, UR4 ;  /* 0x0000000402127e24 */ /* 0x000fe2000f8e0203 */
[----:B------:R-:W-:Y:S06]  /*09f0*/  @!P0 BRA `(.L_x_1048) ;  /* 0x00000138001c8947 */ /* 0x000fec0003800000 */
[----:B------:R-:W0:Y:S01]  /*0a00*/  LDC.64 R12, c[0x0][0x990] ;  /* 0x00026400ff0c7b82 */ /* 0x000e220000000a00 */
[----:B------:R-:W2:Y:S01]  /*0a10*/  LDL.LU R24, [R1] ;  /* 0x0000000001187983 */ /* 0x000ea20000300800 */
[----:B------:R-:W-:Y:S01]  /*0a20*/  USHF.R.S32.HI UR38, URZ, 0x1f, UR39 ;  /* 0x0000001f3f267899 */ /* 0x000fe20008011427 */
[----:B------:R-:W-:-:S05]  /*0a30*/  ULDC UR4, c[0x0][0x988] ;  /* 0x0002620000047ab9 */ /* 0x000fca0000000800 */
[----:B------:R-:W1:Y:S08]  /*0a40*/  LDC.64 R20, c[0x0][0x998] ;  /* 0x00026600ff147b82 */ /* 0x000e700000000a00 */
[----:B------:R-:W3:Y:S01]  /*0a50*/  LDC.64 R26, c[0x0][0x9e0] ;  /* 0x00027800ff1a7b82 */ /* 0x000ee20000000a00 */
[----:B0-----:R-:W-:-:S07]  /*0a60*/  ISETP.NE.U32.AND P0, PT, R12, RZ, PT ;  /* 0x000000ff0c00720c */ /* 0x001fce0003f05070 */
[----:B------:R-:W0:Y:S01]  /*0a70*/  LDC R16, c[0x0][0x424] ;  /* 0x00010900ff107b82 */ /* 0x000e220000000800 */
[----:B------:R-:W-:Y:S02]  /*0a80*/  ISETP.NE.AND.EX P0, PT, R13, RZ, PT, P0 ;  /* 0x000000ff0d00720c */ /* 0x000fe40003f05300 */
[----:B-1----:R-:W-:-:S04]  /*0a90*/  ISETP.NE.U32.AND P1, PT, R20, RZ, PT ;  /* 0x000000ff1400720c */ /* 0x002fc80003f25070 */
[----:B------:R-:W-:-:S07]  /*0aa0*/  ISETP.NE.AND.EX P1, PT, R21, RZ, PT, P1 ;  /* 0x000000ff1500720c */ /* 0x000fce0003f25310 */
[----:B------:R-:W1:Y:S01]  /*0ab0*/  @P0 LDC.64 R8, c[0x0][0x9a8] ;  /* 0x00026a00ff080b82 */ /* 0x000e620000000a00 */
[----:B------:R-:W-:-:S07]  /*0ac0*/  @P0 SHF.R.S32.HI R7, RZ, 0x1f, R17 ;  /* 0x0000001fff070819 */ /* 0x000fce0000011411 */
[----:B------:R-:W4:Y:S08]  /*0ad0*/  @P1 LDC.64 R10, c[0x0][0x9b8] ;  /* 0x00026e00ff0a1b82 */ /* 0x000f300000000a00 */
[----:B------:R-:W5:Y:S08]  /*0ae0*/  @P1 LDC.64 R22, c[0x0][0x9c0] ;  /* 0x00027000ff161b82 */ /* 0x000f700000000a00 */
[----:B------:R-:W3:Y:S01]  /*0af0*/  @P0 LDC.64 R14, c[0x0][0x9b0] ;  /* 0x00026c00ff0e0b82 */ /* 0x000ee20000000a00 */
[----:B-1----:R-:W-:-:S02]  /*0b00*/  @P0 IMAD R0, R8, UR38, RZ ;  /* 0x0000002608000c24 */ /* 0x002fc4000f8e02ff */
[----:B------:R-:W-:-:S04]  /*0b10*/  @P0 IMAD.WIDE.U32 R2, R8, UR39, RZ ;  /* 0x0000002708020c25 */ /* 0x000fc8000f8e00ff */
[----:B------:R-:W-:Y:S02]  /*0b20*/  @P0 IMAD R9, R9, UR39, R0 ;  /* 0x0000002709090c24 */ /* 0x000fe4000f8e0200 */
[C---:B----4-:R-:W-:Y:S02]  /*0b30*/  @P1 IMAD R4, R10.reuse, UR38, RZ ;  /* 0x000000260a041c24 */ /* 0x050fe4000f8e02ff */
[----:B------:R-:W-:Y:S01]  /*0b40*/  @P0 IMAD.IADD R3, R3, 0x1, R9 ;  /* 0x0000000103030824 */ /* 0x000fe200078e0209 */
[----:B------:R-:W-:Y:S01]  /*0b50*/  @P1 SHF.R.S32.HI R9, RZ, 0x1f, R17 ;  /* 0x0000001fff091819 */ /* 0x000fe20000011411 */
[----:B------:R-:W-:Y:S02]  /*0b60*/  @P1 IMAD R11, R11, UR39, R4 ;  /* 0x000000270b0b1c24 */ /* 0x000fe4000f8e0204 */
[----:B------:R-:W-:-:S04]  /*0b70*/  @P1 IMAD.WIDE.U32 R4, R10, UR39, RZ ;  /* 0x000000270a041c25 */ /* 0x000fc8000f8e00ff */
[----:B-----5:R-:W-:Y:S02]  /*0b80*/  @P1 IMAD R6, R9, R22, RZ ;  /* 0x0000001609061224 */ /* 0x020fe400078e02ff */
[----:B------:R-:W-:Y:S02]  /*0b90*/  @P1 IMAD.IADD R5, R5, 0x1, R11 ;  /* 0x0000000105051824 */ /* 0x000fe400078e020b */
[----:B------:R-:W-:Y:S02]  /*0ba0*/  @P1 IMAD R11, R17, R23, R6 ;  /* 0x00000017110b1224 */ /* 0x000fe400078e0206 */
[-C--:B---3--:R-:W-:Y:S02]  /*0bb0*/  @P0 IMAD R0, R7, R14.reuse, RZ ;  /* 0x0000000e07000224 */ /* 0x088fe400078e02ff */
[----:B------:R-:W-:-:S04]  /*0bc0*/  @P0 IMAD.WIDE.U32 R2, R17, R14, R2 ;  /* 0x0000000e11020225 */ /* 0x000fc800078e0002 */
[C---:B------:R-:W-:Y:S02]  /*0bd0*/  @P0 IMAD R9, R17.reuse, R15, R0 ;  /* 0x0000000f11090224 */ /* 0x040fe400078e0200 */
[----:B------:R-:W-:Y:S01]  /*0be0*/  @P1 IMAD.WIDE.U32 R6, R17, R22, R4 ;  /* 0x0000001611061225 */ /* 0x000fe200078e0004 */
[----:B------:R-:W-:Y:S01]  /*0bf0*/  @P0 LEA R4, P2, R2, R12, 0x2 ;  /* 0x0000000c02040211 */ /* 0x000fe200078410ff */
[----:B------:R-:W1:Y:S02]  /*0c00*/  LDC R22, c[0x0][0x448] ;  /* 0x00011200ff167b82 */ /* 0x000e640000000800 */
[----:B------:R-:W-:Y:S01]  /*0c10*/  @P0 IMAD.IADD R3, R3, 0x1, R9 ;  /* 0x0000000103030824 */ /* 0x000fe200078e0209 */
[----:B------:R-:W-:Y:S01]  /*0c20*/  @P1 LEA R8, P3, R6, R20, 0x2 ;  /* 0x0000001406081211 */ /* 0x000fe200078610ff */
[----:B------:R-:W-:-:S03]  /*0c30*/  @P1 IMAD.IADD R0, R7, 0x1, R11 ;  /* 0x0000000107001824 */ /* 0x000fc600078e020b */
[----:B------:R-:W-:Y:S01]  /*0c40*/  @P0 LEA.HI.X R5, R2, R13, R3, 0x2, P2 ;  /* 0x0000000d02050211 */ /* 0x000fe200010f1403 */
[----:B------:R-:W-:Y:S01]  /*0c50*/  IMAD.MOV.U32 R3, RZ, RZ, 0x3f800000 ;  /* 0x3f800000ff037424 */ /* 0x000fe200078e00ff */
[----:B------:R-:W-:Y:S01]  /*0c60*/  @P1 LEA.HI.X R9, R6, R21, R0, 0x2, P3 ;  /* 0x0000001506091211 */ /* 0x000fe200018f1400 */
[----:B------:R-:W-:Y:S01]  /*0c70*/  IMAD.MOV.U32 R0, RZ, RZ, 0x3f800000 ;  /* 0x3f800000ff007424 */ /* 0x000fe200078e00ff */
[----:B------:R-:W3:Y:S01]  /*0c80*/  S2R R23, SR_CTAID.X ;  /* 0x0000000000177919 */ /* 0x000ee20000002500 */
[----:B------:R-:W4:Y:S02]  /*0c90*/  LDC.64 R6, c[0x0][0x418] ;  /* 0x00010600ff067b82 */ /* 0x000f240000000a00 */
[----:B------:R5:W2:Y:S04]  /*0ca0*/  @P0 LDG.E R3, desc[UR42][R4.64] ;  /* 0x0000002a04030981 */ /* 0x000aa8000c1e1900 */
[----:B------:R-:W2:Y:S01]  /*0cb0*/  @P1 LDG.E R0, desc[UR42][R8.64] ;  /* 0x0000002a08001981 */ /* 0x000ea2000c1e1900 */
[----:B------:R-:W-:Y:S01]  /*0cc0*/  ISETP.GE.AND P4, PT, R27, 0x1, PT ;  /* 0x000000011b00780c */ /* 0x000fe20003f86270 */
[----:B------:R-:W5:Y:S01]  /*0cd0*/  LDC R15, c[0x0][0x288] ;  /* 0x0000a200ff0f7b82 */ /* 0x000f620000000800 */
[----:B------:R-:W-:Y:S01]  /*0ce0*/  VIADD R90, R25, 0xffffff80 ;  /* 0xffffff80195a7836 */ /* 0x000fe20000000000 */
[----:B-1----:R-:W-:-:S06]  /*0cf0*/  ISETP.NE.AND P5, PT, R22, 0x1, PT ;  /* 0x000000011600780c */ /* 0x002fcc0003fa5270 */
[----:B------:R-:W1:Y:S01]  /*0d00*/  LDC R21, c[0x0][0x2f0] ;  /* 0x0000bc00ff157b82 */ /* 0x000e620000000800 */
[----:B----4-:R-:W-:-:S07]  /*0d10*/  ISETP.NE.U32.AND P0, PT, R6, RZ, PT ;  /* 0x000000ff0600720c */ /* 0x010fce0003f05070 */
[----:B------:R-:W4:Y:S01]  /*0d20*/  @P5 LDC R11, c[0x0][0x44c] ;  /* 0x00011300ff0b5b82 */ /* 0x000f220000000800 */
[----:B------:R-:W-:Y:S01]  /*0d30*/  ISETP.NE.AND.EX P0, PT, R7, RZ, PT, P0 ;  /* 0x000000ff0700720c */ /* 0x000fe20003f05300 */
[----:B---3--:R-:W-:-:S03]  /*0d40*/  IMAD.SHL.U32 R23, R23, 0x80, RZ ;  /* 0x0000008017177824 */ /* 0x008fc600078e00ff */
[----:B0-----:R-:W-:-:S03]  /*0d50*/  SEL R16, R16, 0x1, P0 ;  /* 0x0000000110107807 */ /* 0x001fc60000000000 */
[----:B------:R-:W0:Y:S01]  /*0d60*/  @P5 LDC R13, c[0x0][0x450] ;  /* 0x00011400ff0d5b82 */ /* 0x000e220000000800 */
[----:B-----5:R-:W-:Y:S01]  /*0d70*/  IADD3 R5, -R15, 0x1, RZ ;  /* 0x000000010f057810 */ /* 0x020fe20007ffe1ff */
[----:B------:R-:W-:-:S04]  /*0d80*/  @P5 VIADD R2, R23, 0x7f ;  /* 0x0000007f17025836 */ /* 0x000fc80000000000 */
[----:B-1----:R-:W-:Y:S02]  /*0d90*/  IMAD R5, R16, R21, R5 ;  /* 0x0000001510057224 */ /* 0x002fe400078e0205 */
[----:B----4-:R-:W-:-:S04]  /*0da0*/  @P5 IMAD.HI.U32 R4, R2, R11, RZ ;  /* 0x0000000b02045227 */ /* 0x010fc800078e00ff */
[----:B------:R-:W-:Y:S01]  /*0db0*/  VIADD R2, R23, 0x7f ;  /* 0x0000007f17027836 */ /* 0x000fe20000000000 */
[----:B0-----:R-:W-:-:S05]  /*0dc0*/  @P5 SHF.R.U32.HI R2, RZ, R13, R4 ;  /* 0x0000000dff025219 */ /* 0x001fca0000011604 */
[----:B------:R-:W-:Y:S01]  /*0dd0*/  IMAD.IADD R5, R5, 0x1, R2 ;  /* 0x0000000105057824 */ /* 0x000fe200078e0202 */
[----:B--2---:R-:W-:-:S04]  /*0de0*/  LOP3.LUT R24, R24, 0xfffffffd, RZ, 0xc0, !PT ;  /* 0xfffffffd18187812 */ /* 0x004fc800078ec0ff */
[----:B------:R-:W-:-:S04]  /*0df0*/  @P5 LOP3.LUT R24, R24, 0x2, RZ, 0xfc, !PT ;  /* 0x0000000218185812 */ /* 0x000fc800078efcff */
[----:B------:R-:W-:-:S04]  /*0e00*/  LOP3.LUT R24, R24, 0xfffffffe, RZ, 0xc0, !PT ;  /* 0xfffffffe18187812 */ /* 0x000fc800078ec0ff */
[----:B------:R-:W-:-:S05]  /*0e10*/  @P4 LOP3.LUT R24, R24, 0x1, RZ, 0xfc, !PT ;  /* 0x0000000118184812 */ /* 0x000fca00078efcff */
[----:B------:R0:W-:Y:S01]  /*0e20*/  STL [R1], R24 ;  /* 0x0000001801007387 */ /* 0x0001e20000100800 */
[----:B------:R-:W-:Y:S01]  /*0e30*/  FMUL.FTZ R0, R3, R0 ;  /* 0x0000000003007220 */ /* 0x000fe20000410000 */
[----:B------:R-:W-:-:S03]  /*0e40*/  IMAD.IADD R3, R5, 0x1, R26 ;  /* 0x0000000105037824 */ /* 0x000fc600078e021a */
[----:B------:R-:W-:Y:S01]  /*0e50*/  FMUL.FTZ R2, R0, UR4 ;  /* 0x0000000400027c20 */ /* 0x000fe20008410000 */
[----:B0-----:R-:W-:Y:S06]  /*0e60*/  @!P4 BRA `(.L_x_1049) ;  /* 0x000000000040c947 */ /* 0x001fec0003800000 */
[C---:B------:R-:W-:Y:S01]  /*0e70*/  ISETP.GT.AND P0, PT, R5.reuse, RZ, PT ;  /* 0x000000ff0500720c */ /* 0x040fe20003f04270 */
[----:B------:R-:W-:-:S12]  /*0e80*/  VIADD R0, R5, 0xffffffff ;  /* 0xffffffff05007836 */ /* 0x000fd80000000000 */
[----:B------:R-:W-:Y:S05]  /*0e90*/  @P0 BRA `(.L_x_1050) ;  /* 0x00000000001c0947 */ /* 0x000fea0003800000 */
[----:B------:R-:W-:Y:S01]  /*0ea0*/  ISETP.NE.AND P0, PT, R27, 0x1, PT ;  /* 0x000000011b00780c */ /* 0x000fe20003f05270 */
[----:B------:R-:W-:-:S12]  /*0eb0*/  IMAD.MOV R5, RZ, RZ, -R5 ;  /* 0x000000ffff057224 */ /* 0x000fd800078e0a05 */
[----:B------:R-:W0:Y:S02]  /*0ec0*/  @P0 LDC.64 R6, c[0x0][0x9e8] ;  /* 0x00027a00ff060b82 */ /* 0x000e240000000a00 */
[----:B0-----:R-:W-:-:S05]  /*0ed0*/  @P0 IMAD.HI.U32 R0, R5, R6, RZ ;  /* 0x0000000605000227 */ /* 0x001fca00078e00ff */
[----:B------:R-:W-:-:S04]  /*0ee0*/  @P0 SHF.R.U32.HI R5, RZ, R7, R0 ;  /* 0x00000007ff050219 */ /* 0x000fc80000011600 */
[----:B------:R-:W-:Y:S01]  /*0ef0*/  LOP3.LUT R0, RZ, R5, RZ, 0x33, !PT ;  /* 0x00000005ff007212 */ /* 0x000fe200078e33ff */
[----:B------:R-:W-:Y:S06]  /*0f00*/  BRA `(.L_x_1051) ;  /* 0x0000000000107947 */ /* 0x000fec0003800000 */
.L_x_1050:
[----:B------:R-:W-:-:S13]  /*0f10*/  ISETP.NE.AND P0, PT, R27, 0x1, PT ;  /* 0x000000011b00780c */ /* 0x000fda0003f05270 */
[----:B------:R-:W0:Y:S02]  /*0f20*/  @P0 LDC.64 R4, c[0x0][0x9e8] ;  /* 0x00027a00ff040b82 */ /* 0x000e240000000a00 */
[----:B0-----:R-:W-:-:S05]  /*0f30*/  @P0 IMAD.HI.U32 R4, R0, R4, RZ ;  /* 0x0000000400040227 */ /* 0x001fca00078e00ff */
[----:B------:R-:W-:-:S07]  /*0f40*/  @P0 SHF.R.U32.HI R0, RZ, R5, R4 ;  /* 0x00000005ff000219 */ /* 0x000fce0000011604 */
.L_x_1051:
[----:B------:R-:W-:-:S05]  /*0f50*/  IMAD R0, R0, R27, R27 ;  /* 0x0000001b00007224 */ /* 0x000fca00078e021b */
[----:B------:R-:W-:-:S07]  /*0f60*/  VIMNMX R3, R3, R0, PT ;  /* 0x0000000003037248 */ /* 0x000fce0003fe0100 */
.L_x_1049:
[----:B------:R-:W0:Y:S01]  /*0f70*/  @P5 LDC R6, c[0x0][0x44c] ;  /* 0x00011300ff065b82 */ /* 0x000e220000000800 */
[----:B------:R-:W-:Y:S01]  /*0f80*/  VIADD R4, R3, 0x7f ;  /* 0x0000007f03047836 */ /* 0x000fe20000000000 */
[----:B------:R-:W-:Y:S01]  /*0f90*/  ULDC UR4, c[0x0][0x9dc] ;  /* 0x0002770000047ab9 */ /* 0x000fe20000000800 */
[CC--:B------:R-:W-:Y:S02]  /*0fa0*/  IMAD R0, R16.reuse, R21.reuse, 0x7f ;  /* 0x0000007f10007424 */ /* 0x0c0fe400078e0215 */
[----:B------:R-:W-:Y:S01]  /*0fb0*/  IMAD.MOV.U32 R7, RZ, RZ, R23 ;  /* 0x000000ffff077224 */ /* 0x000fe200078e0017 */
[----:B------:R-:W-:Y:S01]  /*0fc0*/  SHF.R.S32.HI R5, RZ, 0x1f, R4 ;  /* 0x0000001fff057819 */ /* 0x000fe20000011404 */
[----:B------:R-:W-:Y:S01]  /*0fd0*/  IMAD R88, R16, R21, -R15 ;  /* 0x0000001510587224 */ /* 0x000fe200078e0a0f */
[----:B------:R-:W1:Y:S01]  /*0fe0*/  @P5 LDC R9, c[0x0][0x450] ;  /* 0x00011400ff095b82 */ /* 0x000e620000000800 */
[----:B------:R-:W-:Y:S02]  /*0ff0*/  SHF.R.S32.HI R3, RZ, 0x1f, R0 ;  /* 0x0000001fff037819 */ /* 0x000fe40000011400 */
[----:B------:R-:W-:-:S02]  /*1000*/  LEA.HI R5, R5, R4, RZ, 0x7 ;  /* 0x0000000405057211 */ /* 0x000fc400078f38ff */
[----:B------:R-:W-:Y:S02]  /*1010*/  LEA.HI R3, R3, R0, RZ, 0x7 ;  /* 0x0000000003037211 */ /* 0x000fe400078f38ff */
[----:B------:R-:W-:Y:S02]  /*1020*/  SHF.R.S32.HI R0, RZ, 0x7, R5 ;  /* 0x00000007ff007819 */ /* 0x000fe40000011405 */
[----:B------:R-:W-:-:S04]  /*1030*/  SHF.R.S32.HI R3, RZ, 0x7, R3 ;  /* 0x00000007ff037819 */ /* 0x000fc80000011403 */
[----:B------:R-:W-:Y:S01]  /*1040*/  VIMNMX R11, R3, R0, PT ;  /* 0x00000000030b7248 */ /* 0x000fe20003fe0100 */
[----:B0-----:R-:W-:-:S05]  /*1050*/  @P5 IMAD.HI.U32 R6, R23, R6, RZ ;  /* 0x0000000617065227 */ /* 0x001fca00078e00ff */
[----:B-1----:R-:W-:-:S05]  /*1060*/  @P5 SHF.R.U32.HI R7, RZ, R9, R6 ;  /* 0x00000009ff075219 */ /* 0x002fca0000011606 */
[----:B------:R-:W-:-:S04]  /*1070*/  IMAD.IADD R4, R88, 0x1, R7 ;  /* 0x0000000158047824 */ /* 0x000fc800078e0207 */
[----:B------:R-:W-:Y:S01]  /*1080*/  VIADD R0, R4, -UR4 ;  /* 0x8000000404007c36 */ /* 0x000fe20008000000 */
[----:B------:R-:W-:Y:S06]  /*1090*/  @!P4 BRA `(.L_x_1052) ;  /* 0x00000000003cc947 */ /* 0x000fec0003800000 */
[----:B------:R-:W-:-:S13]  /*10a0*/  ISETP.GT.AND P0, PT, R4, -0x1, PT ;  /* 0xffffffff0400780c */ /* 0x000fda0003f04270 */
[----:B------:R-:W-:Y:S05]  /*10b0*/  @P0 BRA `(.L_x_1053) ;  /* 0x00000000001c0947 */ /* 0x000fea0003800000 */
[----:B------:R-:W-:Y:S02]  /*10c0*/  ISETP.NE.AND P0, PT, R27, 0x1, PT ;  /* 0x000000011b00780c */ /* 0x000fe40003f05270 */
[----:B------:R-:W-:-:S11]  /*10d0*/  LOP3.LUT R3, RZ, R4, RZ, 0x33, !PT ;  /* 0x00000004ff037212 */ /* 0x000fd600078e33ff */
[----:B------:R-:W0:Y:S02]  /*10e0*/  @P0 LDC.64 R6, c[0x0][0x9e8] ;  /* 0x00027a00ff060b82 */ /* 0x000e240000000a00 */
[----:B0-----:R-:W-:-:S05]  /*10f0*/  @P0 IMAD.HI.U32 R4, R3, R6, RZ ;  /* 0x0000000603040227 */ /* 0x001fca00078e00ff */
[----:B------:R-:W-:-:S04]  /*1100*/  @P0 SHF.R.U32.HI R3, RZ, R7, R4 ;  /* 0x00000007ff030219 */ /* 0x000fc80000011604 */
[----:B------:R-:W-:Y:S01]  /*1110*/  LOP3.LUT R4, RZ, R3, RZ, 0x33, !PT ;  /* 0x00000003ff047212 */ /* 0x000fe200078e33ff */
[----:B------:R-:W-:Y:S06]  /*1120*/  BRA `(.L_x_1054) ;  /* 0x0000000000107947 */ /* 0x000fec0003800000 */
.L_x_1053:
[----:B------:R-:W-:-:S13]  /*1130*/  ISETP.NE.AND P0, PT, R27, 0x1, PT ;  /* 0x000000011b00780c */ /* 0x000fda0003f05270 */
[----:B------:R-:W0:Y:S02]  /*1140*/  @P0 LDC.64 R6, c[0x0][0x9e8] ;  /* 0x00027a00ff060b82 */ /* 0x000e240000000a00 */
[----:B0-----:R-:W-:-:S05]  /*1150*/  @P0 IMAD.HI.U32 R6, R4, R6, RZ ;  /* 0x0000000604060227 */ /* 0x001fca00078e00ff */
[----:B------:R-:W-:-:S07]  /*1160*/  @P0 SHF.R.U32.HI R4, RZ, R7, R6 ;  /* 0x00000007ff040219 */ /* 0x000fce0000011606 */
.L_x_1054:
[----:B------:R-:W-:-:S05]  /*1170*/  IMAD R3, R4, R27, RZ ;  /* 0x0000001b04037224 */ /* 0x000fca00078e02ff */
[----:B------:R-:W-:-:S07]  /*1180*/  VIMNMX R0, R0, R3, !PT ;  /* 0x0000000300007248 */ /* 0x000fce0007fe0100 */
.L_x_1052:
[----:B------:R-:W-:Y:S01]  /*1190*/  SHF.R.S32.HI R3, RZ, 0x1f, R0 ;  /* 0x0000001fff037819 */ /* 0x000fe20000011400 */
[----:B------:R-:W-:-:S03]  /*11a0*/  IMAD.MOV.U32 R89, RZ, RZ, RZ ;  /* 0x000000ffff597224 */ /* 0x000fc600078e00ff */
[----:B------:R-:W-:Y:S02]  /*11b0*/  LEA.HI R3, R3, R0, RZ, 0x7 ;  /* 0x0000000003037211 */ /* 0x000fe400078f38ff */
[----:B------:R-:W-:Y:S02]  /*11c0*/  SHF.R.U32.HI R0, RZ, 0x10, R18 ;  /* 0x00000010ff007819 */ /* 0x000fe40000011612 */
[----:B------:R-:W-:Y:S02]  /*11d0*/  SHF.R.S32.HI R3, RZ, 0x7, R3 ;  /* 0x00000007ff037819 */ /* 0x000fe40000011403 */
[----:B------:R-:W-:Y:S02]  /*11e0*/  ISETP.NE.AND P0, PT, R0, RZ, PT ;  /* 0x000000ff0000720c */ /* 0x000fe40003f05270 */
[----:B------:R-:W-:Y:S02]  /*11f0*/  VIMNMX R8, RZ, R3, !PT ;  /* 0x00000003ff087248 */ /* 0x000fe40007fe0100 */
[----:B------:R-:W-:-:S02]  /*1200*/  LOP3.LUT R18, R18, 0xffff, RZ, 0xc0, !PT ;  /* 0x0000ffff12127812 */ /* 0x000fc400078ec0ff */
[----:B------:R-:W-:-:S07]  /*1210*/  ISETP.GT.AND P1, PT, R11, R8, PT ;  /* 0x000000080b00720c */ /* 0x000fce0003f24270 */
[----:B------:R-:W0:Y:S06]  /*1220*/  @!P0 LDC R0, c[0x0][0x9f0] ;  /* 0x00027c00ff008b82 */ /* 0x000e2c0000000800 */
[----:B------:R-:W-:Y:S05]  /*1230*/  @!P1 BRA `(.L_x_1055) ;  /* 0x0000000000709947 */ /* 0x000fea0003800000 */
[-C--:B0-----:R-:W-:Y:S02]  /*1240*/  IABS R7, R0.reuse ;  /* 0x0000000000077213 */ /* 0x081fe40000000000 */
[----:B------:R-:W-:Y:S02]  /*1250*/  IADD3 R3, R0, -0x1, R11 ;  /* 0xffffffff00037810 */ /* 0x000fe40007ffe00b */
[----:B------:R-:W0:Y:S01]  /*1260*/  I2F.RP R6, R7 ;  /* 0x0000000700067306 */ /* 0x000e220000209400 */
[----:B------:R-:W-:Y:S02]  /*1270*/  IABS R12, R0 ;  /* 0x00000000000c7213 */ /* 0x000fe40000000000 */
[----:B------:R-:W-:-:S05]  /*1280*/  IMAD.IADD R3, R3, 0x1, -R8 ;  /* 0x0000000103037824 */ /* 0x000fca00078e0a08 */
[----:B0-----:R-:W0:Y:S02]  /*1290*/  MUFU.RCP R6, R6 ;  /* 0x0000000600067308 */ /* 0x001e240000001000 */
[----:B0-----:R-:W-:Y:S02]  /*12a0*/  VIADD R4, R6, 0xffffffe ;  /* 0x0ffffffe06047836 */ /* 0x001fe40000000000 */
[----:B------:R-:W-:-:S04]  /*12b0*/  IMAD.MOV R6, RZ, RZ, -R12 ;  /* 0x000000ffff067224 */ /* 0x000fc800078e0a0c */
[----:B------:R0:W1:Y:S02]  /*12c0*/  F2I.FTZ.U32.TRUNC.NTZ R5, R4 ;  /* 0x0000000400057305 */ /* 0x000064000021f000 */
[----:B0-----:R-:W-:Y:S02]  /*12d0*/  IMAD.MOV.U32 R4, RZ, RZ, RZ ;  /* 0x000000ffff047224 */ /* 0x001fe400078e00ff */
[----:B-1----:R-:W-:-:S04]  /*12e0*/  IMAD.MOV R10, RZ, RZ, -R5 ;  /* 0x000000ffff0a7224 */ /* 0x002fc800078e0a05 */
[----:B------:R-:W-:Y:S01]  /*12f0*/  IMAD R9, R10, R7, RZ ;  /* 0x000000070a097224 */ /* 0x000fe200078e02ff */
[----:B------:R-:W-:Y:S02]  /*1300*/  IABS R10, R3 ;  /* 0x00000003000a7213 */ /* 0x000fe40000000000 */
[----:B------:R-:W-:Y:S01]  /*1310*/  LOP3.LUT R3, R3, R0, RZ, 0x3c, !PT ;  /* 0x0000000003037212 */ /* 0x000fe200078e3cff */
[----:B------:R-:W-:-:S03]  /*1320*/  IMAD.HI.U32 R5, R5, R9, R4 ;  /* 0x0000000905057227 */ /* 0x000fc600078e0004 */
[----:B------:R-:W-:Y:S01]  /*1330*/  ISETP.GE.AND P2, PT, R3, RZ, PT ;  /* 0x000000ff0300720c */ /* 0x000fe20003f46270 */
[----:B------:R-:W-:-:S04]  /*1340*/  IMAD.MOV.U32 R4, RZ, RZ, R10 ;  /* 0x000000ffff047224 */ /* 0x000fc800078e000a */
        /* <DEDUP_REMOVED lines=11> */
.L_x_1055:
[-C--:B------:R-:W-:Y:S01]  /*1400*/  IMAD R18, R18, R89.reuse, R8 ;  /* 0x0000005912127224 */ /* 0x080fe200078e0208 */
[----:B------:R-:W-:Y:S02]  /*1410*/  PLOP3.LUT P0, PT, PT, PT, PT, 0x80, 0x0 ;  /* 0x000000000000781c */ /* 0x000fe40003f0f070 */
[----:B------:R-:W-:Y:S02]  /*1420*/  CS2R R92, SRZ ;  /* 0x00000000005c7805 */ /* 0x000fe4000001ff00 */
[----:B------:R-:W-:Y:S01]  /*1430*/  CS2R R4, SRZ ;  /* 0x0000000000047805 */ /* 0x000fe2000001ff00 */
[----:B0-----:R-:W-:Y:S01]  /*1440*/  IMAD.MOV.U32 R0, RZ, RZ, RZ ;  /* 0x000000ffff007224 */ /* 0x001fe200078e00ff */
[----:B------:R-:W-:Y:S02]  /*1450*/  VIADDMNMX R89, R18, R89, R11, PT ;  /* 0x0000005912597246 */ /* 0x000fe4000380010b */
[----:B------:R-:W-:Y:S01]  /*1460*/  CS2R R94, SRZ ;  /* 0x00000000005e7805 */ /* 0x000fe2000001ff00 */
[----:B------:R-:W-:Y:S01]  /*1470*/  IMAD.MOV.U32 R6, RZ, RZ, RZ ;  /* 0x000000ffff067224 */ /* 0x000fe200078e00ff */
[----:B------:R-:W-:-:S02]  /*1480*/  CS2R R100, SRZ ;  /* 0x0000000000647805 */ /* 0x000fc4000001ff00 */
[----:B------:R-:W-:Y:S01]  /*1490*/  ISETP.GT.AND P1, PT, R89, R18, PT ;  /* 0x000000125900720c */ /* 0x000fe20003f24270 */
[----:B------:R-:W-:Y:S01]  /*14a0*/  IMAD.MOV.U32 R8, RZ, RZ, RZ ;  /* 0x000000ffff087224 */ /* 0x000fe200078e00ff */
[----:B------:R-:W-:Y:S01]  /*14b0*/  CS2R R96, SRZ ;  /* 0x0000000000607805 */ /* 0x000fe2000001ff00 */
[----:B------:R-:W-:Y:S01]  /*14c0*/  IMAD.MOV.U32 R91, RZ, RZ, RZ ;  /* 0x000000ffff5b7224 */ /* 0x000fe200078e00ff */
        /* <DEDUP_REMOVED lines=26> */
[----:B------:R-:W-:Y:S06]  /*1670*/  @!P1 BRA `(.L_x_1056) ;  /* 0x000000c000209947 */ /* 0x000fec0003800000 */
[----:B------:R-:W-:Y:S01]  /*1680*/  SHF.R.S32.HI R91, RZ, 0x1f, R90 ;  /* 0x0000001fff5b7819 */ /* 0x000fe2000001145a */
[----:B------:R-:W0:Y:S01]  /*1690*/  S2UR UR41, SR_CgaCtaId ;  /* 0x00000000002979c3 */ /* 0x000e220000008800 */
[----:B------:R-:W-:Y:S02]  /*16a0*/  UMOV UR36, 0x400 ;  /* 0x0000040000247882 */ /* 0x000fe40000000000 */
[----:B------:R-:W-:-:S04]  /*16b0*/  LEA.HI R92, R91, R90, RZ, 0x7 ;  /* 0x0000005a5b5c7211 */ /* 0x000fc800078f38ff */
[----:B------:R-:W-:-:S05]  /*16c0*/  SHF.R.S32.HI R93, RZ, 0x7, R92 ;  /* 0x00000007ff5d7819 */ /* 0x000fca000001145c */
        /* <DEDUP_REMOVED lines=29> */
.L_x_1057:
[----:B------:R-:W-:-:S04]  /*18a0*/  SHF.L.U32 R0, RZ, 0x1f, RZ ;  /* 0x0000001fff007819 */ /* 0x000fc800000006ff */
[----:B------:R-:W0:Y:S02]  /*18b0*/  SYNCS.PHASECHK.TRANS64.TRYWAIT P0, [UR36+0x22800], R0 ;  /* 0x02280000ff0075a7 */ /* 0x000e240008000164 */
[----:B0-----:R-:W-:Y:S05]  /*18c0*/  @!P0 BRA `(.L_x_1058) ;  /* 0x0000012800708947 */ /* 0x001fea0003800000 */
.L_x_1202:
[----:B------:R-:W-:-:S06]  /*18d0*/  ULOP3.LUT UR4, UR40, 0x1, URZ, 0xfc, !UPT ;  /* 0x0000000128047892 */ /* 0x000fcc000f8efc3f */
[----:B0-----:R-:W-:-:S05]  /*18e0*/  IMAD.U32 R3, RZ, RZ, UR4 ;  /* 0x00000004ff037e24 */ /* 0x001fca000f8e00ff */
[----:B------:R-:W-:-:S13]  /*18f0*/  ISETP.NE.AND P0, PT, R3, 0x3, PT ;  /* 0x000000030300780c */ /* 0x000fda0003f05270 */
[----:B------:R-:W-:Y:S05]  /*1900*/  @!P0 BRA `(.L_x_1059) ;  /* 0x0000000000048947 */ /* 0x000fea0003800000 */
[----:B------:R-:W-:Y:S01]  /*1910*/  BPT.TRAP 0x1 ;  /* 0x000000040000795c */ /* 0x000fe20000300000 */
.L_x_1059:
[----:B------:R0:W1:Y:S01]  /*1920*/  SYNCS.PHASECHK.TRANS64.TRYWAIT P1, [UR36+0x22830], R0 ;  /* 0x02283000ff0075a7 */ /* 0x0000620008020164 */
[----:B------:R-:W-:Y:S05]  /*1930*/  @!P0 BRA `(.L_x_1060) ;  /* 0x0000000000048947 */ /* 0x000fea0003800000 */
[----:B------:R-:W-:Y:S01]  /*1940*/  BPT.TRAP 0x1 ;  /* 0x000000040000795c */ /* 0x000fe20000300000 */
.L_x_1060:
[----:B------:R-:W-:-:S05]  /*1950*/  IMAD.U32 R6, RZ, RZ, UR44 ;  /* 0x0000002cff067e24 */ /* 0x000fca000f8e00ff */
[----:B------:R-:W-:Y:S01]  /*1960*/  LOP3.LUT R6, R6, 0x10000, RZ, 0xfc, !PT ;  /* 0x0001000006067812 */ /* 0x000fe200078efcff */
[----:B-1----:R-:W-:Y:S06]  /*1970*/  @P1 BRA `(.L_x_1061) ;  /* 0x0000000000081947 */ /* 0x002fec0003800000 */
[----:B------:R-:W1:Y:S02]  /*1980*/  SYNCS.PHASECHK.TRANS64.TRYWAIT P1, [UR36+0x22830], R0 ;  /* 0x02283000ff0075a7 */ /* 0x000e640008020164 */
[----:B-1----:R-:W-:Y:S05]  /*1990*/  @!P1 BRA `(.L_x_1062) ;  /* 0x0000012800549947 */ /* 0x002fea0003800000 */
.L_x_1061:
[----:B------:R-:W-:Y:S05]  /*19a0*/  WARPSYNC.ALL ;  /* 0x0000000000007948 */ /* 0x000fea0003800000 */
[----:B------:R-:W-:Y:S01]  /*19b0*/  IMAD.MOV.U32 R7, RZ, RZ, -0x7fffffe0 ;  /* 0x80000020ff077424 */ /* 0x000fe200078e00ff */
[----:B------:R-:W-:Y:S01]  /*19c0*/  UIADD3 UR4, UR36, 0x16400, URZ ;  /* 0x0001640024047890 */ /* 0x000fe2000fffe03f */
[C---:B------:R-:W-:Y:S01]  /*19d0*/  R2UR UR8, R6.reuse ;  /* 0x00000000060872ca */ /* 0x040fe200000e0000 */
[----:B------:R-:W-:Y:S02]  /*19e0*/  WARPGROUP.ARRIVE ;  /* 0x00000000000079c5 */ /* 0x000fe40000000000 */
[----:B------:R-:W-:Y:S01]  /*19f0*/  R2UR UR9, R7 ;  /* 0x00000000070972ca */ /* 0x000fe200000e0000 */
[----:B------:R-:W-:Y:S01]  /*1a00*/  USHF.R.U32.HI UR4, URZ, 0x4, UR4 ;  /* 0x000000043f047899 */ /* 0x000fe20008011604 */
[----:B------:R-:W-:Y:S01]  /*1a10*/  R2UR UR24, R6 ;  /* 0x00000000061872ca */ /* 0x000fe200000e0000 */
[----:B------:R-:W-:Y:S01]  /*1a20*/  UMOV UR11, 0x80000020 ;  /* 0x80000020000b7882 */ /* 0x000fe20000000000 */
[----:B------:R-:W-:Y:S01]  /*1a30*/  UMOV UR13, 0x80000020 ;  /* 0x80000020000d7882 */ /* 0x000fe20000000000 */
[----:B------:R-:W-:Y:S01]  /*1a40*/  ULOP3.LUT UR4, UR4, 0x3fff, URZ, 0xc0, !UPT ;  /* 0x00003fff04047892 */ /* 0x000fe2000f8ec03f */
[----:B------:R-:W-:Y:S01]  /*1a50*/  UMOV UR15, 0x80000020 ;  /* 0x80000020000f7882 */ /* 0x000fe20000000000 */
[----:B------:R-:W-:-:S02]  /*1a60*/  UMOV UR17, 0x80000020 ;  /* 0x8000002000117882 */ /* 0x000fc40000000000 */
[----:B------:R-:W-:Y:S01]  /*1a70*/  ULOP3.LUT UR6, UR4, 0x10000, URZ, 0xfc, !UPT ;  /* 0x0001000004067892 */ /* 0x000fe2000f8efc3f */
[----:B------:R-:W-:Y:S01]  /*1a80*/  UMOV UR19, 0x80000020 ;  /* 0x8000002000137882 */ /* 0x000fe20000000000 */
[----:B------:R-:W-:Y:S02]  /*1a90*/  UMOV UR21, 0x80000020 ;  /* 0x8000002000157882 */ /* 0x000fe40000000000 */
[----:B------:R-:W-:Y:S02]  /*1aa0*/  UIADD3 UR14, UR6, 0x200, URZ ;  /* 0x00000200060e7890 */ /* 0x000fe4000fffe03f */
[----:B------:R-:W-:Y:S01]  /*1ab0*/  UIADD3 UR12, UR24, 0x200, URZ ;  /* 0x00000200180c7890 */ /* 0x000fe2000fffe03f */
[----:B------:R-:W-:Y:S01]  /*1ac0*/  UMOV UR10, UR6 ;  /* 0x00000006000a7c82 */ /* 0x000fe20008000000 */
[----:B------:R-:W-:Y:S01]  /*1ad0*/  UIADD3 UR16, UR24, 0x202, URZ ;  /* 0x0000020218107890 */ /* 0x000fe2000fffe03f */
[----:B------:R-:W-:Y:S01]  /*1ae0*/  QGMMA.64x128x32.F32.E4M3.E4M3 R24, gdesc[UR8], RZ, !UPT, gsb0 ;  /* 0x01e00000081879f3 */ /* 0x000fe2000c0008ff */
[----:B------:R-:W-:-:S02]  /*1af0*/  UIADD3 UR8, UR24, 0x2, URZ ;  /* 0x0000000218087890 */ /* 0x000fc4000fffe03f */
[----:B------:R-:W-:Y:S01]  /*1b00*/  UIADD3 UR10, UR6, 0x2, URZ ;  /* 0x00000002060a7890 */ /* 0x000fe2000fffe03f */
[----:B------:R-:W-:Y:S01]  /*1b10*/  UMOV UR9, 0x80000020 ;  /* 0x8000002000097882 */ /* 0x000fe20000000000 */
[----:B------:R-:W-:Y:S01]  /*1b20*/  UMOV UR11, 0x80000020 ;  /* 0x80000020000b7882 */ /* 0x000fe20000000000 */
[----:B------:R-:W-:Y:S02]  /*1b30*/  UIADD3 UR18, UR6, 0x202, URZ ;  /* 0x0000020206127890 */ /* 0x000fe4000fffe03f */
[----:B------:R-:W-:Y:S02]  /*1b40*/  UIADD3 UR20, UR24, 0x400, URZ ;  /* 0x0000040018147890 */ /* 0x000fe4000fffe03f */
[----:B------:R-:W-:Y:S01]  /*1b50*/  UIADD3 UR22, UR6, 0x400, URZ ;  /* 0x0000040006167890 */ /* 0x000fe2000fffe03f */
[----:B------:R-:W-:Y:S01]  /*1b60*/  UMOV UR23, 0x80000020 ;  /* 0x8000002000177882 */ /* 0x000fe20000000000 */
[----:B------:R-:W-:Y:S02]  /*1b70*/  UIADD3 UR24, UR24, 0x402, URZ ;  /* 0x0000040218187890 */ /* 0x000fe4000fffe03f */
[----:B------:R-:W-:Y:S01]  /*1b80*/  UIADD3 UR26, UR6, 0x402, URZ ;  /* 0x00000402061a7890 */ /* 0x000fe2000fffe03f */
[----:B------:R-:W-:Y:S01]  /*1b90*/  UMOV UR25, 0x80000020 ;  /* 0x8000002000197882 */ /* 0x000fe20000000000 */
[----:B------:R-:W-:Y:S01]  /*1ba0*/  UMOV UR27, 0x80000020 ;  /* 0x80000020001b7882 */ /* 0x000fe20000000000 */
[----:B------:R-:W-:-:S02]  /*1bb0*/  WARPGROUP.DEPBAR.LE gsb0, 0x0 ;  /* 0x00008000000079c5 */ /* 0x000fc40000010000 */
[----:B------:R-:W-:-:S06]  /*1bc0*/  WARPGROUP.ARRIVE ;  /* 0x00000000000079c5 */ /* 0x000fcc0000000000 */
[----:B------:R-:W-:Y:S03]  /*1bd0*/  QGMMA.64x128x32.F32.E4M3.E4M3 R24, gdesc[UR8], R24, gsb0 ;  /* 0x01e00000081879f3 */ /* 0x000fe60008000818 */
[----:B------:R-:W-:Y:S02]  /*1be0*/  WARPGROUP.DEPBAR.LE gsb0, 0x0 ;  /* 0x00008000000079c5 */ /* 0x000fe40000010000 */
[----:B------:R-:W-:-:S07]  /*1bf0*/  WARPGROUP.ARRIVE ;  /* 0x00000000000079c5 */ /* 0x000fce0000000000 */
        /* <DEDUP_REMOVED lines=11> */
[----:B------:R-:W-:Y:S05]  /*1cb0*/  @!P0 BRA `(.L_x_1063) ;  /* 0x0000000000048947 */ /* 0x000fea0003800000 */
[----:B------:R-:W-:Y:S01]  /*1cc0*/  BPT.TRAP 0x1 ;  /* 0x000000040000795c */ /* 0x000fe20000300000 */
.L_x_1063:
[----:B------:R-:W2:Y:S01]  /*1cd0*/  LDL R108, [R1] ;  /* 0x00000000016c7983 */ /* 0x000ea20000100800 */
[----:B-1----:R-:W-:Y:S01]  /*1ce0*/  LOP3.LUT R3, R92, 0xffffff80, RZ, 0xc0, !PT ;  /* 0xffffff805c037812 */ /* 0x002fe200078ec0ff */
[----:B------:R-:W-:Y:S01]  /*1cf0*/  UIADD3 UR4, UR36, 0x22840, URZ ;  /* 0x0002284024047890 */ /* 0x000fe2000fffe03f */
[----:B------:R-:W-:Y:S01]  /*1d00*/  ISETP.NE.AND P2, PT, R22, 0x1, PT ;  /* 0x000000011600780c */ /* 0x000fe20003f45270 */
[----:B------:R-:W-:Y:S01]  /*1d10*/  ULDC UR33, c[0x0][0x2f0] ;  /* 0x0000bc0000217ab9 */ /* 0x000fe20000000800 */
[----:B------:R-:W-:Y:S01]  /*1d20*/  LEA.HI R91, R91, R90, RZ, 0x2 ;  /* 0x0000005a5b5b7211 */ /* 0x000fe200078f10ff */
[----:B------:R-:W-:Y:S01]  /*1d30*/  IMAD.IADD R3, R90, 0x1, -R3 ;  /* 0x000000015a037824 */ /* 0x000fe200078e0a03 */
[----:B------:R-:W-:Y:S01]  /*1d40*/  LEA.HI R10, R93, R93, RZ, 0x1 ;  /* 0x0000005d5d0a7211 */ /* 0x000fe200078f08ff */
[----:B------:R-:W-:Y:S01]  /*1d50*/  UPRMT UR4, UR41, 0x654, UR4 ;  /* 0x0000065429047896 */ /* 0x000fe20008000004 */
[----:B------:R-:W-:Y:S01]  /*1d60*/  LOP3.LUT R91, R91, 0xfffffffc, RZ, 0xc0, !PT ;  /* 0xfffffffc5b5b7812 */ /* 0x000fe200078ec0ff */
[----:B------:R-:W-:Y:S01]  /*1d70*/  ULDC UR5, c[0x0][0x9dc] ;  /* 0x0002770000057ab9 */ /* 0x000fe20000000800 */
[----:B0-----:R-:W-:Y:S01]  /*1d80*/  SHF.R.S32.HI R0, RZ, 0x1f, R3 ;  /* 0x0000001fff007819 */ /* 0x001fe20000011403 */
[----:B------:R-:W-:Y:S01]  /*1d90*/  ULOP3.LUT UR5, URZ, UR5, URZ, 0x33, !UPT ;  /* 0x000000053f057292 */ /* 0x000fe2000f8e333f */
[----:B------:R-:W-:Y:S01]  /*1da0*/  LOP3.LUT R10, R10, 0x3fffffe, RZ, 0xc0, !PT ;  /* 0x03fffffe0a0a7812 */ /* 0x000fe200078ec0ff */
[----:B------:R-:W-:Y:S01]  /*1db0*/  IMAD.IADD R91, R90, 0x1, -R91 ;  /* 0x000000015a5b7824 */ /* 0x000fe200078e0a5b */
[CC--:B------:R-:W-:Y:S01]  /*1dc0*/  LEA.HI R4, R0.reuse, R3.reuse, RZ, 0x2 ;  /* 0x0000000300047211 */ /* 0x0c0fe200078f10ff */
[----:B------:R-:W0:Y:S01]  /*1dd0*/  @P2 LDC R13, c[0x0][0x44c] ;  /* 0x00011300ff0d2b82 */ /* 0x000e220000000800 */
[----:B------:R-:W-:Y:S01]  /*1de0*/  LEA.HI R5, R0, R3, RZ, 0x5 ;  /* 0x0000000300057211 */ /* 0x000fe200078f28ff */
[----:B------:R-:W-:Y:S01]  /*1df0*/  IMAD.IADD R10, R93, 0x1, -R10 ;  /* 0x000000015d0a7824 */ /* 0x000fe200078e0a0a */
[----:B------:R-:W-:-:S02]  /*1e00*/  SHF.R.S32.HI R0, RZ, 0x2, R4 ;  /* 0x00000002ff007819 */ /* 0x000fc40000011404 */
[----:B------:R-:W-:Y:S02]  /*1e10*/  SHF.R.S32.HI R9, RZ, 0x1f, R4 ;  /* 0x0000001fff097819 */ /* 0x000fe40000011404 */
[----:B------:R-:W-:Y:S01]  /*1e20*/  SHF.R.S32.HI R8, RZ, 0x5, R5 ;  /* 0x00000005ff087819 */ /* 0x000fe20000011405 */
[----:B------:R-:W1:Y:S01]  /*1e30*/  @P2 LDC R15, c[0x0][0x450] ;  /* 0x00011400ff0f2b82 */ /* 0x000e620000000800 */
[-C--:B------:R-:W-:Y:S02]  /*1e40*/  LEA.HI R9, R9, R0.reuse, RZ, 0x3 ;  /* 0x0000000009097211 */ /* 0x080fe400078f18ff */
[----:B------:R-:W-:Y:S01]  /*1e50*/  LEA.HI R5, R91, R91, RZ, 0x1 ;  /* 0x0000005b5b057211 */ /* 0x000fe200078f08ff */
[----:B------:R-:W-:Y:S01]  /*1e60*/  IMAD R11, R8, 0x10, R23 ;  /* 0x00000010080b7824 */ /* 0x000fe200078e0217 */
[----:B------:R-:W-:Y:S02]  /*1e70*/  LOP3.LUT R9, R9, 0xfffffff8, RZ, 0xc0, !PT ;  /* 0xfffffff809097812 */ /* 0x000fe400078ec0ff */
[----:B------:R-:W-:Y:S01]  /*1e80*/  LOP3.LUT R8, R5, 0x1ffffffe, RZ, 0xc0, !PT ;  /* 0x1ffffffe05087812 */ /* 0x000fe200078ec0ff */
[----:B------:R-:W-:Y:S01]  /*1e90*/  SYNCS.ARRIVE.TRANS64.RED.A1T0 RZ, [UR4], RZ ;  /* 0x000000ffffff79a7 */ /* 0x000fe20008100404 */
[----:B------:R-:W-:Y:S01]  /*1ea0*/  IADD3 R9, R11, R0, -R9 ;  /* 0x000000000b097210 */ /* 0x000fe20007ffe809 */
[----:B------:R-:W-:Y:S01]  /*1eb0*/  ULDC UR4, c[0x0][0x288] ;  /* 0x0000a20000047ab9 */ /* 0x000fe20000000800 */
[----:B------:R-:W-:Y:S01]  /*1ec0*/  LOP3.LUT R4, R4, 0x7ffffffc, RZ, 0xc0, !PT ;  /* 0x7ffffffc04047812 */ /* 0x000fe200078ec0ff */
[----:B------:R-:W-:Y:S01]  /*1ed0*/  IMAD.IADD R8, R91, 0x1, -R8 ;  /* 0x000000015b087824 */ /* 0x000fe200078e0a08 */
[----:B------:R-:W-:Y:S01]  /*1ee0*/  LEA R14, R89, 0xffffff80, 0x7 ;  /* 0xffffff80590e7811 */ /* 0x000fe200078e38ff */
[----:B------:R-:W-:-:S02]  /*1ef0*/  IMAD R9, R10, 0x40, R9 ;  /* 0x000000400a097824 */ /* 0x000fc400078e0209 */
[----:B------:R-:W-:Y:S02]  /*1f00*/  IMAD.MOV.U32 R10, RZ, RZ, -0x80 ;  /* 0xffffff80ff0a7424 */ /* 0x000fe400078e00ff */
[----:B------:R-:W-:Y:S02]  /*1f10*/  IMAD R8, R8, 0x8, R9 ;  /* 0x0000000808087824 */ /* 0x000fe400078e0209 */
[----:B------:R-:W-:Y:S02]  /*1f20*/  IMAD R91, R89, R10, 0x80 ;  /* 0x00000080595b7424 */ /* 0x000fe400078e020a */
[----:B0-----:R-:W-:-:S04]  /*1f30*/  @P2 IMAD.HI.U32 R0, R8, R13, RZ ;  /* 0x0000000d08002227 */ /* 0x001fc800078e00ff */
[----:B------:R-:W-:Y:S01]  /*1f40*/  IMAD.MOV.U32 R9, RZ, RZ, R8 ;  /* 0x000000ffff097224 */ /* 0x000fe200078e0008 */
[----:B-1----:R-:W-:Y:S01]  /*1f50*/  @P2 SHF.R.U32.HI R9, RZ, R15, R0 ;  /* 0x0000000fff092219 */ /* 0x002fe20000011600 */
[----:B------:R-:W-:Y:S02]  /*1f60*/  IMAD.IADD R5, R3, 0x1, -R4 ;  /* 0x0000000103057824 */ /* 0x000fe400078e0a04 */
[----:B------:R-:W-:Y:S02]  /*1f70*/  VIADD R0, R91, 0x1 ;  /* 0x000000015b007836 */ /* 0x000fe40000000000 */
[----:B------:R-:W0:Y:S01]  /*1f80*/  SHFL.IDX PT, R11, R9, RZ, 0x1c1f ;  /* 0x001c1fff090b7589 */ /* 0x000e2200000e0000 */
[----:B------:R-:W-:Y:S01]  /*1f90*/  IMAD.U32 R10, RZ, RZ, UR4 ;  /* 0x00000004ff0a7e24 */ /* 0x000fe2000f8e00ff */
[----:B------:R-:W-:Y:S01]  /*1fa0*/  ULDC UR4, c[0x0][0x9e0] ;  /* 0x0002780000047ab9 */ /* 0x000fe20000000800 */
[----:B------:R-:W-:Y:S02]  /*1fb0*/  IMAD R3, R5, -0x2, R0 ;  /* 0xfffffffe05037824 */ /* 0x000fe400078e0200 */
[----:B------:R-:W-:-:S02]  /*1fc0*/  IMAD R0, R16, UR33, R91 ;  /* 0x0000002110007c24 */ /* 0x000fc4000f8e025b */
[----:B------:R-:W-:Y:S02]  /*1fd0*/  IMAD R3, R16, UR33, R3 ;  /* 0x0000002110037c24 */ /* 0x000fe4000f8e0203 */
[----:B------:R-:W-:Y:S02]  /*1fe0*/  IMAD R20, R5, -0x2, R0 ;  /* 0xfffffffe05147824 */ /* 0x000fe400078e0200 */
[----:B------:R-:W-:-:S04]  /*1ff0*/  IMAD.IADD R3, R3, 0x1, -R10 ;  /* 0x0000000103037824 */ /* 0x000fc800078e0a0a */
[C---:B------:R-:W-:Y:S02]  /*2000*/  VIADD R93, R3.reuse, UR4 ;  /* 0x00000004035d7c36 */ /* 0x040fe40008000000 */
[----:B------:R-:W-:-:S03]  /*2010*/  VIADD R90, R3, UR5 ;  /* 0x00000005035a7c36 */ /* 0x000fc60008000000 */
[----:B0-----:R-:W-:Y:S01]  /*2020*/  VIADDMNMX R0, R11, R93, R20, PT ;  /* 0x0000005d0b007246 */ /* 0x001fe20003800114 */
[----:B------:R-:W-:Y:S01]  /*2030*/  IMAD.IADD R4, R90, 0x1, R11 ;  /* 0x000000015a047824 */ /* 0x000fe200078e020b */
[----:B--2---:R-:W-:-:S13]  /*2040*/  LOP3.LUT P1, RZ, R108, 0x1, RZ, 0xc0, !PT ;  /* 0x000000016cff7812 */ /* 0x004fda000782c0ff */
[----:B------:R-:W-:Y:S05]  /*2050*/  @!P1 BRA `(.L_x_1064) ;  /* 0x0000000000649947 */ /* 0x000fea0003800000 */
[----:B------:R-:W-:Y:S01]  /*2060*/  IMAD R3, R16, UR33, R11 ;  /* 0x0000002110037c24 */ /* 0x000fe2000f8e020b */
[----:B------:R-:W-:Y:S03]  /*2070*/  BSSY B0, `(.L_x_1065) ;  /* 0x0000013000007945 */ /* 0x000fe60003800000 */
[----:B------:R-:W-:-:S05]  /*2080*/  IMAD.IADD R3, R3, 0x1, -R10 ;  /* 0x0000000103037824 */ /* 0x000fca00078e0a0a */
[----:B------:R-:W-:-:S13]  /*2090*/  ISETP.GT.AND P1, PT, R3, -0x1, PT ;  /* 0xffffffff0300780c */ /* 0x000fda0003f24270 */
[----:B------:R-:W-:Y:S05]  /*20a0*/  @P1 BRA `(.L_x_1066) ;  /* 0x0000000000241947 */ /* 0x000fea0003800000 */
[----:B------:R-:W-:Y:S01]  /*20b0*/  ULDC UR7, c[0x0][0x9e4] ;  /* 0x0002790000077ab9 */ /* 0x000fe20000000800 */
[----:B------:R-:W-:Y:S01]  /*20c0*/  LOP3.LUT R3, RZ, R3, RZ, 0x33, !PT ;  /* 0x00000003ff037212 */ /* 0x000fe200078e33ff */
[----:B------:R-:W-:-:S05]  /*20d0*/  IMAD.U32 R11, RZ, RZ, UR7 ;  /* 0x00000007ff0b7e24 */ /* 0x000fca000f8e00ff */
[----:B------:R-:W-:-:S13]  /*20e0*/  ISETP.NE.AND P1, PT, R11, 0x1, PT ;  /* 0x000000010b00780c */ /* 0x000fda0003f25270 */
[----:B------:R-:W0:Y:S02]  /*20f0*/  @P1 LDC.64 R12, c[0x0][0x9e8] ;  /* 0x00027a00ff0c1b82 */ /* 0x000e240000000a00 */
[----:B0-----:R-:W-:-:S05]  /*2100*/  @P1 IMAD.HI.U32 R12, R3, R12, RZ ;  /* 0x0000000c030c1227 */ /* 0x001fca00078e00ff */
[----:B------:R-:W-:-:S04]  /*2110*/  @P1 SHF.R.U32.HI R3, RZ, R13, R12 ;  /* 0x0000000dff031219 */ /* 0x000fc8000001160c */
[----:B------:R-:W-:Y:S01]  /*2120*/  LOP3.LUT R3, RZ, R3, RZ, 0x33, !PT ;  /* 0x00000003ff037212 */ /* 0x000fe200078e33ff */
[----:B------:R-:W-:Y:S06]  /*2130*/  BRA `(.L_x_1067) ;  /* 0x0000000000187947 */ /* 0x000fec0003800000 */
.L_x_1066:
[----:B------:R-:W-:Y:S02]  /*2140*/  ULDC UR7, c[0x0][0x9e4] ;  /* 0x0002790000077ab9 */ /* 0x000fe40000000800 */
[----:B------:R-:W-:-:S05]  /*2150*/  IMAD.U32 R11, RZ, RZ, UR7 ;  /* 0x00000007ff0b7e24 */ /* 0x000fca000f8e00ff */
[----:B------:R-:W-:-:S13]  /*2160*/  ISETP.NE.AND P1, PT, R11, 0x1, PT ;  /* 0x000000010b00780c */ /* 0x000fda0003f25270 */
[----:B------:R-:W0:Y:S02]  /*2170*/  @P1 LDC.64 R12, c[0x0][0x9e8] ;  /* 0x00027a00ff0c1b82 */ /* 0x000e240000000a00 */
[----:B0-----:R-:W-:-:S05]  /*2180*/  @P1 IMAD.HI.U32 R12, R3, R12, RZ ;  /* 0x0000000c030c1227 */ /* 0x001fca00078e00ff */
[----:B------:R-:W-:-:S07]  /*2190*/  @P1 SHF.R.U32.HI R3, RZ, R13, R12 ;  /* 0x0000000dff031219 */ /* 0x000fce000001160c */
.L_x_1067:
[----:B------:R-:W-:Y:S05]  /*21a0*/  BSYNC B0 ;  /* 0x0000000000007941 */ /* 0x000fea0003800000 */
.L_x_1065:
[----:B------:R-:W-:-:S04]  /*21b0*/  IMAD R12, R3, R11, -R14 ;  /* 0x0000000b030c7224 */ /* 0x000fc800078e0a0e */
[----:B------:R-:W-:-:S05]  /*21c0*/  IMAD R3, R5, -0x2, R12 ;  /* 0xfffffffe05037824 */ /* 0x000fca00078e020c */
[----:B------:R-:W-:Y:S02]  /*21d0*/  VIADDMNMX R0, R3, R11, R0, PT ;  /* 0x0000000b03007246 */ /* 0x000fe40003800100 */
[----:B------:R-:W-:-:S07]  /*21e0*/  VIMNMX R4, R4, R3, !PT ;  /* 0x0000000304047248 */ /* 0x000fce0007fe0100 */
.L_x_1064:
[C---:B------:R-:W-:Y:S01]  /*21f0*/  ISETP.GE.AND P6, PT, R91.reuse, 0x9, PT ;  /* 0x000000095b00780c */ /* 0x040fe20003fc6270 */
[----:B------:R-:W0:Y:S01]  /*2200*/  SHFL.IDX PT, R9, R9, 0x1, 0x1c1f ;  /* 0x003c1f0009097f89 */ /* 0x000e2200000e0000 */
[C---:B------:R-:W-:Y:S02]  /*2210*/  ISETP.GE.AND P1, PT, R91.reuse, 0x2, PT ;  /* 0x000000025b00780c */ /* 0x040fe40003f26270 */
[C---:B------:R-:W-:Y:S02]  /*2220*/  ISETP.GT.AND P2, PT, R4.reuse, 0x8, !P6 ;  /* 0x000000080400780c */ /* 0x040fe40007744270 */
[----:B------:R-:W-:Y:S02]  /*2230*/  ISETP.GT.AND P3, PT, R4, 0x1, !P1 ;  /* 0x000000010400780c */ /* 0x000fe40004f64270 */
[----:B------:R-:W-:Y:S02]  /*2240*/  ISETP.LT.OR P2, PT, R0, 0x9, P2 ;  /* 0x000000090000780c */ /* 0x000fe40001741670 */
[----:B------:R-:W-:-:S02]  /*2250*/  ISETP.GE.AND P4, PT, R91, 0xa, PT ;  /* 0x0000000a5b00780c */ /* 0x000fc40003f86270 */
[----:B------:R-:W-:Y:S02]  /*2260*/  FSEL R94, R28, -INF , !P2 ;  /* 0xff8000001c5e7808 */ /* 0x000fe40005000000 */
[----:B------:R-:W-:Y:S02]  /*2270*/  ISETP.LT.OR P3, PT, R0, 0x2, P3 ;  /* 0x000000020000780c */ /* 0x000fe40001f61670 */
[----:B------:R-:W-:Y:S02]  /*2280*/  ISETP.GT.AND P2, PT, R4, 0x9, !P4 ;  /* 0x000000090400780c */ /* 0x000fe40006744270 */
[----:B------:R-:W-:Y:S02]  /*2290*/  FSEL R92, R25, -INF , !P3 ;  /* 0xff800000195c7808 */ /* 0x000fe40005800000 */
[----:B------:R-:W-:Y:S02]  /*22a0*/  ISETP.LT.OR P2, PT, R0, 0xa, P2 ;  /* 0x0000000a0000780c */ /* 0x000fe40001741670 */
[----:B------:R-:W-:-:S02]  /*22b0*/  ISETP.GE.AND P3, PT, R91, 0x11, PT ;  /* 0x000000115b00780c */ /* 0x000fc40003f66270 */
[----:B------:R-:W-:Y:S02]  /*22c0*/  FSEL R96, R29, -INF , !P2 ;  /* 0xff8000001d607808 */ /* 0x000fe40005000000 */
[----:B------:R-:W-:Y:S02]  /*22d0*/  ISETP.GT.AND P2, PT, R4, 0x10, !P3 ;  /* 0x000000100400780c */ /* 0x000fe40005f44270 */
[----:B------:R-:W-:Y:S02]  /*22e0*/  P2R R95, PR, RZ, 0x8 ;  /* 0x00000008ff5f7803 */ /* 0x000fe40000000000 */
[----:B------:R-:W-:Y:S02]  /*22f0*/  ISETP.LT.OR P2, PT, R0, 0x11, P2 ;  /* 0x000000110000780c */ /* 0x000fe40001741670 */
[----:B------:R-:W-:Y:S02]  /*2300*/  ISETP.GE.AND P3, PT, R91, 0x12, PT ;  /* 0x000000125b00780c */ /* 0x000fe40003f66270 */
[----:B------:R-:W-:-:S02]  /*2310*/  FSEL R133, R32, -INF , !P2 ;  /* 0xff80000020857808 */ /* 0x000fc40005000000 */
[----:B------:R-:W-:Y:S02]  /*2320*/  ISETP.GT.AND P2, PT, R4, 0x11, !P3 ;  /* 0x000000110400780c */ /* 0x000fe40005f44270 */
[----:B------:R-:W-:Y:S02]  /*2330*/  P2R R97, PR, RZ, 0x8 ;  /* 0x00000008ff617803 */ /* 0x000fe40000000000 */
[----:B------:R-:W-:Y:S02]  /*2340*/  ISETP.LT.OR P2, PT, R0, 0x12, P2 ;  /* 0x000000120000780c */ /* 0x000fe40001741670 */
[----:B------:R-:W-:Y:S02]  /*2350*/  ISETP.GE.AND P3, PT, R91, 0x19, PT ;  /* 0x000000195b00780c */ /* 0x000fe40003f66270 */
[----:B------:R-:W-:Y:S02]  /*2360*/  FSEL R109, R33, -INF , !P2 ;  /* 0xff800000216d7808 */ /* 0x000fe40005000000 */
[----:B------:R-:W-:-:S02]  /*2370*/  ISETP.GT.AND P2, PT, R4, 0x18, !P3 ;  /* 0x000000180400780c */ /* 0x000fc40005f44270 */
[----:B------:R-:W-:Y:S02]  /*2380*/  P2R R98, PR, RZ, 0x8 ;  /* 0x00000008ff627803 */ /* 0x000fe40000000000 */
[----:B------:R-:W-:Y:S02]  /*2390*/  ISETP.LT.OR P2, PT, R0, 0x19, P2 ;  /* 0x000000190000780c */ /* 0x000fe40001741670 */
[----:B------:R-:W-:Y:S02]  /*23a0*/  ISETP.GE.AND P3, PT, R91, 0x1a, PT ;  /* 0x0000001a5b00780c */ /* 0x000fe40003f66270 */
[----:B------:R-:W-:Y:S02]  /*23b0*/  FSEL R131, R36, -INF , !P2 ;  /* 0xff80000024837808 */ /* 0x000fe40005000000 */
[----:B------:R-:W-:Y:S02]  /*23c0*/  ISETP.GT.AND P2, PT, R4, 0x19, !P3 ;  /* 0x000000190400780c */ /* 0x000fe40005f44270 */
[----:B------:R-:W-:-:S02]  /*23d0*/  P2R R36, PR, RZ, 0x8 ;  /* 0x00000008ff247803 */ /* 0x000fc40000000000 */
[----:B------:R-:W-:Y:S02]  /*23e0*/  ISETP.LT.OR P2, PT, R0, 0x1a, P2 ;  /* 0x0000001a0000780c */ /* 0x000fe40001741670 */
[----:B------:R-:W-:Y:S02]  /*23f0*/  ISETP.GE.AND P3, PT, R91, 0x21, PT ;  /* 0x000000215b00780c */ /* 0x000fe40003f66270 */
[----:B------:R-:W-:Y:S02]  /*2400*/  FSEL R129, R37, -INF , !P2 ;  /* 0xff80000025817808 */ /* 0x000fe40005000000 */
[----:B------:R-:W-:Y:S02]  /*2410*/  ISETP.GT.AND P2, PT, R4, 0x20, !P3 ;  /* 0x000000200400780c */ /* 0x000fe40005f44270 */
[----:B------:R-:W-:Y:S02]  /*2420*/  P2R R99, PR, RZ, 0x8 ;  /* 0x00000008ff637803 */ /* 0x000fe40000000000 */
[----:B------:R-:W-:-:S02]  /*2430*/  ISETP.LT.OR P2, PT, R0, 0x21, P2 ;  /* 0x000000210000780c */ /* 0x000fc40001741670 */
[C---:B------:R-:W-:Y:S02]  /*2440*/  ISETP.GE.AND P3, PT, R91.reuse, 0x22, PT ;  /* 0x000000225b00780c */ /* 0x040fe40003f66270 */
[----:B------:R-:W-:Y:S02]  /*2450*/  FSEL R127, R40, -INF , !P2 ;  /* 0xff800000287f7808 */ /* 0x000fe40005000000 */
[----:B------:R-:W-:Y:S02]  /*2460*/  ISETP.GT.AND P2, PT, R4, 0x21, !P3 ;  /* 0x000000210400780c */ /* 0x000fe40005f44270 */
[----:B------:R-:W-:Y:S02]  /*2470*/  P2R R40, PR, RZ, 0x8 ;  /* 0x00000008ff287803 */ /* 0x000fe40000000000 */
        /* <DEDUP_REMOVED lines=96> */
[----:B------:R-:W-:Y:S02]  /*2a80*/  P2R R12, PR, RZ, 0x10 ;  /* 0x00000010ff0c7803 */ /* 0x000fe40000000000 */
[----:B------:R-:W-:-:S02]  /*2a90*/  FSEL R15, R80, -INF , !P2 ;  /* 0xff800000500f7808 */ /* 0x000fc40005000000 */
[C---:B------:R-:W-:Y:S02]  /*2aa0*/  ISETP.GE.AND P2, PT, R91.reuse, 0x72, PT ;  /* 0x000000725b00780c */ /* 0x040fe40003f46270 */
[----:B------:R-:W-:Y:S02]  /*2ab0*/  ISETP.GE.AND P5, PT, R91, 0x1, PT ;  /* 0x000000015b00780c */ /* 0x000fe40003fa6270 */
[----:B------:R-:W-:Y:S02]  /*2ac0*/  ISETP.GT.AND P3, PT, R4, 0x71, !P2 ;  /* 0x000000710400780c */ /* 0x000fe40005764270 */
[----:B0-----:R-:W-:Y:S02]  /*2ad0*/  VIADDMNMX R20, R9, R93, R20, PT ;  /* 0x0000005d09147246 */ /* 0x001fe40003800114 */
[----:B------:R-:W-:-:S04]  /*2ae0*/  ISETP.LT.OR P3, PT, R0, 0x72, P3 ;  /* 0x000000720000780c */ /* 0x000fc80001f61670 */
[----:B------:R-:W-:Y:S02]  /*2af0*/  FSEL R81, R81, -INF , !P3 ;  /* 0xff80000051517808 */ /* 0x000fe40005800000 */
[----:B------:R-:W-:-:S04]  /*2b00*/  ISETP.GE.AND P3, PT, R91, 0x79, PT ;  /* 0x000000795b00780c */ /* 0x000fc80003f66270 */
[----:B------:R-:W-:-:S04]  /*2b10*/  ISETP.GT.AND P4, PT, R4, 0x78, !P3 ;  /* 0x000000780400780c */ /* 0x000fc80005f84270 */
[----:B------:R-:W-:-:S04]  /*2b20*/  ISETP.LT.OR P4, PT, R0, 0x79, P4 ;  /* 0x000000790000780c */ /* 0x000fc80002781670 */
[----:B------:R-:W-:Y:S02]  /*2b30*/  FSEL R13, R84, -INF , !P4 ;  /* 0xff800000540d7808 */ /* 0x000fe40006000000 */
[----:B------:R-:W-:-:S04]  /*2b40*/  ISETP.GT.AND P4, PT, R4, RZ, !P5 ;  /* 0x000000ff0400720c */ /* 0x000fc80006f84270 */
[----:B------:R-:W-:-:S04]  /*2b50*/  ISETP.LT.OR P4, PT, R0, 0x1, P4 ;  /* 0x000000010000780c */ /* 0x000fc80002781670 */
[----:B------:R-:W-:Y:S01]  /*2b60*/  FSEL R28, R24, -INF , !P4 ;  /* 0xff800000181c7808 */ /* 0x000fe20006000000 */
[----:B------:R-:W-:Y:S01]  /*2b70*/  IMAD.IADD R24, R90, 0x1, R9 ;  /* 0x000000015a187824 */ /* 0x000fe200078e0209 */
[----:B------:R-:W-:-:S04]  /*2b80*/  ISETP.GE.AND P4, PT, R91, 0x7a, PT ;  /* 0x0000007a5b00780c */ /* 0x000fc80003f86270 */
[----:B------:R-:W-:Y:S02]  /*2b90*/  P2R R80, PR, RZ, 0x10 ;  /* 0x00000010ff507803 */ /* 0x000fe40000000000 */
[----:B------:R-:W-:-:S04]  /*2ba0*/  ISETP.GT.AND P4, PT, R4, 0x79, !P4 ;  /* 0x000000790400780c */ /* 0x000fc80006784270 */
[----:B------:R-:W-:-:S04]  /*2bb0*/  ISETP.LT.OR P4, PT, R0, 0x7a, P4 ;  /* 0x0000007a0000780c */ /* 0x000fc80002781670 */
[----:B------:R-:W-:Y:S02]  /*2bc0*/  FSEL R85, R85, -INF , !P4 ;  /* 0xff80000055557808 */ /* 0x000fe40006000000 */
[----:B------:R-:W-:-:S13]  /*2bd0*/  LOP3.LUT P4, RZ, R108, 0x1, RZ, 0xc0, !PT ;  /* 0x000000016cff7812 */ /* 0x000fda000788c0ff */
        /* <DEDUP_REMOVED lines=15> */
.L_x_1070:
[----:B------:R-:W-:Y:S02]  /*2cd0*/  ULDC UR7, c[0x0][0x9e4] ;  /* 0x0002790000077ab9 */ /* 0x000fe40000000800 */
[----:B------:R-:W-:-:S05]  /*2ce0*/  IMAD.U32 R4, RZ, RZ, UR7 ;  /* 0x00000007ff047e24 */ /* 0x000fca000f8e00ff */
[----:B------:R-:W-:-:S13]  /*2cf0*/  ISETP.NE.AND P4, PT, R4, 0x1, PT ;  /* 0x000000010400780c */ /* 0x000fda0003f85270 */
[----:B------:R-:W0:Y:S02]  /*2d00*/  @P4 LDC.64 R32, c[0x0][0x9e8] ;  /* 0x00027a00ff204b82 */ /* 0x000e240000000a00 */
[----:B0-----:R-:W-:-:S05]  /*2d10*/  @P4 IMAD.HI.U32 R0, R9, R32, RZ ;  /* 0x0000002009004227 */ /* 0x001fca00078e00ff */
[----:B------:R-:W-:-:S07]  /*2d20*/  @P4 SHF.R.U32.HI R9, RZ, R33, R0 ;  /* 0x00000021ff094219 */ /* 0x000fce0000011600 */
.L_x_1071:
[----:B------:R-:W-:Y:S05]  /*2d30*/  BSYNC B0 ;  /* 0x0000000000007941 */ /* 0x000fea0003800000 */
.L_x_1069:
[----:B------:R-:W-:-:S04]  /*2d40*/  IMAD R0, R9, R4, -R14 ;  /* 0x0000000409007224 */ /* 0x000fc800078e0a0e */
[----:B------:R-:W-:-:S05]  /*2d50*/  IMAD R9, R5, -0x2, R0 ;  /* 0xfffffffe05097824 */ /* 0x000fca00078e0200 */
[----:B------:R-:W-:Y:S02]  /*2d60*/  VIADDMNMX R20, R9, R4, R20, PT ;  /* 0x0000000409147246 */ /* 0x000fe40003800114 */
[----:B------:R-:W-:-:S07]  /*2d70*/  VIMNMX R24, R24, R9, !PT ;  /* 0x0000000918187248 */ /* 0x000fce0007fe0100 */
.L_x_1068:
[C---:B------:R-:W-:Y:S02]  /*2d80*/  ISETP.GT.AND P1, PT, R24.reuse, 0x1, !P1 ;  /* 0x000000011800780c */ /* 0x040fe40004f24270 */
[----:B------:R-:W-:Y:S02]  /*2d90*/  ISETP.GT.AND P6, PT, R24, 0x8, !P6 ;  /* 0x000000081800780c */ /* 0x000fe400077c4270 */
[C---:B------:R-:W-:Y:S02]  /*2da0*/  ISETP.LT.OR P1, PT, R20.reuse, 0x2, P1 ;  /* 0x000000021400780c */ /* 0x040fe40000f21670 */
[----:B------:R-:W-:Y:S02]  /*2db0*/  ISETP.LT.OR P6, PT, R20, 0x9, P6 ;  /* 0x000000091400780c */ /* 0x000fe400037c1670 */
[----:B------:R-:W-:Y:S02]  /*2dc0*/  FSEL R27, R27, -INF , !P1 ;  /* 0xff8000001b1b7808 */ /* 0x000fe40004800000 */
[----:B------:R-:W-:-:S02]  /*2dd0*/  ISETP.NE.AND P1, PT, R12, RZ, PT ;  /* 0x000000ff0c00720c */ /* 0x000fc40003f25270 */
[----:B------:R-:W-:Y:S02]  /*2de0*/  FSEL R33, R30, -INF , !P6 ;  /* 0xff8000001e217808 */ /* 0x000fe40007000000 */
[----:B------:R-:W-:Y:S02]  /*2df0*/  ISETP.GT.AND P1, PT, R24, 0x9, !P1 ;  /* 0x000000091800780c */ /* 0x000fe40004f24270 */
[----:B------:R-:W-:Y:S02]  /*2e00*/  ISETP.NE.AND P6, PT, R95, RZ, PT ;  /* 0x000000ff5f00720c */ /* 0x000fe40003fc5270 */
[----:B------:R-:W-:Y:S02]  /*2e10*/  ISETP.LT.OR P1, PT, R20, 0xa, P1 ;  /* 0x0000000a1400780c */ /* 0x000fe40000f21670 */
[----:B------:R-:W-:Y:S02]  /*2e20*/  ISETP.NE.AND P4, PT, R97, RZ, PT ;  /* 0x000000ff6100720c */ /* 0x000fe40003f85270 */
[----:B------:R-:W-:-:S02]  /*2e30*/  FSEL R31, R31, -INF , !P1 ;  /* 0xff8000001f1f7808 */ /* 0x000fc40004800000 */
[----:B------:R-:W-:Y:S02]  /*2e40*/  ISETP.GT.AND P1, PT, R24, 0x10, !P6 ;  /* 0x000000101800780c */ /* 0x000fe40007724270 */
[----:B------:R-:W-:Y:S02]  /*2e50*/  ISETP.NE.AND P6, PT, R41, RZ, PT ;  /* 0x000000ff2900720c */ /* 0x000fe40003fc5270 */
[----:B------:R-:W-:Y:S02]  /*2e60*/  ISETP.LT.OR P1, PT, R20, 0x11, P1 ;  /* 0x000000111400780c */ /* 0x000fe40000f21670 */
[----:B------:R-:W-:Y:S02]  /*2e70*/  FMNMX.FTZ R0, R28, R92, !PT ;  /* 0x0000005c1c007209 */ /* 0x000fe40007810000 */
[----:B------:R-:W-:Y:S02]  /*2e80*/  FSEL R37, R34, -INF , !P1 ;  /* 0xff80000022257808 */ /* 0x000fe40004800000 */
[----:B------:R-:W-:-:S02]  /*2e90*/  ISETP.GT.AND P1, PT, R24, 0x11, !P4 ;  /* 0x000000111800780c */ /* 0x000fc40006724270 */
[----:B------:R-:W-:Y:S02]  /*2ea0*/  ISETP.NE.AND P4, PT, R45, RZ, PT ;  /* 0x000000ff2d00720c */ /* 0x000fe40003f85270 */
[----:B------:R-:W-:Y:S02]  /*2eb0*/  ISETP.LT.OR P1, PT, R20, 0x12, P1 ;  /* 0x000000121400780c */ /* 0x000fe40000f21670 */
[----:B------:R-:W-:Y:S02]  /*2ec0*/  FMNMX.FTZ R0, R94, R0, !PT ;  /* 0x000000005e007209 */ /* 0x000fe40007810000 */
[----:B------:R-:W-:Y:S02]  /*2ed0*/  FSEL R35, R35, -INF , !P1 ;  /* 0xff80000023237808 */ /* 0x000fe40004800000 */
[----:B------:R-:W-:Y:S02]  /*2ee0*/  ISETP.NE.AND P1, PT, R98, RZ, PT ;  /* 0x000000ff6200720c */ /* 0x000fe40003f25270 */
[----:B------:R-:W-:-:S02]  /*2ef0*/  FMNMX.FTZ R0, R96, R0, !PT ;  /* 0x0000000060007209 */ /* 0x000fc40007810000 */
[----:B------:R-:W-:Y:S02]  /*2f00*/  ISETP.GT.AND P1, PT, R24, 0x18, !P1 ;  /* 0x000000181800780c */ /* 0x000fe40004f24270 */
[----:B------:R-:W-:Y:S02]  /*2f10*/  FMNMX.FTZ R0, R133, R0, !PT ;  /* 0x0000000085007209 */ /* 0x000fe40007810000 */
[----:B------:R-:W-:Y:S02]  /*2f20*/  ISETP.LT.OR P1, PT, R20, 0x19, P1 ;  /* 0x000000191400780c */ /* 0x000fe40000f21670 */
[----:B------:R-:W-:Y:S02]  /*2f30*/  FMNMX.FTZ R0, R109, R0, !PT ;  /* 0x000000006d007209 */ /* 0x000fe40007810000 */
[----:B------:R-:W-:Y:S02]  /*2f40*/  FSEL R41, R38, -INF , !P1 ;  /* 0xff80000026297808 */ /* 0x000fe40004800000 */
[----:B------:R-:W-:-:S02]  /*2f50*/  ISETP.NE.AND P1, PT, R36, RZ, PT ;  /* 0x000000ff2400720c */ /* 0x000fc40003f25270 */
[----:B------:R-:W-:Y:S02]  /*2f60*/  FMNMX.FTZ R0, R131, R0, !PT ;  /* 0x0000000083007209 */ /* 0x000fe40007810000 */
[----:B------:R-:W-:Y:S02]  /*2f70*/  ISETP.GT.AND P1, PT, R24, 0x19, !P1 ;  /* 0x000000191800780c */ /* 0x000fe40004f24270 */
[----:B------:R-:W-:Y:S02]  /*2f80*/  FMNMX.FTZ R0, R129, R0, !PT ;  /* 0x0000000081007209 */ /* 0x000fe40007810000 */
[----:B------:R-:W-:Y:S02]  /*2f90*/  ISETP.LT.OR P1, PT, R20, 0x1a, P1 ;  /* 0x0000001a1400780c */ /* 0x000fe40000f21670 */
[----:B------:R-:W-:Y:S02]  /*2fa0*/  FMNMX.FTZ R0, R127, R0, !PT ;  /* 0x000000007f007209 */ /* 0x000fe40007810000 */
[----:B------:R-:W-:-:S02]  /*2fb0*/  FSEL R39, R39, -INF , !P1 ;  /* 0xff80000027277808 */ /* 0x000fc40004800000 */
[----:B------:R-:W-:Y:S02]  /*2fc0*/  ISETP.NE.AND P1, PT, R99, RZ, PT ;  /* 0x000000ff6300720c */ /* 0x000fe40003f25270 */
[----:B------:R-:W-:Y:S02]  /*2fd0*/  FMNMX.FTZ R0, R111, R0, !PT ;  /* 0x000000006f007209 */ /* 0x000fe40007810000 */
[----:B------:R-:W-:Y:S02]  /*2fe0*/  ISETP.GT.AND P1, PT, R24, 0x20, !P1 ;  /* 0x000000201800780c */ /* 0x000fe40004f24270 */
[----:B------:R-:W-:Y:S02]  /*2ff0*/  FMNMX.FTZ R0, R125, R0, !PT ;  /* 0x000000007d007209 */ /* 0x000fe40007810000 */
[----:B------:R-:W-:Y:S02]  /*3000*/  ISETP.LT.OR P1, PT, R20, 0x21, P1 ;  /* 0x000000211400780c */ /* 0x000fe40000f21670 */
[----:B------:R-:W-:-:S02]  /*3010*/  FMNMX.FTZ R0, R123, R0, !PT ;  /* 0x000000007b007209 */ /* 0x000fc40007810000 */
[----:B------:R-:W-:Y:S02]  /*3020*/  FSEL R45, R42, -INF , !P1 ;  /* 0xff8000002a2d7808 */ /* 0x000fe40004800000 */
[----:B------:R-:W-:Y:S02]  /*3030*/  ISETP.NE.AND P1, PT, R40, RZ, PT ;  /* 0x000000ff2800720c */ /* 0x000fe40003f25270 */
[----:B------:R-:W-:Y:S02]  /*3040*/  FMNMX.FTZ R0, R121, R0, !PT ;  /* 0x0000000079007209 */ /* 0x000fe40007810000 */
[----:B------:R-:W-:Y:S02]  /*3050*/  ISETP.GT.AND P1, PT, R24, 0x21, !P1 ;  /* 0x000000211800780c */ /* 0x000fe40004f24270 */
[----:B------:R-:W-:Y:S02]  /*3060*/  FMNMX.FTZ R0, R119, R0, !PT ;  /* 0x0000000077007209 */ /* 0x000fe40007810000 */
[----:B------:R-:W-:-:S02]  /*3070*/  ISETP.LT.OR P1, PT, R20, 0x22, P1 ;  /* 0x000000221400780c */ /* 0x000fc40000f21670 */
[----:B------:R-:W-:Y:S02]  /*3080*/  FMNMX.FTZ R0, R117, R0, !PT ;  /* 0x0000000075007209 */ /* 0x000fe40007810000 */
[----:B------:R-:W-:Y:S02]  /*3090*/  FSEL R43, R43, -INF , !P1 ;  /* 0xff8000002b2b7808 */ /* 0x000fe40004800000 */
[----:B------:R-:W-:Y:S02]  /*30a0*/  ISETP.NE.AND P1, PT, R100, RZ, PT ;  /* 0x000000ff6400720c */ /* 0x000fe40003f25270 */
[----:B------:R-:W-:Y:S02]  /*30b0*/  FMNMX.FTZ R0, R115, R0, !PT ;  /* 0x0000000073007209 */ /* 0x000fe40007810000 */
[----:B------:R-:W-:Y:S02]  /*30c0*/  ISETP.GT.AND P1, PT, R24, 0x28, !P1 ;  /* 0x000000281800780c */ /* 0x000fe40004f24270 */
[----:B------:R-:W-:-:S02]  /*30d0*/  FMNMX.FTZ R0, R113, R0, !PT ;  /* 0x0000000071007209 */ /* 0x000fc40007810000 */
[----:B------:R-:W-:Y:S02]  /*30e0*/  ISETP.LT.OR P1, PT, R20, 0x29, P1 ;  /* 0x000000291400780c */ /* 0x000fe40000f21670 */
[----:B------:R-:W-:Y:S02]  /*30f0*/  FMNMX.FTZ R0, R57, R0, !PT ;  /* 0x0000000039007209 */ /* 0x000fe40007810000 */
[----:B------:R-:W-:Y:S02]  /*3100*/  FSEL R49, R46, -INF , !P1 ;  /* 0xff8000002e317808 */ /* 0x000fe40004800000 */
[----:B------:R-:W-:Y:S02]  /*3110*/  ISETP.NE.AND P1, PT, R44, RZ, PT ;  /* 0x000000ff2c00720c */ /* 0x000fe40003f25270 */
[----:B------:R-:W-:Y:S02]  /*3120*/  FMNMX.FTZ R0, R11, R0, !PT ;  /* 0x000000000b007209 */ /* 0x000fe40007810000 */
[----:B------:R-:W-:-:S02]  /*3130*/  ISETP.GT.AND P1, PT, R24, 0x29, !P1 ;  /* 0x000000291800780c */ /* 0x000fc40004f24270 */
[----:B------:R-:W-:Y:S02]  /*3140*/  FMNMX.FTZ R0, R61, R0, !PT ;  /* 0x000000003d007209 */ /* 0x000fe40007810000 */
        /* <DEDUP_REMOVED lines=24> */
[----:B------:R-:W-:Y:S02]  /*32d0*/  ISETP.GT.AND P1, PT, R24, 0x39, !P6 ;  /* 0x000000391800780c */ /* 0x000fe40007724270 */
[----:B------:R-:W-:Y:S02]  /*32e0*/  FMNMX.FTZ R0, R13, R0, !PT ;  /* 0x000000000d007209 */ /* 0x000fe40007810000 */
[----:B------:R-:W-:Y:S02]  /*32f0*/  ISETP.LT.OR P1, PT, R20, 0x3a, P1 ;  /* 0x0000003a1400780c */ /* 0x000fe40000f21670 */
[----:B------:R-:W-:Y:S02]  /*3300*/  FMNMX.FTZ R0, R85, R0, !PT ;  /* 0x0000000055007209 */ /* 0x000fe40007810000 */
[----:B------:R-:W-:-:S02]  /*3310*/  FSEL R55, R55, -INF , !P1 ;  /* 0xff80000037377808 */ /* 0x000fc40004800000 */
[----:B------:R-:W-:Y:S01]  /*3320*/  ISETP.GT.AND P1, PT, R24, 0x40, !P4 ;  /* 0x000000401800780c */ /* 0x000fe20006724270 */
[----:B------:R-:W0:Y:S01]  /*3330*/  SHFL.BFLY PT, R9, R0, 0x2, 0x1f ;  /* 0x0c401f0000097f89 */ /* 0x000e2200000e0000 */
[----:B------:R-:W-:Y:S02]  /*3340*/  ISETP.NE.AND P6, PT, R106, RZ, PT ;  /* 0x000000ff6a00720c */ /* 0x000fe40003fc5270 */
[----:B------:R-:W-:Y:S02]  /*3350*/  ISETP.LT.OR P1, PT, R20, 0x41, P1 ;  /* 0x000000411400780c */ /* 0x000fe40000f21670 */
[----:B------:R-:W-:Y:S02]  /*3360*/  ISETP.NE.AND P4, PT, R76, RZ, PT ;  /* 0x000000ff4c00720c */ /* 0x000fe40003f85270 */
[----:B------:R-:W-:Y:S02]  /*3370*/  FSEL R93, R58, -INF , !P1 ;  /* 0xff8000003a5d7808 */ /* 0x000fe40004800000 */
[----:B------:R-:W-:-:S02]  /*3380*/  ISETP.NE.AND P1, PT, R52, RZ, PT ;  /* 0x000000ff3400720c */ /* 0x000fc40003f25270 */
[C---:B------:R-:W-:Y:S02]  /*3390*/  ISETP.GT.AND P5, PT, R24.reuse, RZ, !P5 ;  /* 0x000000ff1800720c */ /* 0x040fe40006fa4270 */
[----:B------:R-:W-:Y:S02]  /*33a0*/  ISETP.GT.AND P1, PT, R24, 0x41, !P1 ;  /* 0x000000411800780c */ /* 0x000fe40004f24270 */
[C---:B------:R-:W-:Y:S02]  /*33b0*/  ISETP.LT.OR P5, PT, R20.reuse, 0x1, P5 ;  /* 0x000000011400780c */ /* 0x040fe40002fa1670 */
[----:B------:R-:W-:Y:S02]  /*33c0*/  ISETP.LT.OR P1, PT, R20, 0x42, P1 ;  /* 0x000000421400780c */ /* 0x000fe40000f21670 */
[----:B------:R-:W-:Y:S02]  /*33d0*/  FSEL R30, R26, -INF , !P5 ;  /* 0xff8000001a1e7808 */ /* 0x000fe40006800000 */
[----:B------:R-:W-:-:S02]  /*33e0*/  FSEL R59, R59, -INF , !P1 ;  /* 0xff8000003b3b7808 */ /* 0x000fc40004800000 */
[----:B------:R-:W-:Y:S02]  /*33f0*/  ISETP.NE.AND P1, PT, R56, RZ, PT ;  /* 0x000000ff3800720c */ /* 0x000fe40003f25270 */
[----:B0-----:R-:W-:Y:S02]  /*3400*/  FMNMX.FTZ R4, R0, R9, !PT ;  /* 0x0000000900047209 */ /* 0x001fe40007810000 */
[C---:B------:R-:W-:Y:S02]  /*3410*/  ISETP.GT.AND P1, PT, R24.reuse, 0x48, !P1 ;  /* 0x000000481800780c */ /* 0x040fe40004f24270 */
[----:B------:R-:W-:Y:S01]  /*3420*/  ISETP.GT.AND P2, PT, R24, 0x71, !P2 ;  /* 0x000000711800780c */ /* 0x000fe20005744270 */
[----:B------:R-:W0:Y:S01]  /*3430*/  SHFL.BFLY PT, R9, R4, 0x1, 0x1f ;  /* 0x0c201f0004097f89 */ /* 0x000e2200000e0000 */
[----:B------:R-:W-:Y:S02]  /*3440*/  ISETP.LT.OR P1, PT, R20, 0x49, P1 ;  /* 0x000000491400780c */ /* 0x000fe40000f21670 */
[----:B------:R-:W-:-:S02]  /*3450*/  ISETP.GT.AND P3, PT, R24, 0x78, !P3 ;  /* 0x000000781800780c */ /* 0x000fc40005f64270 */
[----:B------:R-:W-:Y:S02]  /*3460*/  FSEL R95, R62, -INF , !P1 ;  /* 0xff8000003e5f7808 */ /* 0x000fe40004800000 */
[----:B------:R-:W-:Y:S02]  /*3470*/  ISETP.NE.AND P1, PT, R60, RZ, PT ;  /* 0x000000ff3c00720c */ /* 0x000fe40003f25270 */
[----:B------:R-:W-:Y:S02]  /*3480*/  ISETP.LT.OR P2, PT, R20, 0x72, P2 ;  /* 0x000000721400780c */ /* 0x000fe40001741670 */
[----:B------:R-:W-:Y:S02]  /*3490*/  ISETP.GT.AND P1, PT, R24, 0x49, !P1 ;  /* 0x000000491800780c */ /* 0x000fe40004f24270 */
[C---:B------:R-:W-:Y:S02]  /*34a0*/  ISETP.LT.OR P3, PT, R20.reuse, 0x79, P3 ;  /* 0x000000791400780c */ /* 0x040fe40001f61670 */
[----:B------:R-:W-:-:S02]  /*34b0*/  ISETP.LT.OR P1, PT, R20, 0x4a, P1 ;  /* 0x0000004a1400780c */ /* 0x000fc40000f21670 */
[----:B------:R-:W-:Y:S02]  /*34c0*/  FSEL R83, R83, -INF , !P2 ;  /* 0xff80000053537808 */ /* 0x000fe40005000000 */
[----:B------:R-:W-:Y:S02]  /*34d0*/  FSEL R63, R63, -INF , !P1 ;  /* 0xff8000003f3f7808 */ /* 0x000fe40004800000 */
[----:B------:R-:W-:Y:S02]  /*34e0*/  ISETP.NE.AND P1, PT, R103, RZ, PT ;  /* 0x000000ff6700720c */ /* 0x000fe40003f25270 */
[----:B------:R-:W-:Y:S02]  /*34f0*/  ISETP.NE.AND P5, PT, R22, 0x1, PT ;  /* 0x000000011600780c */ /* 0x000fe40003fa5270 */
[----:B------:R-:W-:Y:S02]  /*3500*/  ISETP.GT.AND P1, PT, R24, 0x50, !P1 ;  /* 0x000000501800780c */ /* 0x000fe40004f24270 */
[----:B0-----:R-:W-:-:S02]  /*3510*/  FMNMX.FTZ R9, R4, R9, !PT ;  /* 0x0000000904097209 */ /* 0x001fc40007810000 */
[----:B------:R-:W-:-:S03]  /*3520*/  ISETP.LT.OR P1, PT, R20, 0x51, P1 ;  /* 0x000000511400780c */ /* 0x000fc60000f21670 */
[----:B------:R-:W-:Y:S01]  /*3530*/  FFMA.FTZ R12, R2, R9, -8 ;  /* 0xc1000000020c7423 */ /* 0x000fe20000010009 */
[----:B------:R-:W-:Y:S02]  /*3540*/  FSEL R97, R66, -INF , !P1 ;  /* 0xff80000042617808 */ /* 0x000fe40004800000 */
[----:B------:R-:W-:-:S04]  /*3550*/  ISETP.NE.AND P1, PT, R64, RZ, PT ;  /* 0x000000ff4000720c */ /* 0x000fc80003f25270 */
[----:B------:R-:W-:-:S04]  /*3560*/  ISETP.GT.AND P1, PT, R24, 0x51, !P1 ;  /* 0x000000511800780c */ /* 0x000fc80004f24270 */
[----:B------:R-:W-:-:S04]  /*3570*/  ISETP.LT.OR P1, PT, R20, 0x52, P1 ;  /* 0x000000521400780c */ /* 0x000fc80000f21670 */
        /* <DEDUP_REMOVED lines=17> */
[----:B------:R-:W-:Y:S02]  /*3690*/  ISETP.GT.AND P1, PT, R24, 0x68, !P6 ;  /* 0x000000681800780c */ /* 0x000fe40007724270 */
[----:B------:R-:W-:Y:S02]  /*36a0*/  ISETP.NE.AND P6, PT, R107, RZ, PT ;  /* 0x000000ff6b00720c */ /* 0x000fe40003fc5270 */
[----:B------:R-:W-:-:S04]  /*36b0*/  ISETP.LT.OR P1, PT, R20, 0x69, P1 ;  /* 0x000000691400780c */ /* 0x000fc80000f21670 */
[----:B------:R-:W-:Y:S02]  /*36c0*/  FSEL R103, R78, -INF , !P1 ;  /* 0xff8000004e677808 */ /* 0x000fe40004800000 */
[----:B------:R-:W-:Y:S02]  /*36d0*/  ISETP.GT.AND P1, PT, R24, 0x69, !P4 ;  /* 0x000000691800780c */ /* 0x000fe40006724270 */
[----:B------:R-:W-:Y:S02]  /*36e0*/  ISETP.NE.AND P4, PT, R80, RZ, PT ;  /* 0x000000ff5000720c */ /* 0x000fe40003f85270 */
[----:B------:R-:W-:Y:S02]  /*36f0*/  ISETP.LT.OR P1, PT, R20, 0x6a, P1 ;  /* 0x0000006a1400780c */ /* 0x000fe40000f21670 */
[----:B------:R-:W-:Y:S02]  /*3700*/  ISETP.GT.AND P4, PT, R24, 0x79, !P4 ;  /* 0x000000791800780c */ /* 0x000fe40006784270 */
[----:B------:R-:W-:-:S02]  /*3710*/  FSEL R79, R79, -INF , !P1 ;  /* 0xff8000004f4f7808 */ /* 0x000fc40004800000 */
[----:B------:R-:W-:Y:S02]  /*3720*/  FSETP.NEU.FTZ.AND P1, PT, R9, -INF , PT ;  /* 0xff8000000900780b */ /* 0x000fe40003f3d000 */
[----:B------:R-:W-:Y:S02]  /*3730*/  ISETP.LT.OR P4, PT, R20, 0x7a, P4 ;  /* 0x0000007a1400780c */ /* 0x000fe40002781670 */
[----:B------:R-:W-:Y:S02]  /*3740*/  FSEL R135, R12, RZ, P1 ;  /* 0x000000ff0c877208 */ /* 0x000fe40000800000 */
[----:B------:R-:W-:Y:S02]  /*3750*/  FMNMX.FTZ R12, R30, R27, !PT ;  /* 0x0000001b1e0c7209 */ /* 0x000fe40007810000 */
[----:B------:R-:W-:Y:S01]  /*3760*/  ISETP.GT.AND P1, PT, R24, 0x70, !P6 ;  /* 0x000000701800780c */ /* 0x000fe20007724270 */
[C-C-:B------:R-:W-:Y:S01]  /*3770*/  FFMA.FTZ R26, R2.reuse, R28, -R135.reuse ;  /* 0x0000001c021a7223 */ /* 0x140fe20000010887 */
[----:B------:R-:W-:Y:S01]  /*3780*/  FMNMX.FTZ R14, R33, R12, !PT ;  /* 0x0000000c210e7209 */ /* 0x000fe20007810000 */
[--C-:B------:R-:W-:Y:S01]  /*3790*/  FFMA.FTZ R24, R2, R113, -R135.reuse ;  /* 0x0000007102187223 */ /* 0x100fe20000010887 */
[----:B------:R-:W-:Y:S01]  /*37a0*/  ISETP.LT.OR P1, PT, R20, 0x71, P1 ;  /* 0x000000711400780c */ /* 0x000fe20000f21670 */
[----:B------:R-:W-:Y:S01]  /*37b0*/  MUFU.EX2 R0, R26 ;  /* 0x0000001a00007308 */ /* 0x000fe20000000800 */
[----:B------:R-:W-:Y:S01]  /*37c0*/  FMNMX.FTZ R14, R31, R14, !PT ;  /* 0x0000000e1f0e7209 */ /* 0x000fe20007810000 */
[--C-:B------:R-:W-:Y:S01]  /*37d0*/  FFMA.FTZ R28, R2, R57, -R135.reuse ;  /* 0x00000039021c7223 */ /* 0x100fe20000010887 */
[----:B------:R-:W-:Y:S01]  /*37e0*/  FSEL R113, R82, -INF , !P1 ;  /* 0xff80000052717808 */ /* 0x000fe20004800000 */
[C-C-:B------:R-:W-:Y:S01]  /*37f0*/  FFMA.FTZ R20, R2.reuse, R11, -R135.reuse ;  /* 0x0000000b02147223 */ /* 0x140fe20000010887 */
[----:B------:R-:W-:Y:S01]  /*3800*/  FMNMX.FTZ R14, R37, R14, !PT ;  /* 0x0000000e250e7209 */ /* 0x000fe20007810000 */
[--C-:B------:R-:W-:Y:S01]  /*3810*/  FFMA.FTZ R115, R2, R115, -R135.reuse ;  /* 0x0000007302737223 */ /* 0x100fe20000010887 */
[----:B------:R-:W-:Y:S01]  /*3820*/  FSEL R57, R86, -INF , !P3 ;  /* 0xff80000056397808 */ /* 0x000fe20005800000 */
[----:B------:R0:W-:Y:S01]  /*3830*/  MUFU.EX2 R42, R20 ;  /* 0x00000014002a7308 */ /* 0x0001e20000000800 */
[----:B------:R-:W-:Y:S01]  /*3840*/  FMNMX.FTZ R14, R35, R14, !PT ;  /* 0x0000000e230e7209 */ /* 0x000fe20007810000 */
[C-C-:B------:R-:W-:Y:S01]  /*3850*/  FFMA.FTZ R105, R2.reuse, R92, -R135.reuse ;  /* 0x0000005c02697223 */ /* 0x140fe20000010887 */
[----:B------:R-:W-:Y:S01]  /*3860*/  FSEL R87, R87, -INF , !P4 ;  /* 0xff80000057577808 */ /* 0x000fe20006000000 */
[C-C-:B------:R-:W-:Y:S01]  /*3870*/  FFMA.FTZ R4, R2.reuse, R94, -R135.reuse ;  /* 0x0000005e02047223 */ /* 0x140fe20000010887 */
[----:B------:R-:W-:Y:S01]  /*3880*/  FMNMX.FTZ R14, R41, R14, !PT ;  /* 0x0000000e290e7209 */ /* 0x000fe20007810000 */
[C-C-:B------:R-:W-:Y:S01]  /*3890*/  FFMA.FTZ R107, R2.reuse, R96, -R135.reuse ;  /* 0x00000060026b7223 */ /* 0x140fe20000010887 */
[C-C-:B------:R-:W-:Y:S01]  /*38a0*/  FFMA.FTZ R133, R2.reuse, R133, -R135.reuse ;  /* 0x0000008502857223 */ /* 0x140fe20000010887 */
[----:B------:R-:W-:Y:S01]  /*38b0*/  MUFU.EX2 R38, R115 ;  /* 0x0000007300267308 */ /* 0x000fe20000000800 */
[----:B------:R-:W-:Y:S01]  /*38c0*/  FMNMX.FTZ R14, R39, R14, !PT ;  /* 0x0000000e270e7209 */ /* 0x000fe20007810000 */
[C-C-:B0-----:R-:W-:Y:S01]  /*38d0*/  FFMA.FTZ R20, R2.reuse, R15, -R135.reuse ;  /* 0x0000000f02147223 */ /* 0x141fe20000010887 */
[C-C-:B------:R-:W-:Y:S01]  /*38e0*/  FFMA.FTZ R109, R2.reuse, R109, -R135.reuse ;  /* 0x0000006d026d7223 */ /* 0x140fe20000010887 */
[C-C-:B------:R-:W-:Y:S01]  /*38f0*/  FFMA.FTZ R131, R2.reuse, R131, -R135.reuse ;  /* 0x0000008302837223 */ /* 0x140fe20000010887 */
[----:B------:R-:W-:Y:S01]  /*3900*/  FMNMX.FTZ R14, R45, R14, !PT ;  /* 0x0000000e2d0e7209 */ /* 0x000fe20007810000 */
[C-C-:B------:R-:W-:Y:S01]  /*3910*/  FFMA.FTZ R129, R2.reuse, R129, -R135.reuse ;  /* 0x0000008102817223 */ /* 0x140fe20000010887 */
[C-C-:B------:R-:W-:Y:S01]  /*3920*/  FFMA.FTZ R127, R2.reuse, R127, -R135.reuse ;  /* 0x0000007f027f7223 */ /* 0x140fe20000010887 */
[----:B------:R0:W-:Y:S01]  /*3930*/  MUFU.EX2 R115, R28 ;  /* 0x0000001c00737308 */ /* 0x0001e20000000800 */
[----:B------:R-:W-:Y:S01]  /*3940*/  FMNMX.FTZ R14, R43, R14, !PT ;  /* 0x0000000e2b0e7209 */ /* 0x000fe20007810000 */
[C-C-:B------:R-:W-:Y:S01]  /*3950*/  FFMA.FTZ R111, R2.reuse, R111, -R135.reuse ;  /* 0x0000006f026f7223 */ /* 0x140fe20000010887 */
[C-C-:B------:R-:W-:Y:S01]  /*3960*/  FFMA.FTZ R125, R2.reuse, R125, -R135.reuse ;  /* 0x0000007d027d7223 */ /* 0x140fe20000010887 */
[C-C-:B------:R-:W-:Y:S01]  /*3970*/  FFMA.FTZ R123, R2.reuse, R123, -R135.reuse ;  /* 0x0000007b027b7223 */ /* 0x140fe20000010887 */
[----:B------:R-:W-:Y:S01]  /*3980*/  FMNMX.FTZ R26, R49, R14, !PT ;  /* 0x0000000e311a7209 */ /* 0x000fe20007810000 */
[C-C-:B------:R-:W-:Y:S01]  /*3990*/  FFMA.FTZ R121, R2.reuse, R121, -R135.reuse ;  /* 0x0000007902797223 */ /* 0x140fe20000010887 */
[C-C-:B------:R-:W-:Y:S01]  /*39a0*/  FFMA.FTZ R119, R2.reuse, R119, -R135.reuse ;  /* 0x0000007702777223 */ /* 0x140fe20000010887 */
[----:B------:R-:W1:Y:S01]  /*39b0*/  MUFU.EX2 R105, R105 ;  /* 0x0000006900697308 */ /* 0x000e620000000800 */
[----:B------:R-:W-:Y:S01]  /*39c0*/  FMNMX.FTZ R26, R47, R26, !PT ;  /* 0x0000001a2f1a7209 */ /* 0x000fe20007810000 */
[C-C-:B0-----:R-:W-:Y:S01]  /*39d0*/  FFMA.FTZ R28, R2.reuse, R29, -R135.reuse ;  /* 0x0000001d021c7223 */ /* 0x141fe20000010887 */
[C-C-:B------:R-:W-:Y:S01]  /*39e0*/  FFMA.FTZ R117, R2.reuse, R117, -R135.reuse ;  /* 0x0000007502757223 */ /* 0x140fe20000010887 */
[C-C-:B------:R-:W-:Y:S01]  /*39f0*/  FFMA.FTZ R61, R2.reuse, R61, -R135.reuse ;  /* 0x0000003d023d7223 */ /* 0x140fe20000010887 */
[----:B------:R-:W-:Y:S01]  /*3a00*/  FMNMX.FTZ R26, R53, R26, !PT ;  /* 0x0000001a351a7209 */ /* 0x000fe20007810000 */
[C-C-:B------:R-:W-:Y:S01]  /*3a10*/  FFMA.FTZ R46, R2.reuse, R25, -R135.reuse ;  /* 0x00000019022e7223 */ /* 0x140fe20000010887 */
[C-C-:B------:R-:W-:Y:S01]  /*3a20*/  FFMA.FTZ R69, R2.reuse, R69, -R135.reuse ;  /* 0x0000004502457223 */ /* 0x140fe20000010887 */
[----:B------:R-:W0:Y:S01]  /*3a30*/  MUFU.EX2 R4, R4 ;  /* 0x0000000400047308 */ /* 0x000e220000000800 */
[----:B------:R-:W-:Y:S01]  /*3a40*/  FMNMX.FTZ R26, R51, R26, !PT ;  /* 0x0000001a331a7209 */ /* 0x000fe20007810000 */
[C-C-:B------:R-:W-:Y:S01]  /*3a50*/  FFMA.FTZ R65, R2.reuse, R65, -R135.reuse ;  /* 0x0000004102417223 */ /* 0x140fe20000010887 */
[C-C-:B------:R-:W-:Y:S01]  /*3a60*/  FFMA.FTZ R3, R2.reuse, R3, -R135.reuse ;  /* 0x0000000302037223 */ /* 0x140fe20000010887 */
[C-C-:B------:R-:W-:Y:S01]  /*3a70*/  FFMA.FTZ R25, R2.reuse, R73, -R135.reuse ;  /* 0x0000004902197223 */ /* 0x140fe20000010887 */
[----:B------:R-:W-:Y:S01]  /*3a80*/  FMNMX.FTZ R26, R91, R26, !PT ;  /* 0x0000001a5b1a7209 */ /* 0x000fe20007810000 */
[----:B------:R-:W-:Y:S01]  /*3a90*/  FFMA.FTZ R13, R2, R13, -R135 ;  /* 0x0000000d020d7223 */ /* 0x000fe20000010887 */
[----:B------:R-:W-:Y:S01]  /*3aa0*/  LOP3.LUT P6, RZ, R108, 0x1, RZ, 0xc0, !PT ;  /* 0x000000016cff7812 */ /* 0x000fe200078cc0ff */
[----:B------:R-:W2:Y:S01]  /*3ab0*/  MUFU.EX2 R107, R107 ;  /* 0x0000006b006b7308 */ /* 0x000ea20000000800 */
[----:B------:R-:W-:-:S04]  /*3ac0*/  FMNMX.FTZ R26, R55, R26, !PT ;  /* 0x0000001a371a7209 */ /* 0x000fc80007810000 */
[----:B------:R-:W-:-:S03]  /*3ad0*/  FMNMX.FTZ R26, R93, R26, !PT ;  /* 0x0000001a5d1a7209 */ /* 0x000fc60007810000 */
[----:B------:R-:W3:Y:S01]  /*3ae0*/  MUFU.EX2 R12, R133 ;  /* 0x00000085000c7308 */ /* 0x000ee20000000800 */
[----:B------:R-:W-:-:S04]  /*3af0*/  FMNMX.FTZ R26, R59, R26, !PT ;  /* 0x0000001a3b1a7209 */ /* 0x000fc80007810000 */
[----:B------:R-:W-:-:S03]  /*3b00*/  FMNMX.FTZ R26, R95, R26, !PT ;  /* 0x0000001a5f1a7209 */ /* 0x000fc60007810000 */
[----:B------:R-:W4:Y:S01]  /*3b10*/  MUFU.EX2 R109, R109 ;  /* 0x0000006d006d7308 */ /* 0x000f220000000800 */
[----:B------:R-:W-:-:S04]  /*3b20*/  FMNMX.FTZ R26, R63, R26, !PT ;  /* 0x0000001a3f1a7209 */ /* 0x000fc80007810000 */
[----:B------:R-:W-:-:S03]  /*3b30*/  FMNMX.FTZ R26, R97, R26, !PT ;  /* 0x0000001a611a7209 */ /* 0x000fc60007810000 */
[----:B------:R-:W5:Y:S01]  /*3b40*/  MUFU.EX2 R131, R131 ;  /* 0x0000008300837308 */ /* 0x000f620000000800 */
        /* <DEDUP_REMOVED lines=8> */
[----:B------:R-:W-:Y:S01]  /*3bd0*/  MUFU.EX2 R111, R111 ;  /* 0x0000006f006f7308 */ /* 0x000fe20000000800 */
[----:B------:R-:W-:-:S04]  /*3be0*/  FMNMX.FTZ R26, R79, R26, !PT ;  /* 0x0000001a4f1a7209 */ /* 0x000fc80007810000 */
[----:B------:R-:W-:-:S03]  /*3bf0*/  FMNMX.FTZ R26, R113, R26, !PT ;  /* 0x0000001a711a7209 */ /* 0x000fc60007810000 */
[----:B------:R-:W-:Y:S01]  /*3c00*/  MUFU.EX2 R125, R125 ;  /* 0x0000007d007d7308 */ /* 0x000fe20000000800 */
[----:B------:R-:W-:-:S04]  /*3c10*/  FMNMX.FTZ R26, R83, R26, !PT ;  /* 0x0000001a531a7209 */ /* 0x000fc80007810000 */
[----:B------:R-:W-:-:S03]  /*3c20*/  FMNMX.FTZ R26, R57, R26, !PT ;  /* 0x0000001a391a7209 */ /* 0x000fc60007810000 */
[----:B------:R-:W-:Y:S01]  /*3c30*/  MUFU.EX2 R34, R123 ;  /* 0x0000007b00227308 */ /* 0x000fe20000000800 */
[----:B------:R-:W-:-:S05]  /*3c40*/  FMNMX.FTZ R26, R87, R26, !PT ;  /* 0x0000001a571a7209 */ /* 0x000fca0007810000 */
[----:B------:R-:W1:Y:S02]  /*3c50*/  SHFL.BFLY PT, R11, R26, 0x2, 0x1f ;  /* 0x0c401f001a0b7f89 */ /* 0x000e6400000e0000 */
[----:B------:R-:W-:Y:S08]  /*3c60*/  MUFU.EX2 R121, R121 ;  /* 0x0000007900797308 */ /* 0x000ff00000000800 */
[----:B------:R-:W-:Y:S08]  /*3c70*/  MUFU.EX2 R36, R119 ;  /* 0x0000007700247308 */ /* 0x000ff00000000800 */
[----:B------:R-:W-:Y:S01]  /*3c80*/  MUFU.EX2 R117, R117 ;  /* 0x0000007500757308 */ /* 0x000fe20000000800 */
[----:B-1----:R-:W-:-:S07]  /*3c90*/  FMNMX.FTZ R29, R26, R11, !PT ;  /* 0x0000000b1a1d7209 */ /* 0x002fce0007810000 */
[----:B------:R-:W-:Y:S01]  /*3ca0*/  MUFU.EX2 R61, R61 ;  /* 0x0000003d003d7308 */ /* 0x000fe20000000800 */
[----:B------:R-:W1:Y:S07]  /*3cb0*/  SHFL.BFLY PT, R26, R29, 0x1, 0x1f ;  /* 0x0c201f001d1a7f89 */ /* 0x000e6e00000e0000 */
[----:B------:R0:W-:Y:S08]  /*3cc0*/  MUFU.EX2 R40, R24 ;  /* 0x0000001800287308 */ /* 0x0001f00000000800 */
[----:B------:R-:W-:Y:S01]  /*3cd0*/  MUFU.EX2 R46, R46 ;  /* 0x0000002e002e7308 */ /* 0x000fe20000000800 */
[C-C-:B0-----:R-:W-:Y:S01]  /*3ce0*/  FFMA.FTZ R24, R2.reuse, R21, -R135.reuse ;  /* 0x0000001502187223 */ /* 0x141fe20000010887 */
[----:B------:R-:W-:-:S06]  /*3cf0*/  FFMA.FTZ R21, R2, R77, -R135 ;  /* 0x0000004d02157223 */ /* 0x000fcc0000010887 */
[----:B------:R-:W-:Y:S01]  /*3d00*/  MUFU.EX2 R69, R69 ;  /* 0x0000004500457308 */ /* 0x000fe20000000800 */
[----:B-1----:R-:W-:Y:S01]  /*3d10*/  FMNMX.FTZ R11, R29, R26, !PT ;  /* 0x0000001a1d0b7209 */ /* 0x002fe20007810000 */
[----:B------:R-:W-:-:S03]  /*3d20*/  FFMA.FTZ R26, R2, R85, -R135 ;  /* 0x00000055021a7223 */ /* 0x000fc60000010887 */
[----:B------:R-:W-:Y:S01]  /*3d30*/  FSETP.NEU.FTZ.AND P1, PT, R11, -INF , PT ;  /* 0xff8000000b00780b */ /* 0x000fe20003f3d000 */
[----:B------:R-:W-:Y:S02]  /*3d40*/  FFMA.FTZ R15, R2, R11, -8 ;  /* 0xc1000000020f7423 */ /* 0x000fe4000001000b */
[----:B------:R-:W-:Y:S03]  /*3d50*/  MUFU.EX2 R44, R3 ;  /* 0x00000003002c7308 */ /* 0x000fe60000000800 */
[----:B------:R-:W-:Y:S01]  /*3d60*/  FSEL R48, R15, RZ, P1 ;  /* 0x000000ff0f307208 */ /* 0x000fe20000800000 */
[----:B------:R-:W-:-:S04]  /*3d70*/  FADD.FTZ R15, R0, R105 ;  /* 0x00000069000f7221 */ /* 0x000fc80000010000 */
[----:B------:R-:W-:Y:S01]  /*3d80*/  MUFU.EX2 R65, R65 ;  /* 0x0000004100417308 */ /* 0x000fe20000000800 */
[C-C-:B------:R-:W-:Y:S01]  /*3d90*/  FFMA.FTZ R30, R2.reuse, R30, -R48.reuse ;  /* 0x0000001e021e7223 */ /* 0x140fe20000010830 */
[C-C-:B------:R-:W-:Y:S01]  /*3da0*/  FFMA.FTZ R27, R2.reuse, R27, -R48.reuse ;  /* 0x0000001b021b7223 */ /* 0x140fe20000010830 */
[C-C-:B------:R-:W-:Y:S01]  /*3db0*/  FFMA.FTZ R33, R2.reuse, R33, -R48.reuse ;  /* 0x0000002102217223 */ /* 0x140fe20000010830 */
[C-C-:B------:R-:W-:Y:S01]  /*3dc0*/  FFMA.FTZ R31, R2.reuse, R31, -R48.reuse ;  /* 0x0000001f021f7223 */ /* 0x140fe20000010830 */
[C-C-:B------:R-:W-:Y:S01]  /*3dd0*/  FFMA.FTZ R37, R2.reuse, R37, -R48.reuse ;  /* 0x0000002502257223 */ /* 0x140fe20000010830 */
[--C-:B------:R-:W-:Y:S01]  /*3de0*/  FFMA.FTZ R35, R2, R35, -R48.reuse ;  /* 0x0000002302237223 */ /* 0x100fe20000010830 */
[----:B------:R-:W-:Y:S01]  /*3df0*/  FADD.FTZ R66, R4, R15 ;  /* 0x0000000f04427221 */ /* 0x000fe20000010000 */
[----:B------:R-:W-:Y:S01]  /*3e00*/  MUFU.EX2 R30, R30 ;  /* 0x0000001e001e7308 */ /* 0x000fe20000000800 */
[C-C-:B------:R-:W-:Y:S01]  /*3e10*/  FFMA.FTZ R41, R2.reuse, R41, -R48.reuse ;  /* 0x0000002902297223 */ /* 0x140fe20000010830 */
[C---:B------:R-:W-:Y:S01]  /*3e20*/  FFMA.FTZ R39, R2.reuse, R39, -R48 ;  /* 0x0000002702277223 */ /* 0x040fe20000010830 */
[C---:B--2---:R-:W-:Y:S01]  /*3e30*/  FADD.FTZ R15, R107.reuse, R66 ;  /* 0x000000426b0f7221 */ /* 0x044fe20000010000 */
[C-C-:B------:R-:W-:Y:S01]  /*3e40*/  FFMA.FTZ R45, R2.reuse, R45, -R48.reuse ;  /* 0x0000002d022d7223 */ /* 0x140fe20000010830 */
[C-C-:B------:R-:W-:Y:S01]  /*3e50*/  FFMA.FTZ R43, R2.reuse, R43, -R48.reuse ;  /* 0x0000002b022b7223 */ /* 0x140fe20000010830 */
[--C-:B------:R-:W-:Y:S01]  /*3e60*/  FFMA.FTZ R49, R2, R49, -R48.reuse ;  /* 0x0000003102317223 */ /* 0x100fe20000010830 */
[----:B---3--:R-:W-:Y:S01]  /*3e70*/  FADD.FTZ R70, R12, R15 ;  /* 0x0000000f0c467221 */ /* 0x008fe20000010000 */
[----:B------:R-:W0:Y:S01]  /*3e80*/  MUFU.EX2 R27, R27 ;  /* 0x0000001b001b7308 */ /* 0x000e220000000800 */
[C---:B------:R-:W-:Y:S01]  /*3e90*/  FFMA.FTZ R47, R2.reuse, R47, -R48 ;  /* 0x0000002f022f7223 */ /* 0x040fe20000010830 */
[----:B------:R-:W-:Y:S01]  /*3ea0*/  F2FP.SATFINITE.E4M3.F32.PACK_AB_MERGE_C R107, R107, R4, RZ ;  /* 0x000000046b6b723e */ /* 0x000fe200048070ff */
[----:B----4-:R-:W-:Y:S01]  /*3eb0*/  FADD.FTZ R70, R109, R70 ;  /* 0x000000466d467221 */ /* 0x010fe20000010000 */
[C-C-:B------:R-:W-:Y:S01]  /*3ec0*/  FFMA.FTZ R53, R2.reuse, R53, -R48.reuse ;  /* 0x0000003502357223 */ /* 0x140fe20000010830 */
[C---:B------:R-:W-:Y:S01]  /*3ed0*/  FFMA.FTZ R51, R2.reuse, R51, -R48 ;  /* 0x0000003302337223 */ /* 0x040fe20000010830 */
[----:B------:R-:W-:Y:S01]  /*3ee0*/  F2FP.SATFINITE.E4M3.F32.PACK_AB_MERGE_C R164, R105, R0, R107 ;  /* 0x0000000069a4723e */ /* 0x000fe2000480706b */
[----:B-----5:R-:W-:Y:S01]  /*3ef0*/  FADD.FTZ R29, R131, R70 ;  /* 0x00000046831d7221 */ /* 0x020fe20000010000 */
[----:B------:R-:W1:Y:S01]  /*3f00*/  MUFU.EX2 R33, R33 ;  /* 0x0000002100217308 */ /* 0x000e620000000800 */
[C-C-:B------:R-:W-:Y:S01]  /*3f10*/  FFMA.FTZ R91, R2.reuse, R91, -R48.reuse ;  /* 0x0000005b025b7223 */ /* 0x140fe20000010830 */
[--C-:B------:R-:W-:Y:S01]  /*3f20*/  FFMA.FTZ R55, R2, R55, -R48.reuse ;  /* 0x0000003702377223 */ /* 0x100fe20000010830 */
[C---:B------:R-:W-:Y:S01]  /*3f30*/  FADD.FTZ R29, R32.reuse, R29 ;  /* 0x0000001d201d7221 */ /* 0x040fe20000010000 */
[----:B------:R-:W-:Y:S01]  /*3f40*/  F2FP.SATFINITE.E4M3.F32.PACK_AB_MERGE_C R32, R32, R131, RZ ;  /* 0x000000832020723e */ /* 0x000fe200048070ff */
[C-C-:B------:R-:W-:Y:S01]  /*3f50*/  FFMA.FTZ R93, R2.reuse, R93, -R48.reuse ;  /* 0x0000005d025d7223 */ /* 0x140fe20000010830 */
[----:B------:R-:W-:Y:S01]  /*3f60*/  FFMA.FTZ R59, R2, R59, -R48 ;  /* 0x0000003b023b7223 */ /* 0x000fe20000010830 */
[----:B------:R-:W-:Y:S01]  /*3f70*/  FADD.FTZ R70, R14, R29 ;  /* 0x0000001d0e467221 */ /* 0x000fe20000010000 */
[----:B------:R-:W2:Y:S01]  /*3f80*/  MUFU.EX2 R50, R31 ;  /* 0x0000001f00327308 */ /* 0x000ea20000000800 */
[----:B0-----:R-:W-:Y:S01]  /*3f90*/  FADD.FTZ R68, R30, R27 ;  /* 0x0000001b1e447221 */ /* 0x001fe20000010000 */
[----:B------:R-:W-:Y:S01]  /*3fa0*/  F2FP.SATFINITE.E4M3.F32.PACK_AB_MERGE_C R166, R109, R12, R32 ;  /* 0x0000000c6da6723e */ /* 0x000fe20004807020 */
[----:B------:R-:W-:Y:S01]  /*3fb0*/  FADD.FTZ R70, R111, R70 ;  /* 0x000000466f467221 */ /* 0x000fe20000010000 */
[C-C-:B------:R-:W-:Y:S01]  /*3fc0*/  FFMA.FTZ R95, R2.reuse, R95, -R48.reuse ;  /* 0x0000005f025f7223 */ /* 0x140fe20000010830 */
[C-C-:B------:R-:W-:Y:S01]  /*3fd0*/  FFMA.FTZ R63, R2.reuse, R63, -R48.reuse ;  /* 0x0000003f023f7223 */ /* 0x140fe20000010830 */
[----:B------:R-:W-:Y:S01]  /*3fe0*/  FFMA.FTZ R97, R2, R97, -R48 ;  /* 0x0000006102617223 */ /* 0x000fe20000010830 */
[----:B------:R-:W-:Y:S01]  /*3ff0*/  FADD.FTZ R29, R125, R70 ;  /* 0x000000467d1d7221 */ /* 0x000fe20000010000 */
[----:B------:R-:W0:Y:S01]  /*4000*/  MUFU.EX2 R37, R37 ;  /* 0x0000002500257308 */ /* 0x000e220000000800 */
[----:B-1----:R-:W-:Y:S01]  /*4010*/  FADD.FTZ R15, R33, R68 ;  /* 0x00000044210f7221 */ /* 0x002fe20000010000 */
[C---:B------:R-:W-:Y:S01]  /*4020*/  F2FP.SATFINITE.E4M3.F32.PACK_AB_MERGE_C R125, R34.reuse, R125, RZ ;  /* 0x0000007d227d723e */ /* 0x040fe200048070ff */
[----:B------:R-:W-:Y:S01]  /*4030*/  FADD.FTZ R34, R34, R29 ;  /* 0x0000001d22227221 */ /* 0x000fe20000010000 */
[C-C-:B------:R-:W-:Y:S01]  /*4040*/  FFMA.FTZ R67, R2.reuse, R67, -R48.reuse ;  /* 0x0000004302437223 */ /* 0x140fe20000010830 */
[----:B------:R-:W-:Y:S01]  /*4050*/  FFMA.FTZ R99, R2, R99, -R48 ;  /* 0x0000006302637223 */ /* 0x000fe20000010830 */
[----:B------:R-:W-:Y:S01]  /*4060*/  F2FP.SATFINITE.E4M3.F32.PACK_AB_MERGE_C R160, R111, R14, R125 ;  /* 0x0000000e6fa0723e */ /* 0x000fe2000480707d */
[----:B------:R-:W-:Y:S01]  /*4070*/  FADD.FTZ R29, R121, R34 ;  /* 0x00000022791d7221 */ /* 0x000fe20000010000 */
[----:B------:R-:W1:Y:S01]  /*4080*/  MUFU.EX2 R52, R35 ;  /* 0x0000002300347308 */ /* 0x000e620000000800 */
[----:B--2---:R-:W-:Y:S01]  /*4090*/  FADD.FTZ R68, R50, R15 ;  /* 0x0000000f32447221 */ /* 0x004fe20000010000 */
[--C-:B------:R-:W-:Y:S01]  /*40a0*/  FFMA.FTZ R71, R2, R71, -R48.reuse ;  /* 0x0000004702477223 */ /* 0x100fe20000010830 */
[----:B------:R-:W-:Y:S01]  /*40b0*/  FADD.FTZ R14, R36, R29 ;  /* 0x0000001d240e7221 */ /* 0x000fe20000010000 */
        /* <DEDUP_REMOVED lines=8> */
[----:B------:R-:W-:Y:S01]  /*4140*/  F2FP.SATFINITE.E4M3.F32.PACK_AB_MERGE_C R29, R61, R42, RZ ;  /* 0x0000002a3d1d723e */ /* 0x000fe200048070ff */
[----:B------:R-:W-:Y:S01]  /*4150*/  FFMA.FTZ R103, R2, R103, -R48 ;  /* 0x0000006702677223 */ /* 0x000fe20000010830 */
[----:B------:R-:W-:Y:S01]  /*4160*/  F2FP.SATFINITE.E4M3.F32.PACK_AB_MERGE_C R33, R50, R33, RZ ;  /* 0x000000213221723e */ /* 0x000fe200048070ff */
[----:B------:R-:W-:Y:S01]  /*4170*/  FADD.FTZ R32, R40, R117 ;  /* 0x0000007528207221 */ /* 0x000fe20000010000 */
[----:B------:R-:W0:Y:S01]  /*4180*/  MUFU.EX2 R54, R39 ;  /* 0x0000002700367308 */ /* 0x000e220000000800 */
[----:B-1----:R-:W-:Y:S01]  /*4190*/  FADD.FTZ R68, R52, R15 ;  /* 0x0000000f34447221 */ /* 0x002fe20000010000 */
[C---:B------:R-:W-:Y:S01]  /*41a0*/  F2FP.SATFINITE.E4M3.F32.PACK_AB_MERGE_C R156, R115.reuse, R40, R29 ;  /* 0x00000028739c723e */ /* 0x040fe2000480701d */
[----:B------:R-:W-:Y:S01]  /*41b0*/  FADD.FTZ R115, R115, R32 ;  /* 0x0000002073737221 */ /* 0x000fe20000010000 */
[----:B------:R-:W-:Y:S01]  /*41c0*/  F2FP.SATFINITE.E4M3.F32.PACK_AB_MERGE_C R29, R69, R46, RZ ;  /* 0x0000002e451d723e */ /* 0x000fe200048070ff */
[----:B------:R-:W-:Y:S01]  /*41d0*/  FFMA.FTZ R79, R2, R79, -R48 ;  /* 0x0000004f024f7223 */ /* 0x000fe20000010830 */
[----:B------:R-:W-:Y:S01]  /*41e0*/  F2FP.SATFINITE.E4M3.F32.PACK_AB_MERGE_C R165, R27, R30, R33 ;  /* 0x0000001e1ba5723e */ /* 0x000fe20004807021 */
[----:B------:R-:W-:Y:S01]  /*41f0*/  FADD.FTZ R42, R42, R115 ;  /* 0x000000732a2a7221 */ /* 0x000fe20000010000 */
[----:B------:R-:W1:Y:S01]  /*4200*/  MUFU.EX2 R45, R45 ;  /* 0x0000002d002d7308 */ /* 0x000e620000000800 */
[----:B--2---:R-:W-:Y:S01]  /*4210*/  FADD.FTZ R15, R41, R68 ;  /* 0x00000044290f7221 */ /* 0x004fe20000010000 */
[----:B------:R-:W-:Y:S01]  /*4220*/  F2FP.SATFINITE.E4M3.F32.PACK_AB_MERGE_C R158, R65, R44, R29 ;  /* 0x0000002c419e723e */ /* 0x000fe2000480701d */
[----:B------:R-:W-:Y:S01]  /*4230*/  FADD.FTZ R61, R61, R42 ;  /* 0x0000002a3d3d7221 */ /* 0x000fe20000010000 */
[----:B------:R-:W2:Y:S01]  /*4240*/  @P5 LDC R30, c[0x0][0x44c] ;  /* 0x00011300ff1e5b82 */ /* 0x000ea20000000800 */
[C---:B------:R-:W-:Y:S01]  /*4250*/  FFMA.FTZ R3, R2.reuse, R81, -R135 ;  /* 0x0000005102037223 */ /* 0x040fe20000010887 */
[--C-:B------:R-:W-:Y:S01]  /*4260*/  FFMA.FTZ R113, R2, R113, -R48.reuse ;  /* 0x0000007102717223 */ /* 0x100fe20000010830 */
[----:B------:R-:W-:Y:S01]  /*4270*/  FADD.FTZ R44, R44, R61 ;  /* 0x0000003d2c2c7221 */ /* 0x000fe20000010000 */
[----:B------:R-:W3:Y:S01]  /*4280*/  MUFU.EX2 R56, R43 ;  /* 0x0000002b00387308 */ /* 0x000ee20000000800 */
[----:B0-----:R-:W-:Y:S01]  /*4290*/  FADD.FTZ R0, R54, R15 ;  /* 0x0000000f36007221 */ /* 0x001fe20000010000 */
[C---:B------:R-:W-:Y:S01]  /*42a0*/  FFMA.FTZ R83, R2.reuse, R83, -R48 ;  /* 0x0000005302537223 */ /* 0x040fe20000010830 */
[----:B------:R-:W-:Y:S01]  /*42b0*/  FADD.FTZ R65, R65, R44 ;  /* 0x0000002c41417221 */ /* 0x000fe20000010000 */
[C-C-:B------:R-:W-:Y:S01]  /*42c0*/  FFMA.FTZ R57, R2.reuse, R57, -R48.reuse ;  /* 0x0000003902397223 */ /* 0x140fe20000010830 */
[----:B------:R-:W-:Y:S01]  /*42d0*/  FFMA.FTZ R48, R2, R87, -R48 ;  /* 0x0000005702307223 */ /* 0x000fe20000010830 */
[----:B------:R-:W-:Y:S01]  /*42e0*/  F2FP.SATFINITE.E4M3.F32.PACK_AB_MERGE_C R41, R54, R41, RZ ;  /* 0x000000293629723e */ /* 0x000fe200048070ff */
[----:B------:R-:W-:Y:S01]  /*42f0*/  FADD.FTZ R46, R46, R65 ;  /* 0x000000412e2e7221 */ /* 0x000fe20000010000 */
[----:B------:R-:W0:Y:S01]  /*4300*/  MUFU.EX2 R49, R49 ;  /* 0x0000003100317308 */ /* 0x000e220000000800 */
[----:B-1----:R-:W-:Y:S01]  /*4310*/  FADD.FTZ R15, R45, R0 ;  /* 0x000000002d0f7221 */ /* 0x002fe20000010000 */
[----:B------:R-:W-:Y:S01]  /*4320*/  F2FP.SATFINITE.E4M3.F32.PACK_AB_MERGE_C R167, R52, R37, R41 ;  /* 0x0000002534a7723e */ /* 0x000fe20004807029 */
[----:B------:R-:W-:-:S05]  /*4330*/  FADD.FTZ R69, R69, R46 ;  /* 0x0000002e45457221 */ /* 0x000fca0000010000 */
[----:B------:R-:W1:Y:S01]  /*4340*/  MUFU.EX2 R58, R47 ;  /* 0x0000002f003a7308 */ /* 0x000e620000000800 */
[----:B---3--:R-:W-:Y:S01]  /*4350*/  FADD.FTZ R12, R56, R15 ;  /* 0x0000000f380c7221 */ /* 0x008fe20000010000 */
[----:B--2---:R-:W-:-:S06]  /*4360*/  @P5 IMAD.HI.U32 R30, R23, R30, RZ ;  /* 0x0000001e171e5227 */ /* 0x004fcc00078e00ff */
[----:B------:R-:W2:Y:S01]  /*4370*/  MUFU.EX2 R53, R53 ;  /* 0x0000003500357308 */ /* 0x000ea20000000800 */
[----:B0-----:R-:W-:-:S07]  /*4380*/  FADD.FTZ R15, R49, R12 ;  /* 0x0000000c310f7221 */ /* 0x001fce0000010000 */
[----:B------:R-:W0:Y:S01]  /*4390*/  MUFU.EX2 R60, R51 ;  /* 0x00000033003c7308 */ /* 0x000e220000000800 */
[C---:B-1----:R-:W-:Y:S01]  /*43a0*/  FADD.FTZ R12, R58.reuse, R15 ;  /* 0x0000000f3a0c7221 */ /* 0x042fe20000010000 */
[----:B------:R-:W-:-:S04]  /*43b0*/  F2FP.SATFINITE.E4M3.F32.PACK_AB_MERGE_C R49, R58, R49, RZ ;  /* 0x000000313a31723e */ /* 0x000fc800048070ff */
[----:B------:R-:W-:Y:S02]  /*43c0*/  F2FP.SATFINITE.E4M3.F32.PACK_AB_MERGE_C R161, R56, R45, R49 ;  /* 0x0000002d38a1723e */ /* 0x000fe40004807031 */
[----:B------:R-:W1:Y:S01]  /*43d0*/  MUFU.EX2 R91, R91 ;  /* 0x0000005b005b7308 */ /* 0x000e620000000800 */
[----:B--2---:R-:W-:-:S07]  /*43e0*/  FADD.FTZ R15, R53, R12 ;  /* 0x0000000c350f7221 */ /* 0x004fce0000010000 */
        /* <DEDUP_REMOVED lines=9> */
[----:B0-----:R-:W-:-:S07]  /*4480*/  FADD.FTZ R15, R93, R14 ;  /* 0x0000000e5d0f7221 */ /* 0x001fce0000010000 */
[----:B------:R-:W0:Y:S01]  /*4490*/  MUFU.EX2 R66, R63 ;  /* 0x0000003f00427308 */ /* 0x000e220000000800 */
[----:B-1----:R-:W-:-:S07]  /*44a0*/  FADD.FTZ R32, R64, R15 ;  /* 0x0000000f40207221 */ /* 0x002fce0000010000 */
[----:B------:R-:W1:Y:S01]  /*44b0*/  MUFU.EX2 R97, R97 ;  /* 0x0000006100617308 */ /* 0x000e620000000800 */
[----:B--2---:R-:W-:-:S07]  /*44c0*/  FADD.FTZ R15, R95, R32 ;  /* 0x000000205f0f7221 */ /* 0x004fce0000010000 */
[----:B------:R-:W2:Y:S01]  /*44d0*/  MUFU.EX2 R4, R67 ;  /* 0x0000004300047308 */ /* 0x000ea20000000800 */
[C---:B0-----:R-:W-:Y:S01]  /*44e0*/  FADD.FTZ R32, R66.reuse, R15 ;  /* 0x0000000f42207221 */ /* 0x041fe20000010000 */
[----:B------:R-:W-:-:S04]  /*44f0*/  F2FP.SATFINITE.E4M3.F32.PACK_AB_MERGE_C R66, R66, R95, RZ ;  /* 0x0000005f4242723e */ /* 0x000fc800048070ff */
[----:B------:R-:W-:Y:S02]  /*4500*/  F2FP.SATFINITE.E4M3.F32.PACK_AB_MERGE_C R157, R64, R93, R66 ;  /* 0x0000005d409d723e */ /* 0x000fe40004807042 */
[----:B------:R-:W-:Y:S01]  /*4510*/  MUFU.EX2 R24, R24 ;  /* 0x0000001800187308 */ /* 0x000fe20000000800 */
[----:B-1----:R-:W-:-:S07]  /*4520*/  FADD.FTZ R15, R97, R32 ;  /* 0x00000020610f7221 */ /* 0x002fce0000010000 */
[----:B------:R-:W0:Y:S01]  /*4530*/  MUFU.EX2 R21, R21 ;  /* 0x0000001500157308 */ /* 0x000e220000000800 */
[----:B--2---:R-:W-:-:S07]  /*4540*/  FADD.FTZ R34, R4, R15 ;  /* 0x0000000f04227221 */ /* 0x004fce0000010000 */
[----:B------:R-:W1:Y:S08]  /*4550*/  MUFU.EX2 R99, R99 ;  /* 0x0000006300637308 */ /* 0x000e700000000800 */
[----:B------:R-:W-:Y:S01]  /*4560*/  MUFU.EX2 R28, R28 ;  /* 0x0000001c001c7308 */ /* 0x000fe20000000800 */
[----:B0-----:R-:W-:-:S07]  /*4570*/  F2FP.SATFINITE.E4M3.F32.PACK_AB_MERGE_C R27, R21, R24, RZ ;  /* 0x00000018151b723e */ /* 0x001fce00048070ff */
[----:B------:R-:W0:Y:S01]  /*4580*/  MUFU.EX2 R25, R25 ;  /* 0x0000001900197308 */ /* 0x000e220000000800 */
[----:B-1----:R-:W-:-:S07]  /*4590*/  FADD.FTZ R15, R99, R34 ;  /* 0x00000022630f7221 */ /* 0x002fce0000010000 */
[----:B------:R-:W1:Y:S08]  /*45a0*/  MUFU.EX2 R0, R71 ;  /* 0x0000004700007308 */ /* 0x000e700000000800 */
[----:B------:R-:W2:Y:S01]  /*45b0*/  MUFU.EX2 R101, R101 ;  /* 0x0000006500657308 */ /* 0x000ea20000000800 */
[C---:B0-----:R-:W-:Y:S01]  /*45c0*/  F2FP.SATFINITE.E4M3.F32.PACK_AB_MERGE_C R152, R25.reuse, R28, R27 ;  /* 0x0000001c1998723e */ /* 0x041fe2000480701b */
[----:B------:R-:W-:Y:S01]  /*45d0*/  FADD.FTZ R28, R28, R69 ;  /* 0x000000451c1c7221 */ /* 0x000fe20000010000 */
[----:B------:R-:W0:Y:S03]  /*45e0*/  @P5 LDC R27, c[0x0][0x450] ;  /* 0x00011400ff1b5b82 */ /* 0x000e260000000800 */
[----:B------:R-:W-:-:S02]  /*45f0*/  FADD.FTZ R25, R25, R28 ;  /* 0x0000001c19197221 */ /* 0x000fc40000010000 */
[----:B------:R-:W3:Y:S01]  /*4600*/  MUFU.EX2 R12, R75 ;  /* 0x0000004b000c7308 */ /* 0x000ee20000000800 */
[C---:B-1----:R-:W-:Y:S01]  /*4610*/  F2FP.SATFINITE.E4M3.F32.PACK_AB_MERGE_C R99, R0.reuse, R99, RZ ;  /* 0x000000630063723e */ /* 0x042fe200048070ff */
[----:B------:R-:W-:Y:S01]  /*4620*/  FADD.FTZ R0, R0, R15 ;  /* 0x0000000f00007221 */ /* 0x000fe20000010000 */
[----:B------:R-:W-:Y:S02]  /*4630*/  FADD.FTZ R24, R24, R25 ;  /* 0x0000001918187221 */ /* 0x000fe40000010000 */
[----:B------:R-:W-:Y:S02]  /*4640*/  F2FP.SATFINITE.E4M3.F32.PACK_AB_MERGE_C R159, R4, R97, R99 ;  /* 0x00000061049f723e */ /* 0x000fe40004807063 */
[----:B------:R-:W-:Y:S01]  /*4650*/  FADD.FTZ R21, R21, R24 ;  /* 0x0000001815157221 */ /* 0x000fe20000010000 */
[----:B------:R-:W1:Y:S01]  /*4660*/  MUFU.EX2 R103, R103 ;  /* 0x0000006700677308 */ /* 0x000e620000000800 */
[----:B--2---:R-:W-:-:S07]  /*4670*/  FADD.FTZ R15, R101, R0 ;  /* 0x00000000650f7221 */ /* 0x004fce0000010000 */
[----:B------:R-:W-:Y:S01]  /*4680*/  MUFU.EX2 R13, R13 ;  /* 0x0000000d000d7308 */ /* 0x000fe20000000800 */
[----:B---3--:R-:W-:Y:S01]  /*4690*/  FADD.FTZ R0, R12, R15 ;  /* 0x0000000f0c007221 */ /* 0x008fe20000010000 */
[----:B0-----:R-:W-:-:S06]  /*46a0*/  @P5 SHF.R.U32.HI R23, RZ, R27, R30 ;  /* 0x0000001bff175219 */ /* 0x001fcc000001161e */
[----:B------:R-:W0:Y:S01]  /*46b0*/  MUFU.EX2 R26, R26 ;  /* 0x0000001a001a7308 */ /* 0x000e220000000800 */
[----:B-1----:R-:W-:Y:S01]  /*46c0*/  FADD.FTZ R15, R103, R0 ;  /* 0x00000000670f7221 */ /* 0x002fe20000010000 */
[----:B------:R-:W-:-:S06]  /*46d0*/  IMAD.IADD R23, R88, 0x1, R23 ;  /* 0x0000000158177824 */ /* 0x000fcc00078e0217 */
[----:B------:R-:W1:Y:S08]  /*46e0*/  MUFU.EX2 R14, R79 ;  /* 0x0000004f000e7308 */ /* 0x000e700000000800 */
[----:B------:R-:W-:Y:S01]  /*46f0*/  MUFU.EX2 R20, R20 ;  /* 0x0000001400147308 */ /* 0x000fe20000000800 */
[----:B0-----:R-:W-:-:S07]  /*4700*/  F2FP.SATFINITE.E4M3.F32.PACK_AB_MERGE_C R0, R26, R13, RZ ;  /* 0x0000000d1a00723e */ /* 0x001fce00048070ff */
[----:B------:R-:W0:Y:S01]  /*4710*/  MUFU.EX2 R3, R3 ;  /* 0x0000000300037308 */ /* 0x000e220000000800 */
[C---:B-1----:R-:W-:Y:S01]  /*4720*/  F2FP.SATFINITE.E4M3.F32.PACK_AB_MERGE_C R103, R14.reuse, R103, RZ ;  /* 0x000000670e67723e */ /* 0x042fe200048070ff */
[----:B------:R-:W-:-:S03]  /*4730*/  FADD.FTZ R14, R14, R15 ;  /* 0x0000000f0e0e7221 */ /* 0x000fc60000010000 */
[----:B------:R-:W-:Y:S01]  /*4740*/  F2FP.SATFINITE.E4M3.F32.PACK_AB_MERGE_C R153, R12, R101, R103 ;  /* 0x000000650c99723e */ /* 0x000fe20004807067 */
[----:B------:R-:W-:Y:S02]  /*4750*/  VIADD R12, R23, UR4 ;  /* 0x00000004170c7c36 */ /* 0x000fe40008000000 */
[----:B------:R-:W1:Y:S08]  /*4760*/  MUFU.EX2 R113, R113 ;  /* 0x0000007100717308 */ /* 0x000e700000000800 */
[----:B------:R-:W2:Y:S01]  /*4770*/  MUFU.EX2 R32, R83 ;  /* 0x0000005300207308 */ /* 0x000ea20000000800 */
[----:B0-----:R-:W-:Y:S01]  /*4780*/  F2FP.SATFINITE.E4M3.F32.PACK_AB_MERGE_C R154, R3, R20, R0 ;  /* 0x00000014039a723e */ /* 0x001fe20004807000 */
[----:B------:R-:W-:-:S04]  /*4790*/  FADD.FTZ R20, R20, R21 ;  /* 0x0000001514147221 */ /* 0x000fc80000010000 */
[----:B------:R-:W-:Y:S02]  /*47a0*/  FADD.FTZ R20, R3, R20 ;  /* 0x0000001403147221 */ /* 0x000fe40000010000 */
[----:B------:R-:W0:Y:S01]  /*47b0*/  MUFU.EX2 R57, R57 ;  /* 0x0000003900397308 */ /* 0x000e220000000800 */
[----:B-1----:R-:W-:Y:S01]  /*47c0*/  FADD.FTZ R15, R113, R14 ;  /* 0x0000000e710f7221 */ /* 0x002fe20000010000 */
[----:B------:R-:W-:-:S06]  /*47d0*/  FADD.FTZ R13, R13, R20 ;  /* 0x000000140d0d7221 */ /* 0x000fcc0000010000 */
[----:B------:R-:W1:Y:S01]  /*47e0*/  MUFU.EX2 R48, R48 ;  /* 0x0000003000307308 */ /* 0x000e620000000800 */
[----:B--2---:R-:W-:Y:S01]  /*47f0*/  FADD.FTZ R0, R32, R15 ;  /* 0x0000000f20007221 */ /* 0x004fe20000010000 */
[----:B------:R-:W-:-:S03]  /*4800*/  VIADD R15, R89, 0xfffffffe ;  /* 0xfffffffe590f7836 */ /* 0x000fc60000000000 */
[----:B0-----:R-:W-:Y:S01]  /*4810*/  FADD.FTZ R3, R57, R0 ;  /* 0x0000000039037221 */ /* 0x001fe20000010000 */
[----:B-1----:R-:W-:-:S03]  /*4820*/  F2FP.SATFINITE.E4M3.F32.PACK_AB_MERGE_C R4, R48, R57, RZ ;  /* 0x000000393004723e */ /* 0x002fc600048070ff */
[----:B------:R-:W-:Y:S01]  /*4830*/  FADD.FTZ R3, R48, R3 ;  /* 0x0000000330037221 */ /* 0x000fe20000010000 */
[----:B------:R-:W-:Y:S01]  /*4840*/  F2FP.SATFINITE.E4M3.F32.PACK_AB_MERGE_C R155, R32, R113, R4 ;  /* 0x00000071209b723e */ /* 0x000fe20004807004 */
[----:B------:R-:W-:Y:S01]  /*4850*/  FADD.FTZ R4, R26, R13 ;  /* 0x0000000d1a047221 */ /* 0x000fe20000010000 */
[----:B------:R-:W-:Y:S06]  /*4860*/  @!P6 BRA `(.L_x_1072) ;  /* 0x000000000048e947 */ /* 0x000fec0003800000 */
[C---:B------:R-:W-:Y:S01]  /*4870*/  ISETP.GT.AND P1, PT, R23.reuse, RZ, PT ;  /* 0x000000ff1700720c */ /* 0x040fe20003f24270 */
[----:B------:R-:W-:-:S12]  /*4880*/  VIADD R13, R23, 0xffffffff ;  /* 0xffffffff170d7836 */ /* 0x000fd80000000000 */
[----:B------:R-:W-:Y:S05]  /*4890*/  @P1 BRA `(.L_x_1073) ;  /* 0x0000000000201947 */ /* 0x000fea0003800000 */
[----:B------:R-:W0:Y:S01]  /*48a0*/  LDC R14, c[0x0][0x9e4] ;  /* 0x00027900ff0e7b82 */ /* 0x000e220000000800 */
[----:B------:R-:W-:Y:S01]  /*48b0*/  IMAD.MOV R13, RZ, RZ, -R23 ;  /* 0x000000ffff0d7224 */ /* 0x000fe200078e0a17 */
[----:B0-----:R-:W-:-:S13]  /*48c0*/  ISETP.NE.AND P1, PT, R14, 0x1, PT ;  /* 0x000000010e00780c */ /* 0x001fda0003f25270 */
[----:B------:R-:W0:Y:S02]  /*48d0*/  @P1 LDC.64 R20, c[0x0][0x9e8] ;  /* 0x00027a00ff141b82 */ /* 0x000e240000000a00 */
[----:B0-----:R-:W-:-:S05]  /*48e0*/  @P1 IMAD.HI.U32 R0, R13, R20, RZ ;  /* 0x000000140d001227 */ /* 0x001fca00078e00ff */
[----:B------:R-:W-:-:S04]  /*48f0*/  @P1 SHF.R.U32.HI R13, RZ, R21, R0 ;  /* 0x00000015ff0d1219 */ /* 0x000fc80000011600 */
[----:B------:R-:W-:Y:S01]  /*4900*/  LOP3.LUT R13, RZ, R13, RZ, 0x33, !PT ;  /* 0x0000000dff0d7212 */ /* 0x000fe200078e33ff */
[----:B------:R-:W-:Y:S06]  /*4910*/  BRA `(.L_x_1074) ;  /* 0x0000000000147947 */ /* 0x000fec0003800000 */
.L_x_1073:
[----:B------:R-:W0:Y:S02]  /*4920*/  LDC R14, c[0x0][0x9e4] ;  /* 0x00027900ff0e7b82 */ /* 0x000e240000000800 */
[----:B0-----:R-:W-:-:S13]  /*4930*/  ISETP.NE.AND P1, PT, R14, 0x1, PT ;  /* 0x000000010e00780c */ /* 0x001fda0003f25270 */
[----:B------:R-:W0:Y:S02]  /*4940*/  @P1 LDC.64 R20, c[0x0][0x9e8] ;  /* 0x00027a00ff141b82 */ /* 0x000e240000000a00 */
[----:B0-----:R-:W-:-:S05]  /*4950*/  @P1 IMAD.HI.U32 R0, R13, R20, RZ ;  /* 0x000000140d001227 */ /* 0x001fca00078e00ff */
[----:B------:R-:W-:-:S07]  /*4960*/  @P1 SHF.R.U32.HI R13, RZ, R21, R0 ;  /* 0x00000015ff0d1219 */ /* 0x000fce0000011600 */
.L_x_1074:
[----:B------:R-:W-:-:S05]  /*4970*/  IMAD R13, R13, R14, R14 ;  /* 0x0000000e0d0d7224 */ /* 0x000fca00078e020e */
[----:B------:R-:W-:-:S07]  /*4980*/  VIMNMX R12, R12, R13, PT ;  /* 0x0000000d0c0c7248 */ /* 0x000fce0003fe0100 */
.L_x_1072:
[----:B------:R-:W-:Y:S01]  /*4990*/  SHF.R.S32.HI R13, RZ, 0x1f, R12 ;  /* 0x0000001fff0d7819 */ /* 0x000fe2000001140c */
[----:B------:R-:W0:Y:S01]  /*49a0*/  S2UR UR7, SR_CgaCtaId ;  /* 0x00000000000779c3 */ /* 0x000e220000008800 */
[----:B------:R-:W-:Y:S01]  /*49b0*/  UMOV UR4, URZ ;  /* 0x0000003f00047c82 */ /* 0x000fe20008000000 */
[----:B------:R-:W-:Y:S01]  /*49c0*/  IMAD.MOV.U32 R0, RZ, RZ, RZ ;  /* 0x000000ffff007224 */ /* 0x000fe200078e00ff */
[----:B------:R-:W-:Y:S02]  /*49d0*/  LEA.HI R13, R13, R12, RZ, 0x7 ;  /* 0x0000000c0d0d7211 */ /* 0x000fe400078f38ff */
[----:B------:R-:W-:Y:S02]  /*49e0*/  CS2R R88, SRZ ;  /* 0x0000000000587805 */ /* 0x000fe4000001ff00 */
[----:B------:R-:W-:Y:S02]  /*49f0*/  CS2R R90, SRZ ;  /* 0x00000000005a7805 */ /* 0x000fe4000001ff00 */
[----:B------:R-:W-:-:S02]  /*4a00*/  CS2R R92, SRZ ;  /* 0x00000000005c7805 */ /* 0x000fc4000001ff00 */
[----:B------:R-:W-:Y:S02]  /*4a10*/  SHF.R.S32.HI R13, RZ, 0x7, R13 ;  /* 0x00000007ff0d7819 */ /* 0x000fe4000001140d */
[----:B------:R-:W-:Y:S02]  /*4a20*/  CS2R R94, SRZ ;  /* 0x00000000005e7805 */ /* 0x000fe4000001ff00 */
[----:B------:R-:W-:Y:S02]  /*4a30*/  CS2R R96, SRZ ;  /* 0x0000000000607805 */ /* 0x000fe4000001ff00 */
[----:B------:R-:W-:Y:S02]  /*4a40*/  CS2R R98, SRZ ;  /* 0x0000000000627805 */ /* 0x000fe4000001ff00 */
[----:B------:R-:W-:Y:S02]  /*4a50*/  VIMNMX R14, R18, R13, !PT ;  /* 0x0000000d120e7248 */ /* 0x000fe40007fe0100 */
[----:B------:R-:W-:-:S02]  /*4a60*/  CS2R R100, SRZ ;  /* 0x0000000000647805 */ /* 0x000fc4000001ff00 */
[----:B------:R-:W-:Y:S02]  /*4a70*/  CS2R R102, SRZ ;  /* 0x0000000000667805 */ /* 0x000fe4000001ff00 */
[----:B------:R-:W-:Y:S02]  /*4a80*/  CS2R R104, SRZ ;  /* 0x0000000000687805 */ /* 0x000fe4000001ff00 */
[----:B------:R-:W-:Y:S02]  /*4a90*/  ISETP.GE.AND P1, PT, R15, R14, PT ;  /* 0x0000000e0f00720c */ /* 0x000fe40003f26270 */
        /* <DEDUP_REMOVED lines=23> */
[----:B0-----:R-:W-:Y:S06]  /*4c10*/  @!P1 BRA `(.L_x_1075) ;  /* 0x0000003000509947 */ /* 0x001fec0003800000 */
[----:B------:R-:W-:Y:S01]  /*4c20*/  IMAD.MOV.U32 R13, RZ, RZ, R11 ;  /* 0x000000ffff0d7224 */ /* 0x000fe200078e000b */
[----:B------:R-:W-:Y:S01]  /*4c30*/  CS2R R150, SRZ ;  /* 0x0000000000967805 */ /* 0x000fe2000001ff00 */
[----:B------:R-:W-:Y:S01]  /*4c40*/  IMAD.MOV.U32 R12, RZ, RZ, R9 ;  /* 0x000000ffff0c7224 */ /* 0x000fe200078e0009 */
        /* <DEDUP_REMOVED lines=33> */
[----:B------:R-:W-:Y:S01]  /*4e60*/  ULDC UR34, c[0x0][0x9e4] ;  /* 0x0002790000227ab9 */ /* 0x000fe20000000800 */
[----:B------:R-:W-:Y:S01]  /*4e70*/  ULDC UR33, c[0x0][0x2f0] ;  /* 0x0000bc0000217ab9 */ /* 0x000fe20000000800 */
[----:B------:R-:W-:-:S05]  /*4e80*/  ULDC UR35, c[0x0][0x9e0] ;  /* 0x0002780000237ab9 */ /* 0x000fca0000000800 */
.L_x_1094:
[----:B------:R-:W-:Y:S01]  /*4e90*/  ISETP.NE.AND P2, PT, RZ, UR37, PT ;  /* 0x00000025ff007c0c */ /* 0x000fe2000bf45270 */
[----:B------:R-:W-:-:S04]  /*4ea0*/  UISETP.NE.AND UP0, UPT, UR32, 0x1, UPT ;  /* 0x000000012000788c */ /* 0x000fc8000bf05270 */
[----:B------:R-:W-:-:S06]  /*4eb0*/  USEL UR4, URZ, 0x1, UP0 ;  /* 0x000000013f047887 */ /* 0x000fcc0008000000 */
[----:B------:R-:W-:Y:S02]  /*4ec0*/  LOP3.LUT R0, R20, UR4, RZ, 0x3c, !PT ;  /* 0x0000000414007c12 */ /* 0x000fe4000f8e3cff */
[----:B------:R-:W-:Y:S05]  /*4ed0*/  @P2 BRA `(.L_x_1076) ;  /* 0x0000000000342947 */ /* 0x000fea0003800000 */
[----:B------:R-:W-:Y:S05]  /*4ee0*/  @!P0 BRA `(.L_x_1077) ;  /* 0x0000000000048947 */ /* 0x000fea0003800000 */
[----:B------:R-:W-:Y:S01]  /*4ef0*/  BPT.TRAP 0x1 ;  /* 0x000000040000795c */ /* 0x000fe20000300000 */
.L_x_1077:
[----:B------:R-:W-:Y:S01]  /*4f00*/  UIADD3 UR4, UR32, 0x1, URZ ;  /* 0x0000000120047890 */ /* 0x000fe2000fffe03f */
[----:B------:R-:W-:-:S03]  /*4f10*/  SHF.L.U32 R9, R0, 0x1f, RZ ;  /* 0x0000001f00097819 */ /* 0x000fc600000006ff */
[----:B------:R-:W-:-:S04]  /*4f20*/  UISETP.NE.AND UP0, UPT, UR4, 0x2, UPT ;  /* 0x000000020400788c */ /* 0x000fc8000bf05270 */
[----:B------:R-:W-:-:S04]  /*4f30*/  USEL UR4, UR4, URZ, UP0 ;  /* 0x0000003f04047287 */ /* 0x000fc80008000000 */
[----:B------:R-:W-:-:S09]  /*4f40*/  ULEA UR4, UR4, UR36, 0x3 ;  /* 0x0000002404047291 */ /* 0x000fd2000f8e183f */
[----:B------:R0:W1:Y:S01]  /*4f50*/  SYNCS.PHASECHK.TRANS64.TRYWAIT P1, [UR4+0x22830], R9 ;  /* 0x02283009ff0075a7 */ /* 0x0000620008020144 */
[----:B------:R-:W-:Y:S05]  /*4f60*/  @!P0 BRA `(.L_x_1078) ;  /* 0x0000000000048947 */ /* 0x000fea0003800000 */
[----:B------:R-:W-:Y:S01]  /*4f70*/  BPT.TRAP 0x1 ;  /* 0x000000040000795c */ /* 0x000fe20000300000 */
.L_x_1078:
[----:B-1----:R-:W-:Y:S05]  /*4f80*/  @P1 BRA `(.L_x_1076) ;  /* 0x0000000000081947 */ /* 0x002fea0003800000 */
[----:B------:R-:W1:Y:S02]  /*4f90*/  SYNCS.PHASECHK.TRANS64.TRYWAIT P1, [UR4+0x22830], R9 ;  /* 0x02283009ff0075a7 */ /* 0x000e640008020144 */
[----:B-1----:R-:W-:Y:S05]  /*4fa0*/  @!P1 BRA `(.L_x_1079) ;  /* 0x000000f000e89947 */ /* 0x002fea0003800000 */
.L_x_1076:
[----:B01----:R-:W-:Y:S01]  /*4fb0*/  VIADD R9, R19, 0x8 ;  /* 0x0000000813097836 */ /* 0x003fe20000000000 */
[----:B------:R-:W-:Y:S01]  /*4fc0*/  UIADD3 UR4, UR32, 0x1, URZ ;  /* 0x0000000120047890 */ /* 0x000fe2000fffe03f */
[----:B------:R-:W-:Y:S01]  /*4fd0*/  R2UR UR28, R6 ;  /* 0x00000000061c72ca */ /* 0x000fe200000e0000 */
[----:B------:R-:W-:Y:S01]  /*4fe0*/  UMOV UR31, 0x80000020 ;  /* 0x80000020001f7882 */ /* 0x000fe20000000000 */
[----:B------:R-:W-:Y:S01]  /*4ff0*/  R2UR UR29, R7 ;  /* 0x00000000071d72ca */ /* 0x000fe200000e0000 */
[----:B------:R0:W-:Y:S01]  /*5000*/  BAR.SYNC.DEFER_BLOCKING R9, 0x100 ;  /* 0x000400090000751d */ /* 0x0001e20000010000 */
[----:B------:R-:W-:-:S04]  /*5010*/  UISETP.NE.AND UP0, UPT, UR4, 0x2, UPT ;  /* 0x000000020400788c */ /* 0x000fc8000bf05270 */
[----:B------:R-:W-:Y:S01]  /*5020*/  USEL UR4, UR4, URZ, UP0 ;  /* 0x0000003f04047287 */ /* 0x000fe20008000000 */
[----:B------:R-:W-:Y:S01]  /*5030*/  UMOV UR11, 0x80000020 ;  /* 0x80000020000b7882 */ /* 0x000fe20000000000 */
[----:B------:R-:W-:Y:S02]  /*5040*/  UMOV UR15, 0x80000020 ;  /* 0x80000020000f7882 */ /* 0x000fe40000000000 */
[----:B------:R-:W-:Y:S01]  /*5050*/  UIMAD UR30, UR4, 0x600, UR6 ;  /* 0x00000600041e78a4 */ /* 0x000fe2000f8e0206 */
[----:B------:R-:W-:Y:S01]  /*5060*/  UMOV UR19, 0x80000020 ;  /* 0x8000002000137882 */ /* 0x000fe20000000000 */
[----:B------:R-:W-:Y:S02]  /*5070*/  UMOV UR23, 0x80000020 ;  /* 0x8000002000177882 */ /* 0x000fe40000000000 */
[----:B------:R-:W-:Y:S02]  /*5080*/  UIADD3 UR10, UR30, 0x2, URZ ;  /* 0x000000021e0a7890 */ /* 0x000fe4000fffe03f */
[----:B------:R-:W-:-:S02]  /*5090*/  UIADD3 UR14, UR30, 0x200, URZ ;  /* 0x000002001e0e7890 */ /* 0x000fc4000fffe03f */
[----:B------:R-:W-:Y:S02]  /*50a0*/  UIADD3 UR18, UR30, 0x202, URZ ;  /* 0x000002021e127890 */ /* 0x000fe4000fffe03f */
[----:B------:R-:W-:Y:S02]  /*50b0*/  UIADD3 UR22, UR30, 0x400, URZ ;  /* 0x000004001e167890 */ /* 0x000fe4000fffe03f */
[----:B------:R-:W-:Y:S01]  /*50c0*/  UIADD3 UR26, UR30, 0x402, URZ ;  /* 0x000004021e1a7890 */ /* 0x000fe2000fffe03f */
[----:B------:R-:W-:Y:S01]  /*50d0*/  UMOV UR27, 0x80000020 ;  /* 0x80000020001b7882 */ /* 0x000fe20000000000 */
[----:B------:R-:W-:-:S06]  /*50e0*/  WARPGROUP.ARRIVE ;  /* 0x00000000000079c5 */ /* 0x000fcc0000000000 */
[----:B------:R-:W-:Y:S03]  /*50f0*/  QGMMA.64x128x32.F32.E4M3.E4M3 R24, gdesc[UR28], RZ, !UPT, gsb0 ;  /* 0x01e000001c1879f3 */ /* 0x000fe6000c0008ff */
        /* <DEDUP_REMOVED lines=16> */
[----:B0-----:R-:W-:Y:S05]  /*5200*/  @P2 BRA `(.L_x_1080) ;  /* 0x0000000000282947 */ /* 0x001fea0003800000 */
[----:B------:R-:W-:Y:S05]  /*5210*/  @!P0 BRA `(.L_x_1081) ;  /* 0x0000000000048947 */ /* 0x000fea0003800000 */
[----:B------:R-:W-:Y:S01]  /*5220*/  BPT.TRAP 0x1 ;  /* 0x000000040000795c */ /* 0x000fe20000300000 */
.L_x_1081:
[----:B------:R-:W-:Y:S01]  /*5230*/  ULEA UR10, UR32, UR36, 0x3 ;  /* 0x00000024200a7291 */ /* 0x000fe2000f8e183f */
[----:B------:R-:W-:-:S08]  /*5240*/  SHF.L.U32 R9, R20, 0x1f, RZ ;  /* 0x0000001f14097819 */ /* 0x000fd000000006ff */
[----:B------:R0:W1:Y:S01]  /*5250*/  SYNCS.PHASECHK.TRANS64.TRYWAIT P1, [UR10+0x22850], R9 ;  /* 0x02285009ff0075a7 */ /* 0x000062000802014a */
[----:B------:R-:W-:Y:S05]  /*5260*/  @!P0 BRA `(.L_x_1082) ;  /* 0x0000000000048947 */ /* 0x000fea0003800000 */
[----:B------:R-:W-:Y:S01]  /*5270*/  BPT.TRAP 0x1 ;  /* 0x000000040000795c */ /* 0x000fe20000300000 */
.L_x_1082:
[----:B-1----:R-:W-:Y:S05]  /*5280*/  @P1 BRA `(.L_x_1080) ;  /* 0x0000000000081947 */ /* 0x002fea0003800000 */
[----:B------:R-:W1:Y:S02]  /*5290*/  SYNCS.PHASECHK.TRANS64.TRYWAIT P1, [UR10+0x22850], R9 ;  /* 0x02285009ff0075a7 */ /* 0x000e64000802014a */
[----:B-1----:R-:W-:Y:S05]  /*52a0*/  @!P1 BRA `(.L_x_1083) ;  /* 0x000000f000409947 */ /* 0x002fea0003800000 */
.L_x_1080:
[----:B------:R-:W-:Y:S01]  /*52b0*/  UIADD3 UR10, UR36, 0x400, URZ ;  /* 0x00000400240a7890 */ /* 0x000fe2000fffe03f */
[----:B------:R-:W-:Y:S01]  /*52c0*/  WARPGROUP.ARRIVE ;  /* 0x00000000000079c5 */ /* 0x000fe20000000000 */
[----:B------:R-:W-:Y:S01]  /*52d0*/  UMOV UR11, 0x40000040 ;  /* 0x40000040000b7882 */ /* 0x000fe20000000000 */
[----:B01----:R-:W-:Y:S01]  /*52e0*/  IADD3 R9, -R19, 0xb, RZ ;  /* 0x0000000b13097810 */ /* 0x003fe20007ffe1ff */
[----:B------:R-:W-:-:S04]  /*52f0*/  USHF.R.U32.HI UR10, URZ, 0x4, UR10 ;  /* 0x000000043f0a7899 */ /* 0x000fc8000801160a */
[----:B------:R-:W-:-:S04]  /*5300*/  ULOP3.LUT UR10, UR10, 0x3fff, URZ, 0xc0, !UPT ;  /* 0x00003fff0a0a7892 */ /* 0x000fc8000f8ec03f */
[----:B------:R-:W-:-:S04]  /*5310*/  ULOP3.LUT UR10, UR10, 0x10000, URZ, 0xfc, !UPT ;  /* 0x000100000a0a7892 */ /* 0x000fc8000f8efc3f */
[----:B------:R-:W-:-:S07]  /*5320*/  ULEA UR14, UR32, UR10, 0xa ;  /* 0x0000000a200e7291 */ /* 0x000fce000f8e503f */
        /* <DEDUP_REMOVED lines=21> */
.L_x_1084:
[----:B0-----:R-:W2:Y:S01]  /*5480*/  LDL R9, [R1] ;  /* 0x0000000001097983 */ /* 0x001ea20000100800 */
[----:B------:R-:W-:Y:S01]  /*5490*/  ISETP.NE.AND P1, PT, R22, 0x1, PT ;  /* 0x000000011600780c */ /* 0x000fe20003f25270 */
[----:B------:R-:W0:Y:S01]  /*54a0*/  LDC R10, c[0x0][0x288] ;  /* 0x0000a200ff0a7b82 */ /* 0x000e220000000800 */
[----:B------:R-:W-:Y:S01]  /*54b0*/  IMAD.SHL.U32 R160, R15, 0x80, RZ ;  /* 0x000000800fa07824 */ /* 0x000fe200078e00ff */
[----:B------:R-:W-:-:S04]  /*54c0*/  ULEA UR10, UR4, UR36, 0x3 ;  /* 0x00000024040a7291 */ /* 0x000fc8000f8e183f */
[----:B------:R-:W-:-:S04]  /*54d0*/  UIADD3 UR10, UR10, 0x22840, URZ ;  /* 0x000228400a0a7890 */ /* 0x000fc8000fffe03f */
[----:B------:R-:W-:Y:S02]  /*54e0*/  UPRMT UR10, UR7, 0x654, UR10 ;  /* 0x00000654070a7896 */ /* 0x000fe4000800000a */
[----:B------:R-:W1:Y:S07]  /*54f0*/  @P1 LDC R20, c[0x0][0x450] ;  /* 0x00011400ff141b82 */ /* 0x000e6e0000000800 */
[----:B------:R-:W-:Y:S01]  /*5500*/  SYNCS.ARRIVE.TRANS64.RED.A1T0 RZ, [UR10], RZ ;  /* 0x000000ffffff79a7 */ /* 0x000fe2000810040a */
[----:B--2---:R-:W-:-:S02]  /*5510*/  LOP3.LUT P5, RZ, R9, 0x1, RZ, 0xc0, !PT ;  /* 0x0000000109ff7812 */ /* 0x004fc400078ac0ff */
[----:B------:R-:W2:Y:S02]  /*5520*/  @P1 LDC R9, c[0x0][0x44c] ;  /* 0x00011300ff091b82 */ /* 0x000ea40000000800 */
[----:B--2---:R-:W-:-:S04]  /*5530*/  @P1 IMAD.HI.U32 R11, R8, R9, RZ ;  /* 0x00000009080b1227 */ /* 0x004fc800078e00ff */
[----:B------:R-:W-:Y:S01]  /*5540*/  IMAD.MOV.U32 R9, RZ, RZ, R8 ;  /* 0x000000ffff097224 */ /* 0x000fe200078e0008 */
[----:B-1----:R-:W-:Y:S02]  /*5550*/  @P1 SHF.R.U32.HI R9, RZ, R20, R11 ;  /* 0x00000014ff091219 */ /* 0x002fe4000001160b */
[----:B------:R-:W-:-:S03]  /*5560*/  IADD3 R20, -R160, 0x1, RZ ;  /* 0x00000001a0147810 */ /* 0x000fc60007ffe1ff */
[----:B------:R-:W1:Y:S02]  /*5570*/  SHFL.IDX PT, R21, R9, RZ, 0x1c1f ;  /* 0x001c1fff09157589 */ /* 0x000e6400000e0000 */
[----:B------:R-:W-:-:S04]  /*5580*/  IMAD R11, R5, -0x2, R20 ;  /* 0xfffffffe050b7824 */ /* 0x000fc800078e0214 */
[----:B------:R-:W-:-:S04]  /*5590*/  IMAD R11, R16, UR33, R11 ;  /* 0x00000021100b7c24 */ /* 0x000fc8000f8e020b */
[----:B0-----:R-:W-:-:S04]  /*55a0*/  IMAD.IADD R11, R11, 0x1, -R10 ;  /* 0x000000010b0b7824 */ /* 0x001fc800078e0a0a */
[C---:B------:R-:W-:Y:S02]  /*55b0*/  VIADD R162, R11.reuse, UR35 ;  /* 0x000000230ba27c36 */ /* 0x040fe40008000000 */
[----:B------:R-:W-:Y:S02]  /*55c0*/  VIADD R164, R11, UR5 ;  /* 0x000000050ba47c36 */ /* 0x000fe40008000000 */
[--C-:B-1----:R-:W-:Y:S02]  /*55d0*/  IMAD.IADD R156, R162, 0x1, R21.reuse ;  /* 0x00000001a29c7824 */ /* 0x102fe400078e0215 */
[----:B------:R-:W-:Y:S01]  /*55e0*/  IMAD.IADD R158, R164, 0x1, R21 ;  /* 0x00000001a49e7824 */ /* 0x000fe200078e0215 */
[----:B------:R-:W-:Y:S06]  /*55f0*/  @!P5 BRA `(.L_x_1085) ;  /* 0x00000000005cd947 */ /* 0x000fec0003800000 */
[----:B------:R-:W-:Y:S01]  /*5600*/  IMAD R11, R16, UR33, R21 ;  /* 0x00000021100b7c24 */ /* 0x000fe2000f8e0215 */
[----:B------:R-:W-:Y:S03]  /*5610*/  BSSY B0, `(.L_x_1086) ;  /* 0x0000011000007945 */ /* 0x000fe60003800000 */
[----:B------:R-:W-:-:S05]  /*5620*/  IMAD.IADD R11, R11, 0x1, -R10 ;  /* 0x000000010b0b7824 */ /* 0x000fca00078e0a0a */
[----:B------:R-:W-:-:S13]  /*5630*/  ISETP.GT.AND P1, PT, R11, -0x1, PT ;  /* 0xffffffff0b00780c */ /* 0x000fda0003f24270 */
[----:B------:R-:W-:Y:S05]  /*5640*/  @P1 BRA `(.L_x_1087) ;  /* 0x0000000000201947 */ /* 0x000fea0003800000 */
[----:B------:R-:W-:Y:S01]  /*5650*/  IMAD.U32 R21, RZ, RZ, UR34 ;  /* 0x00000022ff157e24 */ /* 0x000fe2000f8e00ff */
[----:B------:R-:W-:-:S04]  /*5660*/  LOP3.LUT R11, RZ, R11, RZ, 0x33, !PT ;  /* 0x0000000bff0b7212 */ /* 0x000fc800078e33ff */
[----:B------:R-:W-:-:S13]  /*5670*/  ISETP.NE.AND P1, PT, R21, 0x1, PT ;  /* 0x000000011500780c */ /* 0x000fda0003f25270 */
[----:B------:R-:W0:Y:S02]  /*5680*/  @P1 LDC.64 R152, c[0x0][0x9e8] ;  /* 0x00027a00ff981b82 */ /* 0x000e240000000a00 */
[----:B0-----:R-:W-:-:S05]  /*5690*/  @P1 IMAD.HI.U32 R20, R11, R152, RZ ;  /* 0x000000980b141227 */ /* 0x001fca00078e00ff */
[----:B------:R-:W-:-:S04]  /*56a0*/  @P1 SHF.R.U32.HI R11, RZ, R153, R20 ;  /* 0x00000099ff0b1219 */ /* 0x000fc80000011614 */
[----:B------:R-:W-:Y:S01]  /*56b0*/  LOP3.LUT R11, RZ, R11, RZ, 0x33, !PT ;  /* 0x0000000bff0b7212 */ /* 0x000fe200078e33ff */
[----:B------:R-:W-:Y:S06]  /*56c0*/  BRA `(.L_x_1088) ;  /* 0x0000000000147947 */ /* 0x000fec0003800000 */
.L_x_1087:
[----:B------:R-:W-:-:S05]  /*56d0*/  IMAD.U32 R21, RZ, RZ, UR34 ;  /* 0x00000022ff157e24 */ /* 0x000fca000f8e00ff */
[----:B------:R-:W-:-:S13]  /*56e0*/  ISETP.NE.AND P1, PT, R21, 0x1, PT ;  /* 0x000000011500780c */ /* 0x000fda0003f25270 */
[----:B------:R-:W0:Y:S02]  /*56f0*/  @P1 LDC.64 R152, c[0x0][0x9e8] ;  /* 0x00027a00ff981b82 */ /* 0x000e240000000a00 */
[----:B0-----:R-:W-:-:S05]  /*5700*/  @P1 IMAD.HI.U32 R20, R11, R152, RZ ;  /* 0x000000980b141227 */ /* 0x001fca00078e00ff */
[----:B------:R-:W-:-:S07]  /*5710*/  @P1 SHF.R.U32.HI R11, RZ, R153, R20 ;  /* 0x00000099ff0b1219 */ /* 0x000fce0000011614 */
.L_x_1088:
[----:B------:R-:W-:Y:S05]  /*5720*/  BSYNC B0 ;  /* 0x0000000000007941 */ /* 0x000fea0003800000 */
.L_x_1086:
[----:B------:R-:W-:-:S04]  /*5730*/  IMAD R20, R11, R21, -R160 ;  /* 0x000000150b147224 */ /* 0x000fc800078e0aa0 */
[----:B------:R-:W-:-:S05]  /*5740*/  IMAD R11, R5, -0x2, R20 ;  /* 0xfffffffe050b7824 */ /* 0x000fca00078e0214 */
[----:B------:R-:W-:Y:S02]  /*5750*/  VIADDMNMX R156, R11, R21, R156, PT ;  /* 0x000000150b9c7246 */ /* 0x000fe4000380019c */
[----:B------:R-:W-:-:S07]  /*5760*/  VIMNMX R158, R158, R11, !PT ;  /* 0x0000000b9e9e7248 */ /* 0x000fce0007fe0100 */
.L_x_1085:
[----:B------:R-:W-:Y:S01]  /*5770*/  ISETP.GT.AND P1, PT, R15, -0x1, PT ;  /* 0xffffffff0f00780c */ /* 0x000fe20003f24270 */
[----:B------:R-:W0:Y:S03]  /*5780*/  SHFL.IDX PT, R9, R9, 0x1, 0x1c1f ;  /* 0x003c1f0009097f89 */ /* 0x000e2600000e0000 */
[C---:B------:R-:W-:Y:S02]  /*5790*/  ISETP.GT.AND P3, PT, R158.reuse, RZ, P1 ;  /* 0x000000ff9e00720c */ /* 0x040fe40000f64270 */
[----:B------:R-:W-:Y:S02]  /*57a0*/  ISETP.GT.AND P4, PT, R158, 0x1, P1 ;  /* 0x000000019e00780c */ /* 0x000fe40000f84270 */
[C---:B------:R-:W-:Y:S02]  /*57b0*/  ISETP.LT.OR P3, PT, R156.reuse, 0x1, P3 ;  /* 0x000000019c00780c */ /* 0x040fe40001f61670 */
[----:B------:R-:W-:-:S02]  /*57c0*/  ISETP.LT.OR P4, PT, R156, 0x2, P4 ;  /* 0x000000029c00780c */ /* 0x000fc40002781670 */
[----:B------:R-:W-:Y:S02]  /*57d0*/  FSEL R21, R24, -INF , !P3 ;  /* 0xff80000018157808 */ /* 0x000fe40005800000 */
[----:B------:R-:W-:Y:S02]  /*57e0*/  FSEL R20, R25, -INF , !P4 ;  /* 0xff80000019147808 */ /* 0x000fe40006000000 */
[C---:B------:R-:W-:Y:S02]  /*57f0*/  ISETP.GT.AND P2, PT, R158.reuse, 0x8, P1 ;  /* 0x000000089e00780c */ /* 0x040fe40000f44270 */
[C---:B------:R-:W-:Y:S02]  /*5800*/  ISETP.GT.AND P3, PT, R158.reuse, 0x9, P1 ;  /* 0x000000099e00780c */ /* 0x040fe40000f64270 */
[----:B------:R-:W-:Y:S02]  /*5810*/  ISETP.GT.AND P4, PT, R158, 0x10, P1 ;  /* 0x000000109e00780c */ /* 0x000fe40000f84270 */
[----:B------:R-:W-:-:S02]  /*5820*/  ISETP.LT.OR P2, PT, R156, 0x9, P2 ;  /* 0x000000099c00780c */ /* 0x000fc40001741670 */
[C---:B------:R-:W-:Y:S02]  /*5830*/  ISETP.LT.OR P3, PT, R156.reuse, 0xa, P3 ;  /* 0x0000000a9c00780c */ /* 0x040fe40001f61670 */
[----:B------:R-:W-:Y:S02]  /*5840*/  ISETP.LT.OR P4, PT, R156, 0x11, P4 ;  /* 0x000000119c00780c */ /* 0x000fe40002781670 */
[----:B------:R-:W-:Y:S01]  /*5850*/  FSEL R23, R28, -INF , !P2 ;  /* 0xff8000001c177808 */ /* 0x000fe20005000000 */
[--C-:B0-----:R-:W-:Y:S01]  /*5860*/  IMAD.IADD R28, R162, 0x1, R9.reuse ;  /* 0x00000001a21c7824 */ /* 0x101fe200078e0209 */
[----:B------:R-:W-:Y:S02]  /*5870*/  FSEL R24, R29, -INF , !P3 ;  /* 0xff8000001d187808 */ /* 0x000fe40005800000 */
[----:B------:R-:W-:Y:S01]  /*5880*/  FSEL R154, R32, -INF , !P4 ;  /* 0xff800000209a7808 */ /* 0x000fe20006000000 */
[----:B------:R-:W-:Y:S01]  /*5890*/  IMAD.IADD R32, R164, 0x1, R9 ;  /* 0x00000001a4207824 */ /* 0x000fe200078e0209 */
[----:B------:R-:W-:-:S02]  /*58a0*/  ISETP.GT.AND P2, PT, R158, 0x11, P1 ;  /* 0x000000119e00780c */ /* 0x000fc40000f44270 */
[C---:B------:R-:W-:Y:S02]  /*58b0*/  ISETP.GT.AND P3, PT, R158.reuse, 0x18, P1 ;  /* 0x000000189e00780c */ /* 0x040fe40000f64270 */
[----:B------:R-:W-:Y:S02]  /*58c0*/  ISETP.GT.AND P4, PT, R158, 0x19, P1 ;  /* 0x000000199e00780c */ /* 0x000fe40000f84270 */
[C---:B------:R-:W-:Y:S02]  /*58d0*/  ISETP.LT.OR P2, PT, R156.reuse, 0x12, P2 ;  /* 0x000000129c00780c */ /* 0x040fe40001741670 */
[C---:B------:R-:W-:Y:S02]  /*58e0*/  ISETP.LT.OR P3, PT, R156.reuse, 0x19, P3 ;  /* 0x000000199c00780c */ /* 0x040fe40001f61670 */
[----:B------:R-:W-:Y:S02]  /*58f0*/  ISETP.LT.OR P4, PT, R156, 0x1a, P4 ;  /* 0x0000001a9c00780c */ /* 0x000fe40002781670 */
[----:B------:R-:W-:-:S02]  /*5900*/  FSEL R152, R33, -INF , !P2 ;  /* 0xff80000021987808 */ /* 0x000fc40005000000 */
        /* <DEDUP_REMOVED lines=8> */
[----:B------:R-:W-:Y:S02]  /*5990*/  FSEL R173, R40, -INF , !P2 ;  /* 0xff80000028ad7808 */ /* 0x000fe40005000000 */
[----:B------:R-:W-:Y:S02]  /*59a0*/  FSEL R163, R41, -INF , !P3 ;  /* 0xff80000029a37808 */ /* 0x000fe40005800000 */
[----:B------:R-:W-:Y:S02]  /*59b0*/  FSEL R161, R44, -INF , !P4 ;  /* 0xff8000002ca17808 */ /* 0x000fe40006000000 */
        /* <DEDUP_REMOVED lines=62> */
[----:B------:R-:W-:Y:S01]  /*5da0*/  FSEL R85, R85, -INF , !P4 ;  /* 0xff80000055557808 */ /* 0x000fe20006000000 */
        /* <DEDUP_REMOVED lines=14> */
.L_x_1091:
[----:B------:R-:W-:-:S05]  /*5e90*/  IMAD.U32 R44, RZ, RZ, UR34 ;  /* 0x00000022ff2c7e24 */ /* 0x000fca000f8e00ff */
[----:B------:R-:W-:-:S13]  /*5ea0*/  ISETP.NE.AND P2, PT, R44, 0x1, PT ;  /* 0x000000012c00780c */ /* 0x000fda0003f45270 */
[----:B------:R-:W0:Y:S02]  /*5eb0*/  @P2 LDC.64 R164, c[0x0][0x9e8] ;  /* 0x00027a00ffa42b82 */ /* 0x000e240000000a00 */
[----:B0-----:R-:W-:-:S05]  /*5ec0*/  @P2 IMAD.HI.U32 R40, R9, R164, RZ ;  /* 0x000000a409282227 */ /* 0x001fca00078e00ff */
[----:B------:R-:W-:-:S07]  /*5ed0*/  @P2 SHF.R.U32.HI R9, RZ, R165, R40 ;  /* 0x000000a5ff092219 */ /* 0x000fce0000011628 */
.L_x_1092:
[----:B------:R-:W-:Y:S05]  /*5ee0*/  BSYNC B0 ;  /* 0x0000000000007941 */ /* 0x000fea0003800000 */
.L_x_1090:
[----:B------:R-:W-:-:S04]  /*5ef0*/  IMAD R40, R9, R44, -R160 ;  /* 0x0000002c09287224 */ /* 0x000fc800078e0aa0 */
[----:B------:R-:W-:-:S05]  /*5f00*/  IMAD R9, R5, -0x2, R40 ;  /* 0xfffffffe05097824 */ /* 0x000fca00078e0228 */
[----:B------:R-:W-:Y:S02]  /*5f10*/  VIADDMNMX R28, R9, R44, R28, PT ;  /* 0x0000002c091c7246 */ /* 0x000fe4000380011c */
[----:B------:R-:W-:-:S07]  /*5f20*/  VIMNMX R32, R32, R9, !PT ;  /* 0x0000000920207248 */ /* 0x000fce0007fe0100 */
.L_x_1089:
[----:B------:R-:W-:Y:S02]  /*5f30*/  FMNMX.FTZ R9, R21, R12, !PT ;  /* 0x0000000c15097209 */ /* 0x000fe40007810000 */
[----:B------:R-:W-:Y:S02]  /*5f40*/  ISETP.GT.AND P2, PT, R32, 0x9, P1 ;  /* 0x000000092000780c */ /* 0x000fe40000f44270 */
[----:B------:R-:W-:Y:S02]  /*5f50*/  FMNMX.FTZ R40, R20, R9, !PT ;  /* 0x0000000914287209 */ /* 0x000fe40007810000 */
[----:B------:R-:W-:Y:S02]  /*5f60*/  ISETP.LT.OR P2, PT, R28, 0xa, P2 ;  /* 0x0000000a1c00780c */ /* 0x000fe40001741670 */
[----:B------:R-:W-:Y:S02]  /*5f70*/  FMNMX.FTZ R9, R23, R40, !PT ;  /* 0x0000002817097209 */ /* 0x000fe40007810000 */
[----:B------:R-:W-:-:S02]  /*5f80*/  FSEL R31, R31, -INF , !P2 ;  /* 0xff8000001f1f7808 */ /* 0x000fc40005000000 */
[----:B------:R-:W-:Y:S02]  /*5f90*/  FMNMX.FTZ R9, R24, R9, !PT ;  /* 0x0000000918097209 */ /* 0x000fe40007810000 */
[----:B------:R-:W-:Y:S02]  /*5fa0*/  ISETP.GT.AND P2, PT, R32, 0x11, P1 ;  /* 0x000000112000780c */ /* 0x000fe40000f44270 */
[----:B------:R-:W-:Y:S02]  /*5fb0*/  FMNMX.FTZ R9, R154, R9, !PT ;  /* 0x000000099a097209 */ /* 0x000fe40007810000 */
[----:B------:R-:W-:Y:S02]  /*5fc0*/  ISETP.LT.OR P2, PT, R28, 0x12, P2 ;  /* 0x000000121c00780c */ /* 0x000fe40001741670 */
[----:B------:R-:W-:Y:S02]  /*5fd0*/  FMNMX.FTZ R9, R152, R9, !PT ;  /* 0x0000000998097209 */ /* 0x000fe40007810000 */
[----:B------:R-:W-:-:S02]  /*5fe0*/  ISETP.GT.AND P3, PT, R32, 0x1, P1 ;  /* 0x000000012000780c */ /* 0x000fc40000f64270 */
[----:B------:R-:W-:Y:S02]  /*5ff0*/  FMNMX.FTZ R40, R36, R9, !PT ;  /* 0x0000000924287209 */ /* 0x000fe40007810000 */
[----:B------:R-:W-:Y:S02]  /*6000*/  FSEL R35, R35, -INF , !P2 ;  /* 0xff80000023237808 */ /* 0x000fe40005000000 */
[----:B------:R-:W-:Y:S02]  /*6010*/  FMNMX.FTZ R40, R179, R40, !PT ;  /* 0x00000028b3287209 */ /* 0x000fe40007810000 */
[----:B------:R-:W-:Y:S02]  /*6020*/  ISETP.GT.AND P2, PT, R32, 0x19, P1 ;  /* 0x000000192000780c */ /* 0x000fe40000f44270 */
[----:B------:R-:W-:Y:S02]  /*6030*/  FMNMX.FTZ R40, R173, R40, !PT ;  /* 0x00000028ad287209 */ /* 0x000fe40007810000 */
[----:B------:R-:W-:-:S02]  /*6040*/  ISETP.LT.OR P3, PT, R28, 0x2, P3 ;  /* 0x000000021c00780c */ /* 0x000fc40001f61670 */
[----:B------:R-:W-:Y:S02]  /*6050*/  FMNMX.FTZ R40, R163, R40, !PT ;  /* 0x00000028a3287209 */ /* 0x000fe40007810000 */
[----:B------:R-:W-:Y:S02]  /*6060*/  ISETP.LT.OR P2, PT, R28, 0x1a, P2 ;  /* 0x0000001a1c00780c */ /* 0x000fe40001741670 */
[----:B------:R-:W-:Y:S02]  /*6070*/  FMNMX.FTZ R40, R161, R40, !PT ;  /* 0x00000028a1287209 */ /* 0x000fe40007810000 */
[----:B------:R-:W-:Y:S02]  /*6080*/  FSEL R165, R27, -INF , !P3 ;  /* 0xff8000001ba57808 */ /* 0x000fe40005800000 */
        /* <DEDUP_REMOVED lines=17> */
[C---:B------:R-:W-:Y:S02]  /*61a0*/  ISETP.GT.AND P2, PT, R32.reuse, RZ, P1 ;  /* 0x000000ff2000720c */ /* 0x040fe40000f44270 */
[----:B------:R-:W-:Y:S02]  /*61b0*/  FMNMX.FTZ R40, R25, R40, !PT ;  /* 0x0000002819287209 */ /* 0x000fe40007810000 */
[----:B------:R-:W-:-:S02]  /*61c0*/  ISETP.GT.AND P4, PT, R32, 0x8, P1 ;  /* 0x000000082000780c */ /* 0x000fc40000f84270 */
[----:B------:R-:W-:Y:S02]  /*61d0*/  FMNMX.FTZ R40, R65, R40, !PT ;  /* 0x0000002841287209 */ /* 0x000fe40007810000 */
[C---:B------:R-:W-:Y:S02]  /*61e0*/  ISETP.LT.OR P3, PT, R28.reuse, 0x19, P3 ;  /* 0x000000191c00780c */ /* 0x040fe40001f61670 */
[----:B------:R-:W-:Y:S02]  /*61f0*/  FMNMX.FTZ R40, R11, R40, !PT ;  /* 0x000000280b287209 */ /* 0x000fe40007810000 */
[C---:B------:R-:W-:Y:S02]  /*6200*/  ISETP.LT.OR P2, PT, R28.reuse, 0x1, P2 ;  /* 0x000000011c00780c */ /* 0x040fe40001741670 */
[----:B------:R-:W-:Y:S02]  /*6210*/  FMNMX.FTZ R40, R69, R40, !PT ;  /* 0x0000002845287209 */ /* 0x000fe40007810000 */
[----:B------:R-:W-:-:S02]  /*6220*/  ISETP.LT.OR P4, PT, R28, 0x9, P4 ;  /* 0x000000091c00780c */ /* 0x000fc40002781670 */
[----:B------:R-:W-:Y:S02]  /*6230*/  FMNMX.FTZ R40, R29, R40, !PT ;  /* 0x000000281d287209 */ /* 0x000fe40007810000 */
[----:B------:R-:W-:Y:S02]  /*6240*/  FSEL R171, R38, -INF , !P3 ;  /* 0xff80000026ab7808 */ /* 0x000fe40005800000 */
[----:B------:R-:W-:Y:S02]  /*6250*/  FMNMX.FTZ R40, R73, R40, !PT ;  /* 0x0000002849287209 */ /* 0x000fe40007810000 */
[----:B------:R-:W-:Y:S02]  /*6260*/  FSEL R38, R26, -INF , !P2 ;  /* 0xff8000001a267808 */ /* 0x000fe40005000000 */
[----:B------:R-:W-:Y:S02]  /*6270*/  FMNMX.FTZ R40, R33, R40, !PT ;  /* 0x0000002821287209 */ /* 0x000fe40007810000 */
[----:B------:R-:W-:-:S02]  /*6280*/  FSEL R167, R30, -INF , !P4 ;  /* 0xff8000001ea77808 */ /* 0x000fc40006000000 */
[----:B------:R-:W-:Y:S02]  /*6290*/  FMNMX.FTZ R40, R77, R40, !PT ;  /* 0x000000284d287209 */ /* 0x000fe40007810000 */
[----:B------:R-:W-:Y:S02]  /*62a0*/  FMNMX.FTZ R30, R38, R13, !PT ;  /* 0x0000000d261e7209 */ /* 0x000fe40007810000 */
[----:B------:R-:W-:Y:S02]  /*62b0*/  FMNMX.FTZ R40, R37, R40, !PT ;  /* 0x0000002825287209 */ /* 0x000fe40007810000 */
[----:B------:R-:W-:Y:S02]  /*62c0*/  FMNMX.FTZ R30, R165, R30, !PT ;  /* 0x0000001ea51e7209 */ /* 0x000fe40007810000 */
[----:B------:R-:W-:Y:S02]  /*62d0*/  FMNMX.FTZ R40, R81, R40, !PT ;  /* 0x0000002851287209 */ /* 0x000fe40007810000 */
[----:B------:R-:W-:-:S02]  /*62e0*/  ISETP.GT.AND P3, PT, R32, 0x20, P1 ;  /* 0x000000202000780c */ /* 0x000fc40000f64270 */
[----:B------:R-:W-:Y:S02]  /*62f0*/  FMNMX.FTZ R40, R45, R40, !PT ;  /* 0x000000282d287209 */ /* 0x000fe40007810000 */
[----:B------:R-:W-:Y:S02]  /*6300*/  FMNMX.FTZ R30, R167, R30, !PT ;  /* 0x0000001ea71e7209 */ /* 0x000fe40007810000 */
[----:B------:R-:W-:Y:S02]  /*6310*/  FMNMX.FTZ R40, R85, R40, !PT ;  /* 0x0000002855287209 */ /* 0x000fe40007810000 */
[----:B------:R-:W-:Y:S02]  /*6320*/  ISETP.LT.OR P3, PT, R28, 0x21, P3 ;  /* 0x000000211c00780c */ /* 0x000fe40001f61670 */
[----:B------:R-:W-:Y:S01]  /*6330*/  FMNMX.FTZ R34, R31, R30, !PT ;  /* 0x0000001e1f227209 */ /* 0x000fe20007810000 */
[----:B------:R-:W0:Y:S01]  /*6340*/  SHFL.BFLY PT, R9, R40, 0x2, 0x1f ;  /* 0x0c401f0028097f89 */ /* 0x000e2200000e0000 */
[----:B------:R-:W-:-:S02]  /*6350*/  FSEL R175, R42, -INF , !P3 ;  /* 0xff8000002aaf7808 */ /* 0x000fc40005800000 */
[----:B------:R-:W-:Y:S02]  /*6360*/  ISETP.GT.AND P3, PT, R32, 0x28, P1 ;  /* 0x000000282000780c */ /* 0x000fe40000f64270 */
[----:B------:R-:W-:Y:S02]  /*6370*/  FMNMX.FTZ R34, R169, R34, !PT ;  /* 0x00000022a9227209 */ /* 0x000fe40007810000 */
[----:B------:R-:W-:Y:S02]  /*6380*/  ISETP.LT.OR P3, PT, R28, 0x29, P3 ;  /* 0x000000291c00780c */ /* 0x000fe40001f61670 */
[----:B------:R-:W-:Y:S02]  /*6390*/  FMNMX.FTZ R34, R35, R34, !PT ;  /* 0x0000002223227209 */ /* 0x000fe40007810000 */
[----:B------:R-:W-:Y:S02]  /*63a0*/  FSEL R177, R46, -INF , !P3 ;  /* 0xff8000002eb17808 */ /* 0x000fe40005800000 */
[----:B------:R-:W-:-:S02]  /*63b0*/  ISETP.GT.AND P3, PT, R32, 0x29, P1 ;  /* 0x000000292000780c */ /* 0x000fc40000f64270 */
[----:B------:R-:W-:Y:S02]  /*63c0*/  FMNMX.FTZ R34, R171, R34, !PT ;  /* 0x00000022ab227209 */ /* 0x000fe40007810000 */
[----:B------:R-:W-:Y:S02]  /*63d0*/  ISETP.GT.AND P2, PT, R32, 0x30, P1 ;  /* 0x000000302000780c */ /* 0x000fe40000f44270 */
[C---:B------:R-:W-:Y:S02]  /*63e0*/  ISETP.LT.OR P3, PT, R28.reuse, 0x2a, P3 ;  /* 0x0000002a1c00780c */ /* 0x040fe40001f61670 */
[----:B------:R-:W-:Y:S02]  /*63f0*/  ISETP.LT.OR P2, PT, R28, 0x31, P2 ;  /* 0x000000311c00780c */ /* 0x000fe40001741670 */
[----:B------:R-:W-:Y:S02]  /*6400*/  FSEL R181, R47, -INF , !P3 ;  /* 0xff8000002fb57808 */ /* 0x000fe40005800000 */
[----:B0-----:R-:W-:-:S02]  /*6410*/  FMNMX.FTZ R44, R40, R9, !PT ;  /* 0x00000009282c7209 */ /* 0x001fc40007810000 */
[----:B------:R-:W-:Y:S02]  /*6420*/  ISETP.GT.AND P3, PT, R32, 0x31, P1 ;  /* 0x000000312000780c */ /* 0x000fe40000f64270 */
[----:B------:R-:W-:Y:S01]  /*6430*/  FSEL R185, R50, -INF , !P2 ;  /* 0xff80000032b97808 */ /* 0x000fe20005000000 */
[----:B------:R-:W0:Y:S01]  /*6440*/  SHFL.BFLY PT, R9, R44, 0x1, 0x1f ;  /* 0x0c201f002c097f89 */ /* 0x000e2200000e0000 */
[----:B------:R-:W-:Y:S02]  /*6450*/  ISETP.GT.AND P2, PT, R32, 0x38, P1 ;  /* 0x000000382000780c */ /* 0x000fe40000f44270 */
[C---:B------:R-:W-:Y:S02]  /*6460*/  ISETP.LT.OR P3, PT, R28.reuse, 0x32, P3 ;  /* 0x000000321c00780c */ /* 0x040fe40001f61670 */
[----:B------:R-:W-:Y:S02]  /*6470*/  ISETP.LT.OR P2, PT, R28, 0x39, P2 ;  /* 0x000000391c00780c */ /* 0x000fe40001741670 */
[----:B------:R-:W-:-:S02]  /*6480*/  FSEL R51, R51, -INF , !P3 ;  /* 0xff80000033337808 */ /* 0x000fc40005800000 */
[----:B------:R-:W-:Y:S02]  /*6490*/  ISETP.GT.AND P3, PT, R32, 0x39, P1 ;  /* 0x000000392000780c */ /* 0x000fe40000f64270 */
[----:B------:R-:W-:Y:S02]  /*64a0*/  FSEL R187, R54, -INF , !P2 ;  /* 0xff80000036bb7808 */ /* 0x000fe40005000000 */
[----:B------:R-:W-:Y:S02]  /*64b0*/  ISETP.GT.AND P2, PT, R32, 0x40, P1 ;  /* 0x000000402000780c */ /* 0x000fe40000f44270 */
[C---:B------:R-:W-:Y:S02]  /*64c0*/  ISETP.LT.OR P3, PT, R28.reuse, 0x3a, P3 ;  /* 0x0000003a1c00780c */ /* 0x040fe40001f61670 */
[----:B------:R-:W-:Y:S02]  /*64d0*/  ISETP.LT.OR P2, PT, R28, 0x41, P2 ;  /* 0x000000411c00780c */ /* 0x000fe40001741670 */
[----:B0-----:R-:W-:-:S04]  /*64e0*/  FMNMX.FTZ R9, R44, R9, !PT ;  /* 0x000000092c097209 */ /* 0x001fc80007810000 */
[----:B------:R-:W-:Y:S01]  /*64f0*/  FSETP.NEU.FTZ.AND P4, PT, R9, -INF , PT ;  /* 0xff8000000900780b */ /* 0x000fe20003f9d000 */
[----:B------:R-:W-:-:S05]  /*6500*/  FFMA.FTZ R183, R2, R9, -8 ;  /* 0xc100000002b77423 */ /* 0x000fca0000010009 */
[----:B------:R-:W-:-:S05]  /*6510*/  FSEL R183, R183, RZ, P4 ;  /* 0x000000ffb7b77208 */ /* 0x000fca0002000000 */
[C-C-:B------:R-:W-:Y:S01]  /*6520*/  FFMA.FTZ R36, R2.reuse, R36, -R183.reuse ;  /* 0x0000002402247223 */ /* 0x140fe200000108b7 */
[----:B------:R-:W-:-:S01]  /*6530*/  FFMA.FTZ R40, R2, R173, -R183 ;  /* 0x000000ad02287223 */ /* 0x000fc200000108b7 */
[--C-:B------:R-:W-:Y:S01]  /*6540*/  FFMA.FTZ R47, R2, R179, -R183.reuse ;  /* 0x000000b3022f7223 */ /* 0x100fe200000108b7 */
[----:B------:R-:W-:Y:S01]  /*6550*/  FSEL R179, R55, -INF , !P3 ;  /* 0xff80000037b37808 */ /* 0x000fe20005800000 */
[----:B------:R0:W-:Y:S01]  /*6560*/  MUFU.EX2 R30, R36 ;  /* 0x00000024001e7308 */ /* 0x0001e20000000800 */
[----:B------:R-:W-:Y:S01]  /*6570*/  ISETP.GT.AND P3, PT, R32, 0x41, P1 ;  /* 0x000000412000780c */ /* 0x000fe20000f64270 */
[--C-:B------:R-:W-:Y:S01]  /*6580*/  FFMA.FTZ R42, R2, R161, -R183.reuse ;  /* 0x000000a1022a7223 */ /* 0x100fe200000108b7 */
[----:B------:R-:W-:Y:S01]  /*6590*/  FSEL R173, R58, -INF , !P2 ;  /* 0xff8000003aad7808 */ /* 0x000fe20005000000 */
[--C-:B------:R-:W-:Y:S01]  /*65a0*/  FFMA.FTZ R55, R2, R163, -R183.reuse ;  /* 0x000000a302377223 */ /* 0x100fe200000108b7 */
[----:B------:R-:W-:Y:S01]  /*65b0*/  ISETP.GT.AND P2, PT, R32, 0x48, P1 ;  /* 0x000000482000780c */ /* 0x000fe20000f44270 */
[--C-:B------:R-:W-:Y:S01]  /*65c0*/  FFMA.FTZ R44, R2, R157, -R183.reuse ;  /* 0x0000009d022c7223 */ /* 0x100fe200000108b7 */
[----:B------:R-:W-:Y:S01]  /*65d0*/  ISETP.LT.OR P3, PT, R28, 0x42, P3 ;  /* 0x000000421c00780c */ /* 0x000fe20001f61670 */
[C-C-:B------:R-:W-:Y:S01]  /*65e0*/  FFMA.FTZ R46, R2.reuse, R153, -R183.reuse ;  /* 0x00000099022e7223 */ /* 0x140fe200000108b7 */
[----:B0-----:R-:W-:Y:S01]  /*65f0*/  FMNMX.FTZ R36, R39, R34, !PT ;  /* 0x0000002227247209 */ /* 0x001fe20007810000 */
[--C-:B------:R-:W-:Y:S01]  /*6600*/  FFMA.FTZ R48, R2, R49, -R183.reuse ;  /* 0x0000003102307223 */ /* 0x100fe200000108b7 */
[----:B------:R0:W-:Y:S01]  /*6610*/  MUFU.EX2 R34, R40 ;  /* 0x0000002800227308 */ /* 0x0001e20000000800 */
[----:B------:R-:W-:Y:S01]  /*6620*/  ISETP.LT.OR P2, PT, R28, 0x49, P2 ;  /* 0x000000491c00780c */ /* 0x000fe20001741670 */
[C-C-:B------:R-:W-:Y:S01]  /*6630*/  FFMA.FTZ R21, R2.reuse, R21, -R183.reuse ;  /* 0x0000001502157223 */ /* 0x140fe200000108b7 */
[----:B------:R-:W-:Y:S01]  /*6640*/  FMNMX.FTZ R36, R175, R36, !PT ;  /* 0x00000024af247209 */ /* 0x000fe20007810000 */
[C-C-:B------:R-:W-:Y:S01]  /*6650*/  FFMA.FTZ R20, R2.reuse, R20, -R183.reuse ;  /* 0x0000001402147223 */ /* 0x140fe200000108b7 */
[----:B------:R-:W-:Y:S01]  /*6660*/  FSEL R59, R59, -INF , !P3 ;  /* 0xff8000003b3b7808 */ /* 0x000fe20005800000 */
[--C-:B------:R-:W-:Y:S01]  /*6670*/  FFMA.FTZ R23, R2, R23, -R183.reuse ;  /* 0x0000001702177223 */ /* 0x100fe200000108b7 */
[----:B------:R-:W-:Y:S01]  /*6680*/  FMNMX.FTZ R36, R43, R36, !PT ;  /* 0x000000242b247209 */ /* 0x000fe20007810000 */
[----:B------:R-:W-:Y:S01]  /*6690*/  MUFU.EX2 R21, R21 ;  /* 0x0000001500157308 */ /* 0x000fe20000000800 */
[----:B------:R-:W-:Y:S01]  /*66a0*/  ISETP.GT.AND P3, PT, R32, 0x49, P1 ;  /* 0x000000492000780c */ /* 0x000fe20000f64270 */
[C-C-:B------:R-:W-:Y:S01]  /*66b0*/  FFMA.FTZ R24, R2.reuse, R24, -R183.reuse ;  /* 0x0000001802187223 */ /* 0x140fe200000108b7 */
[----:B------:R-:W-:Y:S01]  /*66c0*/  FMNMX.FTZ R36, R177, R36, !PT ;  /* 0x00000024b1247209 */ /* 0x000fe20007810000 */
[--C-:B------:R-:W-:Y:S01]  /*66d0*/  FFMA.FTZ R26, R2, R154, -R183.reuse ;  /* 0x0000009a021a7223 */ /* 0x100fe200000108b7 */
[----:B------:R-:W-:Y:S01]  /*66e0*/  FSEL R163, R62, -INF , !P2 ;  /* 0xff8000003ea37808 */ /* 0x000fe20005000000 */
[--C-:B------:R-:W-:Y:S01]  /*66f0*/  FFMA.FTZ R27, R2, R152, -R183.reuse ;  /* 0x00000098021b7223 */ /* 0x100fe200000108b7 */
[----:B0-----:R-:W-:Y:S01]  /*6700*/  FMNMX.FTZ R40, R181, R36, !PT ;  /* 0x00000024b5287209 */ /* 0x001fe20007810000 */
[----:B------:R-:W-:Y:S01]  /*6710*/  MUFU.EX2 R20, R20 ;  /* 0x0000001400147308 */ /* 0x000fe20000000800 */
[----:B------:R-:W-:Y:S01]  /*6720*/  ISETP.GT.AND P2, PT, R32, 0x50, P1 ;  /* 0x000000502000780c */ /* 0x000fe20000f44270 */
[C-C-:B------:R-:W-:Y:S01]  /*6730*/  FFMA.FTZ R52, R2.reuse, R81, -R183.reuse ;  /* 0x0000005102347223 */ /* 0x140fe200000108b7 */
[----:B------:R-:W-:Y:S01]  /*6740*/  FMNMX.FTZ R40, R185, R40, !PT ;  /* 0x00000028b9287209 */ /* 0x000fe20007810000 */
[--C-:B------:R-:W-:Y:S01]  /*6750*/  FFMA.FTZ R85, R2, R85, -R183.reuse ;  /* 0x0000005502557223 */ /* 0x100fe200000108b7 */
[----:B------:R-:W-:Y:S01]  /*6760*/  ISETP.LT.OR P3, PT, R28, 0x4a, P3 ;  /* 0x0000004a1c00780c */ /* 0x000fe20001f61670 */
[--C-:B------:R-:W-:Y:S01]  /*6770*/  FFMA.FTZ R155, R2, R155, -R183.reuse ;  /* 0x0000009b029b7223 */ /* 0x100fe200000108b7 */
[----:B------:R-:W-:Y:S01]  /*6780*/  FMNMX.FTZ R40, R51, R40, !PT ;  /* 0x0000002833287209 */ /* 0x000fe20007810000 */
[----:B------:R0:W-:Y:S01]  /*6790*/  MUFU.EX2 R36, R42 ;  /* 0x0000002a00247308 */ /* 0x0001e20000000800 */
[----:B------:R-:W-:Y:S01]  /*67a0*/  ISETP.LT.OR P2, PT, R28, 0x51, P2 ;  /* 0x000000511c00780c */ /* 0x000fe20001741670 */
[C-C-:B------:R-:W-:Y:S01]  /*67b0*/  FFMA.FTZ R53, R2.reuse, R53, -R183.reuse ;  /* 0x0000003502357223 */ /* 0x140fe200000108b7 */
[----:B------:R-:W-:Y:S01]  /*67c0*/  FMNMX.FTZ R40, R187, R40, !PT ;  /* 0x00000028bb287209 */ /* 0x000fe20007810000 */
[C-C-:B------:R-:W-:Y:S01]  /*67d0*/  FFMA.FTZ R57, R2.reuse, R57, -R183.reuse ;  /* 0x0000003902397223 */ /* 0x140fe200000108b7 */
[----:B------:R-:W-:Y:S01]  /*67e0*/  FSEL R161, R63, -INF , !P3 ;  /* 0xff8000003fa17808 */ /* 0x000fe20005800000 */
[--C-:B------:R-:W-:Y:S01]  /*67f0*/  FFMA.FTZ R63, R2, R159, -R183.reuse ;  /* 0x0000009f023f7223 */ /* 0x100fe200000108b7 */
[----:B------:R-:W-:Y:S01]  /*6800*/  ISETP.GT.AND P3, PT, R32, 0x51, P1 ;  /* 0x000000512000780c */ /* 0x000fe20000f64270 */
[----:B------:R-:W-:Y:S01]  /*6810*/  MUFU.EX2 R23, R23 ;  /* 0x0000001700177308 */ /* 0x000fe20000000800 */
[----:B0-----:R-:W-:Y:S01]  /*6820*/  FMNMX.FTZ R42, R179, R40, !PT ;  /* 0x00000028b32a7209 */ /* 0x001fe20007810000 */
[--C-:B------:R-:W-:Y:S01]  /*6830*/  FFMA.FTZ R61, R2, R61, -R183.reuse ;  /* 0x0000003d023d7223 */ /* 0x100fe200000108b7 */
[----:B------:R-:W-:Y:S01]  /*6840*/  FSEL R159, R66, -INF , !P2 ;  /* 0xff800000429f7808 */ /* 0x000fe20005000000 */
[C-C-:B------:R-:W-:Y:S01]  /*6850*/  FFMA.FTZ R25, R2.reuse, R25, -R183.reuse ;  /* 0x0000001902197223 */ /* 0x140fe200000108b7 */
[----:B------:R-:W-:Y:S01]  /*6860*/  FMNMX.FTZ R42, R173, R42, !PT ;  /* 0x0000002aad2a7209 */ /* 0x000fe20007810000 */
[--C-:B------:R-:W-:Y:S01]  /*6870*/  FFMA.FTZ R29, R2, R29, -R183.reuse ;  /* 0x0000001d021d7223 */ /* 0x100fe200000108b7 */
[----:B------:R-:W-:Y:S01]  /*6880*/  ISETP.GT.AND P2, PT, R32, 0x58, P1 ;  /* 0x000000582000780c */ /* 0x000fe20000f44270 */
[----:B------:R0:W-:Y:S01]  /*6890*/  MUFU.EX2 R40, R44 ;  /* 0x0000002c00287308 */ /* 0x0001e20000000800 */
[----:B------:R-:W-:Y:S01]  /*68a0*/  FMNMX.FTZ R42, R59, R42, !PT ;  /* 0x0000002a3b2a7209 */ /* 0x000fe20007810000 */
[--C-:B------:R-:W-:Y:S01]  /*68b0*/  FFMA.FTZ R33, R2, R33, -R183.reuse ;  /* 0x0000002102217223 */ /* 0x100fe200000108b7 */
[----:B------:R-:W-:Y:S01]  /*68c0*/  ISETP.LT.OR P3, PT, R28, 0x52, P3 ;  /* 0x000000521c00780c */ /* 0x000fe20001f61670 */
[C-C-:B------:R-:W-:Y:S01]  /*68d0*/  FFMA.FTZ R37, R2.reuse, R37, -R183.reuse ;  /* 0x0000002502257223 */ /* 0x140fe200000108b7 */
[----:B------:R-:W-:Y:S01]  /*68e0*/  FMNMX.FTZ R42, R163, R42, !PT ;  /* 0x0000002aa32a7209 */ /* 0x000fe20007810000 */
[----:B------:R-:W-:Y:S01]  /*68f0*/  FFMA.FTZ R45, R2, R45, -R183 ;  /* 0x0000002d022d7223 */ /* 0x000fe200000108b7 */
[----:B------:R-:W-:Y:S01]  /*6900*/  ISETP.LT.OR P2, PT, R28, 0x59, P2 ;  /* 0x000000591c00780c */ /* 0x000fe20001741670 */
[----:B------:R-:W-:Y:S01]  /*6910*/  MUFU.EX2 R24, R24 ;  /* 0x0000001800187308 */ /* 0x000fe20000000800 */
[----:B------:R-:W-:-:S02]  /*6920*/  FSEL R67, R67, -INF , !P3 ;  /* 0xff80000043437808 */ /* 0x000fc40005800000 */
[----:B0-----:R-:W-:Y:S02]  /*6930*/  FMNMX.FTZ R44, R161, R42, !PT ;  /* 0x0000002aa12c7209 */ /* 0x001fe40007810000 */
[----:B------:R-:W-:Y:S02]  /*6940*/  ISETP.GT.AND P3, PT, R32, 0x59, P1 ;  /* 0x000000592000780c */ /* 0x000fe40000f64270 */
[----:B------:R-:W-:Y:S01]  /*6950*/  FSEL R157, R70, -INF , !P2 ;  /* 0xff800000469d7808 */ /* 0x000fe20005000000 */
[----:B------:R0:W-:Y:S01]  /*6960*/  MUFU.EX2 R42, R46 ;  /* 0x0000002e002a7308 */ /* 0x0001e20000000800 */
[----:B------:R-:W-:Y:S02]  /*6970*/  FMNMX.FTZ R44, R159, R44, !PT ;  /* 0x0000002c9f2c7209 */ /* 0x000fe40007810000 */
[----:B------:R-:W-:Y:S02]  /*6980*/  ISETP.GT.AND P2, PT, R32, 0x60, P1 ;  /* 0x000000602000780c */ /* 0x000fe40000f44270 */
[----:B------:R-:W-:-:S02]  /*6990*/  ISETP.LT.OR P3, PT, R28, 0x5a, P3 ;  /* 0x0000005a1c00780c */ /* 0x000fc40001f61670 */
[----:B------:R-:W-:Y:S01]  /*69a0*/  FMNMX.FTZ R44, R67, R44, !PT ;  /* 0x0000002c432c7209 */ /* 0x000fe20007810000 */
[----:B------:R-:W-:Y:S01]  /*69b0*/  MUFU.EX2 R26, R26 ;  /* 0x0000001a001a7308 */ /* 0x000fe20000000800 */
[----:B------:R-:W-:Y:S02]  /*69c0*/  ISETP.LT.OR P2, PT, R28, 0x61, P2 ;  /* 0x000000611c00780c */ /* 0x000fe40001741670 */
[----:B------:R-:W-:Y:S02]  /*69d0*/  FSEL R71, R71, -INF , !P3 ;  /* 0xff80000047477808 */ /* 0x000fe40005800000 */
[----:B------:R-:W-:Y:S02]  /*69e0*/  ISETP.GT.AND P3, PT, R32, 0x61, P1 ;  /* 0x000000612000780c */ /* 0x000fe40000f64270 */
[----:B------:R-:W-:Y:S01]  /*69f0*/  FMNMX.FTZ R44, R157, R44, !PT ;  /* 0x0000002c9d2c7209 */ /* 0x000fe20007810000 */
[----:B------:R-:W-:Y:S01]  /*6a00*/  MUFU.EX2 R27, R27 ;  /* 0x0000001b001b7308 */ /* 0x000fe20000000800 */
[----:B------:R-:W-:-:S02]  /*6a10*/  FSEL R153, R74, -INF , !P2 ;  /* 0xff8000004a997808 */ /* 0x000fc40005000000 */
[----:B------:R-:W-:Y:S02]  /*6a20*/  ISETP.GT.AND P2, PT, R32, 0x68, P1 ;  /* 0x000000682000780c */ /* 0x000fe40000f44270 */
[C---:B------:R-:W-:Y:S02]  /*6a30*/  ISETP.LT.OR P3, PT, R28.reuse, 0x62, P3 ;  /* 0x000000621c00780c */ /* 0x040fe40001f61670 */
[----:B0-----:R-:W-:Y:S01]  /*6a40*/  FMNMX.FTZ R46, R71, R44, !PT ;  /* 0x0000002c472e7209 */ /* 0x001fe20007810000 */
[----:B------:R-:W-:Y:S01]  /*6a50*/  MUFU.EX2 R47, R47 ;  /* 0x0000002f002f7308 */ /* 0x000fe20000000800 */
[----:B------:R-:W-:Y:S02]  /*6a60*/  ISETP.LT.OR P2, PT, R28, 0x69, P2 ;  /* 0x000000691c00780c */ /* 0x000fe40001741670 */
[----:B------:R-:W-:Y:S02]  /*6a70*/  FSEL R75, R75, -INF , !P3 ;  /* 0xff8000004b4b7808 */ /* 0x000fe40005800000 */
[----:B------:R-:W-:-:S02]  /*6a80*/  ISETP.GT.AND P3, PT, R32, 0x69, P1 ;  /* 0x000000692000780c */ /* 0x000fc40000f64270 */
[----:B------:R-:W-:Y:S01]  /*6a90*/  FMNMX.FTZ R46, R153, R46, !PT ;  /* 0x0000002e992e7209 */ /* 0x000fe20007810000 */
[----:B------:R-:W-:Y:S01]  /*6aa0*/  MUFU.EX2 R55, R55 ;  /* 0x0000003700377308 */ /* 0x000fe20000000800 */
[----:B------:R-:W-:Y:S02]  /*6ab0*/  FSEL R189, R78, -INF , !P2 ;  /* 0xff8000004ebd7808 */ /* 0x000fe40005000000 */
[----:B------:R-:W-:Y:S02]  /*6ac0*/  ISETP.GT.AND P2, PT, R32, 0x70, P1 ;  /* 0x000000702000780c */ /* 0x000fe40000f44270 */
[C---:B------:R-:W-:Y:S02]  /*6ad0*/  ISETP.LT.OR P3, PT, R28.reuse, 0x6a, P3 ;  /* 0x0000006a1c00780c */ /* 0x040fe40001f61670 */
[----:B------:R-:W-:Y:S01]  /*6ae0*/  FMNMX.FTZ R46, R75, R46, !PT ;  /* 0x0000002e4b2e7209 */ /* 0x000fe20007810000 */
[----:B------:R0:W-:Y:S01]  /*6af0*/  MUFU.EX2 R44, R48 ;  /* 0x00000030002c7308 */ /* 0x0001e20000000800 */
[----:B------:R-:W-:-:S02]  /*6b00*/  ISETP.LT.OR P2, PT, R28, 0x71, P2 ;  /* 0x000000711c00780c */ /* 0x000fc40001741670 */
[----:B------:R-:W-:Y:S02]  /*6b10*/  FSEL R79, R79, -INF , !P3 ;  /* 0xff8000004f4f7808 */ /* 0x000fe40005800000 */
[----:B------:R-:W-:Y:S02]  /*6b20*/  ISETP.GT.AND P3, PT, R32, 0x71, P1 ;  /* 0x000000712000780c */ /* 0x000fe40000f64270 */
[----:B------:R-:W-:Y:S01]  /*6b30*/  FMNMX.FTZ R46, R189, R46, !PT ;  /* 0x0000002ebd2e7209 */ /* 0x000fe20007810000 */
[----:B------:R-:W-:Y:S01]  /*6b40*/  MUFU.EX2 R63, R63 ;  /* 0x0000003f003f7308 */ /* 0x000fe20000000800 */
[----:B------:R-:W-:Y:S01]  /*6b50*/  FSEL R49, R82, -INF , !P2 ;  /* 0xff80000052317808 */ /* 0x000fe20005000000 */
[----:B0-----:R-:W-:Y:S01]  /*6b60*/  FFMA.FTZ R48, R2, R73, -R183 ;  /* 0x0000004902307223 */ /* 0x001fe200000108b7 */
[----:B------:R-:W-:Y:S02]  /*6b70*/  ISETP.GT.AND P2, PT, R32, 0x78, P1 ;  /* 0x000000782000780c */ /* 0x000fe40000f44270 */
[----:B------:R-:W-:-:S02]  /*6b80*/  ISETP.LT.OR P3, PT, R28, 0x72, P3 ;  /* 0x000000721c00780c */ /* 0x000fc40001f61670 */
[----:B------:R-:W-:Y:S01]  /*6b90*/  FMNMX.FTZ R46, R79, R46, !PT ;  /* 0x0000002e4f2e7209 */ /* 0x000fe20007810000 */
[----:B------:R-:W-:Y:S01]  /*6ba0*/  MUFU.EX2 R155, R155 ;  /* 0x0000009b009b7308 */ /* 0x000fe20000000800 */
[----:B------:R-:W-:Y:S01]  /*6bb0*/  ISETP.GT.AND P1, PT, R32, 0x79, P1 ;  /* 0x000000792000780c */ /* 0x000fe20000f24270 */
[--C-:B------:R-:W-:Y:S01]  /*6bc0*/  FFMA.FTZ R32, R2, R41, -R183.reuse ;  /* 0x0000002902207223 */ /* 0x100fe200000108b7 */
[C---:B------:R-:W-:Y:S02]  /*6bd0*/  ISETP.LT.OR P2, PT, R28.reuse, 0x79, P2 ;  /* 0x000000791c00780c */ /* 0x040fe40001741670 */
[----:B------:R-:W-:Y:S02]  /*6be0*/  FSEL R83, R83, -INF , !P3 ;  /* 0xff80000053537808 */ /* 0x000fe40005800000 */
[----:B------:R-:W-:Y:S01]  /*6bf0*/  FMNMX.FTZ R46, R49, R46, !PT ;  /* 0x0000002e312e7209 */ /* 0x000fe20007810000 */
[----:B------:R-:W-:Y:S01]  /*6c00*/  MUFU.EX2 R53, R53 ;  /* 0x0000003500357308 */ /* 0x000fe20000000800 */
[----:B------:R-:W-:Y:S01]  /*6c10*/  ISETP.LT.OR P1, PT, R28, 0x7a, P1 ;  /* 0x0000007a1c00780c */ /* 0x000fe20000f21670 */
[--C-:B------:R-:W-:Y:S01]  /*6c20*/  FFMA.FTZ R28, R2, R65, -R183.reuse ;  /* 0x00000041021c7223 */ /* 0x100fe200000108b7 */
[----:B------:R-:W-:Y:S01]  /*6c30*/  FSEL R41, R86, -INF , !P2 ;  /* 0xff80000056297808 */ /* 0x000fe20005000000 */
[----:B------:R-:W-:Y:S01]  /*6c40*/  FFMA.FTZ R65, R2, R69, -R183 ;  /* 0x0000004502417223 */ /* 0x000fe200000108b7 */
[----:B------:R-:W-:-:S02]  /*6c50*/  FMNMX.FTZ R46, R83, R46, !PT ;  /* 0x0000002e532e7209 */ /* 0x000fc40007810000 */
[----:B------:R-:W-:Y:S01]  /*6c60*/  FSEL R87, R87, -INF , !P1 ;  /* 0xff80000057577808 */ /* 0x000fe20004800000 */
[----:B------:R-:W-:Y:S01]  /*6c70*/  MUFU.EX2 R57, R57 ;  /* 0x0000003900397308 */ /* 0x000fe20000000800 */
[----:B------:R-:W-:Y:S02]  /*6c80*/  FMNMX.FTZ R46, R41, R46, !PT ;  /* 0x0000002e292e7209 */ /* 0x000fe40007810000 */
[----:B------:R-:W-:Y:S02]  /*6c90*/  FSEL R69, R9, RZ, P4 ;  /* 0x000000ff09457208 */ /* 0x000fe40002000000 */
[----:B------:R-:W-:Y:S01]  /*6ca0*/  FMNMX.FTZ R50, R87, R46, !PT ;  /* 0x0000002e57327209 */ /* 0x000fe20007810000 */
[----:B------:R-:W-:Y:S02]  /*6cb0*/  FFMA.FTZ R46, R2, R11, -R183 ;  /* 0x0000000b022e7223 */ /* 0x000fe400000108b7 */
[----:B------:R-:W-:-:S01]  /*6cc0*/  FADD.FTZ R69, -R69, R12 ;  /* 0x0000000c45457221 */ /* 0x000fc20000010100 */
[----:B------:R-:W-:Y:S01]  /*6cd0*/  MUFU.EX2 R32, R32 ;  /* 0x0000002000207308 */ /* 0x000fe20000000800 */
[----:B------:R-:W0:Y:S02]  /*6ce0*/  SHFL.BFLY PT, R191, R50, 0x2, 0x1f ;  /* 0x0c401f0032bf7f89 */ /* 0x000e2400000e0000 */
[----:B------:R-:W-:-:S05]  /*6cf0*/  FMUL.FTZ R56, R2, R69 ;  /* 0x0000004502387220 */ /* 0x000fca0000410000 */
[----:B------:R-:W-:Y:S08]  /*6d00*/  MUFU.EX2 R12, R85 ;  /* 0x00000055000c7308 */ /* 0x000ff00000000800 */
[----:B------:R-:W1:Y:S08]  /*6d10*/  MUFU.EX2 R56, R56 ;  /* 0x0000003800387308 */ /* 0x000e700000000800 */
[----:B------:R-:W-:Y:S01]  /*6d20*/  MUFU.EX2 R61, R61 ;  /* 0x0000003d003d7308 */ /* 0x000fe20000000800 */
[----:B0-----:R-:W-:Y:S01]  /*6d30*/  FMNMX.FTZ R191, R50, R191, !PT ;  /* 0x000000bf32bf7209 */ /* 0x001fe20007810000 */
[----:B------:R-:W-:-:S04]  /*6d40*/  FFMA.FTZ R50, R2, R77, -R183 ;  /* 0x0000004d02327223 */ /* 0x000fc800000108b7 */
[----:B------:R-:W0:Y:S02]  /*6d50*/  SHFL.BFLY PT, R54, R191, 0x1, 0x1f ;  /* 0x0c201f00bf367f89 */ /* 0x000e2400000e0000 */
[----:B------:R-:W-:Y:S01]  /*6d60*/  MUFU.EX2 R25, R25 ;  /* 0x0000001900197308 */ /* 0x000fe20000000800 */
[----:B-1----:R-:W-:-:S04]  /*6d70*/  FFMA.FTZ R81, R56, R4, R21 ;  /* 0x0000000438517223 */ /* 0x002fc80000010015 */
[----:B------:R-:W-:-:S03]  /*6d80*/  FADD.FTZ R76, R20, R81 ;  /* 0x00000051144c7221 */ /* 0x000fc60000010000 */
[----:B------:R-:W-:Y:S01]  /*6d90*/  MUFU.EX2 R28, R28 ;  /* 0x0000001c001c7308 */ /* 0x000fe20000000800 */
[----:B------:R-:W-:-:S04]  /*6da0*/  FADD.FTZ R85, R23, R76 ;  /* 0x0000004c17557221 */ /* 0x000fc80000010000 */
[----:B------:R-:W-:-:S03]  /*6db0*/  FADD.FTZ R85, R24, R85 ;  /* 0x0000005518557221 */ /* 0x000fc60000010000 */
[----:B------:R-:W-:Y:S01]  /*6dc0*/  MUFU.EX2 R46, R46 ;  /* 0x0000002e002e7308 */ /* 0x000fe20000000800 */
[----:B0-----:R-:W-:-:S07]  /*6dd0*/  FMNMX.FTZ R11, R191, R54, !PT ;  /* 0x00000036bf0b7209 */ /* 0x001fce0007810000 */
[----:B------:R-:W-:Y:S01]  /*6de0*/  MUFU.EX2 R65, R65 ;  /* 0x0000004100417308 */ /* 0x000fe20000000800 */
[----:B------:R-:W-:Y:S01]  /*6df0*/  FSETP.NEU.FTZ.AND P1, PT, R11, -INF , PT ;  /* 0xff8000000b00780b */ /* 0x000fe20003f3d000 */
[----:B------:R-:W-:-:S03]  /*6e00*/  FFMA.FTZ R54, R2, R11, -8 ;  /* 0xc100000002367423 */ /* 0x000fc6000001000b */
[----:B------:R-:W-:Y:S02]  /*6e10*/  FSEL R70, R11, RZ, P1 ;  /* 0x000000ff0b467208 */ /* 0x000fe40000800000 */
[----:B------:R-:W-:Y:S01]  /*6e20*/  FSEL R54, R54, RZ, P1 ;  /* 0x000000ff36367208 */ /* 0x000fe20000800000 */
[----:B------:R-:W-:Y:S02]  /*6e30*/  MUFU.EX2 R29, R29 ;  /* 0x0000001d001d7308 */ /* 0x000fe40000000800 */
[----:B------:R-:W-:-:S02]  /*6e40*/  FADD.FTZ R77, -R70, R13 ;  /* 0x0000000d464d7221 */ /* 0x000fc40000010100 */
[C-C-:B------:R-:W-:Y:S01]  /*6e50*/  FFMA.FTZ R38, R2.reuse, R38, -R54.reuse ;  /* 0x0000002602267223 */ /* 0x140fe20000010836 */
[----:B------:R-:W-:-:S01]  /*6e60*/  FFMA.FTZ R69, R2, R165, -R54 ;  /* 0x000000a502457223 */ /* 0x000fc20000010836 */
[C---:B------:R-:W-:Y:S01]  /*6e70*/  FMUL.FTZ R77, R2.reuse, R77 ;  /* 0x0000004d024d7220 */ /* 0x040fe20000410000 */
[----:B------:R-:W-:-:S01]  /*6e80*/  FFMA.FTZ R58, R2, R167, -R54 ;  /* 0x000000a7023a7223 */ /* 0x000fc20000010836 */
[C-C-:B------:R-:W-:Y:S01]  /*6e90*/  FFMA.FTZ R31, R2.reuse, R31, -R54.reuse ;  /* 0x0000001f021f7223 */ /* 0x140fe20000010836 */
[----:B------:R-:W-:-:S01]  /*6ea0*/  FFMA.FTZ R60, R2, R169, -R54 ;  /* 0x000000a9023c7223 */ /* 0x000fc20000010836 */
[----:B------:R-:W-:Y:S01]  /*6eb0*/  MUFU.EX2 R38, R38 ;  /* 0x0000002600267308 */ /* 0x000fe20000000800 */
[----:B------:R-:W-:-:S01]  /*6ec0*/  FFMA.FTZ R35, R2, R35, -R54 ;  /* 0x0000002302237223 */ /* 0x000fc20000010836 */
[C-C-:B------:R-:W-:Y:S01]  /*6ed0*/  FFMA.FTZ R62, R2.reuse, R171, -R54.reuse ;  /* 0x000000ab023e7223 */ /* 0x140fe20000010836 */
[----:B------:R-:W-:-:S01]  /*6ee0*/  FFMA.FTZ R39, R2, R39, -R54 ;  /* 0x0000002702277223 */ /* 0x000fc20000010836 */
[C-C-:B------:R-:W-:Y:S01]  /*6ef0*/  FFMA.FTZ R64, R2.reuse, R175, -R54.reuse ;  /* 0x000000af02407223 */ /* 0x140fe20000010836 */
[----:B------:R-:W-:-:S01]  /*6f00*/  FFMA.FTZ R43, R2, R43, -R54 ;  /* 0x0000002b022b7223 */ /* 0x000fc20000010836 */
[C-C-:B------:R-:W-:Y:S01]  /*6f10*/  FFMA.FTZ R66, R2.reuse, R177, -R54.reuse ;  /* 0x000000b102427223 */ /* 0x140fe20000010836 */
[----:B------:R-:W-:-:S01]  /*6f20*/  FFMA.FTZ R73, R2, R181, -R54 ;  /* 0x000000b502497223 */ /* 0x000fc20000010836 */
[----:B------:R-:W0:Y:S01]  /*6f30*/  MUFU.EX2 R77, R77 ;  /* 0x0000004d004d7308 */ /* 0x000e220000000800 */
[----:B------:R-:W-:-:S01]  /*6f40*/  FFMA.FTZ R68, R2, R185, -R54 ;  /* 0x000000b902447223 */ /* 0x000fc20000010836 */
[C-C-:B------:R-:W-:Y:S01]  /*6f50*/  FFMA.FTZ R51, R2.reuse, R51, -R54.reuse ;  /* 0x0000003302337223 */ /* 0x140fe20000010836 */
[----:B------:R-:W-:-:S01]  /*6f60*/  FFMA.FTZ R187, R2, R187, -R54 ;  /* 0x000000bb02bb7223 */ /* 0x000fc20000010836 */
[C-C-:B------:R-:W-:Y:S01]  /*6f70*/  FFMA.FTZ R76, R2.reuse, R159, -R54.reuse ;  /* 0x0000009f024c7223 */ /* 0x140fe20000010836 */
[----:B------:R-:W-:-:S01]  /*6f80*/  FFMA.FTZ R70, R2, R179, -R54 ;  /* 0x000000b302467223 */ /* 0x000fc20000010836 */
[C-C-:B------:R-:W-:Y:S01]  /*6f90*/  FFMA.FTZ R72, R2.reuse, R173, -R54.reuse ;  /* 0x000000ad02487223 */ /* 0x140fe20000010836 */
[----:B------:R-:W-:-:S01]  /*6fa0*/  FFMA.FTZ R59, R2, R59, -R54 ;  /* 0x0000003b023b7223 */ /* 0x000fc20000010836 */
[----:B------:R-:W1:Y:S01]  /*6fb0*/  MUFU.EX2 R69, R69 ;  /* 0x0000004500457308 */ /* 0x000e620000000800 */
[----:B------:R-:W-:-:S01]  /*6fc0*/  FFMA.FTZ R74, R2, R163, -R54 ;  /* 0x000000a3024a7223 */ /* 0x000fc20000010836 */
[C-C-:B------:R-:W-:Y:S01]  /*6fd0*/  FFMA.FTZ R81, R2.reuse, R161, -R54.reuse ;  /* 0x000000a102517223 */ /* 0x140fe20000010836 */
[----:B------:R-:W-:-:S01]  /*6fe0*/  FFMA.FTZ R67, R2, R67, -R54 ;  /* 0x0000004302437223 */ /* 0x000fc20000010836 */
[C-C-:B------:R-:W-:Y:S01]  /*6ff0*/  FFMA.FTZ R157, R2.reuse, R157, -R54.reuse ;  /* 0x0000009d029d7223 */ /* 0x140fe20000010836 */
[----:B------:R-:W-:-:S01]  /*7000*/  FFMA.FTZ R75, R2, R75, -R54 ;  /* 0x0000004b024b7223 */ /* 0x000fc20000010836 */
[C-C-:B------:R-:W-:Y:S01]  /*7010*/  FFMA.FTZ R189, R2.reuse, R189, -R54.reuse ;  /* 0x000000bd02bd7223 */ /* 0x140fe20000010836 */
[----:B------:R-:W-:-:S01]  /*7020*/  FFMA.FTZ R79, R2, R79, -R54 ;  /* 0x0000004f024f7223 */ /* 0x000fc20000010836 */
[----:B------:R-:W2:Y:S01]  /*7030*/  MUFU.EX2 R58, R58 ;  /* 0x0000003a003a7308 */ /* 0x000ea20000000800 */
[----:B0-----:R-:W-:-:S01]  /*7040*/  FFMA.FTZ R4, R77, R3, R38 ;  /* 0x000000034d047223 */ /* 0x001fc20000010026 */
[C-C-:B------:R-:W-:Y:S01]  /*7050*/  FFMA.FTZ R49, R2.reuse, R49, -R54.reuse ;  /* 0x0000003102317223 */ /* 0x140fe20000010836 */
[----:B------:R-:W-:-:S01]  /*7060*/  FFMA.FTZ R83, R2, R83, -R54 ;  /* 0x0000005302537223 */ /* 0x000fc20000010836 */
[----:B------:R-:W-:-:S04]  /*7070*/  FFMA.FTZ R41, R2, R41, -R54 ;  /* 0x0000002902297223 */ /* 0x000fc80000010836 */
[----:B------:R-:W0:Y:S01]  /*7080*/  MUFU.EX2 R31, R31 ;  /* 0x0000001f001f7308 */ /* 0x000e220000000800 */
[----:B-1----:R-:W-:-:S07]  /*7090*/  FADD.FTZ R3, R69, R4 ;  /* 0x0000000445037221 */ /* 0x002fce0000010000 */
[----:B------:R-:W1:Y:S01]  /*70a0*/  MUFU.EX2 R60, R60 ;  /* 0x0000003c003c7308 */ /* 0x000e620000000800 */
[----:B--2---:R-:W-:-:S07]  /*70b0*/  FADD.FTZ R4, R58, R3 ;  /* 0x000000033a047221 */ /* 0x004fce0000010000 */
[----:B------:R-:W2:Y:S01]  /*70c0*/  MUFU.EX2 R35, R35 ;  /* 0x0000002300237308 */ /* 0x000ea20000000800 */
[----:B0-----:R-:W-:-:S01]  /*70d0*/  FADD.FTZ R3, R31, R4 ;  /* 0x000000041f037221 */ /* 0x001fc20000010000 */
[----:B------:R-:W-:-:S06]  /*70e0*/  FADD.FTZ R4, R26, R85 ;  /* 0x000000551a047221 */ /* 0x000fcc0000010000 */
[----:B------:R-:W0:Y:S01]  /*70f0*/  MUFU.EX2 R62, R62 ;  /* 0x0000003e003e7308 */ /* 0x000e220000000800 */
[----:B-1----:R-:W-:-:S01]  /*7100*/  FADD.FTZ R78, R60, R3 ;  /* 0x000000033c4e7221 */ /* 0x002fc20000010000 */
[----:B------:R-:W-:-:S04]  /*7110*/  FADD.FTZ R3, R27, R4 ;  /* 0x000000041b037221 */ /* 0x000fc80000010000 */
[----:B------:R-:W-:Y:S02]  /*7120*/  FADD.FTZ R4, R30, R3 ;  /* 0x000000031e047221 */ /* 0x000fe40000010000 */
[----:B------:R-:W1:Y:S01]  /*7130*/  MUFU.EX2 R39, R39 ;  /* 0x0000002700277308 */ /* 0x000e620000000800 */
[----:B--2---:R-:W-:-:S01]  /*7140*/  FADD.FTZ R85, R35, R78 ;  /* 0x0000004e23557221 */ /* 0x004fc20000010000 */
[----:B------:R-:W-:-:S04]  /*7150*/  FADD.FTZ R3, R47, R4 ;  /* 0x000000042f037221 */ /* 0x000fc80000010000 */
[----:B------:R-:W-:Y:S01]  /*7160*/  FADD.FTZ R4, R34, R3 ;  /* 0x0000000322047221 */ /* 0x000fe20000010000 */
[----:B------:R-:W-:-:S01]  /*7170*/  FFMA.FTZ R3, R2, R71, -R54 ;  /* 0x0000004702037223 */ /* 0x000fc20000010836 */
[----:B------:R-:W2:Y:S01]  /*7180*/  MUFU.EX2 R64, R64 ;  /* 0x0000004000407308 */ /* 0x000ea20000000800 */
[----:B0-----:R-:W-:-:S01]  /*7190*/  FADD.FTZ R78, R62, R85 ;  /* 0x000000553e4e7221 */ /* 0x001fc20000010000 */
[C-C-:B------:R-:W-:Y:S01]  /*71a0*/  FFMA.FTZ R71, R2.reuse, R153, -R54.reuse ;  /* 0x0000009902477223 */ /* 0x140fe20000010836 */
[----:B------:R-:W-:-:S05]  /*71b0*/  FFMA.FTZ R54, R2, R87, -R54 ;  /* 0x0000005702367223 */ /* 0x000fca0000010836 */
[----:B------:R-:W0:Y:S01]  /*71c0*/  MUFU.EX2 R43, R43 ;  /* 0x0000002b002b7308 */ /* 0x000e220000000800 */
[----:B-1----:R-:W-:-:S07]  /*71d0*/  FADD.FTZ R85, R39, R78 ;  /* 0x0000004e27557221 */ /* 0x002fce0000010000 */
[----:B------:R-:W1:Y:S01]  /*71e0*/  MUFU.EX2 R66, R66 ;  /* 0x0000004200427308 */ /* 0x000e620000000800 */
[----:B--2---:R-:W-:-:S01]  /*71f0*/  FADD.FTZ R78, R64, R85 ;  /* 0x00000055404e7221 */ /* 0x004fc20000010000 */
[----:B------:R-:W-:-:S04]  /*7200*/  FADD.FTZ R85, R55, R4 ;  /* 0x0000000437557221 */ /* 0x000fc80000010000 */
[----:B------:R-:W-:Y:S02]  /*7210*/  FADD.FTZ R4, R36, R85 ;  /* 0x0000005524047221 */ /* 0x000fe40000010000 */
[----:B------:R-:W2:Y:S01]  /*7220*/  MUFU.EX2 R73, R73 ;  /* 0x0000004900497308 */ /* 0x000ea20000000800 */
[----:B0-----:R-:W-:-:S01]  /*7230*/  FADD.FTZ R159, R43, R78 ;  /* 0x0000004e2b9f7221 */ /* 0x001fc20000010000 */
[----:B------:R-:W-:-:S04]  /*7240*/  FADD.FTZ R85, R63, R4 ;  /* 0x000000043f557221 */ /* 0x000fc80000010000 */
[----:B------:R-:W-:Y:S02]  /*7250*/  FADD.FTZ R4, R40, R85 ;  /* 0x0000005528047221 */ /* 0x000fe40000010000 */
[----:B------:R-:W0:Y:S01]  /*7260*/  MUFU.EX2 R68, R68 ;  /* 0x0000004400447308 */ /* 0x000e220000000800 */
[----:B-1----:R-:W-:-:S01]  /*7270*/  FADD.FTZ R78, R66, R159 ;  /* 0x0000009f424e7221 */ /* 0x002fc20000010000 */
[----:B------:R-:W-:-:S04]  /*7280*/  FADD.FTZ R85, R155, R4 ;  /* 0x000000049b557221 */ /* 0x000fc80000010000 */
[----:B------:R-:W-:Y:S02]  /*7290*/  FADD.FTZ R4, R42, R85 ;  /* 0x000000552a047221 */ /* 0x000fe40000010000 */
[----:B------:R-:W1:Y:S01]  /*72a0*/  MUFU.EX2 R51, R51 ;  /* 0x0000003300337308 */ /* 0x000e620000000800 */
[----:B--2---:R-:W-:-:S01]  /*72b0*/  FADD.FTZ R159, R73, R78 ;  /* 0x0000004e499f7221 */ /* 0x004fc20000010000 */
[----:B------:R-:W-:-:S04]  /*72c0*/  FADD.FTZ R85, R53, R4 ;  /* 0x0000000435557221 */ /* 0x000fc80000010000 */
[----:B------:R-:W-:Y:S02]  /*72d0*/  FADD.FTZ R4, R44, R85 ;  /* 0x000000552c047221 */ /* 0x000fe40000010000 */
[----:B------:R-:W2:Y:S01]  /*72e0*/  MUFU.EX2 R13, R187 ;  /* 0x000000bb000d7308 */ /* 0x000ea20000000800 */
[----:B0-----:R-:W-:-:S07]  /*72f0*/  FADD.FTZ R78, R68, R159 ;  /* 0x0000009f444e7221 */ /* 0x001fce0000010000 */
[----:B------:R-:W0:Y:S01]  /*7300*/  MUFU.EX2 R70, R70 ;  /* 0x0000004600467308 */ /* 0x000e220000000800 */
[----:B-1----:R-:W-:-:S07]  /*7310*/  FADD.FTZ R78, R51, R78 ;  /* 0x0000004e334e7221 */ /* 0x002fce0000010000 */
[----:B------:R-:W1:Y:S08]  /*7320*/  MUFU.EX2 R72, R72 ;  /* 0x0000004800487308 */ /* 0x000e700000000800 */
[----:B------:R-:W3:Y:S08]  /*7330*/  MUFU.EX2 R59, R59 ;  /* 0x0000003b003b7308 */ /* 0x000ef00000000800 */
[----:B------:R-:W4:Y:S08]  /*7340*/  MUFU.EX2 R74, R74 ;  /* 0x0000004a004a7308 */ /* 0x000f300000000800 */
[----:B------:R2:W-:Y:S08]  /*7350*/  MUFU.EX2 R80, R3 ;  /* 0x0000000300507308 */ /* 0x0005f00000000800 */
[----:B------:R-:W5:Y:S01]  /*7360*/  MUFU.EX2 R81, R81 ;  /* 0x0000005100517308 */ /* 0x000f620000000800 */
[----:B--2---:R-:W-:-:S04]  /*7370*/  FADD.FTZ R3, R13, R78 ;  /* 0x0000004e0d037221 */ /* 0x004fc80000010000 */
[----:B0-----:R-:W-:-:S03]  /*7380*/  FADD.FTZ R3, R70, R3 ;  /* 0x0000000346037221 */ /* 0x001fc60000010000 */
[----:B------:R-:W0:Y:S01]  /*7390*/  MUFU.EX2 R76, R76 ;  /* 0x0000004c004c7308 */ /* 0x000e220000000800 */
[----:B-1----:R-:W-:-:S01]  /*73a0*/  FADD.FTZ R78, R72, R3 ;  /* 0x00000003484e7221 */ /* 0x002fc20000010000 */
[----:B------:R-:W-:-:S03]  /*73b0*/  FADD.FTZ R3, R57, R4 ;  /* 0x0000000439037221 */ /* 0x000fc60000010000 */
[----:B---3--:R-:W-:Y:S01]  /*73c0*/  FADD.FTZ R85, R59, R78 ;  /* 0x0000004e3b557221 */ /* 0x008fe20000010000 */
[----:B------:R-:W-:-:S02]  /*73d0*/  FADD.FTZ R4, R32, R3 ;  /* 0x0000000320047221 */ /* 0x000fc40000010000 */
[----:B------:R-:W1:Y:S01]  /*73e0*/  MUFU.EX2 R67, R67 ;  /* 0x0000004300437308 */ /* 0x000e620000000800 */
[----:B----4-:R-:W-:-:S01]  /*73f0*/  FADD.FTZ R78, R74, R85 ;  /* 0x000000554a4e7221 */ /* 0x010fc20000010000 */
[----:B------:R-:W-:-:S03]  /*7400*/  FADD.FTZ R4, R61, R4 ;  /* 0x000000043d047221 */ /* 0x000fc60000010000 */
[----:B-----5:R-:W-:-:S03]  /*7410*/  FADD.FTZ R3, R81, R78 ;  /* 0x0000004e51037221 */ /* 0x020fc60000010000 */
[----:B------:R-:W2:Y:S08]  /*7420*/  MUFU.EX2 R157, R157 ;  /* 0x0000009d009d7308 */ /* 0x000eb00000000800 */
[----:B------:R3:W-:Y:S08]  /*7430*/  MUFU.EX2 R153, R75 ;  /* 0x0000004b00997308 */ /* 0x0007f00000000800 */
[----:B------:R-:W4:Y:S01]  /*7440*/  MUFU.EX2 R71, R71 ;  /* 0x0000004700477308 */ /* 0x000f220000000800 */
[----:B---3--:R-:W-:-:S01]  /*7450*/  FADD.FTZ R75, R25, R4 ;  /* 0x00000004194b7221 */ /* 0x008fc20000010000 */
[----:B0-----:R-:W-:-:S03]  /*7460*/  FADD.FTZ R4, R76, R3 ;  /* 0x000000034c047221 */ /* 0x001fc60000010000 */
[----:B------:R-:W-:Y:S01]  /*7470*/  FADD.FTZ R75, R28, R75 ;  /* 0x0000004b1c4b7221 */ /* 0x000fe20000010000 */
[----:B-1----:R-:W-:-:S02]  /*7480*/  FADD.FTZ R4, R67, R4 ;  /* 0x0000000443047221 */ /* 0x002fc40000010000 */
[----:B------:R-:W0:Y:S01]  /*7490*/  MUFU.EX2 R48, R48 ;  /* 0x0000003000307308 */ /* 0x000e220000000800 */
[----:B------:R-:W-:-:S01]  /*74a0*/  FADD.FTZ R78, R46, R75 ;  /* 0x0000004b2e4e7221 */ /* 0x000fc20000010000 */
[----:B--2---:R-:W-:-:S03]  /*74b0*/  FADD.FTZ R4, R157, R4 ;  /* 0x000000049d047221 */ /* 0x004fc60000010000 */
[----:B------:R-:W-:Y:S01]  /*74c0*/  FADD.FTZ R78, R65, R78 ;  /* 0x0000004e414e7221 */ /* 0x000fe20000010000 */
[----:B------:R-:W-:-:S02]  /*74d0*/  FADD.FTZ R4, R80, R4 ;  /* 0x0000000450047221 */ /* 0x000fc40000010000 */
[----:B------:R-:W1:Y:S01]  /*74e0*/  MUFU.EX2 R33, R33 ;  /* 0x0000002100217308 */ /* 0x000e620000000800 */
[----:B------:R-:W-:-:S01]  /*74f0*/  FADD.FTZ R3, R29, R78 ;  /* 0x0000004e1d037221 */ /* 0x000fc20000010000 */
[----:B----4-:R-:W-:-:S04]  /*7500*/  FADD.FTZ R4, R71, R4 ;  /* 0x0000000447047221 */ /* 0x010fc80000010000 */
[----:B------:R-:W-:Y:S02]  /*7510*/  FADD.FTZ R4, R153, R4 ;  /* 0x0000000499047221 */ /* 0x000fe40000010000 */
        /* <DEDUP_REMOVED lines=19> */
[----:B0-----:R-:W-:-:S01]  /*7650*/  FADD.FTZ R3, R45, R78 ;  /* 0x0000004e2d037221 */ /* 0x001fc20000010000 */
[----:B-1----:R-:W-:-:S03]  /*7660*/  FADD.FTZ R41, R75, R4 ;  /* 0x000000044b297221 */ /* 0x002fc60000010000 */
[----:B------:R-:W-:Y:S01]  /*7670*/  FADD.FTZ R4, R12, R3 ;  /* 0x000000030c047221 */ /* 0x000fe20000010000 */
[----:B--2---:R-:W-:-:S01]  /*7680*/  FADD.FTZ R3, R54, R41 ;  /* 0x0000002936037221 */ /* 0x004fc20000010000 */
[----:B------:R-:W-:Y:S06]  /*7690*/  @!P0 BRA `(.L_x_1093) ;  /* 0x0000000000048947 */ /* 0x000fec0003800000 */
[----:B------:R-:W-:Y:S01]  /*76a0*/  BPT.TRAP 0x1 ;  /* 0x000000040000795c */ /* 0x000fe20000300000 */
.L_x_1093:
[----:B------:R-:W-:Y:S01]  /*76b0*/  ULEA UR10, UR32, UR36, 0x3 ;  /* 0x00000024200a7291 */ /* 0x000fe2000f8e183f */
[----:B------:R-:W-:Y:S01]  /*76c0*/  ISETP.GT.AND P1, PT, R15, R14, PT ;  /* 0x0000000e0f00720c */ /* 0x000fe20003f24270 */
[----:B------:R-:W-:Y:S01]  /*76d0*/  FMUL.FTZ R88, R88, R56 ;  /* 0x0000003858587220 */ /* 0x000fe20000410000 */
[----:B------:R-:W-:Y:S01]  /*76e0*/  F2FP.SATFINITE.E4M3.F32.PACK_AB_MERGE_C R23, R24, R23, RZ ;  /* 0x000000171817723e */ /* 0x000fe200048070ff */
[----:B------:R-:W-:Y:S01]  /*76f0*/  UIADD3 UR10, UR10, 0x22860, URZ ;  /* 0x000228600a0a7890 */ /* 0x000fe2000fffe03f */
[----:B------:R-:W-:Y:S01]  /*7700*/  F2FP.SATFINITE.E4M3.F32.PACK_AB_MERGE_C R42, R53, R42, RZ ;  /* 0x0000002a352a723e */ /* 0x000fe200048070ff */
        /* <DEDUP_REMOVED lines=8> */
[----:B------:R-:W-:Y:S01]  /*7790*/  FMUL.FTZ R93, R93, R56 ;  /* 0x000000385d5d7220 */ /* 0x000fe20000410000 */
[----:B------:R-:W-:Y:S01]  /*77a0*/  F2FP.SATFINITE.E4M3.F32.PACK_AB_MERGE_C R30, R47, R30, RZ ;  /* 0x0000001e2f1e723e */ /* 0x000fe200048070ff */
[----:B------:R-:W-:Y:S01]  /*77b0*/  FMUL.FTZ R96, R96, R56 ;  /* 0x0000003860607220 */ /* 0x000fe20000410000 */
[----:B------:R-:W-:Y:S01]  /*77c0*/  F2FP.SATFINITE.E4M3.F32.PACK_AB_MERGE_C R39, R39, R62, RZ ;  /* 0x0000003e2727723e */ /* 0x000fe200048070ff */
[----:B------:R-:W-:Y:S01]  /*77d0*/  SYNCS.ARRIVE.TRANS64.RED.A1T0 RZ, [UR10], RZ ;  /* 0x000000ffffff79a7 */ /* 0x000fe2000810040a */
        /* <DEDUP_REMOVED lines=16> */
[----:B------:R-:W-:Y:S01]  /*78e0*/  F2FP.SATFINITE.E4M3.F32.PACK_AB_MERGE_C R164, R20, R21, R23 ;  /* 0x0000001514a4723e */ /* 0x000fe20004807017 */
[----:B------:R-:W-:Y:S01]  /*78f0*/  FMUL.FTZ R113, R113, R56 ;  /* 0x0000003871717220 */ /* 0x000fe20000410000 */
        /* <DEDUP_REMOVED lines=25> */
[-C--:B------:R-:W-:Y:S01]  /*7a90*/  FMUL.FTZ R140, R140, R56.reuse ;  /* 0x000000388c8c7220 */ /* 0x080fe20000410000 */
[----:B------:R-:W-:Y:S01]  /*7aa0*/  F2FP.SATFINITE.E4M3.F32.PACK_AB_MERGE_C R153, R153, R71, R50 ;  /* 0x000000479999723e */ /* 0x000fe20004807032 */
[-C--:B------:R-:W-:Y:S01]  /*7ab0*/  FMUL.FTZ R141, R141, R56.reuse ;  /* 0x000000388d8d7220 */ /* 0x080fe20000410000 */
[----:B------:R-:W-:Y:S01]  /*7ac0*/  F2FP.SATFINITE.E4M3.F32.PACK_AB_MERGE_C R155, R82, R49, R41 ;  /* 0x00000031529b723e */ /* 0x000fe20004807029 */
        /* <DEDUP_REMOVED lines=36> */
[----:B------:R-:W-:-:S02]  /*7d10*/  VIADD R15, R15, 0xffffffff ;  /* 0xffffffff0f0f7836 */ /* 0x000fc40000000000 */
[----:B------:R-:W-:Y:S02]  /*7d20*/  IMAD.MOV.U32 R13, RZ, RZ, R11 ;  /* 0x000000ffff0d7224 */ /* 0x000fe400078e000b */
[----:B------:R-:W-:Y:S02]  /*7d30*/  IMAD.MOV.U32 R12, RZ, RZ, R9 ;  /* 0x000000ffff0c7224 */ /* 0x000fe400078e0009 */
[----:B------:R-:W-:Y:S01]  /*7d40*/  IMAD.MOV.U32 R20, RZ, RZ, R0 ;  /* 0x000000ffff147224 */ /* 0x000fe200078e0000 */
[----:B------:R-:W-:Y:S06]  /*7d50*/  @P1 BRA `(.L_x_1094) ;  /* 0xffffffd0004c1947 */ /* 0x000fec000383ffff */
.L_x_1075:
[----:B------:R-:W2:Y:S01]  /*7d60*/  LDL R12, [R1] ;  /* 0x00000000010c7983 */ /* 0x000ea20000100800 */
[----:B------:R-:W-:Y:S01]  /*7d70*/  ISETP.NE.AND P2, PT, R22, 0x1, PT ;  /* 0x000000011600780c */ /* 0x000fe20003f45270 */
[----:B------:R-:W-:Y:S01]  /*7d80*/  ULDC UR10, c[0x0][0x9dc] ;  /* 0x00027700000a7ab9 */ /* 0x000fe20000000800 */
[----:B------:R-:W-:-:S05]  /*7d90*/  IADD3 R23, -R10, 0x1, RZ ;  /* 0x000000010a177810 */ /* 0x000fca0007ffe1ff */
[----:B------:R-:W-:-:S06]  /*7da0*/  IMAD R23, R16, UR33, R23 ;  /* 0x0000002110177c24 */ /* 0x000fcc000f8e0217 */
[----:B------:R-:W0:Y:S08]  /*7db0*/  @P2 LDC R14, c[0x0][0x44c] ;  /* 0x00011300ff0e2b82 */ /* 0x000e300000000800 */
[----:B------:R-:W1:Y:S01]  /*7dc0*/  @P2 LDC R21, c[0x0][0x450] ;  /* 0x00011400ff152b82 */ /* 0x000e620000000800 */
[----:B--2---:R-:W-:Y:S02]  /*7dd0*/  LOP3.LUT P1, RZ, R12, 0x1, RZ, 0xc0, !PT ;  /* 0x000000010cff7812 */ /* 0x004fe4000782c0ff */
[----:B------:R-:W2:Y:S02]  /*7de0*/  S2R R12, SR_CTAID.X ;  /* 0x00000000000c7919 */ /* 0x000ea40000002500 */
[----:B--2---:R-:W-:-:S05]  /*7df0*/  LEA R13, R12, 0x7f, 0x7 ;  /* 0x0000007f0c0d7811 */ /* 0x004fca00078e38ff */
[----:B0-----:R-:W-:-:S04]  /*7e00*/  @P2 IMAD.HI.U32 R12, R13, R14, RZ ;  /* 0x0000000e0d0c2227 */ /* 0x001fc800078e00ff */
[----:B------:R-:W-:Y:S01]  /*7e10*/  IMAD.MOV.U32 R10, RZ, RZ, R13 ;  /* 0x000000ffff0a7224 */ /* 0x000fe200078e000d */
[----:B-1----:R-:W-:-:S05]  /*7e20*/  @P2 SHF.R.U32.HI R10, RZ, R21, R12 ;  /* 0x00000015ff0a2219 */ /* 0x002fca000001160c */
[----:B------:R-:W-:-:S04]  /*7e30*/  IMAD.IADD R10, R23, 0x1, R10 ;  /* 0x00000001170a7824 */ /* 0x000fc800078e020a */
[----:B------:R-:W-:Y:S01]  /*7e40*/  VIADD R12, R10, -UR10 ;  /* 0x8000000a0a0c7c36 */ /* 0x000fe20008000000 */
[----:B------:R-:W-:Y:S06]  /*7e50*/  @!P1 BRA `(.L_x_1095) ;  /* 0x0000000000449947 */ /* 0x000fec0003800000 */
[----:B------:R-:W-:-:S13]  /*7e60*/  ISETP.GT.AND P1, PT, R10, -0x1, PT ;  /* 0xffffffff0a00780c */ /* 0x000fda0003f24270 */
[----:B------:R-:W-:Y:S05]  /*7e70*/  @P1 BRA `(.L_x_1096) ;  /* 0x0000000000201947 */ /* 0x000fea0003800000 */
[----:B------:R-:W0:Y:S01]  /*7e80*/  LDC R21, c[0x0][0x9e4] ;  /* 0x00027900ff157b82 */ /* 0x000e220000000800 */
[----:B------:R-:W-:Y:S02]  /*7e90*/  LOP3.LUT R13, RZ, R10, RZ, 0x33, !PT ;  /* 0x0000000aff0d7212 */ /* 0x000fe400078e33ff */
[----:B0-----:R-:W-:-:S13]  /*7ea0*/  ISETP.NE.AND P1, PT, R21, 0x1, PT ;  /* 0x000000011500780c */ /* 0x001fda0003f25270 */
[----:B------:R-:W0:Y:S02]  /*7eb0*/  @P1 LDC.64 R24, c[0x0][0x9e8] ;  /* 0x00027a00ff181b82 */ /* 0x000e240000000a00 */
[----:B0-----:R-:W-:-:S05]  /*7ec0*/  @P1 IMAD.HI.U32 R10, R13, R24, RZ ;  /* 0x000000180d0a1227 */ /* 0x001fca00078e00ff */
[----:B------:R-:W-:-:S04]  /*7ed0*/  @P1 SHF.R.U32.HI R13, RZ, R25, R10 ;  /* 0x00000019ff0d1219 */ /* 0x000fc8000001160a */
[----:B------:R-:W-:Y:S01]  /*7ee0*/  LOP3.LUT R10, RZ, R13, RZ, 0x33, !PT ;  /* 0x0000000dff0a7212 */ /* 0x000fe200078e33ff */
[----:B------:R-:W-:Y:S06]  /*7ef0*/  BRA `(.L_x_1097) ;  /* 0x0000000000147947 */ /* 0x000fec0003800000 */
.L_x_1096:
[----:B------:R-:W0:Y:S02]  /*7f00*/  LDC R21, c[0x0][0x9e4] ;  /* 0x00027900ff157b82 */ /* 0x000e240000000800 */
[----:B0-----:R-:W-:-:S13]  /*7f10*/  ISETP.NE.AND P1, PT, R21, 0x1, PT ;  /* 0x000000011500780c */ /* 0x001fda0003f25270 */
[----:B------:R-:W0:Y:S02]  /*7f20*/  @P1 LDC.64 R24, c[0x0][0x9e8] ;  /* 0x00027a00ff181b82 */ /* 0x000e240000000a00 */
[----:B0-----:R-:W-:-:S05]  /*7f30*/  @P1 IMAD.HI.U32 R14, R10, R24, RZ ;  /* 0x000000180a0e1227 */ /* 0x001fca00078e00ff */
[----:B------:R-:W-:-:S07]  /*7f40*/  @P1 SHF.R.U32.HI R10, RZ, R25, R14 ;  /* 0x00000019ff0a1219 */ /* 0x000fce000001160e */
.L_x_1097:
[----:B------:R-:W-:-:S05]  /*7f50*/  IMAD R13, R10, R21, RZ ;  /* 0x000000150a0d7224 */ /* 0x000fca00078e02ff */
[----:B------:R-:W-:-:S07]  /*7f60*/  VIMNMX R12, R12, R13, !PT ;  /* 0x0000000d0c0c7248 */ /* 0x000fce0007fe0100 */
.L_x_1095:
[----:B------:R-:W-:-:S05]  /*7f70*/  VIADD R12, R12, 0x7f ;  /* 0x0000007f0c0c7836 */ /* 0x000fca0000000000 */
[----:B------:R-:W-:-:S04]  /*7f80*/  SHF.R.S32.HI R13, RZ, 0x1f, R12 ;  /* 0x0000001fff0d7819 */ /* 0x000fc8000001140c */
[----:B------:R-:W-:-:S04]  /*7f90*/  LEA.HI R13, R13, R12, RZ, 0x7 ;  /* 0x0000000c0d0d7211 */ /* 0x000fc800078f38ff */
[----:B------:R-:W-:-:S04]  /*7fa0*/  SHF.R.S32.HI R13, RZ, 0x7, R13 ;  /* 0x00000007ff0d7819 */ /* 0x000fc8000001140d */
[----:B------:R-:W-:-:S04]  /*7fb0*/  VIMNMX R10, R18, R13, !PT ;  /* 0x0000000d120a7248 */ /* 0x000fc80007fe0100 */
[----:B------:R-:W-:-:S13]  /*7fc0*/  ISETP.GE.AND P1, PT, R15, R10, PT ;  /* 0x0000000a0f00720c */ /* 0x000fda0003f26270 */
[----:B------:R-:W-:Y:S05]  /*7fd0*/  @!P1 BRA `(.L_x_1098) ;  /* 0x0000001c008c9947 */ /* 0x000fea0003800000 */
[----:B------:R-:W-:Y:S01]  /*7fe0*/  IMAD.MOV.U32 R13, RZ, RZ, R11 ;  /* 0x000000ffff0d7224 */ /* 0x000fe200078e000b */
[----:B------:R-:W-:Y:S01]  /*7ff0*/  UMOV UR32, UR4 ;  /* 0x0000000400207c82 */ /* 0x000fe20008000000 */
[----:B------:R-:W-:Y:S02]  /*8000*/  IMAD.MOV.U32 R12, RZ, RZ, R9 ;  /* 0x000000ffff0c7224 */ /* 0x000fe400078e0009 */
[----:B------:R-:W-:-:S07]  /*8010*/  IMAD.MOV.U32 R14, RZ, RZ, R0 ;  /* 0x000000ffff0e7224 */ /* 0x000fce00078e0000 */
.L_x_1109:
[----:B------:R-:W-:Y:S01]  /*8020*/  ISETP.NE.AND P2, PT, RZ, UR37, PT ;  /* 0x00000025ff007c0c */ /* 0x000fe2000bf45270 */
[----:B------:R-:W-:-:S04]  /*8030*/  UISETP.NE.AND UP0, UPT, UR32, 0x1, UPT ;  /* 0x000000012000788c */ /* 0x000fc8000bf05270 */
[----:B------:R-:W-:-:S06]  /*8040*/  USEL UR4, URZ, 0x1, UP0 ;  /* 0x000000013f047887 */ /* 0x000fcc0008000000 */
[----:B------:R-:W-:Y:S02]  /*8050*/  LOP3.LUT R0, R14, UR4, RZ, 0x3c, !PT ;  /* 0x000000040e007c12 */ /* 0x000fe4000f8e3cff */
[----:B------:R-:W-:Y:S05]  /*8060*/  @P2 BRA `(.L_x_1099) ;  /* 0x0000000000342947 */ /* 0x000fea0003800000 */
[----:B------:R-:W-:Y:S05]  /*8070*/  @!P0 BRA `(.L_x_1100) ;  /* 0x0000000000048947 */ /* 0x000fea0003800000 */
[----:B------:R-:W-:Y:S01]  /*8080*/  BPT.TRAP 0x1 ;  /* 0x000000040000795c */ /* 0x000fe20000300000 */
.L_x_1100:
        /* <DEDUP_REMOVED lines=8> */
.L_x_1101:
[----:B-1----:R-:W-:Y:S05]  /*8110*/  @P1 BRA `(.L_x_1099) ;  /* 0x0000000000081947 */ /* 0x002fea0003800000 */
[----:B------:R-:W1:Y:S02]  /*8120*/  SYNCS.PHASECHK.TRANS64.TRYWAIT P1, [UR4+0x22830], R9 ;  /* 0x02283009ff0075a7 */ /* 0x000e640008020144 */
[----:B-1----:R-:W-:Y:S05]  /*8130*/  @!P1 BRA `(.L_x_1102) ;  /* 0x000000c000b49947 */ /* 0x002fea0003800000 */
.L_x_1099:
        /* <DEDUP_REMOVED lines=40> */
.L_x_1104:
[----:B------:R-:W-:Y:S01]  /*83c0*/  ULEA UR10, UR32, UR36, 0x3 ;  /* 0x00000024200a7291 */ /* 0x000fe2000f8e183f */
[----:B------:R-:W-:-:S08]  /*83d0*/  SHF.L.U32 R9, R14, 0x1f, RZ ;  /* 0x0000001f0e097819 */ /* 0x000fd000000006ff */
[----:B------:R0:W1:Y:S01]  /*83e0*/  SYNCS.PHASECHK.TRANS64.TRYWAIT P1, [UR10+0x22850], R9 ;  /* 0x02285009ff0075a7 */ /* 0x000062000802014a */
[----:B------:R-:W-:Y:S05]  /*83f0*/  @!P0 BRA `(.L_x_1105) ;  /* 0x0000000000048947 */ /* 0x000fea0003800000 */
[----:B------:R-:W-:Y:S01]  /*8400*/  BPT.TRAP 0x1 ;  /* 0x000000040000795c */ /* 0x000fe20000300000 */
.L_x_1105:
[----:B-1----:R-:W-:Y:S05]  /*8410*/  @P1 BRA `(.L_x_1103) ;  /* 0x0000000000081947 */ /* 0x002fea0003800000 */
[----:B------:R-:W1:Y:S02]  /*8420*/  SYNCS.PHASECHK.TRANS64.TRYWAIT P1, [UR10+0x22850], R9 ;  /* 0x02285009ff0075a7 */ /* 0x000e64000802014a */
[----:B-1----:R-:W-:Y:S05]  /*8430*/  @!P1 BRA `(.L_x_1106) ;  /* 0x000000c0000c9947 */ /* 0x002fea0003800000 */
.L_x_1103:
[----:B------:R-:W-:Y:S01]  /*8440*/  UIADD3 UR10, UR36, 0x400, URZ ;  /* 0x00000400240a7890 */ /* 0x000fe2000fffe03f */
[----:B------:R-:W-:Y:S01]  /*8450*/  WARPGROUP.ARRIVE ;  /* 0x00000000000079c5 */ /* 0x000fe20000000000 */
[----:B------:R-:W-:Y:S01]  /*8460*/  UMOV UR11, 0x40000040 ;  /* 0x40000040000b7882 */ /* 0x000fe20000000000 */
[----:B------:R-:W-:Y:S01]  /*8470*/  UMOV UR15, 0x40000040 ;  /* 0x40000040000f7882 */ /* 0x000fe20000000000 */
[----:B------:R-:W-:Y:S01]  /*8480*/  USHF.R.U32.HI UR10, URZ, 0x4, UR10 ;  /* 0x000000043f0a7899 */ /* 0x000fe2000801160a */
[----:B01----:R-:W-:-:S03]  /*8490*/  IADD3 R9, -R19, 0xb, RZ ;  /* 0x0000000b13097810 */ /* 0x003fc60007ffe1ff */
[----:B------:R-:W-:-:S04]  /*84a0*/  ULOP3.LUT UR10, UR10, 0x3fff, URZ, 0xc0, !UPT ;  /* 0x00003fff0a0a7892 */ /* 0x000fc8000f8ec03f */
[----:B------:R-:W-:-:S04]  /*84b0*/  ULOP3.LUT UR10, UR10, 0x10000, URZ, 0xfc, !UPT ;  /* 0x000100000a0a7892 */ /* 0x000fc8000f8efc3f */
[----:B------:R-:W-:-:S04]  /*84c0*/  ULEA UR10, UR32, UR10, 0xa ;  /* 0x0000000a200a7291 */ /* 0x000fc8000f8e503f */
[----:B------:R-:W-:-:S05]  /*84d0*/  UIADD3 UR14, UR10, 0x2, URZ ;  /* 0x000000020a0e7890 */ /* 0x000fca000fffe03f */
[----:B------:R-:W-:Y:S01]  /*84e0*/  QGMMA.64x128x32.F32.E4M3.E4M3 R88, R164, gdesc[UR8], R88, gsb0 ;  /* 0x01e00008a4587df3 */ /* 0x000fe20008000858 */
[----:B------:R-:W-:Y:S02]  /*84f0*/  UMOV UR11, 0x40000040 ;  /* 0x40000040000b7882 */ /* 0x000fe40000000000 */
[----:B------:R-:W-:Y:S02]  /*8500*/  WARPGROUP.DEPBAR.LE gsb0, 0x0 ;  /* 0x00008000000079c5 */ /* 0x000fe40000010000 */
[----:B------:R-:W-:-:S07]  /*8510*/  WARPGROUP.ARRIVE ;  /* 0x00000000000079c5 */ /* 0x000fce0000000000 */
[----:B------:R-:W-:Y:S01]  /*8520*/  QGMMA.64x128x32.F32.E4M3.E4M3 R88, R160, gdesc[UR12], R88, gsb0 ;  /* 0x01e0000ca0587df3 */ /* 0x000fe20008000858 */
[----:B------:R-:W-:Y:S01]  /*8530*/  UIADD3 UR14, UR10, 0x4, URZ ;  /* 0x000000040a0e7890 */ /* 0x000fe2000fffe03f */
[----:B------:R-:W-:Y:S01]  /*8540*/  UMOV UR15, 0x40000040 ;  /* 0x40000040000f7882 */ /* 0x000fe20000000000 */
[----:B------:R-:W-:Y:S01]  /*8550*/  UIADD3 UR10, UR10, 0x6, URZ ;  /* 0x000000060a0a7890 */ /* 0x000fe2000fffe03f */
[----:B------:R-:W-:Y:S02]  /*8560*/  WARPGROUP.DEPBAR.LE gsb0, 0x0 ;  /* 0x00008000000079c5 */ /* 0x000fe40000010000 */
[----:B------:R-:W-:-:S06]  /*8570*/  WARPGROUP.ARRIVE ;  /* 0x00000000000079c5 */ /* 0x000fcc0000000000 */
[----:B------:R-:W-:Y:S03]  /*8580*/  QGMMA.64x128x32.F32.E4M3.E4M3 R88, R156, gdesc[UR12], R88, gsb0 ;  /* 0x01e0000c9c587df3 */ /* 0x000fe60008000858 */
[----:B------:R-:W-:Y:S02]  /*8590*/  WARPGROUP.DEPBAR.LE gsb0, 0x0 ;  /* 0x00008000000079c5 */ /* 0x000fe40000010000 */
[----:B------:R-:W-:-:S07]  /*85a0*/  WARPGROUP.ARRIVE ;  /* 0x00000000000079c5 */ /* 0x000fce0000000000 */
[----:B------:R-:W-:Y:S03]  /*85b0*/  QGMMA.64x128x32.F32.E4M3.E4M3 R88, R152, gdesc[UR8], R88, gsb0 ;  /* 0x01e0000898587df3 */ /* 0x000fe60008000858 */
[----:B------:R-:W-:Y:S02]  /*85c0*/  WARPGROUP.DEPBAR.LE gsb0, 0x0 ;  /* 0x00008000000079c5 */ /* 0x000fe40000010000 */
[----:B------:R0:W-:Y:S06]  /*85d0*/  BAR.ARV R9, 0x100 ;  /* 0x000400090000751d */ /* 0x0001ec0000002000 */
[----:B------:R-:W-:Y:S05]  /*85e0*/  @!P0 BRA `(.L_x_1107) ;  /* 0x0000000000048947 */ /* 0x000fea0003800000 */
[----:B------:R-:W-:Y:S01]  /*85f0*/  BPT.TRAP 0x1 ;  /* 0x000000040000795c */ /* 0x000fe20000300000 */
.L_x_1107:
[----:B------:R-:W-:Y:S01]  /*8600*/  FMNMX.FTZ R20, R26, R13, !PT ;  /* 0x0000000d1a147209 */ /* 0x000fe20007810000 */
[----:B------:R-:W-:Y:S01]  /*8610*/  ULEA UR10, UR4, UR36, 0x3 ;  /* 0x00000024040a7291 */ /* 0x000fe2000f8e183f */
[----:B------:R-:W-:Y:S02]  /*8620*/  FMNMX.FTZ R14, R24, R12, !PT ;  /* 0x0000000c180e7209 */ /* 0x000fe40007810000 */
[----:B------:R-:W-:Y:S01]  /*8630*/  FMNMX.FTZ R11, R27, R20, !PT ;  /* 0x000000141b0b7209 */ /* 0x000fe20007810000 */
[----:B------:R-:W-:Y:S01]  /*8640*/  UIADD3 UR10, UR10, 0x22840, URZ ;  /* 0x000228400a0a7890 */ /* 0x000fe2000fffe03f */
[----:B0-----:R-:W-:Y:S02]  /*8650*/  FMNMX.FTZ R9, R25, R14, !PT ;  /* 0x0000000e19097209 */ /* 0x001fe40007810000 */
        /* <DEDUP_REMOVED lines=70> */
[----:B------:R-:W-:Y:S02]  /*8ac0*/  FADD.FTZ R155, -R11, R13 ;  /* 0x0000000d0b9b7221 */ /* 0x000fe40000010100 */
[----:B------:R-:W-:-:S02]  /*8ad0*/  FADD.FTZ R153, -R9, R12 ;  /* 0x0000000c09997221 */ /* 0x000fc40000010100 */
[C---:B------:R-:W-:Y:S01]  /*8ae0*/  FMUL.FTZ R12, R2.reuse, R155 ;  /* 0x0000009b020c7220 */ /* 0x040fe20000410000 */
[----:B------:R-:W-:-:S01]  /*8af0*/  FFMA.FTZ R155, R2, R9, -8 ;  /* 0xc1000000029b7423 */ /* 0x000fc20000010009 */
[----:B------:R-:W-:-:S03]  /*8b00*/  FMUL.FTZ R153, R2, R153 ;  /* 0x0000009902997220 */ /* 0x000fc60000410000 */
[C-C-:B------:R-:W-:Y:S01]  /*8b10*/  FFMA.FTZ R23, R2.reuse, R29, -R155.reuse ;  /* 0x0000001d02177223 */ /* 0x140fe2000001089b */
[----:B------:R-:W-:-:S01]  /*8b20*/  FFMA.FTZ R29, R2, R37, -R155 ;  /* 0x00000025021d7223 */ /* 0x000fc2000001089b */
        /* <DEDUP_REMOVED lines=10> */
[C---:B------:R-:W-:Y:S01]  /*8bd0*/  FFMA.FTZ R57, R2.reuse, R65, -R155 ;  /* 0x0000004102397223 */ /* 0x040fe2000001089b */
[----:B------:R-:W-:-:S01]  /*8be0*/  FFMA.FTZ R77, R2, R11, -8 ;  /* 0xc1000000024d7423 */ /* 0x000fc2000001000b */
        /* <DEDUP_REMOVED lines=10> */
[C---:B------:R-:W-:Y:S01]  /*8c90*/  FFMA.FTZ R24, R2.reuse, R32, -R155 ;  /* 0x0000002002187223 */ /* 0x040fe2000001089b */
        /* <DEDUP_REMOVED lines=9> */
[C---:B------:R-:W-:Y:S01]  /*8d30*/  FFMA.FTZ R28, R2.reuse, R36, -R155 ;  /* 0x00000024021c7223 */ /* 0x040fe2000001089b */
[----:B------:R-:W-:-:S01]  /*8d40*/  FFMA.FTZ R47, R2, R50, -R77 ;  /* 0x00000032022f7223 */ /* 0x000fc2000001084d */
[----:B------:R-:W-:Y:S01]  /*8d50*/  MUFU.EX2 R12, R12 ;  /* 0x0000000c000c7308 */ /* 0x000fe20000000800 */
[----:B------:R-:W-:-:S01]  /*8d60*/  FFMA.FTZ R50, R2, R51, -R77 ;  /* 0x0000003302327223 */ /* 0x000fc2000001084d */
[C-C-:B------:R-:W-:Y:S01]  /*8d70*/  FFMA.FTZ R51, R2.reuse, R54, -R77.reuse ;  /* 0x0000003602337223 */ /* 0x140fe2000001084d */
        /* <DEDUP_REMOVED lines=9> */
[C-C-:B------:R-:W-:Y:S01]  /*8e10*/  FFMA.FTZ R56, R2.reuse, R64, -R155.reuse ;  /* 0x0000004002387223 */ /* 0x140fe2000001089b */
[----:B------:R-:W-:-:S01]  /*8e20*/  FFMA.FTZ R64, R2, R72, -R155 ;  /* 0x0000004802407223 */ /* 0x000fc2000001089b */
[C---:B------:R-:W-:Y:S01]  /*8e30*/  FFMA.FTZ R72, R2.reuse, R80, -R155 ;  /* 0x0000005002487223 */ /* 0x040fe2000001089b */
[----:B------:R-:W-:-:S01]  /*8e40*/  FFMA.FTZ R80, R2, R63, -R77 ;  /* 0x0000003f02507223 */ /* 0x000fc2000001084d */
[----:B------:R-:W0:Y:S01]  /*8e50*/  MUFU.EX2 R21, R21 ;  /* 0x0000001500157308 */ /* 0x000e220000000800 */
[----:B------:R-:W-:-:S01]  /*8e60*/  FFMA.FTZ R36, R2, R44, -R155 ;  /* 0x0000002c02247223 */ /* 0x000fc2000001089b */
[C-C-:B------:R-:W-:Y:S01]  /*8e70*/  FFMA.FTZ R44, R2.reuse, R52, -R155.reuse ;  /* 0x00000034022c7223 */ /* 0x140fe2000001089b */
[----:B------:R-:W-:-:S01]  /*8e80*/  FFMA.FTZ R52, R2, R60, -R155 ;  /* 0x0000003c02347223 */ /* 0x000fc2000001089b */
[C---:B------:R-:W-:Y:S01]  /*8e90*/  FFMA.FTZ R70, R2.reuse, R70, -R77 ;  /* 0x0000004602467223 */ /* 0x040fe2000001084d */
[----:B------:R-:W-:-:S01]  /*8ea0*/  FFMA.FTZ R60, R2, R68, -R155 ;  /* 0x00000044023c7223 */ /* 0x000fc2000001089b */
[C-C-:B------:R-:W-:Y:S01]  /*8eb0*/  FFMA.FTZ R71, R2.reuse, R71, -R77.reuse ;  /* 0x0000004702477223 */ /* 0x140fe2000001084d */
[----:B------:R-:W-:-:S01]  /*8ec0*/  FFMA.FTZ R75, R2, R75, -R77 ;  /* 0x0000004b024b7223 */ /* 0x000fc2000001084d */
[----:B------:R-:W2:Y:S01]  /*8ed0*/  MUFU.EX2 R26, R26 ;  /* 0x0000001a001a7308 */ /* 0x000ea20000000800 */
[----:B-1----:R-:W-:-:S01]  /*8ee0*/  FFMA.FTZ R3, R12, R3, R85 ;  /* 0x000000030c037223 */ /* 0x002fc20000010055 */
[C---:B------:R-:W-:Y:S01]  /*8ef0*/  FFMA.FTZ R68, R2.reuse, R76, -R155 ;  /* 0x0000004c02447223 */ /* 0x040fe2000001089b */
[----:B------:R-:W-:-:S01]  /*8f00*/  FFMA.FTZ R78, R2, R78, -R77 ;  /* 0x0000004e024e7223 */ /* 0x000fc2000001084d */
[C-C-:B------:R-:W-:Y:S01]  /*8f10*/  FFMA.FTZ R79, R2.reuse, R79, -R77.reuse ;  /* 0x0000004f024f7223 */ /* 0x140fe2000001084d */
[----:B------:R-:W-:-:S01]  /*8f20*/  FFMA.FTZ R82, R2, R82, -R77 ;  /* 0x0000005202527223 */ /* 0x000fc2000001084d */
[C---:B------:R-:W-:Y:S01]  /*8f30*/  FFMA.FTZ R83, R2.reuse, R83, -R77 ;  /* 0x0000005302537223 */ /* 0x040fe2000001084d */
[----:B------:R-:W-:-:S01]  /*8f40*/  FFMA.FTZ R76, R2, R84, -R155 ;  /* 0x00000054024c7223 */ /* 0x000fc2000001089b */
[----:B------:R-:W1:Y:S01]  /*8f50*/  MUFU.EX2 R20, R20 ;  /* 0x0000001400147308 */ /* 0x000e620000000800 */
[----:B0-----:R-:W-:-:S01]  /*8f60*/  FADD.FTZ R153, R21, R4 ;  /* 0x0000000415997221 */ /* 0x001fc20000010000 */
[----:B------:R-:W-:-:S06]  /*8f70*/  FFMA.FTZ R86, R2, R86, -R77 ;  /* 0x0000005602567223 */ /* 0x000fcc000001084d */
[----:B------:R-:W0:Y:S01]  /*8f80*/  MUFU.EX2 R27, R27 ;  /* 0x0000001b001b7308 */ /* 0x000e220000000800 */
[----:B--2---:R-:W-:-:S07]  /*8f90*/  FADD.FTZ R4, R26, R3 ;  /* 0x000000031a047221 */ /* 0x004fce0000010000 */
[----:B------:R-:W2:Y:S01]  /*8fa0*/  MUFU.EX2 R23, R23 ;  /* 0x0000001700177308 */ /* 0x000ea20000000800 */
[----:B-1----:R-:W-:-:S07]  /*8fb0*/  FADD.FTZ R62, R20, R153 ;  /* 0x00000099143e7221 */ /* 0x002fce0000010000 */
[----:B------:R-:W1:Y:S01]  /*8fc0*/  MUFU.EX2 R30, R30 ;  /* 0x0000001e001e7308 */ /* 0x000e620000000800 */
[----:B0-----:R-:W-:-:S07]  /*8fd0*/  FADD.FTZ R3, R27, R4 ;  /* 0x000000041b037221 */ /* 0x001fce0000010000 */
[----:B------:R-:W0:Y:S01]  /*8fe0*/  MUFU.EX2 R24, R24 ;  /* 0x0000001800187308 */ /* 0x000e220000000800 */
[----:B--2---:R-:W-:-:S01]  /*8ff0*/  FADD.FTZ R63, R23, R62 ;  /* 0x0000003e173f7221 */ /* 0x004fc20000010000 */
[----:B------:R-:W-:-:S06]  /*9000*/  FFMA.FTZ R62, R2, R66, -R77 ;  /* 0x00000042023e7223 */ /* 0x000fcc000001084d */
[----:B------:R-:W2:Y:S01]  /*9010*/  MUFU.EX2 R31, R31 ;  /* 0x0000001f001f7308 */ /* 0x000ea20000000800 */
[----:B-1----:R-:W-:-:S07]  /*9020*/  FADD.FTZ R4, R30, R3 ;  /* 0x000000031e047221 */ /* 0x002fce0000010000 */
        /* <DEDUP_REMOVED lines=30> */
[----:B-1----:R-:W-:-:S01]  /*9210*/  FADD.FTZ R67, R37, R66 ;  /* 0x0000004225437221 */ /* 0x002fc20000010000 */
[C-C-:B------:R-:W-:Y:S01]  /*9220*/  FFMA.FTZ R66, R2.reuse, R74, -R77.reuse ;  /* 0x0000004a02427223 */ /* 0x140fe2000001084d */
[----:B------:R-:W-:-:S05]  /*9230*/  FFMA.FTZ R77, R2, R87, -R77 ;  /* 0x00000057024d7223 */ /* 0x000fca000001084d */
[----:B------:R-:W1:Y:S01]  /*9240*/  MUFU.EX2 R47, R47 ;  /* 0x0000002f002f7308 */ /* 0x000e620000000800 */
[----:B0-----:R-:W-:-:S07]  /*9250*/  FADD.FTZ R4, R46, R3 ;  /* 0x000000032e047221 */ /* 0x001fce0000010000 */
[----:B------:R-:W0:Y:S01]  /*9260*/  MUFU.EX2 R41, R41 ;  /* 0x0000002900297308 */ /* 0x000e220000000800 */
[----:B--2---:R-:W-:-:S07]  /*9270*/  FADD.FTZ R74, R40, R67 ;  /* 0x00000043284a7221 */ /* 0x004fce0000010000 */
[----:B------:R-:W2:Y:S01]  /*9280*/  MUFU.EX2 R50, R50 ;  /* 0x0000003200327308 */ /* 0x000ea20000000800 */
[----:B-1----:R-:W-:-:S07]  /*9290*/  FADD.FTZ R3, R47, R4 ;  /* 0x000000042f037221 */ /* 0x002fce0000010000 */
[----:B------:R-:W-:Y:S01]  /*92a0*/  MUFU.EX2 R44, R44 ;  /* 0x0000002c002c7308 */ /* 0x000fe20000000800 */
[----:B0-----:R-:W-:-:S07]  /*92b0*/  FADD.FTZ R67, R41, R74 ;  /* 0x0000004a29437221 */ /* 0x001fce0000010000 */
        /* <DEDUP_REMOVED lines=11> */
[----:B------:R-:W-:Y:S08]  /*9370*/  MUFU.EX2 R52, R52 ;  /* 0x0000003400347308 */ /* 0x000ff00000000800 */
[----:B------:R-:W0:Y:S01]  /*9380*/  MUFU.EX2 R59, R59 ;  /* 0x0000003b003b7308 */ /* 0x000e220000000800 */
[----:B-1----:R-:W-:-:S07]  /*9390*/  FADD.FTZ R4, R58, R3 ;  /* 0x000000033a047221 */ /* 0x002fce0000010000 */
[----:B------:R1:W-:Y:S08]  /*93a0*/  MUFU.EX2 R153, R70 ;  /* 0x0000004600997308 */ /* 0x0003f00000000800 */
[----:B------:R-:W2:Y:S01]  /*93b0*/  MUFU.EX2 R53, R53 ;  /* 0x0000003500357308 */ /* 0x000ea20000000800 */
[----:B-1----:R-:W-:-:S01]  /*93c0*/  FADD.FTZ R70, R44, R67 ;  /* 0x000000432c467221 */ /* 0x002fc20000010000 */
[----:B0-----:R-:W-:-:S03]  /*93d0*/  FADD.FTZ R3, R59, R4 ;  /* 0x000000043b037221 */ /* 0x001fc60000010000 */
[----:B------:R-:W-:-:S03]  /*93e0*/  FADD.FTZ R67, R45, R70 ;  /* 0x000000462d437221 */ /* 0x000fc60000010000 */
[----:B------:R-:W0:Y:S01]  /*93f0*/  MUFU.EX2 R80, R80 ;  /* 0x0000005000507308 */ /* 0x000e220000000800 */
[----:B------:R-:W-:-:S04]  /*9400*/  FADD.FTZ R70, R48, R67 ;  /* 0x0000004330467221 */ /* 0x000fc80000010000 */
[----:B------:R-:W-:-:S03]  /*9410*/  FADD.FTZ R67, R49, R70 ;  /* 0x0000004631437221 */ /* 0x000fc60000010000 */
[----:B------:R-:W1:Y:S01]  /*9420*/  MUFU.EX2 R56, R56 ;  /* 0x0000003800387308 */ /* 0x000e620000000800 */
[----:B------:R-:W-:-:S04]  /*9430*/  FADD.FTZ R70, R52, R67 ;  /* 0x0000004334467221 */ /* 0x000fc80000010000 */
[----:B--2---:R-:W-:-:S03]  /*9440*/  FADD.FTZ R67, R53, R70 ;  /* 0x0000004635437221 */ /* 0x004fc60000010000 */
        /* <DEDUP_REMOVED lines=9> */
[----:B-1----:R-:W-:-:S04]  /*94e0*/  FADD.FTZ R70, R63, R70 ;  /* 0x000000463f467221 */ /* 0x002fc80000010000 */
[----:B------:R-:W-:-:S03]  /*94f0*/  FADD.FTZ R70, R153, R70 ;  /* 0x0000004699467221 */ /* 0x000fc60000010000 */
        /* <DEDUP_REMOVED lines=35> */
[----:B--2---:R-:W-:Y:S01]  /*9730*/  FADD.FTZ R3, R77, R67 ;  /* 0x000000434d037221 */ /* 0x004fe20000010000 */
[----:B------:R-:W-:Y:S06]  /*9740*/  @!P0 BRA `(.L_x_1108) ;  /* 0x0000000000048947 */ /* 0x000fec0003800000 */
[----:B------:R-:W-:Y:S01]  /*9750*/  BPT.TRAP 0x1 ;  /* 0x000000040000795c */ /* 0x000fe20000300000 */
.L_x_1108:
        /* <DEDUP_REMOVED lines=18> */
[----:B------:R-:W-:Y:S01]  /*9880*/  SYNCS.ARRIVE.TRANS64.RED.A1T0 RZ, [UR10], RZ ;  /* 0x000000ffffff79a7 */ /* 0x000fe2000810040a */
        /* <DEDUP_REMOVED lines=86> */
[----:B------:R-:W-:Y:S01]  /*9df0*/  F2FP.SATFINITE.E4M3.F32.PACK_AB_MERGE_C R155, R83, R82, R30 ;  /* 0x00000052539b723e */ /* 0x000fe2000480701e */
[----:B------:R-:W-:Y:S06]  /*9e00*/  @P1 BRA `(.L_x_1109) ;  /* 0xffffffe000841947 */ /* 0x000fec000383ffff */
.L_x_1098:
[----:B------:R-:W-:-:S13]  /*9e10*/  ISETP.GE.AND P1, PT, R15, R18, PT ;  /* 0x000000120f00720c */ /* 0x000fda0003f26270 */
[----:B------:R-:W-:Y:S05]  /*9e20*/  @!P1 BRA `(.L_x_1110) ;  /* 0x0000002c00c09947 */ /* 0x000fea0003800000 */
[C---:B------:R-:W-:Y:S01]  /*9e30*/  VIADD R12, R19.reuse, 0x8 ;  /* 0x00000008130c7836 */ /* 0x040fe20000000000 */
[----:B------:R-:W-:Y:S01]  /*9e40*/  IADD3 R19, -R19, 0xb, RZ ;  /* 0x0000000b13137810 */ /* 0x000fe20007ffe1ff */
[----:B------:R-:W-:Y:S01]  /*9e50*/  IMAD.MOV.U32 R13, RZ, RZ, R11 ;  /* 0x000000ffff0d7224 */ /* 0x000fe200078e000b */
[----:B------:R-:W-:Y:S01]  /*9e60*/  UMOV UR32, UR4 ;  /* 0x0000000400207c82 */ /* 0x000fe20008000000 */
[----:B------:R-:W-:Y:S01]  /*9e70*/  IMAD.MOV.U32 R10, RZ, RZ, R9 ;  /* 0x000000ffff0a7224 */ /* 0x000fe200078e0009 */
[----:B------:R-:W-:Y:S01]  /*9e80*/  ULDC UR33, c[0x0][0x9e4] ;  /* 0x0002790000217ab9 */ /* 0x000fe20000000800 */
[----:B------:R-:W-:Y:S01]  /*9e90*/  IMAD.MOV.U32 R14, RZ, RZ, R0 ;  /* 0x000000ffff0e7224 */ /* 0x000fe200078e0000 */
[----:B------:R-:W-:Y:S01]  /*9ea0*/  ULDC UR34, c[0x0][0x288] ;  /* 0x0000a20000227ab9 */ /* 0x000fe20000000800 */
[----:B------:R-:W-:Y:S01]  /*9eb0*/  ULDC UR35, c[0x0][0x2f0] ;  /* 0x0000bc0000237ab9 */ /* 0x000fe20000000800 */
[----:B------:R-:W-:-:S05]  /*9ec0*/  ULDC UR41, c[0x0][0x9e0] ;  /* 0x0002780000297ab9 */ /* 0x000fca0000000800 */
.L_x_1129:
[----:B------:R-:W-:Y:S01]  /*9ed0*/  UIADD3 UR4, UR32, 0x1, URZ ;  /* 0x0000000120047890 */ /* 0x000fe2000fffe03f */
[----:B------:R-:W-:-:S03]  /*9ee0*/  ISETP.NE.AND P2, PT, RZ, UR37, PT ;  /* 0x00000025ff007c0c */ /* 0x000fc6000bf45270 */
[----:B------:R-:W-:-:S04]  /*9ef0*/  UISETP.NE.AND UP0, UPT, UR4, 0x2, UPT ;  /* 0x000000020400788c */ /* 0x000fc8000bf05270 */
[----:B------:R-:W-:Y:S02]  /*9f00*/  USEL UR10, URZ, 0x1, UP0 ;  /* 0x000000013f0a7887 */ /* 0x000fe40008000000 */
[----:B------:R-:W-:-:S04]  /*9f10*/  USEL UR4, UR4, URZ, UP0 ;  /* 0x0000003f04047287 */ /* 0x000fc80008000000 */
[----:B------:R-:W-:Y:S01]  /*9f20*/  LOP3.LUT R0, R14, UR10, RZ, 0x3c, !PT ;  /* 0x0000000a0e007c12 */ /* 0x000fe2000f8e3cff */
[----:B------:R-:W-:Y:S07]  /*9f30*/  @P2 BRA `(.L_x_1111) ;  /* 0x0000000000282947 */ /* 0x000fee0003800000 */
[----:B------:R-:W-:Y:S05]  /*9f40*/  @!P0 BRA `(.L_x_1112) ;  /* 0x0000000000048947 */ /* 0x000fea0003800000 */
[----:B------:R-:W-:Y:S01]  /*9f50*/  BPT.TRAP 0x1 ;  /* 0x000000040000795c */ /* 0x000fe20000300000 */
.L_x_1112:
[----:B------:R-:W-:Y:S01]  /*9f60*/  ULEA UR10, UR4, UR36, 0x3 ;  /* 0x00000024040a7291 */ /* 0x000fe2000f8e183f */
[----:B------:R-:W-:-:S08]  /*9f70*/  SHF.L.U32 R9, R0, 0x1f, RZ ;  /* 0x0000001f00097819 */ /* 0x000fd000000006ff */
[----:B------:R0:W1:Y:S01]  /*9f80*/  SYNCS.PHASECHK.TRANS64.TRYWAIT P1, [UR10+0x22830], R9 ;  /* 0x02283009ff0075a7 */ /* 0x000062000802014a */
[----:B------:R-:W-:Y:S05]  /*9f90*/  @!P0 BRA `(.L_x_1113) ;  /* 0x0000000000048947 */ /* 0x000fea0003800000 */
[----:B------:R-:W-:Y:S01]  /*9fa0*/  BPT.TRAP 0x1 ;  /* 0x000000040000795c */ /* 0x000fe20000300000 */
.L_x_1113:
[----:B-1----:R-:W-:Y:S05]  /*9fb0*/  @P1 BRA `(.L_x_1111) ;  /* 0x0000000000081947 */ /* 0x002fea0003800000 */
[----:B------:R-:W1:Y:S02]  /*9fc0*/  SYNCS.PHASECHK.TRANS64.TRYWAIT P1, [UR10+0x22830], R9 ;  /* 0x02283009ff0075a7 */ /* 0x000e64000802014a */
[----:B-1----:R-:W-:Y:S05]  /*9fd0*/  @!P1 BRA `(.L_x_1114) ;  /* 0x000000a4003c9947 */ /* 0x002fea0003800000 */
.L_x_1111:
[----:B------:R2:W-:Y:S01]  /*9fe0*/  BAR.SYNC.DEFER_BLOCKING R12, 0x100 ;  /* 0x0004000c0000751d */ /* 0x0005e20000010000 */
[----:B------:R-:W-:Y:S01]  /*9ff0*/  R2UR UR28, R6 ;  /* 0x00000000061c72ca */ /* 0x000fe200000e0000 */
[----:B------:R-:W-:Y:S01]  /*a000*/  UIMAD UR30, UR4, 0x600, UR6 ;  /* 0x00000600041e78a4 */ /* 0x000fe2000f8e0206 */
[----:B------:R-:W-:-:S03]  /*a010*/  R2UR UR29, R7 ;  /* 0x00000000071d72ca */ /* 0x000fc600000e0000 */
[----:B------:R-:W-:Y:S01]  /*a020*/  UMOV UR31, 0x80000020 ;  /* 0x80000020001f7882 */ /* 0x000fe20000000000 */
[----:B------:R-:W-:Y:S01]  /*a030*/  UIADD3 UR10, UR30, 0x2, URZ ;  /* 0x000000021e0a7890 */ /* 0x000fe2000fffe03f */
        /* <DEDUP_REMOVED lines=27> */
[----:B--2---:R-:W-:Y:S05]  /*a1f0*/  @P2 BRA `(.L_x_1115) ;  /* 0x0000000000282947 */ /* 0x004fea0003800000 */
[----:B------:R-:W-:Y:S05]  /*a200*/  @!P0 BRA `(.L_x_1116) ;  /* 0x0000000000048947 */ /* 0x000fea0003800000 */
[----:B------:R-:W-:Y:S01]  /*a210*/  BPT.TRAP 0x1 ;  /* 0x000000040000795c */ /* 0x000fe20000300000 */
.L_x_1116:
[----:B------:R-:W-:Y:S01]  /*a220*/  ULEA UR10, UR32, UR36, 0x3 ;  /* 0x00000024200a7291 */ /* 0x000fe2000f8e183f */
[----:B01----:R-:W-:-:S08]  /*a230*/  SHF.L.U32 R9, R14, 0x1f, RZ ;  /* 0x0000001f0e097819 */ /* 0x003fd000000006ff */
[----:B------:R0:W1:Y:S01]  /*a240*/  SYNCS.PHASECHK.TRANS64.TRYWAIT P1, [UR10+0x22850], R9 ;  /* 0x02285009ff0075a7 */ /* 0x000062000802014a */
[----:B------:R-:W-:Y:S05]  /*a250*/  @!P0 BRA `(.L_x_1117) ;  /* 0x0000000000048947 */ /* 0x000fea0003800000 */
[----:B------:R-:W-:Y:S01]  /*a260*/  BPT.TRAP 0x1 ;  /* 0x000000040000795c */ /* 0x000fe20000300000 */
.L_x_1117:
[----:B-1----:R-:W-:Y:S05]  /*a270*/  @P1 BRA `(.L_x_1115) ;  /* 0x0000000000081947 */ /* 0x002fea0003800000 */
[----:B------:R-:W1:Y:S02]  /*a280*/  SYNCS.PHASECHK.TRANS64.TRYWAIT P1, [UR10+0x22850], R9 ;  /* 0x02285009ff0075a7 */ /* 0x000e64000802014a */
[----:B-1----:R-:W-:Y:S05]  /*a290*/  @!P1 BRA `(.L_x_1118) ;  /* 0x000000a000a49947 */ /* 0x002fea0003800000 */
.L_x_1115:
[----:B------:R-:W-:Y:S01]  /*a2a0*/  UIADD3 UR10, UR36, 0x400, URZ ;  /* 0x00000400240a7890 */ /* 0x000fe2000fffe03f */
[----:B------:R-:W-:Y:S01]  /*a2b0*/  WARPGROUP.ARRIVE ;  /* 0x00000000000079c5 */ /* 0x000fe20000000000 */
[----:B------:R-:W-:Y:S02]  /*a2c0*/  UMOV UR11, 0x40000040 ;  /* 0x40000040000b7882 */ /* 0x000fe40000000000 */
        /* <DEDUP_REMOVED lines=25> */
.L_x_1119:
[----:B01----:R-:W3:Y:S01]  /*a460*/  LDL R9, [R1] ;  /* 0x0000000001097983 */ /* 0x003ee20000100800 */
[----:B------:R-:W-:Y:S01]  /*a470*/  ISETP.NE.AND P1, PT, R22, 0x1, PT ;  /* 0x000000011600780c */ /* 0x000fe20003f25270 */
[----:B------:R-:W-:Y:S01]  /*a480*/  IMAD.SHL.U32 R158, R15, 0x80, RZ ;  /* 0x000000800f9e7824 */ /* 0x000fe200078e00ff */
[----:B------:R-:W-:-:S04]  /*a490*/  ULEA UR10, UR4, UR36, 0x3 ;  /* 0x00000024040a7291 */ /* 0x000fc8000f8e183f */
[----:B------:R-:W-:-:S04]  /*a4a0*/  UIADD3 UR10, UR10, 0x22840, URZ ;  /* 0x000228400a0a7890 */ /* 0x000fc8000fffe03f */
[----:B------:R-:W-:-:S03]  /*a4b0*/  UPRMT UR10, UR7, 0x654, UR10 ;  /* 0x00000654070a7896 */ /* 0x000fc6000800000a */
[----:B------:R-:W0:Y:S06]  /*a4c0*/  @P1 LDC R14, c[0x0][0x450] ;  /* 0x00011400ff0e1b82 */ /* 0x000e2c0000000800 */
[----:B------:R-:W-:Y:S01]  /*a4d0*/  SYNCS.ARRIVE.TRANS64.RED.A1T0 RZ, [UR10], RZ ;  /* 0x000000ffffff79a7 */ /* 0x000fe2000810040a */
[----:B---3--:R-:W-:Y:S02]  /*a4e0*/  LOP3.LUT P5, RZ, R9, 0x1, RZ, 0xc0, !PT ;  /* 0x0000000109ff7812 */ /* 0x008fe400078ac0ff */
[----:B------:R-:W1:Y:S02]  /*a4f0*/  @P1 LDC R9, c[0x0][0x44c] ;  /* 0x00011300ff091b82 */ /* 0x000e640000000800 */
[----:B-1----:R-:W-:-:S04]  /*a500*/  @P1 IMAD.HI.U32 R11, R8, R9, RZ ;  /* 0x00000009080b1227 */ /* 0x002fc800078e00ff */
[----:B------:R-:W-:Y:S01]  /*a510*/  IMAD.MOV.U32 R9, RZ, RZ, R8 ;  /* 0x000000ffff097224 */ /* 0x000fe200078e0008 */
[----:B0-----:R-:W-:Y:S02]  /*a520*/  @P1 SHF.R.U32.HI R9, RZ, R14, R11 ;  /* 0x0000000eff091219 */ /* 0x001fe4000001160b */
[----:B------:R-:W-:-:S03]  /*a530*/  IADD3 R14, -R158, 0x1, RZ ;  /* 0x000000019e0e7810 */ /* 0x000fc60007ffe1ff */
[----:B------:R-:W0:Y:S02]  /*a540*/  SHFL.IDX PT, R21, R9, RZ, 0x1c1f ;  /* 0x001c1fff09157589 */ /* 0x000e2400000e0000 */
[----:B------:R-:W-:-:S04]  /*a550*/  IMAD R11, R5, -0x2, R14 ;  /* 0xfffffffe050b7824 */ /* 0x000fc800078e020e */
[----:B------:R-:W-:-:S04]  /*a560*/  IMAD R11, R16, UR35, R11 ;  /* 0x00000023100b7c24 */ /* 0x000fc8000f8e020b */
[----:B------:R-:W-:-:S04]  /*a570*/  VIADD R11, R11, -UR34 ;  /* 0x800000220b0b7c36 */ /* 0x000fc80008000000 */
[C---:B------:R-:W-:Y:S02]  /*a580*/  VIADD R160, R11.reuse, UR41 ;  /* 0x000000290ba07c36 */ /* 0x040fe40008000000 */
[----:B------:R-:W-:Y:S02]  /*a590*/  VIADD R162, R11, UR5 ;  /* 0x000000050ba27c36 */ /* 0x000fe40008000000 */
[--C-:B0-----:R-:W-:Y:S02]  /*a5a0*/  IMAD.IADD R154, R160, 0x1, R21.reuse ;  /* 0x00000001a09a7824 */ /* 0x101fe400078e0215 */
[----:B------:R-:W-:Y:S01]  /*a5b0*/  IMAD.IADD R156, R162, 0x1, R21 ;  /* 0x00000001a29c7824 */ /* 0x000fe200078e0215 */
[----:B------:R-:W-:Y:S06]  /*a5c0*/  @!P5 BRA `(.L_x_1120) ;  /* 0x00000000005cd947 */ /* 0x000fec0003800000 */
[----:B------:R-:W-:Y:S01]  /*a5d0*/  IMAD R11, R16, UR35, R21 ;  /* 0x00000023100b7c24 */ /* 0x000fe2000f8e0215 */
[----:B------:R-:W-:Y:S03]  /*a5e0*/  BSSY B0, `(.L_x_1121) ;  /* 0x0000011000007945 */ /* 0x000fe60003800000 */
[----:B------:R-:W-:-:S05]  /*a5f0*/  VIADD R11, R11, -UR34 ;  /* 0x800000220b0b7c36 */ /* 0x000fca0008000000 */
        /* <DEDUP_REMOVED lines=10> */
.L_x_1122:
[----:B------:R-:W-:-:S05]  /*a6a0*/  IMAD.U32 R20, RZ, RZ, UR33 ;  /* 0x00000021ff147e24 */ /* 0x000fca000f8e00ff */
[----:B------:R-:W-:-:S13]  /*a6b0*/  ISETP.NE.AND P1, PT, R20, 0x1, PT ;  /* 0x000000011400780c */ /* 0x000fda0003f25270 */
[----:B------:R-:W0:Y:S02]  /*a6c0*/  @P1 LDC.64 R152, c[0x0][0x9e8] ;  /* 0x00027a00ff981b82 */ /* 0x000e240000000a00 */
[----:B0-----:R-:W-:-:S05]  /*a6d0*/  @P1 IMAD.HI.U32 R14, R11, R152, RZ ;  /* 0x000000980b0e1227 */ /* 0x001fca00078e00ff */
[----:B------:R-:W-:-:S07]  /*a6e0*/  @P1 SHF.R.U32.HI R11, RZ, R153, R14 ;  /* 0x00000099ff0b1219 */ /* 0x000fce000001160e */
.L_x_1123:
[----:B------:R-:W-:Y:S05]  /*a6f0*/  BSYNC B0 ;  /* 0x0000000000007941 */ /* 0x000fea0003800000 */
.L_x_1121:
[----:B------:R-:W-:-:S04]  /*a700*/  IMAD R14, R11, R20, -R158 ;  /* 0x000000140b0e7224 */ /* 0x000fc800078e0a9e */
[----:B------:R-:W-:-:S05]  /*a710*/  IMAD R11, R5, -0x2, R14 ;  /* 0xfffffffe050b7824 */ /* 0x000fca00078e020e */
[----:B------:R-:W-:Y:S02]  /*a720*/  VIADDMNMX R154, R11, R20, R154, PT ;  /* 0x000000140b9a7246 */ /* 0x000fe4000380019a */
[----:B------:R-:W-:-:S07]  /*a730*/  VIMNMX R156, R156, R11, !PT ;  /* 0x0000000b9c9c7248 */ /* 0x000fce0007fe0100 */
.L_x_1120:
        /* <DEDUP_REMOVED lines=114> */
.L_x_1126:
[----:B------:R-:W-:-:S05]  /*ae60*/  IMAD.U32 R44, RZ, RZ, UR33 ;  /* 0x00000021ff2c7e24 */ /* 0x000fca000f8e00ff */
[----:B------:R-:W-:-:S13]  /*ae70*/  ISETP.NE.AND P2, PT, R44, 0x1, PT ;  /* 0x000000012c00780c */ /* 0x000fda0003f45270 */
[----:B------:R-:W0:Y:S02]  /*ae80*/  @P2 LDC.64 R164, c[0x0][0x9e8] ;  /* 0x00027a00ffa42b82 */ /* 0x000e240000000a00 */
[----:B0-----:R-:W-:-:S05]  /*ae90*/  @P2 IMAD.HI.U32 R40, R9, R164, RZ ;  /* 0x000000a409282227 */ /* 0x001fca00078e00ff */
[----:B------:R-:W-:-:S07]  /*aea0*/  @P2 SHF.R.U32.HI R9, RZ, R165, R40 ;  /* 0x000000a5ff092219 */ /* 0x000fce0000011628 */
.L_x_1127:
[----:B------:R-:W-:Y:S05]  /*aeb0*/  BSYNC B0 ;  /* 0x0000000000007941 */ /* 0x000fea0003800000 */
.L_x_1125:
[----:B------:R-:W-:-:S04]  /*aec0*/  IMAD R40, R9, R44, -R158 ;  /* 0x0000002c09287224 */ /* 0x000fc800078e0a9e */
[----:B------:R-:W-:-:S05]  /*aed0*/  IMAD R9, R5, -0x2, R40 ;  /* 0xfffffffe05097824 */ /* 0x000fca00078e0228 */
[----:B------:R-:W-:Y:S02]  /*aee0*/  VIADDMNMX R28, R9, R44, R28, PT ;  /* 0x0000002c091c7246 */ /* 0x000fe4000380011c */
[----:B------:R-:W-:-:S07]  /*aef0*/  VIMNMX R32, R32, R9, !PT ;  /* 0x0000000920207248 */ /* 0x000fce0007fe0100 */
.L_x_1124:
        /* <DEDUP_REMOVED lines=33> */
[----:B------:R-:W-:Y:S02]  /*b110*/  ISETP.GT.AND P2, PT, R32, RZ, P1 ;  /* 0x000000ff2000720c */ /* 0x000fe40000f44270 */
        /* <DEDUP_REMOVED lines=9> */
[----:B------:R-:W-:Y:S02]  /*b1b0*/  ISETP.GT.AND P3, PT, R32, 0x18, P1 ;  /* 0x000000182000780c */ /* 0x000fe40000f64270 */
[----:B------:R-:W-:Y:S02]  /*b1c0*/  FMNMX.FTZ R40, R11, R40, !PT ;  /* 0x000000280b287209 */ /* 0x000fe40007810000 */
[----:B------:R-:W-:Y:S02]  /*b1d0*/  FSEL R34, R26, -INF , !P2 ;  /* 0xff8000001a227808 */ /* 0x000fe40005000000 */
[----:B------:R-:W-:Y:S02]  /*b1e0*/  FMNMX.FTZ R40, R69, R40, !PT ;  /* 0x0000002845287209 */ /* 0x000fe40007810000 */
[----:B------:R-:W-:-:S02]  /*b1f0*/  ISETP.LT.OR P4, PT, R28, 0x9, P4 ;  /* 0x000000091c00780c */ /* 0x000fc40002781670 */
[----:B------:R-:W-:Y:S02]  /*b200*/  FMNMX.FTZ R40, R29, R40, !PT ;  /* 0x000000281d287209 */ /* 0x000fe40007810000 */
[----:B------:R-:W-:Y:S02]  /*b210*/  ISETP.LT.OR P3, PT, R28, 0x19, P3 ;  /* 0x000000191c00780c */ /* 0x000fe40001f61670 */
[----:B------:R-:W-:Y:S02]  /*b220*/  FMNMX.FTZ R40, R73, R40, !PT ;  /* 0x0000002849287209 */ /* 0x000fe40007810000 */
[----:B------:R-:W-:Y:S02]  /*b230*/  FMNMX.FTZ R26, R34, R13, !PT ;  /* 0x0000000d221a7209 */ /* 0x000fe40007810000 */
[----:B------:R-:W-:Y:S02]  /*b240*/  FMNMX.FTZ R40, R33, R40, !PT ;  /* 0x0000002821287209 */ /* 0x000fe40007810000 */
[----:B------:R-:W-:-:S02]  /*b250*/  FSEL R167, R30, -INF , !P4 ;  /* 0xff8000001ea77808 */ /* 0x000fc40006000000 */
[----:B------:R-:W-:Y:S02]  /*b260*/  FMNMX.FTZ R40, R77, R40, !PT ;  /* 0x000000284d287209 */ /* 0x000fe40007810000 */
[----:B------:R-:W-:Y:S02]  /*b270*/  FSEL R171, R38, -INF , !P3 ;  /* 0xff80000026ab7808 */ /* 0x000fe40005800000 */
        /* <DEDUP_REMOVED lines=172> */
[----:B-1----:R-:W-:-:S07]  /*bd40*/  FFMA.FTZ R81, R54, R4, R21 ;  /* 0x0000000436517223 */ /* 0x002fce0000010015 */
[----:B------:R-:W-:Y:S08]  /*bd50*/  MUFU.EX2 R28, R28 ;  /* 0x0000001c001c7308 */ /* 0x000ff00000000800 */
        /* <DEDUP_REMOVED lines=39> */
[----:B------:R-:W3:Y:S01]  /*bfd0*/  MUFU.EX2 R56, R56 ;  /* 0x0000003800387308 */ /* 0x000ee20000000800 */
[----:B0-----:R-:W-:-:S01]  /*bfe0*/  FFMA.FTZ R4, R77, R3, R34 ;  /* 0x000000034d047223 */ /* 0x001fc20000010022 */
[----:B------:R-:W-:Y:S01]  /*bff0*/  FADD.FTZ R3, R14, R81 ;  /* 0x000000510e037221 */ /* 0x000fe20000010000 */
[----:B------:R-:W-:-:S01]  /*c000*/  FFMA.FTZ R81, R2, R161, -R52 ;  /* 0x000000a102517223 */ /* 0x000fc20000010834 */
[----:B------:R-:W-:-:S04]  /*c010*/  FFMA.FTZ R45, R2, R45, -R52 ;  /* 0x0000002d022d7223 */ /* 0x000fc80000010834 */
[----:B------:R-:W0:Y:S01]  /*c020*/  MUFU.EX2 R31, R31 ;  /* 0x0000001f001f7308 */ /* 0x000e220000000800 */
[----:B-1----:R-:W-:-:S01]  /*c030*/  FADD.FTZ R85, R69, R4 ;  /* 0x0000000445557221 */ /* 0x002fc20000010000 */
[----:B------:R-:W-:-:S04]  /*c040*/  FADD.FTZ R4, R20, R3 ;  /* 0x0000000314047221 */ /* 0x000fc80000010000 */
[----:B------:R-:W-:Y:S02]  /*c050*/  FADD.FTZ R3, R23, R4 ;  /* 0x0000000417037221 */ /* 0x000fe40000010000 */
[----:B------:R-:W1:Y:S01]  /*c060*/  MUFU.EX2 R58, R58 ;  /* 0x0000003a003a7308 */ /* 0x000e620000000800 */
[----:B---3--:R-:W-:-:S01]  /*c070*/  FADD.FTZ R74, R56, R85 ;  /* 0x00000055384a7221 */ /* 0x008fc20000010000 */
[----:B------:R-:W-:-:S04]  /*c080*/  FADD.FTZ R4, R24, R3 ;  /* 0x0000000318047221 */ /* 0x000fc80000010000 */
[----:B------:R-:W-:Y:S02]  /*c090*/  FADD.FTZ R3, R27, R4 ;  /* 0x000000041b037221 */ /* 0x000fe40000010000 */
[----:B------:R-:W3:Y:S01]  /*c0a0*/  MUFU.EX2 R35, R35 ;  /* 0x0000002300237308 */ /* 0x000ee20000000800 */
[----:B0-----:R-:W-:-:S01]  /*c0b0*/  FADD.FTZ R85, R31, R74 ;  /* 0x0000004a1f557221 */ /* 0x001fc20000010000 */
[----:B------:R-:W-:Y:S01]  /*c0c0*/  FADD.FTZ R4, R26, R3 ;  /* 0x000000031a047221 */ /* 0x000fe20000010000 */
[----:B------:R-:W-:-:S03]  /*c0d0*/  FFMA.FTZ R74, R2, R159, -R52 ;  /* 0x0000009f024a7223 */ /* 0x000fc60000010834 */
[----:B------:R-:W-:Y:S02]  /*c0e0*/  FADD.FTZ R3, R47, R4 ;  /* 0x000000042f037221 */ /* 0x000fe40000010000 */
[----:B------:R-:W0:Y:S01]  /*c0f0*/  MUFU.EX2 R60, R60 ;  /* 0x0000003c003c7308 */ /* 0x000e220000000800 */
[----:B-1----:R-:W-:-:S01]  /*c100*/  FADD.FTZ R76, R58, R85 ;  /* 0x000000553a4c7221 */ /* 0x002fc20000010000 */
[----:B------:R-:W-:Y:S01]  /*c110*/  FADD.FTZ R4, R30, R3 ;  /* 0x000000031e047221 */ /* 0x000fe20000010000 */
[----:B------:R-:W-:-:S01]  /*c120*/  FFMA.FTZ R3, R2, R71, -R52 ;  /* 0x0000004702037223 */ /* 0x000fc20000010834 */
[C-C-:B------:R-:W-:Y:S01]  /*c130*/  FFMA.FTZ R71, R2.reuse, R153, -R52.reuse ;  /* 0x0000009902477223 */ /* 0x140fe20000010834 */
[----:B------:R-:W-:-:S03]  /*c140*/  FFMA.FTZ R52, R2, R87, -R52 ;  /* 0x0000005702347223 */ /* 0x000fc60000010834 */
[----:B------:R-:W1:Y:S01]  /*c150*/  MUFU.EX2 R39, R39 ;  /* 0x0000002700277308 */ /* 0x000e620000000800 */
[----:B---3--:R-:W-:-:S07]  /*c160*/  FADD.FTZ R85, R35, R76 ;  /* 0x0000004c23557221 */ /* 0x008fce0000010000 */
[----:B------:R-:W3:Y:S01]  /*c170*/  MUFU.EX2 R62, R62 ;  /* 0x0000003e003e7308 */ /* 0x000ee20000000800 */
[----:B0-----:R-:W-:-:S07]  /*c180*/  FADD.FTZ R76, R60, R85 ;  /* 0x000000553c4c7221 */ /* 0x001fce0000010000 */
[----:B------:R-:W0:Y:S01]  /*c190*/  MUFU.EX2 R43, R43 ;  /* 0x0000002b002b7308 */ /* 0x000e220000000800 */
[----:B-1----:R-:W-:-:S07]  /*c1a0*/  FADD.FTZ R85, R39, R76 ;  /* 0x0000004c27557221 */ /* 0x002fce0000010000 */
[----:B------:R-:W1:Y:S01]  /*c1b0*/  MUFU.EX2 R64, R64 ;  /* 0x0000004000407308 */ /* 0x000e620000000800 */
[----:B---3--:R-:W-:-:S01]  /*c1c0*/  FADD.FTZ R76, R62, R85 ;  /* 0x000000553e4c7221 */ /* 0x008fc20000010000 */
[----:B------:R-:W-:-:S04]  /*c1d0*/  FADD.FTZ R85, R55, R4 ;  /* 0x0000000437557221 */ /* 0x000fc80000010000 */
[----:B------:R-:W-:Y:S02]  /*c1e0*/  FADD.FTZ R4, R36, R85 ;  /* 0x0000005524047221 */ /* 0x000fe40000010000 */
[----:B------:R-:W3:Y:S01]  /*c1f0*/  MUFU.EX2 R73, R73 ;  /* 0x0000004900497308 */ /* 0x000ee20000000800 */
        /* <DEDUP_REMOVED lines=12> */
[----:B0-----:R-:W-:-:S07]  /*c2c0*/  FADD.FTZ R76, R66, R159 ;  /* 0x0000009f424c7221 */ /* 0x001fce0000010000 */
[----:B------:R-:W0:Y:S01]  /*c2d0*/  MUFU.EX2 R68, R68 ;  /* 0x0000004400447308 */ /* 0x000e220000000800 */
[----:B-1----:R-:W-:-:S07]  /*c2e0*/  FADD.FTZ R76, R51, R76 ;  /* 0x0000004c334c7221 */ /* 0x002fce0000010000 */
[----:B------:R-:W1:Y:S08]  /*c2f0*/  MUFU.EX2 R70, R70 ;  /* 0x0000004600467308 */ /* 0x000e700000000800 */
[----:B------:R-:W4:Y:S08]  /*c300*/  MUFU.EX2 R59, R59 ;  /* 0x0000003b003b7308 */ /* 0x000f300000000800 */
[----:B------:R-:W5:Y:S08]  /*c310*/  MUFU.EX2 R72, R72 ;  /* 0x0000004800487308 */ /* 0x000f700000000800 */
[----:B------:R3:W-:Y:S08]  /*c320*/  MUFU.EX2 R78, R3 ;  /* 0x00000003004e7308 */ /* 0x0007f00000000800 */
[----:B------:R-:W2:Y:S01]  /*c330*/  MUFU.EX2 R81, R81 ;  /* 0x0000005100517308 */ /* 0x000ea20000000800 */
[----:B---3--:R-:W-:-:S04]  /*c340*/  FADD.FTZ R3, R13, R76 ;  /* 0x0000004c0d037221 */ /* 0x008fc80000010000 */
[----:B0-----:R-:W-:-:S03]  /*c350*/  FADD.FTZ R3, R68, R3 ;  /* 0x0000000344037221 */ /* 0x001fc60000010000 */
[----:B------:R-:W0:Y:S01]  /*c360*/  MUFU.EX2 R74, R74 ;  /* 0x0000004a004a7308 */ /* 0x000e220000000800 */
[----:B-1----:R-:W-:-:S01]  /*c370*/  FADD.FTZ R76, R70, R3 ;  /* 0x00000003464c7221 */ /* 0x002fc20000010000 */
[----:B------:R-:W-:-:S03]  /*c380*/  FADD.FTZ R3, R57, R4 ;  /* 0x0000000439037221 */ /* 0x000fc60000010000 */
[----:B----4-:R-:W-:Y:S01]  /*c390*/  FADD.FTZ R85, R59, R76 ;  /* 0x0000004c3b557221 */ /* 0x010fe20000010000 */
[----:B------:R-:W-:-:S02]  /*c3a0*/  FADD.FTZ R4, R32, R3 ;  /* 0x0000000320047221 */ /* 0x000fc40000010000 */
[----:B------:R-:W1:Y:S01]  /*c3b0*/  MUFU.EX2 R67, R67 ;  /* 0x0000004300437308 */ /* 0x000e620000000800 */
[----:B-----5:R-:W-:-:S01]  /*c3c0*/  FADD.FTZ R76, R72, R85 ;  /* 0x00000055484c7221 */ /* 0x020fc20000010000 */
[----:B------:R-:W-:-:S03]  /*c3d0*/  FADD.FTZ R4, R61, R4 ;  /* 0x000000043d047221 */ /* 0x000fc60000010000 */
[----:B--2---:R-:W-:-:S03]  /*c3e0*/  FADD.FTZ R3, R81, R76 ;  /* 0x0000004c51037221 */ /* 0x004fc60000010000 */
        /* <DEDUP_REMOVED lines=41> */
.L_x_1128:
        /* <DEDUP_REMOVED lines=107> */
.L_x_1110:
[----:B------:R-:W-:Y:S06]  /*cd30*/  BAR.ARV 0x8, 0x180 ;  /* 0x0206000000007b1d */ /* 0x000fec0000002000 */
[----:B------:R-:W-:Y:S05]  /*cd40*/  @!P0 BRA `(.L_x_1130) ;  /* 0x0000000000048947 */ /* 0x000fea0003800000 */
[----:B------:R-:W-:Y:S01]  /*cd50*/  BPT.TRAP 0x1 ;  /* 0x000000040000795c */ /* 0x000fe20000300000 */
.L_x_1130:
[----:B------:R-:W-:Y:S01]  /*cd60*/  ULEA UR5, UR4, UR36, 0x3 ;  /* 0x0000002404057291 */ /* 0x000fe2000f8e183f */
[----:B------:R-:W-:-:S08]  /*cd70*/  SHF.L.U32 R0, R0, 0x1f, RZ ;  /* 0x0000001f00007819 */ /* 0x000fd000000006ff */
[----:B------:R0:W1:Y:S01]  /*cd80*/  SYNCS.PHASECHK.TRANS64.TRYWAIT P1, [UR5+0x22850], R0 ;  /* 0x02285000ff0075a7 */ /* 0x0000620008020145 */
[----:B------:R-:W-:Y:S05]  /*cd90*/  @!P0 BRA `(.L_x_1131) ;  /* 0x0000000000048947 */ /* 0x000fea0003800000 */
[----:B------:R-:W-:Y:S01]  /*cda0*/  BPT.TRAP 0x1 ;  /* 0x000000040000795c */ /* 0x000fe20000300000 */
.L_x_1131:
[----:B-1----:R-:W-:Y:S05]  /*cdb0*/  @P1 BRA `(.L_x_1132) ;  /* 0x0000000000081947 */ /* 0x002fea0003800000 */
[----:B------:R-:W1:Y:S02]  /*cdc0*/  SYNCS.PHASECHK.TRANS64.TRYWAIT P1, [UR5+0x22850], R0 ;  /* 0x02285000ff0075a7 */ /* 0x000e640008020145 */
[----:B-1----:R-:W-:Y:S05]  /*cdd0*/  @!P1 BRA `(.L_x_1133) ;  /* 0x0000007400ec9947 */ /* 0x002fea0003800000 */
.L_x_1132:
[----:B------:R-:W-:Y:S01]  /*cde0*/  UIADD3 UR36, UR36, 0x400, URZ ;  /* 0x0000040024247890 */ /* 0x000fe2000fffe03f */
[----:B------:R-:W-:Y:S01]  /*cdf0*/  WARPGROUP.ARRIVE ;  /* 0x00000000000079c5 */ /* 0x000fe20000000000 */
[----:B------:R-:W-:Y:S01]  /*ce00*/  UMOV UR11, 0x40000040 ;  /* 0x40000040000b7882 */ /* 0x000fe20000000000 */
[----:B------:R-:W2:Y:S01]  /*ce10*/  LDC.64 R12, c[0x0][0x9a0] ;  /* 0x00026800ff0c7b82 */ /* 0x000ea20000000a00 */
[----:B------:R-:W-:-:S04]  /*ce20*/  USHF.R.U32.HI UR36, URZ, 0x4, UR36 ;  /* 0x000000043f247899 */ /* 0x000fc80008011624 */
[----:B------:R-:W-:-:S04]  /*ce30*/  ULOP3.LUT UR36, UR36, 0x3fff, URZ, 0xc0, !UPT ;  /* 0x00003fff24247892 */ /* 0x000fc8000f8ec03f */
[----:B------:R-:W-:-:S04]  /*ce40*/  ULOP3.LUT UR36, UR36, 0x10000, URZ, 0xfc, !UPT ;  /* 0x0001000024247892 */ /* 0x000fc8000f8efc3f */
[----:B------:R-:W-:-:S07]  /*ce50*/  ULEA UR4, UR4, UR36, 0xa ;  /* 0x0000002404047291 */ /* 0x000fce000f8e503f */
[----:B------:R-:W-:Y:S02]  /*ce60*/  UMOV UR10, UR4 ;  /* 0x00000004000a7c82 */ /* 0x000fe40008000000 */
[----:B------:R-:W-:Y:S01]  /*ce70*/  QGMMA.64x128x32.F32.E4M3.E4M3 R88, R164, gdesc[UR8], R88, gsb0 ;  /* 0x01e00008a4587df3 */ /* 0x000fe20008000858 */
[----:B--2---:R-:W-:-:S04]  /*ce80*/  ISETP.NE.U32.AND P1, PT, R12, RZ, PT ;  /* 0x000000ff0c00720c */ /* 0x004fc80003f25070 */
[----:B------:R-:W-:-:S13]  /*ce90*/  ISETP.NE.AND.EX P1, PT, R13, RZ, PT, P1 ;  /* 0x000000ff0d00720c */ /* 0x000fda0003f25310 */
[----:B------:R-:W0:Y:S01]  /*cea0*/  @P1 LDC.64 R6, c[0x0][0x9c8] ;  /* 0x00027200ff061b82 */ /* 0x000e220000000a00 */
[----:B------:R-:W-:-:S07]  /*ceb0*/  @P1 SHF.R.S32.HI R19, RZ, 0x1f, R17 ;  /* 0x0000001fff131819 */ /* 0x000fce0000011411 */
[----:B------:R-:W2:Y:S01]  /*cec0*/  @P1 LDC.64 R14, c[0x0][0x9d0] ;  /* 0x00027400ff0e1b82 */ /* 0x000ea20000000a00 */
[----:B------:R-:W-:Y:S01]  /*ced0*/  UIADD3 UR6, UR4, 0x2, URZ ;  /* 0x0000000204067890 */ /* 0x000fe2000fffe03f */
[----:B01----:R-:W-:-:S04]  /*cee0*/  @P1 IMAD R0, R6, UR38, RZ ;  /* 0x0000002606001c24 */ /* 0x003fc8000f8e02ff */
[----:B------:R-:W-:Y:S02]  /*cef0*/  @P1 IMAD R5, R7, UR39, R0 ;  /* 0x0000002707051c24 */ /* 0x000fe4000f8e0200 */
[----:B------:R-:W-:-:S04]  /*cf00*/  @P1 IMAD.WIDE.U32 R6, R6, UR39, RZ ;  /* 0x0000002706061c25 */ /* 0x000fc8000f8e00ff */
[-C--:B--2---:R-:W-:Y:S02]  /*cf10*/  @P1 IMAD R0, R19, R14.reuse, RZ ;  /* 0x0000000e13001224 */ /* 0x084fe400078e02ff */
[----:B------:R-:W-:Y:S01]  /*cf20*/  @P1 IMAD.IADD R7, R7, 0x1, R5 ;  /* 0x0000000107071824 */ /* 0x000fe200078e0205 */
[----:B------:R-:W-:Y:S01]  /*cf30*/  UMOV UR10, UR6 ;  /* 0x00000006000a7c82 */ /* 0x000fe20008000000 */
[C---:B------:R-:W-:Y:S01]  /*cf40*/  @P1 IMAD R5, R17.reuse, R15, R0 ;  /* 0x0000000f11051224 */ /* 0x040fe200078e0200 */
[----:B------:R-:W-:Y:S01]  /*cf50*/  UMOV UR11, 0x40000040 ;  /* 0x40000040000b7882 */ /* 0x000fe20000000000 */
[----:B------:R-:W-:-:S04]  /*cf60*/  @P1 IMAD.WIDE.U32 R6, R17, R14, R6 ;  /* 0x0000000e11061225 */ /* 0x000fc800078e0006 */
[----:B------:R-:W-:Y:S01]  /*cf70*/  @P1 IMAD.IADD R0, R7, 0x1, R5 ;  /* 0x0000000107001824 */ /* 0x000fe200078e0205 */
[----:B------:R-:W-:Y:S01]  /*cf80*/  @P1 LEA R12, P2, R6, R12, 0x2 ;  /* 0x0000000c060c1211 */ /* 0x000fe200078410ff */
[----:B------:R-:W-:-:S03]  /*cf90*/  IMAD.MOV.U32 R5, RZ, RZ, 0x3f800000 ;  /* 0x3f800000ff057424 */ /* 0x000fc600078e00ff */
[----:B------:R-:W-:-:S05]  /*cfa0*/  @P1 LEA.HI.X R13, R6, R13, R0, 0x2, P2 ;  /* 0x0000000d060d1211 */ /* 0x000fca00010f1400 */
[----:B------:R0:W2:Y:S01]  /*cfb0*/  @P1 LDG.E R5, desc[UR42][R12.64] ;  /* 0x0000002a0c051981 */ /* 0x0000a2000c1e1900 */
[----:B------:R-:W-:Y:S02]  /*cfc0*/  WARPGROUP.DEPBAR.LE gsb0, 0x0 ;  /* 0x00008000000079c5 */ /* 0x000fe40000010000 */
[----:B------:R-:W-:-:S06]  /*cfd0*/  WARPGROUP.ARRIVE ;  /* 0x00000000000079c5 */ /* 0x000fcc0000000000 */
[----:B------:R-:W-:Y:S01]  /*cfe0*/  QGMMA.64x128x32.F32.E4M3.E4M3 R88, R160, gdesc[UR8], R88, gsb0 ;  /* 0x01e00008a0587df3 */ /* 0x000fe20008000858 */
[----:B------:R-:W-:Y:S01]  /*cff0*/  UIADD3 UR6, UR4, 0x4, URZ ;  /* 0x0000000404067890 */ /* 0x000fe2000fffe03f */
[----:B------:R-:W-:-:S06]  /*d000*/  UMOV UR11, 0x40000040 ;  /* 0x40000040000b7882 */ /* 0x000fcc0000000000 */
[----:B------:R-:W-:Y:S01]  /*d010*/  UMOV UR10, UR6 ;  /* 0x00000006000a7c82 */ /* 0x000fe20008000000 */
        /* <DEDUP_REMOVED lines=10> */
[----:B------:R-:W1:Y:S04]  /*d0c0*/  SHFL.BFLY PT, R0, R7, 0x1, 0x1f ;  /* 0x0c201f0007007f89 */ /* 0x000e6800000e0000 */
[----:B0-----:R-:W0:Y:S01]  /*d0d0*/  SHFL.BFLY PT, R13, R6, 0x1, 0x1f ;  /* 0x0c201f00060d7f89 */ /* 0x001e2200000e0000 */
[----:B------:R-:W-:Y:S02]  /*d0e0*/  IMAD.MOV.U32 R8, RZ, RZ, RZ ;  /* 0x000000ffff087224 */ /* 0x000fe400078e00ff */
[----:B-1----:R-:W-:Y:S01]  /*d0f0*/  FADD.FTZ R12, R7, R0 ;  /* 0x00000000070c7221 */ /* 0x002fe20000010000 */
[----:B0-----:R-:W-:-:S04]  /*d100*/  FADD.FTZ R13, R6, R13 ;  /* 0x0000000d060d7221 */ /* 0x001fc80000010000 */
        /* <DEDUP_REMOVED lines=14> */
[C---:B------:R-:W-:Y:S01]  /*d1f0*/  @P2 FMUL.FTZ R6, R2.reuse, 0.69314718246459960938 ;  /* 0x3f31721802062820 */ /* 0x040fe20000410000 */
[----:B------:R-:W-:Y:S01]  /*d200*/  @P3 FMUL.FTZ R19, R2, 0.69314718246459960938 ;  /* 0x3f31721802133820 */ /* 0x000fe20000410000 */
[----:B0-----:R-:W-:Y:S01]  /*d210*/  @P3 FMUL.FTZ R2, R7, 0.69314718246459960938 ;  /* 0x3f31721807023820 */ /* 0x001fe20000410000 */
[----:B------:R-:W-:-:S02]  /*d220*/  IMAD.MOV.U32 R4, RZ, RZ, -0x800000 ;  /* 0xff800000ff047424 */ /* 0x000fc400078e00ff */
[----:B------:R-:W-:Y:S02]  /*d230*/  IMAD.MOV.U32 R0, RZ, RZ, -0x800000 ;  /* 0xff800000ff007424 */ /* 0x000fe400078e00ff */
[----:B-1----:R-:W-:Y:S01]  /*d240*/  @P2 FMUL.FTZ R3, R3, 0.69314718246459960938 ;  /* 0x3f31721803032820 */ /* 0x002fe20000410000 */
[----:B------:R-:W-:Y:S01]  /*d250*/  @P3 FFMA.FTZ R4, R19, R11, R2 ;  /* 0x0000000b13043223 */ /* 0x000fe20000010002 */
[----:B--2---:R-:W-:Y:S02]  /*d260*/  FMUL.FTZ R2, R8, R5 ;  /* 0x0000000508027220 */ /* 0x004fe40000410000 */
[----:B------:R-:W-:Y:S01]  /*d270*/  @P2 FFMA.FTZ R0, R6, R9, R3 ;  /* 0x0000000906002223 */ /* 0x000fe20000010003 */
[----:B---3--:R-:W-:Y:S01]  /*d280*/  FMUL.FTZ R10, R10, R5 ;  /* 0x000000050a0a7220 */ /* 0x008fe20000410000 */
[----:B------:R-:W-:Y:S02]  /*d290*/  WARPGROUP.DEPBAR.LE gsb0, 0x0 ;  /* 0x00008000000079c5 */ /* 0x000fe40000010000 */
[----:B------:R-:W-:Y:S05]  /*d2a0*/  @!P0 BRA `(.L_x_1134) ;  /* 0x0000000000048947 */ /* 0x000fea0003800000 */
[----:B------:R-:W-:Y:S01]  /*d2b0*/  BPT.TRAP 0x1 ;  /* 0x000000040000795c */ /* 0x000fe20000300000 */
.L_x_1134:
        /* <DEDUP_REMOVED lines=68> */
.L_x_1056:
[----:B------:R-:W-:Y:S05]  /*d700*/  @P0 BRA `(.L_x_1135) ;  /* 0x0000002000540947 */ /* 0x000fea0003800000 */
[----:B------:R-:W0:Y:S01]  /*d710*/  S2R R9, SR_TID.X ;  /* 0x0000000000097919 */ /* 0x000e220000002100 */
[----:B------:R-:W-:Y:S01]  /*d720*/  ULDC.64 UR4, c[0x4][0x40] ;  /* 0x0100100000047ab9 */ /* 0x000fe20000000a00 */
[----:B------:R-:W1:Y:S01]  /*d730*/  LDC R82, c[0x0][0xbe8] ;  /* 0x0002fa00ff527b82 */ /* 0x000e620000000800 */
[----:B------:R-:W-:Y:S01]  /*d740*/  ULDC.64 UR6, c[0x0][0xb38] ;  /* 0x0002ce0000067ab9 */ /* 0x000fe20000000a00 */
[----:B------:R-:W2:Y:S01]  /*d750*/  S2R R73, SR_CTAID.X ;  /* 0x0000000000497919 */ /* 0x000ea20000002500 */
[----:B------:R-:W-:-:S05]  /*d760*/  ULDC.64 UR8, c[0x0][0xb28] ;  /* 0x0002ca0000087ab9 */ /* 0x000fca0000000a00 */
[----:B------:R-:W3:Y:S08]  /*d770*/  LDC.64 R86, c[0x0][0xbd8] ;  /* 0x0002f600ff567b82 */ /* 0x000ef00000000a00 */
[----:B------:R-:W4:Y:S08]  /*d780*/  LDC R90, c[0x0][0xc50] ;  /* 0x00031400ff5a7b82 */ /* 0x000f300000000800 */
[----:B------:R-:W5:Y:S01]  /*d790*/  LDC.64 R88, c[0x0][0xb40] ;  /* 0x0002d000ff587b82 */ /* 0x000f620000000a00 */
[----:B0-----:R-:W-:-:S05]  /*d7a0*/  IMAD.SHL.U32 R2, R9, 0x4, RZ ;  /* 0x0000000409027824 */ /* 0x001fca00078e00ff */
[----:B------:R-:W-:Y:S02]  /*d7b0*/  LOP3.LUT R2, R2, 0xc, RZ, 0xc0, !PT ;  /* 0x0000000c02027812 */ /* 0x000fe400078ec0ff */
[----:B------:R-:W-:Y:S02]  /*d7c0*/  BAR.SYNC.DEFER_BLOCKING 0x1, 0x100 ;  /* 0x0044000000007b1d */ /* 0x000fe40000010000 */
[----:B------:R-:W-:-:S05]  /*d7d0*/  IADD3 R2, P0, R2, UR4, RZ ;  /* 0x0000000402027c10 */ /* 0x000fca000ff1e0ff */
[----:B------:R-:W-:Y:S01]  /*d7e0*/  IMAD.X R3, RZ, RZ, UR5, P0 ;  /* 0x00000005ff037e24 */ /* 0x000fe200080e06ff */
[----:B------:R-:W-:-:S05]  /*d7f0*/  ULDC.64 UR4, c[0x0][0xbd0] ;  /* 0x0002f40000047ab9 */ /* 0x000fca0000000a00 */
[----:B------:R0:W3:Y:S01]  /*d800*/  LDG.E.CONSTANT R3, desc[UR42][R2.64] ;  /* 0x0000002a02037981 */ /* 0x0000e2000c1e9900 */
[C---:B------:R-:W-:Y:S01]  /*d810*/  LOP3.LUT P0, R7, R9.reuse, 0x3, RZ, 0xc0, !PT ;  /* 0x0000000309077812 */ /* 0x040fe2000780c0ff */
[----:B------:R-:W-:Y:S01]  /*d820*/  VIADD R9, R9, 0xffffff80 ;  /* 0xffffff8009097836 */ /* 0x000fe20000000000 */
[----:B-1----:R-:W-:Y:S01]  /*d830*/  ISETP.NE.AND P2, PT, R82, 0x1, PT ;  /* 0x000000015200780c */ /* 0x002fe20003f45270 */
[----:B------:R-:W-:Y:S01]  /*d840*/  BSSY B0, `(.L_x_1136) ;  /* 0x0000187000007945 */ /* 0x000fe20003800000 */
[----:B------:R-:W-:-:S04]  /*d850*/  ISETP.EQ.OR P0, PT, R7, 0x3, !P0 ;  /* 0x000000030700780c */ /* 0x000fc80004702670 */
[----:B------:R-:W-:Y:S02]  /*d860*/  SEL R76, R5, R8, P0 ;  /* 0x00000008054c7207 */ /* 0x000fe40000000000 */
[----:B0-----:R-:W-:Y:S02]  /*d870*/  SHF.R.S32.HI R2, RZ, 0x1f, R9 ;  /* 0x0000001fff027819 */ /* 0x001fe40000011409 */
[----:B------:R-:W-:Y:S02]  /*d880*/  SEL R7, R8, R5, P0 ;  /* 0x0000000508077207 */ /* 0x000fe40000000000 */
[----:B------:R-:W-:Y:S01]  /*d890*/  LEA.HI R5, R2, R9, RZ, 0x7 ;  /* 0x0000000902057211 */ /* 0x000fe200078f38ff */
[----:B------:R-:W0:Y:S01]  /*d8a0*/  @P2 LDC R84, c[0x0][0xbec] ;  /* 0x0002fb00ff542b82 */ /* 0x000e220000000800 */
[----:B------:R-:W-:Y:S02]  /*d8b0*/  SEL R46, R6, R91, P0 ;  /* 0x0000005b062e7207 */ /* 0x000fe40000000000 */
[----:B------:R-:W-:-:S02]  /*d8c0*/  SEL R79, R91, R6, P0 ;  /* 0x000000065b4f7207 */ /* 0x000fc40000000000 */
[----:B------:R-:W-:Y:S02]  /*d8d0*/  LOP3.LUT R6, R5, 0xffffff80, RZ, 0xc0, !PT ;  /* 0xffffff8005067812 */ /* 0x000fe400078ec0ff */
[----:B------:R-:W-:Y:S01]  /*d8e0*/  LEA.HI R27, R2, R9, RZ, 0x2 ;  /* 0x00000009021b7211 */ /* 0x000fe200078f10ff */
[----:B------:R-:W1:Y:S01]  /*d8f0*/  @P2 LDC R83, c[0x0][0xbf0] ;  /* 0x0002fc00ff532b82 */ /* 0x000e620000000800 */
[----:B------:R-:W-:Y:S01]  /*d900*/  SEL R12, R94, R95, P0 ;  /* 0x0000005f5e0c7207 */ /* 0x000fe20000000000 */
[----:B------:R-:W-:Y:S01]  /*d910*/  IMAD.IADD R68, R9, 0x1, -R6 ;  /* 0x0000000109447824 */ /* 0x000fe200078e0a06 */
[----:B------:R-:W-:Y:S02]  /*d920*/  SHF.R.S32.HI R6, RZ, 0x7, R5 ;  /* 0x00000007ff067819 */ /* 0x000fe40000011405 */
[----:B------:R-:W-:Y:S02]  /*d930*/  LOP3.LUT R32, R27, 0xfffffffc, RZ, 0xc0, !PT ;  /* 0xfffffffc1b207812 */ /* 0x000fe400078ec0ff */
[----:B------:R-:W-:Y:S01]  /*d940*/  SHF.R.S32.HI R11, RZ, 0x1f, R68 ;  /* 0x0000001fff0b7819 */ /* 0x000fe20000011444 */
[----:B------:R-:W4:Y:S01]  /*d950*/  @P2 LDC R85, c[0x0][0xbf0] ;  /* 0x0002fc00ff552b82 */ /* 0x000f220000000800 */
[----:B------:R-:W-:Y:S01]  /*d960*/  LEA.HI R2, R5, R6, RZ, 0x1 ;  /* 0x0000000605027211 */ /* 0x000fe200078f08ff */
[----:B------:R-:W-:Y:S01]  /*d970*/  IMAD.IADD R27, R9, 0x1, -R32 ;  /* 0x00000001091b7824 */ /* 0x000fe200078e0a20 */
[----:B------:R-:W-:-:S02]  /*d980*/  LEA.HI R25, R11, R68, RZ, 0x2 ;  /* 0x000000440b197211 */ /* 0x000fc400078f10ff */
[----:B------:R-:W-:Y:S02]  /*d990*/  LOP3.LUT R2, R2, 0x3fffffe, RZ, 0xc0, !PT ;  /* 0x03fffffe02027812 */ /* 0x000fe400078ec0ff */
[--C-:B------:R-:W-:Y:S02]  /*d9a0*/  SHF.R.S32.HI R13, RZ, 0x2, R25.reuse ;  /* 0x00000002ff0d7819 */ /* 0x100fe40000011419 */
[----:B------:R-:W-:Y:S01]  /*d9b0*/  SHF.R.S32.HI R8, RZ, 0x1f, R25 ;  /* 0x0000001fff087819 */ /* 0x000fe20000011419 */
[----:B------:R-:W-:Y:S01]  /*d9c0*/  IMAD.IADD R2, R6, 0x1, -R2 ;  /* 0x0000000106027824 */ /* 0x000fe200078e0a02 */
[----:B------:R-:W-:Y:S02]  /*d9d0*/  LEA.HI R11, R11, R68, RZ, 0x5 ;  /* 0x000000440b0b7211 */ /* 0x000fe400078f28ff */
[----:B------:R-:W-:Y:S02]  /*d9e0*/  LEA.HI R5, R8, R13, RZ, 0x3 ;  /* 0x0000000d08057211 */ /* 0x000fe400078f18ff */
[----:B------:R-:W-:-:S02]  /*d9f0*/  SHF.R.S32.HI R8, RZ, 0x1f, R17 ;  /* 0x0000001fff087819 */ /* 0x000fc40000011411 */
[----:B------:R-:W-:Y:S02]  /*da00*/  LOP3.LUT R32, R5, 0xfffffff8, RZ, 0xc0, !PT ;  /* 0xfffffff805207812 */ /* 0x000fe400078ec0ff */
[----:B------:R-:W-:Y:S01]  /*da10*/  SHF.R.S32.HI R42, RZ, 0x5, R11 ;  /* 0x00000005ff2a7819 */ /* 0x000fe2000001140b */
[----:B------:R-:W-:Y:S01]  /*da20*/  IMAD R6, R8, UR4, RZ ;  /* 0x0000000408067c24 */ /* 0x000fe2000f8e02ff */
[----:B------:R-:W-:Y:S01]  /*da30*/  SEL R11, R151, R150, P0 ;  /* 0x00000096970b7207 */ /* 0x000fe20000000000 */
[----:B------:R-:W-:Y:S01]  /*da40*/  IMAD.IADD R5, R13, 0x1, -R32 ;  /* 0x000000010d057824 */ /* 0x000fe200078e0a20 */
[----:B------:R-:W-:Y:S01]  /*da50*/  SEL R78, R92, R93, P0 ;  /* 0x0000005d5c4e7207 */ /* 0x000fe20000000000 */
[----:B------:R-:W-:Y:S01]  /*da60*/  IMAD R9, R17, UR5, R6 ;  /* 0x0000000511097c24 */ /* 0x000fe2000f8e0206 */
[----:B------:R-:W-:Y:S01]  /*da70*/  SEL R10, R102, R103, P0 ;  /* 0x00000067660a7207 */ /* 0x000fe20000000000 */
[----:B------:R-:W-:Y:S01]  /*da80*/  IMAD R6, R8, UR6, RZ ;  /* 0x0000000608067c24 */ /* 0x000fe2000f8e02ff */
[----:B------:R-:W-:Y:S01]  /*da90*/  LEA.HI R8, R27, R27, RZ, 0x1 ;  /* 0x0000001b1b087211 */ /* 0x000fe200078f08ff */
[----:B------:R-:W-:Y:S01]  /*daa0*/  IMAD.WIDE.U32 R32, R17, UR4, RZ ;  /* 0x0000000411207c25 */ /* 0x000fe2000f8e00ff */
[----:B------:R-:W-:Y:S01]  /*dab0*/  SEL R93, R93, R92, P0 ;  /* 0x0000005c5d5d7207 */ /* 0x000fe20000000000 */
[----:B------:R-:W4:Y:S01]  /*dac0*/  S2UR UR4, SR_CTAID.Y ;  /* 0x00000000000479c3 */ /* 0x000f220000002600 */
[----:B------:R-:W-:Y:S01]  /*dad0*/  LOP3.LUT R8, R8, 0x1ffffffe, RZ, 0xc0, !PT ;  /* 0x1ffffffe08087812 */ /* 0x000fe200078ec0ff */
[----:B------:R-:W-:Y:S01]  /*dae0*/  IMAD R13, R17, UR7, R6 ;  /* 0x00000007110d7c24 */ /* 0x000fe2000f8e0206 */
[----:B------:R-:W-:Y:S01]  /*daf0*/  SEL R6, R150, R151, P0 ;  /* 0x0000009796067207 */ /* 0x000fe20000000000 */
[----:B------:R-:W-:Y:S01]  /*db00*/  IMAD R5, R42, 0x10, R5 ;  /* 0x000000102a057824 */ /* 0x000fe200078e0205 */
[----:B------:R-:W-:Y:S01]  /*db10*/  SEL R14, R96, R97, P0 ;  /* 0x00000061600e7207 */ /* 0x000fe20000000000 */
[----:B------:R-:W-:Y:S01]  /*db20*/  IMAD.IADD R27, R27, 0x1, -R8 ;  /* 0x000000011b1b7824 */ /* 0x000fe200078e0a08 */
[----:B------:R-:W-:Y:S01]  /*db30*/  SEL R15, R97, R96, P0 ;  /* 0x00000060610f7207 */ /* 0x000fe20000000000 */
[----:B------:R-:W-:Y:S01]  /*db40*/  IMAD.WIDE.U32 R42, R17, UR6, RZ ;  /* 0x00000006112a7c25 */ /* 0x000fe2000f8e00ff */
[----:B------:R-:W-:Y:S01]  /*db50*/  SEL R74, R100, R101, P0 ;  /* 0x00000065644a7207 */ /* 0x000fe20000000000 */
[----:B------:R-:W0:Y:S01]  /*db60*/  @P2 LDC R92, c[0x0][0xbec] ;  /* 0x0002fb00ff5c2b82 */ /* 0x000e220000000800 */
[----:B------:R-:W-:Y:S01]  /*db70*/  SEL R24, R112, R113, P0 ;  /* 0x0000007170187207 */ /* 0x000fe20000000000 */
[----:B------:R-:W-:Y:S01]  /*db80*/  IMAD.IADD R33, R33, 0x1, R9 ;  /* 0x0000000121217824 */ /* 0x000fe200078e0209 */
[----:B------:R-:W-:Y:S01]  /*db90*/  SEL R21, R113, R112, P0 ;  /* 0x0000007071157207 */ /* 0x000fe20000000000 */
[----:B------:R-:W-:Y:S01]  /*dba0*/  IMAD R2, R2, 0x40, R5 ;  /* 0x0000004002027824 */ /* 0x000fe200078e0205 */
[----:B------:R-:W-:Y:S01]  /*dbb0*/  SEL R16, R144, R145, P0 ;  /* 0x0000009190107207 */ /* 0x000fe20000000000 */
[----:B------:R-:W-:Y:S01]  /*dbc0*/  IMAD.IADD R43, R43, 0x1, R13 ;  /* 0x000000012b2b7824 */ /* 0x000fe200078e020d */
[----:B------:R-:W-:Y:S01]  /*dbd0*/  SEL R101, R101, R100, P0 ;  /* 0x0000006465657207 */ /* 0x000fe20000000000 */
[--C-:B------:R-:W-:Y:S01]  /*dbe0*/  IMAD R5, R27, 0x8, R2.reuse ;  /* 0x000000081b057824 */ /* 0x100fe200078e0202 */
[----:B------:R-:W-:Y:S01]  /*dbf0*/  SEL R22, R104, R105, P0 ;  /* 0x0000006968167207 */ /* 0x000fe20000000000 */
[----:B--2---:R-:W-:Y:S01]  /*dc00*/  IMAD R70, R73, 0x80, R2 ;  /* 0x0000008049467824 */ /* 0x004fe200078e0202 */
[----:B------:R-:W-:Y:S01]  /*dc10*/  SEL R23, R105, R104, P0 ;  /* 0x0000006869177207 */ /* 0x000fe20000000000 */
[----:B------:R-:W-:Y:S01]  /*dc20*/  IMAD R73, R73, 0x80, R5 ;  /* 0x0000008049497824 */ /* 0x000fe200078e0205 */
[----:B------:R-:W-:Y:S01]  /*dc30*/  SEL R30, R120, R121, P0 ;  /* 0x00000079781e7207 */ /* 0x000fe20000000000 */
[----:B-----5:R-:W-:Y:S01]  /*dc40*/  IMAD.WIDE.U32 R42, R88, UR39, R42 ;  /* 0x00000027582a7c25 */ /* 0x020fe2000f8e002a */
[----:B------:R-:W-:Y:S01]  /*dc50*/  SEL R31, R121, R120, P0 ;  /* 0x00000078791f7207 */ /* 0x000fe20000000000 */
[----:B------:R-:W-:Y:S01]  /*dc60*/  ULDC.64 UR6, c[0x0][0xb48] ;  /* 0x0002d20000067ab9 */ /* 0x000fe20000000a00 */
[----:B------:R-:W-:-:S02]  /*dc70*/  SEL R72, R116, R117, P0 ;  /* 0x0000007574487207 */ /* 0x000fc40000000000 */
[----:B------:R-:W-:Y:S02]  /*dc80*/  SEL R26, R136, R137, P0 ;  /* 0x00000089881a7207 */ /* 0x000fe40000000000 */
[----:B------:R-:W-:Y:S02]  /*dc90*/  LOP3.LUT R25, R25, 0x7ffffffc, RZ, 0xc0, !PT ;  /* 0x7ffffffc19197812 */ /* 0x000fe400078ec0ff */
[----:B------:R-:W-:Y:S01]  /*dca0*/  SEL R18, R108, R109, P0 ;  /* 0x0000006d6c127207 */ /* 0x000fe20000000000 */
[----:B0-----:R-:W-:Y:S01]  /*dcb0*/  @P2 IMAD.HI.U32 R92, R73, R92, RZ ;  /* 0x0000005c495c2227 */ /* 0x001fe200078e00ff */
        /* <DEDUP_REMOVED lines=8> */
[C---:B------:R-:W-:Y:S01]  /*dd40*/  LOP3.LUT P1, RZ, R68.reuse, 0x3, RZ, 0xc0, !PT ;  /* 0x0000000344ff7812 */ /* 0x040fe2000782c0ff */
[----:B------:R-:W-:Y:S01]  /*dd50*/  IMAD.IADD R68, R68, 0x1, -R25 ;  /* 0x0000000144447824 */ /* 0x000fe200078e0a19 */
        /* <DEDUP_REMOVED lines=31> */
[----:B------:R-:W-:Y:S01]  /*df50*/  SEL R103, R103, R102, P0 ;  /* 0x0000006667677207 */ /* 0x000fe20000000000 */
[----:B---3--:R0:W-:Y:S04]  /*df60*/  SHFL.IDX PT, R47, R12, R3, 0x1c1f ;  /* 0x001c1f030c2f7589 */ /* 0x0081e800000e0000 */
[----:B------:R-:W-:Y:S04]  /*df70*/  SHFL.IDX PT, R6, R6, R3, 0x1c1f ;  /* 0x001c1f0306067589 */ /* 0x000fe800000e0000 */
[----:B------:R-:W-:Y:S01]  /*df80*/  SHFL.IDX PT, R8, R76, R3, 0x1c1f ;  /* 0x001c1f034c087589 */ /* 0x000fe200000e0000 */
[----:B0-----:R-:W-:-:S03]  /*df90*/  LOP3.LUT R12, R3, 0x2, RZ, 0x3c, !PT ;  /* 0x00000002030c7812 */ /* 0x001fc600078e3cff */
[----:B------:R-:W-:Y:S04]  /*dfa0*/  SHFL.IDX PT, R53, R10, R3, 0x1c1f ;  /* 0x001c1f030a357589 */ /* 0x000fe800000e0000 */
[----:B------:R-:W0:Y:S04]  /*dfb0*/  SHFL.IDX PT, R11, R11, R12, 0x1c1f ;  /* 0x001c1f0c0b0b7589 */ /* 0x000e2800000e0000 */
[----:B------:R-:W-:Y:S04]  /*dfc0*/  SHFL.IDX PT, R7, R7, R12, 0x1c1f ;  /* 0x001c1f0c07077589 */ /* 0x000fe800000e0000 */
[----:B------:R-:W-:Y:S04]  /*dfd0*/  SHFL.IDX PT, R9, R78, R3, 0x1c1f ;  /* 0x001c1f034e097589 */ /* 0x000fe800000e0000 */
[----:B------:R-:W-:Y:S04]  /*dfe0*/  SHFL.IDX PT, R10, R93, R12, 0x1c1f ;  /* 0x001c1f0c5d0a7589 */ /* 0x000fe800000e0000 */
[----:B------:R-:W-:Y:S04]  /*dff0*/  SHFL.IDX PT, R14, R14, R3, 0x1c1f ;  /* 0x001c1f030e0e7589 */ /* 0x000fe800000e0000 */
[----:B------:R-:W-:Y:S04]  /*e000*/  SHFL.IDX PT, R15, R15, R12, 0x1c1f ;  /* 0x001c1f0c0f0f7589 */ /* 0x000fe800000e0000 */
[----:B------:R-:W-:Y:S01]  /*e010*/  SHFL.IDX PT, R71, R16, R3, 0x1c1f ;  /* 0x001c1f0310477589 */ /* 0x000fe200000e0000 */
[----:B0-----:R-:W-:-:S03]  /*e020*/  SEL R5, R6, R11, P0 ;  /* 0x0000000b06057207 */ /* 0x001fc60000000000 */
        /* <DEDUP_REMOVED lines=17> */
[----:B------:R-:W2:Y:S04]  /*e140*/  SHFL.IDX PT, R62, R133, R12, 0x1c1f ;  /* 0x001c1f0c853e7589 */ /* 0x000ea800000e0000 */
[----:B------:R-:W3:Y:S04]  /*e150*/  SHFL.IDX PT, R66, R129, R12, 0x1c1f ;  /* 0x001c1f0c81427589 */ /* 0x000ee800000e0000 */
[----:B------:R-:W5:Y:S04]  /*e160*/  SHFL.IDX PT, R74, R137, R12, 0x1c1f ;  /* 0x001c1f0c894a7589 */ /* 0x000f6800000e0000 */
[----:B------:R1:W-:Y:S04]  /*e170*/  SHFL.IDX PT, R63, R28, R3, 0x1c1f ;  /* 0x001c1f031c3f7589 */ /* 0x0003e800000e0000 */
[----:B------:R-:W4:Y:S04]  /*e180*/  SHFL.IDX PT, R72, R141, R12, 0x1c1f ;  /* 0x001c1f0c8d487589 */ /* 0x000f2800000e0000 */
[----:B------:R-:W-:Y:S01]  /*e190*/  SHFL.IDX PT, R48, R48, R3, 0x1c1f ;  /* 0x001c1f0330307589 */ /* 0x000fe200000e0000 */
[----:B0-----:R-:W-:-:S02]  /*e1a0*/  SEL R29, R27, R58, P0 ;  /* 0x0000003a1b1d7207 */ /* 0x001fc40000000000 */
[----:B-1----:R-:W-:Y:S01]  /*e1b0*/  SEL R28, R30, R31, P0 ;  /* 0x0000001f1e1c7207 */ /* 0x002fe20000000000 */
[----:B------:R-:W-:Y:S01]  /*e1c0*/  SHFL.IDX PT, R46, R46, R3, 0x1c1f ;  /* 0x001c1f032e2e7589 */ /* 0x000fe200000e0000 */
[----:B------:R-:W-:Y:S02]  /*e1d0*/  SEL R30, R31, R30, P0 ;  /* 0x0000001e1f1e7207 */ /* 0x000fe40000000000 */
[----:B------:R-:W-:Y:S01]  /*e1e0*/  SEL R31, R58, R27, P0 ;  /* 0x0000001b3a1f7207 */ /* 0x000fe20000000000 */
[----:B------:R-:W-:Y:S01]  /*e1f0*/  SHFL.IDX PT, R52, R52, R3, 0x1c1f ;  /* 0x001c1f0334347589 */ /* 0x000fe200000e0000 */
[----:B--2---:R-:W-:-:S03]  /*e200*/  SEL R27, R62, R49, P0 ;  /* 0x000000313e1b7207 */ /* 0x004fc60000000000 */
        /* <DEDUP_REMOVED lines=10> */
[----:B------:R1:W-:Y:S04]  /*e2b0*/  SHFL.IDX PT, R34, R34, R3, 0x1c1f ;  /* 0x001c1f0322227589 */ /* 0x0003e800000e0000 */
[----:B------:R-:W-:Y:S01]  /*e2c0*/  SHFL.IDX PT, R77, R77, R12, 0x1c1f ;  /* 0x001c1f0c4d4d7589 */ /* 0x000fe200000e0000 */
[----:B0-----:R-:W-:-:S03]  /*e2d0*/  SEL R20, R24, R21, P0 ;  /* 0x0000001518147207 */ /* 0x001fc60000000000 */
[----:B------:R-:W0:Y:S01]  /*e2e0*/  SHFL.IDX PT, R76, R145, R12, 0x1c1f ;  /* 0x001c1f0c914c7589 */ /* 0x000e2200000e0000 */
[----:B------:R-:W-:Y:S02]  /*e2f0*/  SEL R24, R21, R24, P0 ;  /* 0x0000001815187207 */ /* 0x000fe40000000000 */
[----:B-1----:R-:W-:Y:S01]  /*e300*/  SEL R3, R11, R6, P0 ;  /* 0x000000060b037207 */ /* 0x002fe20000000000 */
[----:B------:R-:W-:Y:S01]  /*e310*/  SHFL.IDX PT, R78, R95, R12, 0x1c1f ;  /* 0x001c1f0c5f4e7589 */ /* 0x000fe200000e0000 */
[----:B------:R-:W-:Y:S02]  /*e320*/  SEL R6, R8, R7, P0 ;  /* 0x0000000708067207 */ /* 0x000fe40000000000 */
[----:B------:R-:W-:Y:S01]  /*e330*/  SEL R8, R7, R8, P0 ;  /* 0x0000000807087207 */ /* 0x000fe20000000000 */
[----:B------:R-:W1:Y:S01]  /*e340*/  SHFL.IDX PT, R79, R79, R12, 0x1c1f ;  /* 0x001c1f0c4f4f7589 */ /* 0x000e6200000e0000 */
        /* <DEDUP_REMOVED lines=9> */
[----:B------:R-:W-:Y:S01]  /*e3e0*/  IMAD R16, R86, UR38, RZ ;  /* 0x0000002656107c24 */ /* 0x000fe2000f8e02ff */
[----:B------:R-:W-:Y:S02]  /*e3f0*/  SEL R21, R25, R26, P0 ;  /* 0x0000001a19157207 */ /* 0x000fe40000000000 */
[----:B------:R-:W-:Y:S01]  /*e400*/  SHFL.IDX PT, R69, R69, R12, 0x1c1f ;  /* 0x001c1f0c45457589 */ /* 0x000fe200000e0000 */
[----:B------:R-:W-:Y:S01]  /*e410*/  SEL R13, R18, R19, P0 ;  /* 0x00000013120d7207 */ /* 0x000fe20000000000 */
[----:B------:R-:W-:Y:S01]  /*e420*/  IMAD R75, R87, UR39, R16 ;  /* 0x00000027574b7c24 */ /* 0x000fe2000f8e0210 */
[----:B------:R-:W-:Y:S01]  /*e430*/  SEL R25, R26, R25, P0 ;  /* 0x000000191a197207 */ /* 0x000fe20000000000 */
[----:B------:R-:W-:Y:S01]  /*e440*/  SHFL.IDX PT, R57, R57, R12, 0x1c1f ;  /* 0x001c1f0c39397589 */ /* 0x000fe200000e0000 */
[----:B---3--:R-:W-:-:S02]  /*e450*/  SEL R26, R66, R59, P0 ;  /* 0x0000003b421a7207 */ /* 0x008fc40000000000 */
[----:B-----5:R-:W-:Y:S01]  /*e460*/  SEL R16, R67, R74, P0 ;  /* 0x0000004a43107207 */ /* 0x020fe20000000000 */
[----:B------:R-:W-:Y:S04]  /*e470*/  SHFL.IDX PT, R61, R61, R12, 0x1c1f ;  /* 0x001c1f0c3d3d7589 */ /* 0x000fe800000e0000 */
[----:B------:R-:W-:Y:S04]  /*e480*/  SHFL.IDX PT, R51, R51, R12, 0x1c1f ;  /* 0x001c1f0c33337589 */ /* 0x000fe800000e0000 */
[----:B------:R-:W-:Y:S04]  /*e490*/  SHFL.IDX PT, R55, R55, R12, 0x1c1f ;  /* 0x001c1f0c37377589 */ /* 0x000fe800000e0000 */
[----:B------:R-:W-:Y:S04]  /*e4a0*/  SHFL.IDX PT, R41, R41, R12, 0x1c1f ;  /* 0x001c1f0c29297589 */ /* 0x000fe800000e0000 */
[----:B------:R-:W-:Y:S04]  /*e4b0*/  SHFL.IDX PT, R45, R45, R12, 0x1c1f ;  /* 0x001c1f0c2d2d7589 */ /* 0x000fe800000e0000 */
[----:B------:R-:W-:Y:S04]  /*e4c0*/  SHFL.IDX PT, R35, R35, R12, 0x1c1f ;  /* 0x001c1f0c23237589 */ /* 0x000fe800000e0000 */
[----:B------:R-:W-:Y:S04]  /*e4d0*/  SHFL.IDX PT, R39, R39, R12, 0x1c1f ;  /* 0x001c1f0c27277589 */ /* 0x000fe800000e0000 */
[----:B------:R3:W-:Y:S02]  /*e4e0*/  SHFL.IDX PT, R37, R37, R12, 0x1c1f ;  /* 0x001c1f0c25257589 */ /* 0x0007e400000e0000 */
[----:B---3--:R-:W-:-:S02]  /*e4f0*/  SEL R12, R22, R23, P0 ;  /* 0x00000017160c7207 */ /* 0x008fc40000000000 */
[----:B------:R-:W-:Y:S02]  /*e500*/  SEL R22, R23, R22, P0 ;  /* 0x0000001617167207 */ /* 0x000fe40000000000 */
[----:B------:R-:W-:Y:S02]  /*e510*/  SEL R23, R19, R18, P0 ;  /* 0x0000001213177207 */ /* 0x000fe40000000000 */
[----:B------:R-:W-:Y:S01]  /*e520*/  SEL R18, R59, R66, P0 ;  /* 0x000000423b127207 */ /* 0x000fe20000000000 */
[----:B------:R-:W-:Y:S01]  /*e530*/  IMAD.WIDE.U32 R58, R86, UR39, R32 ;  /* 0x00000027563a7c25 */ /* 0x000fe2000f8e0020 */
[----:B------:R-:W-:Y:S02]  /*e540*/  SEL R19, R49, R62, P0 ;  /* 0x0000003e31137207 */ /* 0x000fe40000000000 */
[----:B------:R-:W-:Y:S01]  /*e550*/  SEL R32, R74, R67, P0 ;  /* 0x000000434a207207 */ /* 0x000fe20000000000 */
[----:B------:R-:W-:Y:S01]  /*e560*/  @P2 IMAD.HI.U32 R62, R73, R84, RZ ;  /* 0x00000054493e2227 */ /* 0x000fe200078e00ff */
[----:B----4-:R-:W-:-:S03]  /*e570*/  SEL R33, R72, R63, P0 ;  /* 0x0000003f48217207 */ /* 0x010fc60000000000 */
[----:B------:R-:W-:Y:S01]  /*e580*/  IMAD.MOV R67, RZ, RZ, -R17 ;  /* 0x000000ffff437224 */ /* 0x000fe200078e0a11 */
[----:B------:R-:W-:Y:S01]  /*e590*/  SEL R17, R63, R72, P0 ;  /* 0x000000483f117207 */ /* 0x000fe20000000000 */
[----:B------:R-:W-:Y:S01]  /*e5a0*/  IMAD.MOV.U32 R49, RZ, RZ, R73 ;  /* 0x000000ffff317224 */ /* 0x000fe200078e0049 */
[----:B------:R-:W-:Y:S01]  /*e5b0*/  @P2 SHF.R.U32.HI R49, RZ, R83, R62 ;  /* 0x00000053ff312219 */ /* 0x000fe2000001163e */
[----:B------:R-:W-:Y:S01]  /*e5c0*/  IMAD R83, R90, R67, UR4 ;  /* 0x000000045a537e24 */ /* 0x000fe2000f8e0243 */
[----:B------:R-:W-:Y:S01]  /*e5d0*/  ULDC.64 UR4, c[0x0][0xbe0] ;  /* 0x0002f80000047ab9 */ /* 0x000fe20000000a00 */
[----:B------:R-:W-:Y:S02]  /*e5e0*/  IMAD R66, R88, UR38, RZ ;  /* 0x0000002658427c24 */ /* 0x000fe4000f8e02ff */
[----:B------:R-:W-:Y:S01]  /*e5f0*/  IMAD.IADD R59, R59, 0x1, R75 ;  /* 0x000000013b3b7824 */ /* 0x000fe200078e024b */
[----:B------:R-:W-:Y:S01]  /*e600*/  SHF.R.S32.HI R72, RZ, 0x1f, R83 ;  /* 0x0000001fff487819 */ /* 0x000fe20000011453 */
[----:B------:R-:W-:-:S02]  /*e610*/  IMAD R63, R89, UR39, R66 ;  /* 0x00000027593f7c24 */ /* 0x000fc4000f8e0242 */
[----:B------:R-:W-:Y:S02]  /*e620*/  IMAD.MOV.U32 R62, RZ, RZ, R42 ;  /* 0x000000ffff3e7224 */ /* 0x000fe400078e002a */
[----:B------:R-:W-:Y:S02]  /*e630*/  IMAD.IADD R63, R43, 0x1, R63 ;  /* 0x000000012b3f7824 */ /* 0x000fe400078e023f */
[----:B------:R-:W-:Y:S02]  /*e640*/  IMAD R43, R72, UR4, RZ ;  /* 0x00000004482b7c24 */ /* 0x000fe4000f8e02ff */
[----:B------:R-:W-:Y:S01]  /*e650*/  IMAD.MOV.U32 R67, RZ, RZ, R73 ;  /* 0x000000ffff437224 */ /* 0x000fe200078e0049 */
[----:B------:R-:W-:Y:S01]  /*e660*/  @P2 SHF.R.U32.HI R67, RZ, R85, R92 ;  /* 0x00000055ff432219 */ /* 0x000fe2000001165c */
[C---:B------:R-:W-:Y:S02]  /*e670*/  IMAD R66, R83.reuse, UR5, R43 ;  /* 0x0000000553427c24 */ /* 0x040fe4000f8e022b */
[----:B------:R-:W-:Y:S01]  /*e680*/  IMAD.WIDE.U32 R42, R83, UR4, R58 ;  /* 0x00000004532a7c25 */ /* 0x000fe2000f8e003a */
[----:B------:R-:W-:-:S03]  /*e690*/  ULDC.64 UR4, c[0x0][0xb30] ;  /* 0x0002cc0000047ab9 */ /* 0x000fc60000000a00 */
[----:B------:R-:W-:Y:S01]  /*e6a0*/  IMAD R72, R72, UR6, RZ ;  /* 0x0000000648487c24 */ /* 0x000fe2000f8e02ff */
[----:B------:R-:W-:Y:S01]  /*e6b0*/  IADD3 R42, P2, R49, R42, RZ ;  /* 0x0000002a312a7210 */ /* 0x000fe20007f5e0ff */
[----:B------:R-:W-:Y:S01]  /*e6c0*/  IMAD.WIDE.U32 R58, R83, UR6, R62 ;  /* 0x00000006533a7c25 */ /* 0x000fe2000f8e003e */
[----:B------:R-:W-:Y:S02]  /*e6d0*/  SHF.R.S32.HI R63, RZ, 0x1f, R49 ;  /* 0x0000001fff3f7819 */ /* 0x000fe40000011431 */
[----:B------:R-:W-:Y:S01]  /*e6e0*/  SHF.R.S32.HI R62, RZ, 0x1f, R67 ;  /* 0x0000001fff3e7819 */ /* 0x000fe20000011443 */
[----:B------:R-:W-:Y:S01]  /*e6f0*/  IMAD.MOV R49, RZ, RZ, -R49 ;  /* 0x000000ffff317224 */ /* 0x000fe200078e0a31 */
[----:B------:R-:W-:Y:S01]  /*e700*/  IADD3.X R43, R63, R43, R66, P2, !PT ;  /* 0x0000002b3f2b7210 */ /* 0x000fe200017fe442 */
[----:B------:R-:W-:Y:S01]  /*e710*/  IMAD R75, R83, UR7, R72 ;  /* 0x00000007534b7c24 */ /* 0x000fe2000f8e0248 */
[----:B------:R-:W-:Y:S01]  /*e720*/  ULDC.64 UR6, c[0x0][0xbc8] ;  /* 0x0002f20000067ab9 */ /* 0x000fe20000000a00 */
[----:B------:R-:W-:-:S02]  /*e730*/  IMAD.MOV R72, RZ, RZ, -R67 ;  /* 0x000000ffff487224 */ /* 0x000fc400078e0a43 */
[----:B------:R-:W-:Y:S02]  /*e740*/  IMAD R62, R62, UR4, RZ ;  /* 0x000000043e3e7c24 */ /* 0x000fe4000f8e02ff */
[C-C-:B------:R-:W-:Y:S02]  /*e750*/  IMAD R49, R82.reuse, R49, R73.reuse ;  /* 0x0000003152317224 */ /* 0x140fe400078e0249 */
[----:B------:R-:W-:Y:S02]  /*e760*/  IMAD R63, R82, R72, R73 ;  /* 0x00000048523f7224 */ /* 0x000fe400078e0249 */
[----:B------:R-:W-:Y:S01]  /*e770*/  IMAD R73, R67, UR5, R62 ;  /* 0x0000000543497c24 */ /* 0x000fe2000f8e023e */
[----:B------:R-:W-:Y:S01]  /*e780*/  SHF.R.S32.HI R62, RZ, 0x1f, R49 ;  /* 0x0000001fff3e7819 */ /* 0x000fe20000011431 */
[----:B------:R-:W-:Y:S01]  /*e790*/  IMAD.IADD R59, R59, 0x1, R75 ;  /* 0x000000013b3b7824 */ /* 0x000fe200078e024b */
[----:B------:R-:W-:Y:S01]  /*e7a0*/  SHF.R.S32.HI R66, RZ, 0x1f, R63 ;  /* 0x0000001fff427819 */ /* 0x000fe2000001143f */
[----:B------:R-:W3:Y:S01]  /*e7b0*/  S2UR UR5, SR_CgaCtaId ;  /* 0x00000000000579c3 */ /* 0x000ee20000008800 */
[----:B------:R-:W-:-:S04]  /*e7c0*/  IMAD.WIDE.U32 R42, R49, UR6, R42 ;  /* 0x00000006312a7c25 */ /* 0x000fc8000f8e002a */
[----:B------:R-:W-:Y:S01]  /*e7d0*/  IMAD.WIDE.U32 R58, R67, UR4, R58 ;  /* 0x00000004433a7c25 */ /* 0x000fe2000f8e003a */
[----:B------:R-:W-:-:S03]  /*e7e0*/  UMOV UR4, 0x400 ;  /* 0x0000040000047882 */ /* 0x000fc60000000000 */
[----:B------:R-:W-:Y:S02]  /*e7f0*/  IMAD R62, R62, UR6, RZ ;  /* 0x000000063e3e7c24 */ /* 0x000fe4000f8e02ff */
[----:B------:R-:W-:Y:S02]  /*e800*/  IMAD R66, R66, UR8, RZ ;  /* 0x0000000842427c24 */ /* 0x000fe4000f8e02ff */
[----:B------:R-:W-:Y:S02]  /*e810*/  IMAD.IADD R59, R59, 0x1, R73 ;  /* 0x000000013b3b7824 */ /* 0x000fe400078e0249 */
[----:B------:R-:W-:Y:S01]  /*e820*/  IMAD R73, R49, UR7, R62 ;  /* 0x0000000731497c24 */ /* 0x000fe2000f8e023e */
[----:B------:R-:W-:Y:S01]  /*e830*/  ULDC.64 UR6, c[0x0][0xba8] ;  /* 0x0002ea0000067ab9 */ /* 0x000fe20000000a00 */
[C---:B------:R-:W-:Y:S01]  /*e840*/  IMAD R75, R63.reuse, UR9, R66 ;  /* 0x000000093f4b7c24 */ /* 0x040fe2000f8e0242 */
[----:B0-----:R-:W-:Y:S01]  /*e850*/  SEL R62, R76, R71, P0 ;  /* 0x000000474c3e7207 */ /* 0x001fe20000000000 */
[----:B------:R-:W-:Y:S01]  /*e860*/  IMAD.WIDE.U32 R66, R63, UR8, R58 ;  /* 0x000000083f427c25 */ /* 0x000fe2000f8e003a */
[----:B------:R-:W-:Y:S01]  /*e870*/  SEL R58, R71, R76, P0 ;  /* 0x0000004c473a7207 */ /* 0x000fe20000000000 */
[----:B------:R-:W-:Y:S01]  /*e880*/  ULDC.64 UR8, c[0x0][0xb00] ;  /* 0x0002c00000087ab9 */ /* 0x000fe20000000a00 */
[C---:B------:R-:W-:Y:S01]  /*e890*/  LEA R71, P2, R42.reuse, UR6, 0x2 ;  /* 0x000000062a477c11 */ /* 0x040fe2000f8410ff */
[----:B------:R-:W-:Y:S01]  /*e8a0*/  IMAD.IADD R49, R43, 0x1, R73 ;  /* 0x000000012b317824 */ /* 0x000fe200078e0249 */
[----:B------:R-:W-:Y:S01]  /*e8b0*/  ULDC UR6, c[0x0][0xa88] ;  /* 0x0002a20000067ab9 */ /* 0x000fe20000000800 */
[----:B------:R-:W-:Y:S01]  /*e8c0*/  IMAD.IADD R43, R67, 0x1, R75 ;  /* 0x00000001432b7824 */ /* 0x000fe200078e024b */
[----:B---3--:R-:W-:Y:S01]  /*e8d0*/  ULEA UR4, UR5, UR4, 0x18 ;  /* 0x0000000405047291 */ /* 0x008fe2000f8ec03f */
[----:B------:R-:W-:Y:S01]  /*e8e0*/  SHFL.IDX PT, R72, R71, RZ, 0x1c1f ;  /* 0x001c1fff47487589 */ /* 0x000fe200000e0000 */
[----:B------:R-:W-:Y:S01]  /*e8f0*/  LEA.HI.X R49, R42, UR7, R49, 0x2, P2 ;  /* 0x000000072a317c11 */ /* 0x000fe200090f1431 */
[----:B------:R-:W-:Y:S01]  /*e900*/  IMAD R83, R82, UR6, RZ ;  /* 0x0000000652537c24 */ /* 0x000fe2000f8e02ff */
[----:B------:R-:W-:Y:S01]  /*e910*/  UIADD3 UR4, UR4, 0x22820, URZ ;  /* 0x0002282004047890 */ /* 0x000fe2000fffe03f */
[----:B------:R0:W-:Y:S01]  /*e920*/  SHFL.IDX PT, R74, R71, 0x1, 0x1c1f ;  /* 0x003c1f00474a7f89 */ /* 0x0001e200000e0000 */
[----:B------:R-:W-:Y:S01]  /*e930*/  VIADD R82, R70, 0x8 ;  /* 0x0000000846527836 */ /* 0x000fe20000000000 */
[----:B------:R-:W-:Y:S01]  /*e940*/  LEA R84, P3, R66, UR8, 0x2 ;  /* 0x0000000842547c11 */ /* 0x000fe2000f8610ff */
[----:B------:R-:W-:Y:S01]  /*e950*/  UPRMT UR4, URZ, 0x654, UR4 ;  /* 0x000006543f047896 */ /* 0x000fe20008000004 */
[----:B------:R-:W3:Y:S01]  /*e960*/  SHFL.IDX PT, R73, R49, RZ, 0x1c1f ;  /* 0x001c1fff31497589 */ /* 0x000ee200000e0000 */
[----:B------:R-:W-:-:S02]  /*e970*/  ISETP.GE.OR P2, PT, R70, R83, P1 ;  /* 0x000000534600720c */ /* 0x000fc40000f46670 */
[-C--:B------:R-:W-:Y:S01]  /*e980*/  ISETP.GE.OR P1, PT, R82, R83.reuse, P1 ;  /* 0x000000535200720c */ /* 0x080fe20000f26670 */
[----:B------:R4:W5:Y:S01]  /*e990*/  SHFL.IDX PT, R75, R49, 0x1, 0x1c1f ;  /* 0x003c1f00314b7f89 */ /* 0x00096200000e0000 */
[----:B------:R-:W-:Y:S01]  /*e9a0*/  LEA.HI.X R85, R66, UR9, R43, 0x2, P3 ;  /* 0x0000000942557c11 */ /* 0x000fe200098f142b */
[----:B0-----:R-:W-:Y:S01]  /*e9b0*/  IMAD.SHL.U32 R71, R68, 0x2, RZ ;  /* 0x0000000244477824 */ /* 0x001fe200078e00ff */
[----:B------:R-:W-:Y:S01]  /*e9c0*/  ISETP.GE.AND P3, PT, R70, R83, PT ;  /* 0x000000534600720c */ /* 0x000fe20003f66270 */
[----:B------:R-:W-:Y:S01]  /*e9d0*/  SYNCS.ARRIVE.TRANS64.RED.A1T0 RZ, [UR4], RZ ;  /* 0x000000ffffff79a7 */ /* 0x000fe20008100404 */
[----:B------:R0:W0:Y:S01]  /*e9e0*/  SHFL.IDX PT, R66, R84, RZ, 0x1c1f ;  /* 0x001c1fff54427589 */ /* 0x00002200000e0000 */
[----:B------:R-:W-:Y:S02]  /*e9f0*/  SEL R59, R48, R77, P0 ;  /* 0x0000004d303b7207 */ /* 0x000fe40000000000 */
[----:B------:R-:W-:Y:S01]  /*ea00*/  SEL R63, R77, R48, P0 ;  /* 0x000000304d3f7207 */ /* 0x000fe20000000000 */
[----:B------:R0:W0:Y:S01]  /*ea10*/  SHFL.IDX PT, R67, R85, RZ, 0x1c1f ;  /* 0x001c1fff55437589 */ /* 0x00002200000e0000 */
[----:B-1----:R-:W-:-:S02]  /*ea20*/  SEL R42, R46, R79, P0 ;  /* 0x0000004f2e2a7207 */ /* 0x002fc40000000000 */
[----:B------:R-:W-:Y:S02]  /*ea30*/  SEL R43, R47, R78, P0 ;  /* 0x0000004e2f2b7207 */ /* 0x000fe40000000000 */
[----:B--2---:R-:W-:Y:S02]  /*ea40*/  SEL R48, R52, R81, P0 ;  /* 0x0000005134307207 */ /* 0x004fe40000000000 */
[----:B----4-:R-:W-:Y:S02]  /*ea50*/  SEL R49, R53, R80, P0 ;  /* 0x0000005035317207 */ /* 0x010fe40000000000 */
[----:B------:R-:W-:Y:S01]  /*ea60*/  SEL R46, R79, R46, P0 ;  /* 0x0000002e4f2e7207 */ /* 0x000fe20000000000 */
[----:B---3--:R1:W-:Y:S01]  /*ea70*/  @!P2 ST.E desc[UR42][R72.64], R0 ;  /* 0x000000004800a985 */ /* 0x0083e2000c10192a */
[----:B------:R-:W-:Y:S02]  /*ea80*/  SEL R47, R78, R47, P0 ;  /* 0x0000002f4e2f7207 */ /* 0x000fe40000000000 */
[----:B------:R-:W-:Y:S01]  /*ea90*/  SEL R52, R81, R52, P0 ;  /* 0x0000003451347207 */ /* 0x000fe20000000000 */
[----:B-----5:R1:W-:Y:S01]  /*eaa0*/  @!P1 ST.E desc[UR42][R74.64], R4 ;  /* 0x000000044a009985 */ /* 0x0203e2000c10192a */
[----:B------:R-:W-:Y:S01]  /*eab0*/  SEL R53, R80, R53, P0 ;  /* 0x0000003550357207 */ /* 0x000fe20000000000 */
[----:B------:R-:W-:Y:S06]  /*eac0*/  @P3 BRA `(.L_x_1137) ;  /* 0x0000000400783947 */ /* 0x000fec0003800000 */
[C---:B-1----:R-:W-:Y:S01]  /*ead0*/  VIADD R0, R71.reuse, 0x8 ;  /* 0x0000000847007836 */ /* 0x042fe20000000000 */
        /* <DEDUP_REMOVED lines=8> */
[----:B------:R-:W-:-:S04]  /*eb60*/  ISETP.GE.AND P1, PT, R70, UR4, PT ;  /* 0x0000000446007c0c */ /* 0x000fc8000bf26270 */
[----:B------:R-:W-:-:S03]  /*eb70*/  ISETP.GE.AND P5, PT, R79, UR4, PT ;  /* 0x000000044f007c0c */ /* 0x000fc6000bfa6270 */
[C-C-:B0-----:R-:W-:Y:S02]  /*eb80*/  @!P2 IMAD.WIDE R72, R71.reuse, 0x4, R66.reuse ;  /* 0x000000044748a825 */ /* 0x141fe400078e0242 */
[----:B------:R-:W-:Y:S02]  /*eb90*/  @!P3 LEA.HI R0, R0, R0, RZ, 0x1 ;  /* 0x000000000000b211 */ /* 0x000fe400078f08ff */
[----:B------:R-:W-:Y:S01]  /*eba0*/  @!P4 LEA.HI R68, R68, R68, RZ, 0x1 ;  /* 0x000000444444c211 */ /* 0x000fe200078f08ff */
[----:B------:R0:W-:Y:S01]  /*ebb0*/  @!P2 ST.E.64 desc[UR42][R72.64], R6 ;  /* 0x000000064800a985 */ /* 0x0001e2000c101b2a */
[----:B------:R-:W-:Y:S01]  /*ebc0*/  @!P3 LOP3.LUT R75, R0, 0xfffffffe, RZ, 0xc0, !PT ;  /* 0xfffffffe004bb812 */ /* 0x000fe200078ec0ff */
[----:B------:R-:W-:Y:S01]  /*ebd0*/  VIADD R0, R71, 0x28 ;  /* 0x0000002847007836 */ /* 0x000fe20000000000 */
[----:B------:R-:W-:Y:S02]  /*ebe0*/  @!P1 LEA.HI R70, R70, R70, RZ, 0x1 ;  /* 0x0000004646469211 */ /* 0x000fe400078f08ff */
[----:B------:R-:W-:Y:S01]  /*ebf0*/  @!P4 LOP3.LUT R77, R68, 0xfffffffe, RZ, 0xc0, !PT ;  /* 0xfffffffe444dc812 */ /* 0x000fe200078ec0ff */
[----:B------:R-:W-:Y:S01]  /*ec00*/  @!P3 IMAD.WIDE R74, R75, 0x4, R66 ;  /* 0x000000044b4ab825 */ /* 0x000fe200078e0242 */
[----:B------:R-:W-:-:S02]  /*ec10*/  ISETP.GE.AND P2, PT, R78, UR4, PT ;  /* 0x000000044e007c0c */ /* 0x000fc4000bf46270 */
[----:B------:R-:W-:Y:S01]  /*ec20*/  @!P5 LEA.HI R79, R79, R79, RZ, 0x1 ;  /* 0x0000004f4f4fd211 */ /* 0x000fe200078f08ff */
[----:B------:R-:W-:Y:S01]  /*ec30*/  VIADD R68, R71, 0x30 ;  /* 0x0000003047447836 */ /* 0x000fe20000000000 */
[----:B------:R1:W-:Y:S01]  /*ec40*/  @!P3 ST.E.64 desc[UR42][R74.64], R8 ;  /* 0x000000084a00b985 */ /* 0x0003e2000c101b2a */
[--C-:B------:R-:W-:Y:S01]  /*ec50*/  @!P4 IMAD.WIDE R76, R77, 0x4, R66.reuse ;  /* 0x000000044d4cc825 */ /* 0x100fe200078e0242 */
[----:B------:R-:W-:Y:S02]  /*ec60*/  ISETP.GE.AND P3, PT, R0, UR4, PT ;  /* 0x0000000400007c0c */ /* 0x000fe4000bf66270 */
[----:B0-----:R-:W-:Y:S01]  /*ec70*/  @!P1 LOP3.LUT R7, R70, 0xfffffffe, RZ, 0xc0, !PT ;  /* 0xfffffffe46079812 */ /* 0x001fe200078ec0ff */
[C---:B------:R-:W-:Y:S01]  /*ec80*/  VIADD R72, R71.reuse, 0x40 ;  /* 0x0000004047487836 */ /* 0x040fe20000000000 */
[----:B------:R-:W-:Y:S01]  /*ec90*/  ISETP.GE.AND P6, PT, R68, UR4, PT ;  /* 0x0000000444007c0c */ /* 0x000fe2000bfc6270 */
[----:B------:R-:W-:Y:S01]  /*eca0*/  VIADD R70, R71, 0x48 ;  /* 0x0000004847467836 */ /* 0x000fe20000000000 */
[----:B------:R0:W-:Y:S01]  /*ecb0*/  @!P4 ST.E.64 desc[UR42][R76.64], R10 ;  /* 0x0000000a4c00c985 */ /* 0x0001e2000c101b2a */
[----:B------:R-:W-:Y:S01]  /*ecc0*/  @!P1 IMAD.WIDE R6, R7, 0x4, R66 ;  /* 0x0000000407069825 */ /* 0x000fe200078e0242 */
[----:B------:R-:W-:-:S02]  /*ecd0*/  ISETP.GE.AND P4, PT, R72, UR4, PT ;  /* 0x0000000448007c0c */ /* 0x000fc4000bf86270 */
[----:B------:R-:W-:Y:S02]  /*ece0*/  @!P2 LEA.HI R78, R78, R78, RZ, 0x1 ;  /* 0x0000004e4e4ea211 */ /* 0x000fe400078f08ff */
[----:B------:R2:W-:Y:S01]  /*ecf0*/  @!P1 ST.E.64 desc[UR42][R6.64], R14 ;  /* 0x0000000e06009985 */ /* 0x0005e2000c101b2a */
[----:B------:R-:W-:Y:S02]  /*ed00*/  ISETP.GE.AND P1, PT, R70, UR4, PT ;  /* 0x0000000446007c0c */ /* 0x000fe4000bf26270 */
[----:B-1----:R-:W-:Y:S02]  /*ed10*/  @!P2 LOP3.LUT R9, R78, 0xfffffffe, RZ, 0xc0, !PT ;  /* 0xfffffffe4e09a812 */ /* 0x002fe400078ec0ff */
[----:B------:R-:W-:Y:S02]  /*ed20*/  @!P6 LEA.HI R68, R68, R68, RZ, 0x1 ;  /* 0x000000444444e211 */ /* 0x000fe400078f08ff */
[----:B------:R-:W-:Y:S01]  /*ed30*/  @!P3 LEA.HI R0, R0, R0, RZ, 0x1 ;  /* 0x000000000000b211 */ /* 0x000fe200078f08ff */
[----:B------:R-:W-:Y:S01]  /*ed40*/  @!P2 IMAD.WIDE R8, R9, 0x4, R66 ;  /* 0x000000040908a825 */ /* 0x000fe200078e0242 */
[----:B------:R-:W-:-:S02]  /*ed50*/  @!P6 LOP3.LUT R73, R68, 0xfffffffe, RZ, 0xc0, !PT ;  /* 0xfffffffe4449e812 */ /* 0x000fc400078ec0ff */
[----:B0-----:R-:W-:Y:S01]  /*ed60*/  @!P3 LOP3.LUT R11, R0, 0xfffffffe, RZ, 0xc0, !PT ;  /* 0xfffffffe000bb812 */ /* 0x001fe200078ec0ff */
[----:B------:R-:W-:Y:S01]  /*ed70*/  VIADD R0, R71, 0x50 ;  /* 0x0000005047007836 */ /* 0x000fe20000000000 */
[----:B------:R-:W-:Y:S01]  /*ed80*/  @!P4 LEA.HI R72, R72, R72, RZ, 0x1 ;  /* 0x000000484848c211 */ /* 0x000fe200078f08ff */
[--C-:B--2---:R-:W-:Y:S01]  /*ed90*/  @!P6 IMAD.WIDE R6, R73, 0x4, R66.reuse ;  /* 0x000000044906e825 */ /* 0x104fe200078e0242 */
[----:B------:R-:W-:Y:S01]  /*eda0*/  @!P1 LEA.HI R70, R70, R70, RZ, 0x1 ;  /* 0x0000004646469211 */ /* 0x000fe200078f08ff */
[----:B------:R0:W-:Y:S01]  /*edb0*/  @!P2 ST.E.64 desc[UR42][R8.64], R12 ;  /* 0x0000000c0800a985 */ /* 0x0001e2000c101b2a */
[----:B------:R-:W-:Y:S01]  /*edc0*/  @!P5 LOP3.LUT R15, R79, 0xfffffffe, RZ, 0xc0, !PT ;  /* 0xfffffffe4f0fd812 */ /* 0x000fe200078ec0ff */
[----:B------:R-:W-:Y:S01]  /*edd0*/  @!P3 IMAD.WIDE R10, R11, 0x4, R66 ;  /* 0x000000040b0ab825 */ /* 0x000fe200078e0242 */
[----:B------:R-:W-:-:S03]  /*ede0*/  @!P4 LOP3.LUT R73, R72, 0xfffffffe, RZ, 0xc0, !PT ;  /* 0xfffffffe4849c812 */ /* 0x000fc600078ec0ff */
[--C-:B------:R-:W-:Y:S01]  /*edf0*/  @!P5 IMAD.WIDE R14, R15, 0x4, R66.reuse ;  /* 0x000000040f0ed825 */ /* 0x100fe200078e0242 */
[----:B------:R1:W-:Y:S04]  /*ee00*/  @!P3 ST.E.64 desc[UR42][R10.64], R22 ;  /* 0x000000160a00b985 */ /* 0x0003e8000c101b2a */
[----:B------:R2:W-:Y:S01]  /*ee10*/  @!P6 ST.E.64 desc[UR42][R6.64], R20 ;  /* 0x000000140600e985 */ /* 0x0005e2000c101b2a */
[----:B0-----:R-:W-:Y:S01]  /*ee20*/  @!P1 LOP3.LUT R13, R70, 0xfffffffe, RZ, 0xc0, !PT ;  /* 0xfffffffe460d9812 */ /* 0x001fe200078ec0ff */
[----:B------:R-:W-:Y:S02]  /*ee30*/  @!P4 IMAD.WIDE R8, R73, 0x4, R66 ;  /* 0x000000044908c825 */ /* 0x000fe400078e0242 */
[----:B------:R-:W-:Y:S02]  /*ee40*/  @!P5 ST.E.64 desc[UR42][R14.64], R24 ;  /* 0x000000180e00d985 */ /* 0x000fe4000c101b2a */
[----:B------:R-:W-:-:S02]  /*ee50*/  VIADD R12, R71, 0x58 ;  /* 0x00000058470c7836 */ /* 0x000fc40000000000 */
[----:B------:R0:W-:Y:S01]  /*ee60*/  @!P4 ST.E.64 desc[UR42][R8.64], R28 ;  /* 0x0000001c0800c985 */ /* 0x0001e2000c101b2a */
[----:B-1----:R-:W-:Y:S02]  /*ee70*/  @!P1 IMAD.WIDE R10, R13, 0x4, R66 ;  /* 0x000000040d0a9825 */ /* 0x002fe400078e0242 */
[----:B------:R-:W-:Y:S02]  /*ee80*/  ISETP.GE.AND P2, PT, R12, UR4, PT ;  /* 0x000000040c007c0c */ /* 0x000fe4000bf46270 */
[C---:B------:R-:W-:Y:S01]  /*ee90*/  VIADD R13, R71.reuse, 0x60 ;  /* 0x00000060470d7836 */ /* 0x040fe20000000000 */
[----:B------:R1:W-:Y:S01]  /*eea0*/  @!P1 ST.E.64 desc[UR42][R10.64], R30 ;  /* 0x0000001e0a009985 */ /* 0x0003e2000c101b2a */
[C---:B------:R-:W-:Y:S01]  /*eeb0*/  VIADD R22, R71.reuse, 0x68 ;  /* 0x0000006847167836 */ /* 0x040fe20000000000 */
[----:B------:R-:W-:Y:S01]  /*eec0*/  ISETP.GE.AND P1, PT, R0, UR4, PT ;  /* 0x0000000400007c0c */ /* 0x000fe2000bf26270 */
[----:B--2---:R-:W-:Y:S01]  /*eed0*/  VIADD R7, R71, 0x78 ;  /* 0x0000007847077836 */ /* 0x004fe20000000000 */
[----:B------:R-:W-:Y:S01]  /*eee0*/  ISETP.GE.AND P3, PT, R13, UR4, PT ;  /* 0x000000040d007c0c */ /* 0x000fe2000bf66270 */
[----:B------:R-:W-:Y:S01]  /*eef0*/  VIADD R6, R71, 0x70 ;  /* 0x0000007047067836 */ /* 0x000fe20000000000 */
[----:B------:R-:W-:-:S02]  /*ef00*/  ISETP.GE.AND P4, PT, R22, UR4, PT ;  /* 0x0000000416007c0c */ /* 0x000fc4000bf86270 */
[----:B------:R-:W-:Y:S02]  /*ef10*/  ISETP.GE.AND P6, PT, R7, UR4, PT ;  /* 0x0000000407007c0c */ /* 0x000fe4000bfc6270 */
[----:B------:R-:W-:Y:S02]  /*ef20*/  ISETP.GE.AND P5, PT, R6, UR4, PT ;  /* 0x0000000406007c0c */ /* 0x000fe4000bfa6270 */
[----:B------:R-:W-:-:S03]  /*ef30*/  @!P2 LEA.HI R12, R12, R12, RZ, 0x1 ;  /* 0x0000000c0c0ca211 */ /* 0x000fc600078f08ff */
[----:B------:R-:W-:Y:S02]  /*ef40*/  @!P1 LEA.HI R0, R0, R0, RZ, 0x1 ;  /* 0x0000000000009211 */ /* 0x000fe400078f08ff */
[----:B------:R-:W-:Y:S02]  /*ef50*/  @!P3 LEA.HI R13, R13, R13, RZ, 0x1 ;  /* 0x0000000d0d0db211 */ /* 0x000fe400078f08ff */
[----:B------:R-:W-:Y:S02]  /*ef60*/  @!P4 LEA.HI R22, R22, R22, RZ, 0x1 ;  /* 0x000000161616c211 */ /* 0x000fe400078f08ff */
[----:B0-----:R-:W-:Y:S02]  /*ef70*/  @!P6 LEA.HI R8, R7, R7, RZ, 0x1 ;  /* 0x000000070708e211 */ /* 0x001fe400078f08ff */
[----:B------:R-:W-:Y:S02]  /*ef80*/  @!P5 LEA.HI R6, R6, R6, RZ, 0x1 ;  /* 0x000000060606d211 */ /* 0x000fe400078f08ff */
[----:B------:R-:W-:-:S02]  /*ef90*/  @!P1 LOP3.LUT R7, R0, 0xfffffffe, RZ, 0xc0, !PT ;  /* 0xfffffffe00079812 */ /* 0x000fc400078ec0ff */
[----:B------:R-:W-:Y:S02]  /*efa0*/  @!P2 LOP3.LUT R9, R12, 0xfffffffe, RZ, 0xc0, !PT ;  /* 0xfffffffe0c09a812 */ /* 0x000fe400078ec0ff */
[----:B-1----:R-:W-:Y:S02]  /*efb0*/  @!P3 LOP3.LUT R11, R13, 0xfffffffe, RZ, 0xc0, !PT ;  /* 0xfffffffe0d0bb812 */ /* 0x002fe400078ec0ff */
[----:B------:R-:W-:Y:S02]  /*efc0*/  @!P4 LOP3.LUT R13, R22, 0xfffffffe, RZ, 0xc0, !PT ;  /* 0xfffffffe160dc812 */ /* 0x000fe400078ec0ff */
[----:B------:R-:W-:Y:S01]  /*efd0*/  @!P5 LOP3.LUT R15, R6, 0xfffffffe, RZ, 0xc0, !PT ;  /* 0xfffffffe060fd812 */ /* 0x000fe200078ec0ff */
[----:B------:R-:W-:Y:S01]  /*efe0*/  @!P1 IMAD.WIDE R6, R7, 0x4, R66 ;  /* 0x0000000407069825 */ /* 0x000fe200078e0242 */
[----:B------:R-:W-:-:S03]  /*eff0*/  @!P6 LOP3.LUT R21, R8, 0xfffffffe, RZ, 0xc0, !PT ;  /* 0xfffffffe0815e812 */ /* 0x000fc600078ec0ff */
[--C-:B------:R-:W-:Y:S01]  /*f000*/  @!P2 IMAD.WIDE R8, R9, 0x4, R66.reuse ;  /* 0x000000040908a825 */ /* 0x100fe200078e0242 */
[----:B------:R2:W-:Y:S03]  /*f010*/  @!P1 ST.E.64 desc[UR42][R6.64], R18 ;  /* 0x0000001206009985 */ /* 0x0005e6000c101b2a */
        /* <DEDUP_REMOVED lines=8> */
[----:B------:R2:W-:Y:S02]  /*f0a0*/  @!P6 ST.E.64 desc[UR42][R66.64], R62 ;  /* 0x0000003e4200e985 */ /* 0x0005e4000c101b2a */
.L_x_1137:
[----:B------:R-:W-:Y:S05]  /*f0b0*/  BSYNC B0 ;  /* 0x0000000000007941 */ /* 0x000fea0003800000 */
.L_x_1136:
[----:B------:R-:W-:Y:S01]  /*f0c0*/  ISETP.GE.AND P1, PT, R82, R83, PT ;  /* 0x000000535200720c */ /* 0x000fe20003f26270 */
[----:B--2---:R2:W3:Y:S01]  /*f0d0*/  SHFL.IDX PT, R27, R85, 0x1, 0x1c1f ;  /* 0x003c1f00551b7f89 */ /* 0x0044e200000e0000 */
[----:B------:R-:W-:Y:S02]  /*f0e0*/  SEL R14, R64, R69, P0 ;  /* 0x00000045400e7207 */ /* 0x000fe40000000000 */
[----:B------:R-:W-:Y:S01]  /*f0f0*/  SEL R15, R60, R65, P0 ;  /* 0x000000413c0f7207 */ /* 0x000fe20000000000 */
[----:B------:R2:W4:Y:S01]  /*f100*/  SHFL.IDX PT, R26, R84, 0x1, 0x1c1f ;  /* 0x003c1f00541a7f89 */ /* 0x00052200000e0000 */
        /* <DEDUP_REMOVED lines=18> */
[----:B-1----:R-:W-:Y:S02]  /*f230*/  SEL R4, R34, R37, P0 ;  /* 0x0000002522047207 */ /* 0x002fe40000000000 */
[----:B------:R-:W-:Y:S01]  /*f240*/  SEL R2, R37, R34, P0 ;  /* 0x0000002225027207 */ /* 0x000fe20000000000 */
[----:B--234-:R-:W-:Y:S06]  /*f250*/  @P1 BRA `(.L_x_1048) ;  /* 0x0000005000041947 */ /* 0x01cfec0003800000 */
        /* <DEDUP_REMOVED lines=11> */
[----:B------:R-:W-:Y:S01]  /*f310*/  ISETP.GE.AND P3, PT, R12, UR4, PT ;  /* 0x000000040c007c0c */ /* 0x000fe2000bf66270 */
[----:B------:R-:W-:Y:S01]  /*f320*/  VIADD R30, R71, 0x38 ;  /* 0x00000038471e7836 */ /* 0x000fe20000000000 */
[----:B------:R-:W-:-:S03]  /*f330*/  ISETP.GE.AND P5, PT, R28, UR4, PT ;  /* 0x000000041c007c0c */ /* 0x000fc6000bfa6270 */
[--C-:B------:R-:W-:Y:S02]  /*f340*/  @!P0 IMAD.WIDE R6, R71, 0x4, R26.reuse ;  /* 0x0000000447068825 */ /* 0x100fe400078e021a */
[----:B------:R-:W-:Y:S02]  /*f350*/  @!P4 LEA.HI R0, R0, R0, RZ, 0x1 ;  /* 0x000000000000c211 */ /* 0x000fe400078f08ff */
[----:B------:R-:W-:Y:S01]  /*f360*/  @!P1 LEA.HI R10, R10, R10, RZ, 0x1 ;  /* 0x0000000a0a0a9211 */ /* 0x000fe200078f08ff */
[----:B------:R1:W-:Y:S01]  /*f370*/  @!P0 ST.E.64 desc[UR42][R6.64], R42 ;  /* 0x0000002a06008985 */ /* 0x0003e2000c101b2a */
[----:B------:R-:W-:Y:S02]  /*f380*/  @!P4 LOP3.LUT R9, R0, 0xfffffffe, RZ, 0xc0, !PT ;  /* 0xfffffffe0009c812 */ /* 0x000fe400078ec0ff */
[----:B------:R-:W-:Y:S02]  /*f390*/  ISETP.GE.AND P0, PT, R30, UR4, PT ;  /* 0x000000041e007c0c */ /* 0x000fe4000bf06270 */
[----:B------:R-:W-:Y:S01]  /*f3a0*/  @!P2 LEA.HI R0, R11, R11, RZ, 0x1 ;  /* 0x0000000b0b00a211 */ /* 0x000fe200078f08ff */
[----:B------:R-:W-:Y:S01]  /*f3b0*/  @!P4 IMAD.WIDE R8, R9, 0x4, R26 ;  /* 0x000000040908c825 */ /* 0x000fe200078e021a */
[----:B------:R-:W-:-:S02]  /*f3c0*/  @!P1 LOP3.LUT R11, R10, 0xfffffffe, RZ, 0xc0, !PT ;  /* 0xfffffffe0a0b9812 */ /* 0x000fc400078ec0ff */
[----:B------:R-:W-:Y:S01]  /*f3d0*/  @!P2 LOP3.LUT R13, R0, 0xfffffffe, RZ, 0xc0, !PT ;  /* 0xfffffffe000da812 */ /* 0x000fe200078ec0ff */
[----:B------:R-:W-:Y:S01]  /*f3e0*/  VIADD R0, R71, 0x40 ;  /* 0x0000004047007836 */ /* 0x000fe20000000000 */
[----:B------:R2:W-:Y:S01]  /*f3f0*/  @!P4 ST.E.64 desc[UR42][R8.64], R46 ;  /* 0x0000002e0800c985 */ /* 0x0005e2000c101b2a */
[----:B------:R-:W-:Y:S02]  /*f400*/  ISETP.GE.AND P4, PT, R29, UR4, PT ;  /* 0x000000041d007c0c */ /* 0x000fe4000bf86270 */
[----:B------:R-:W-:Y:S01]  /*f410*/  @!P3 LEA.HI R12, R12, R12, RZ, 0x1 ;  /* 0x0000000c0c0cb211 */ /* 0x000fe200078f08ff */
[--C-:B-1----:R-:W-:Y:S01]  /*f420*/  @!P1 IMAD.WIDE R6, R11, 0x4, R26.reuse ;  /* 0x000000040b069825 */ /* 0x102fe200078e021a */
[----:B------:R-:W-:Y:S02]  /*f430*/  @!P5 LEA.HI R28, R28, R28, RZ, 0x1 ;  /* 0x0000001c1c1cd211 */ /* 0x000fe400078f08ff */
[----:B------:R-:W-:Y:S02]  /*f440*/  @!P3 LOP3.LUT R11, R12, 0xfffffffe, RZ, 0xc0, !PT ;  /* 0xfffffffe0c0bb812 */ /* 0x000fe400078ec0ff */
[----:B------:R-:W-:Y:S01]  /*f450*/  @!P0 LEA.HI R30, R30, R30, RZ, 0x1 ;  /* 0x0000001e1e1e8211 */ /* 0x000fe200078f08ff */
[----:B------:R1:W-:Y:S01]  /*f460*/  @!P1 ST.E.64 desc[UR42][R6.64], R48 ;  /* 0x0000003006009985 */ /* 0x0003e2000c101b2a */
[----:B------:R-:W-:Y:S01]  /*f470*/  ISETP.GE.AND P1, PT, R0, UR4, PT ;  /* 0x0000000400007c0c */ /* 0x000fe2000bf26270 */
[----:B------:R-:W-:Y:S01]  /*f480*/  @!P3 IMAD.WIDE R10, R11, 0x4, R26 ;  /* 0x000000040b0ab825 */ /* 0x000fe200078e021a */
[----:B------:R-:W-:-:S02]  /*f490*/  @!P0 LOP3.LUT R31, R30, 0xfffffffe, RZ, 0xc0, !PT ;  /* 0xfffffffe1e1f8812 */ /* 0x000fc400078ec0ff */
[----:B------:R-:W-:Y:S01]  /*f4a0*/  @!P4 LEA.HI R29, R29, R29, RZ, 0x1 ;  /* 0x0000001d1d1dc211 */ /* 0x000fe200078f08ff */
[--C-:B--2---:R-:W-:Y:S01]  /*f4b0*/  @!P2 IMAD.WIDE R8, R13, 0x4, R26.reuse ;  /* 0x000000040d08a825 */ /* 0x104fe200078e021a */
[----:B------:R-:W-:Y:S02]  /*f4c0*/  @!P5 LOP3.LUT R13, R28, 0xfffffffe, RZ, 0xc0, !PT ;  /* 0xfffffffe1c0dd812 */ /* 0x000fe400078ec0ff */
[----:B------:R-:W-:Y:S01]  /*f4d0*/  @!P4 LOP3.LUT R29, R29, 0xfffffffe, RZ, 0xc0, !PT ;  /* 0xfffffffe1d1dc812 */ /* 0x000fe200078ec0ff */
[----:B------:R-:W-:Y:S01]  /*f4e0*/  VIADD R28, R71, 0x48 ;  /* 0x00000048471c7836 */ /* 0x000fe20000000000 */
[----:B------:R2:W-:Y:S01]  /*f4f0*/  @!P2 ST.E.64 desc[UR42][R8.64], R52 ;  /* 0x000000340800a985 */ /* 0x0005e2000c101b2a */
[--C-:B------:R-:W-:Y:S02]  /*f500*/  @!P5 IMAD.WIDE R12, R13, 0x4, R26.reuse ;  /* 0x000000040d0cd825 */ /* 0x100fe400078e021a */
[----:B------:R-:W-:Y:S01]  /*f510*/  @!P1 LEA.HI R0, R0, R0, RZ, 0x1 ;  /* 0x0000000000009211 */ /* 0x000fe200078f08ff */
[----:B------:R3:W-:Y:S01]  /*f520*/  @!P3 ST.E.64 desc[UR42][R10.64], R14 ;  /* 0x0000000e0a00b985 */ /* 0x0007e2000c101b2a */
[----:B-1----:R-:W-:Y:S01]  /*f530*/  @!P4 IMAD.WIDE R6, R29, 0x4, R26 ;  /* 0x000000041d06c825 */ /* 0x002fe200078e021a */
[----:B------:R-:W-:-:S02]  /*f540*/  ISETP.GE.AND P2, PT, R28, UR4, PT ;  /* 0x000000041c007c0c */ /* 0x000fc4000bf46270 */
[----:B------:R1:W-:Y:S04]  /*f550*/  @!P5 ST.E.64 desc[UR42][R12.64], R64 ;  /* 0x000000400c00d985 */ /* 0x0003e8000c101b2a */
[----:B------:R-:W-:Y:S01]  /*f560*/  @!P4 ST.E.64 desc[UR42][R6.64], R16 ;  /* 0x000000100600c985 */ /* 0x000fe2000c101b2a */
[----:B--2---:R-:W-:-:S04]  /*f570*/  @!P0 IMAD.WIDE R8, R31, 0x4, R26 ;  /* 0x000000041f088825 */ /* 0x004fc800078e021a */
[C---:B---3--:R-:W-:Y:S01]  /*f580*/  VIADD R10, R71.reuse, 0x50 ;  /* 0x00000050470a7836 */ /* 0x048fe20000000000 */
[----:B------:R2:W-:Y:S01]  /*f590*/  @!P0 ST.E.64 desc[UR42][R8.64], R56 ;  /* 0x0000003808008985 */ /* 0x0005e2000c101b2a */
[C---:B------:R-:W-:Y:S01]  /*f5a0*/  VIADD R14, R71.reuse, 0x68 ;  /* 0x00000068470e7836 */ /* 0x040fe20000000000 */
[----:B------:R-:W-:Y:S01]  /*f5b0*/  @!P2 LEA.HI R28, R28, R28, RZ, 0x1 ;  /* 0x0000001c1c1ca211 */ /* 0x000fe200078f08ff */
[C---:B-1----:R-:W-:Y:S01]  /*f5c0*/  VIADD R12, R71.reuse, 0x58 ;  /* 0x00000058470c7836 */ /* 0x042fe20000000000 */
        /* <DEDUP_REMOVED lines=9> */
[----:B--2---:R-:W-:Y:S02]  /*f660*/  @!P2 LOP3.LUT R9, R28, 0xfffffffe, RZ, 0xc0, !PT ;  /* 0xfffffffe1c09a812 */ /* 0x004fe400078ec0ff */
        /* <DEDUP_REMOVED lines=15> */
[----:B------:R3:W-:Y:S01]  /*f760*/  @!P3 ST.E.64 desc[UR42][R10.64], R20 ;  /* 0x000000140a00b985 */ /* 0x0007e2000c101b2a */
[----:B-1----:R-:W-:Y:S02]  /*f770*/  @!P6 LOP3.LUT R19, R16, 0xfffffffe, RZ, 0xc0, !PT ;  /* 0xfffffffe1013e812 */ /* 0x002fe400078ec0ff */
[----:B------:R-:W-:Y:S01]  /*f780*/  @!P4 IMAD.WIDE R6, R15, 0x4, R26 ;  /* 0x000000040f06c825 */ /* 0x000fe200078e021a */
[----:B------:R3:W-:Y:S01]  /*f790*/  @!P0 ST.E.64 desc[UR42][R12.64], R40 ;  /* 0x000000280c008985 */ /* 0x0007e2000c101b2a */
[----:B------:R-:W-:-:S02]  /*f7a0*/  ISETP.GE.AND P0, PT, R71, UR4, PT ;  /* 0x0000000447007c0c */ /* 0x000fc4000bf06270 */
[--C-:B--2---:R-:W-:Y:S01]  /*f7b0*/  @!P5 IMAD.WIDE R8, R17, 0x4, R26.reuse ;  /* 0x000000041108d825 */ /* 0x104fe200078e021a */
[----:B------:R3:W-:Y:S03]  /*f7c0*/  @!P4 ST.E.64 desc[UR42][R6.64], R22 ;  /* 0x000000160600c985 */ /* 0x0007e6000c101b2a */
[----:B------:R-:W-:Y:S01]  /*f7d0*/  @!P6 IMAD.WIDE R14, R19, 0x4, R26 ;  /* 0x00000004130ee825 */ /* 0x000fe200078e021a */
[----:B------:R3:W-:Y:S04]  /*f7e0*/  @!P5 ST.E.64 desc[UR42][R8.64], R24 ;  /* 0x000000180800d985 */ /* 0x0007e8000c101b2a */
[----:B------:R3:W-:Y:S02]  /*f7f0*/  @!P6 ST.E.64 desc[UR42][R14.64], R4 ;  /* 0x000000040e00e985 */ /* 0x0007e4000c101b2a */
[----:B------:R-:W-:Y:S05]  /*f800*/  @P0 BRA `(.L_x_1048) ;  /* 0x0000004800980947 */ /* 0x000fea0003800000 */
[----:B------:R-:W-:-:S04]  /*f810*/  LEA.HI R71, R71, R71, RZ, 0x1 ;  /* 0x0000004747477211 */ /* 0x000fc800078f08ff */
[----:B---3--:R-:W-:-:S05]  /*f820*/  LOP3.LUT R5, R71, 0xfffffffe, RZ, 0xc0, !PT ;  /* 0xfffffffe47057812 */ /* 0x008fca00078ec0ff */
[----:B------:R-:W-:-:S05]  /*f830*/  IMAD.WIDE R4, R5, 0x4, R26 ;  /* 0x0000000405047825 */ /* 0x000fca00078e021a */
[----:B------:R1:W-:Y:S01]  /*f840*/  ST.E.64 desc[UR42][R4.64], R2 ;  /* 0x0000000204007985 */ /* 0x0003e2000c101b2a */
[----:B------:R-:W-:Y:S05]  /*f850*/  BRA `(.L_x_1048) ;  /* 0x0000004800847947 */ /* 0x000fea0003800000 */
.L_x_1135:
        /* <DEDUP_REMOVED lines=14> */
[----:B------:R-:W-:Y:S01]  /*f940*/  SHF.R.S32.HI R4, RZ, 0x1f, R17 ;  /* 0x0000001fff047819 */ /* 0x000fe20000011411 */
[----:B------:R-:W-:Y:S02]  /*f950*/  ULDC.64 UR4, c[0x0][0xbd0] ;  /* 0x0002f40000047ab9 */ /* 0x000fe40000000a00 */
[----:B------:R-:W-:-:S04]  /*f960*/  IMAD.WIDE.U32 R2, R17, UR4, RZ ;  /* 0x0000000411027c25 */ /* 0x000fc8000f8e00ff */
[----:B------:R-:W1:Y:S01]  /*f970*/  S2UR UR6, SR_CTAID.Y ;  /* 0x00000000000679c3 */ /* 0x000e620000002600 */
[----:B------:R-:W-:-:S04]  /*f980*/  IMAD R4, R4, UR4, RZ ;  /* 0x0000000404047c24 */ /* 0x000fc8000f8e02ff */
[----:B------:R-:W-:Y:S01]  /*f990*/  IMAD R5, R17, UR5, R4 ;  /* 0x0000000511057c24 */ /* 0x000fe2000f8e0204 */
[----:B------:R-:W-:Y:S01]  /*f9a0*/  ULDC.64 UR4, c[0x0][0xbe0] ;  /* 0x0002f80000047ab9 */ /* 0x000fe20000000a00 */
[----:B------:R-:W-:Y:S01]  /*f9b0*/  IMAD.MOV R17, RZ, RZ, -R17 ;  /* 0x000000ffff117224 */ /* 0x000fe200078e0a11 */
[----:B------:R-:W2:Y:S01]  /*f9c0*/  @P0 LDC R7, c[0x0][0xbec] ;  /* 0x0002fb00ff070b82 */ /* 0x000ea20000000800 */
[----:B------:R-:W-:Y:S02]  /*f9d0*/  IMAD.IADD R3, R3, 0x1, R5 ;  /* 0x0000000103037824 */ /* 0x000fe400078e0205 */
[----:B------:R-:W-:-:S05]  /*f9e0*/  IMAD.MOV.U32 R5, RZ, RZ, R0 ;  /* 0x000000ffff057224 */ /* 0x000fca00078e0000 */
[----:B------:R-:W1:Y:S01]  /*f9f0*/  LDC R8, c[0x0][0xc50] ;  /* 0x00031400ff087b82 */ /* 0x000e620000000800 */
[C---:B0-----:R-:W-:Y:S02]  /*fa00*/  IMAD R12, R10.reuse, UR38, RZ ;  /* 0x000000260a0c7c24 */ /* 0x041fe4000f8e02ff */
[----:B------:R-:W-:-:S04]  /*fa10*/  IMAD.WIDE.U32 R2, R10, UR39, R2 ;  /* 0x000000270a027c25 */ /* 0x000fc8000f8e0002 */
[----:B------:R-:W-:Y:S01]  /*fa20*/  IMAD R11, R11, UR39, R12 ;  /* 0x000000270b0b7c24 */ /* 0x000fe2000f8e020c */
[----:B------:R-:W0:Y:S03]  /*fa30*/  @P0 LDC R9, c[0x0][0xbf0] ;  /* 0x0002fc00ff090b82 */ /* 0x000e260000000800 */
[----:B------:R-:W-:Y:S02]  /*fa40*/  IMAD.IADD R3, R11, 0x1, R3 ;  /* 0x000000010b037824 */ /* 0x000fe400078e0203 */
[----:B--2---:R-:W-:-:S04]  /*fa50*/  @P0 IMAD.HI.U32 R4, R0, R7, RZ ;  /* 0x0000000700040227 */ /* 0x004fc800078e00ff */
[----:B-1----:R-:W-:-:S04]  /*fa60*/  IMAD R17, R8, R17, UR6 ;  /* 0x0000000608117e24 */ /* 0x002fc8000f8e0211 */
[----:B------:R-:W-:Y:S01]  /*fa70*/  IMAD.WIDE.U32 R2, R17, UR4, R2 ;  /* 0x0000000411027c25 */ /* 0x000fe2000f8e0002 */
[----:B0-----:R-:W-:Y:S02]  /*fa80*/  @P0 SHF.R.U32.HI R5, RZ, R9, R4 ;  /* 0x00000009ff050219 */ /* 0x001fe40000011604 */
[----:B------:R-:W-:Y:S02]  /*fa90*/  SHF.R.S32.HI R4, RZ, 0x1f, R17 ;  /* 0x0000001fff047819 */ /* 0x000fe40000011411 */
[--C-:B------:R-:W-:Y:S01]  /*faa0*/  SHF.R.S32.HI R9, RZ, 0x1f, R5.reuse ;  /* 0x0000001fff097819 */ /* 0x100fe20000011405 */
[----:B------:R-:W-:Y:S01]  /*fab0*/  IMAD.MOV R7, RZ, RZ, -R5 ;  /* 0x000000ffff077224 */ /* 0x000fe200078e0a05 */
[----:B------:R-:W-:Y:S01]  /*fac0*/  IADD3 R2, P0, R5, R2, RZ ;  /* 0x0000000205027210 */ /* 0x000fe20007f1e0ff */
[----:B------:R-:W-:Y:S02]  /*fad0*/  IMAD R4, R4, UR4, RZ ;  /* 0x0000000404047c24 */ /* 0x000fe4000f8e02ff */
[----:B------:R-:W-:-:S02]  /*fae0*/  IMAD R7, R6, R7, R0 ;  /* 0x0000000706077224 */ /* 0x000fc400078e0200 */
[----:B------:R-:W-:Y:S01]  /*faf0*/  IMAD R4, R17, UR5, R4 ;  /* 0x0000000511047c24 */ /* 0x000fe2000f8e0204 */
[----:B------:R-:W-:Y:S02]  /*fb00*/  ULDC.64 UR4, c[0x0][0xbc8] ;  /* 0x0002f20000047ab9 */ /* 0x000fe40000000a00 */
[----:B------:R-:W-:Y:S02]  /*fb10*/  SHF.R.S32.HI R0, RZ, 0x1f, R7 ;  /* 0x0000001fff007819 */ /* 0x000fe40000011407 */
[----:B------:R-:W-:-:S03]  /*fb20*/  IADD3.X R3, R9, R3, R4, P0, !PT ;  /* 0x0000000309037210 */ /* 0x000fc600007fe404 */
[----:B------:R-:W-:Y:S02]  /*fb30*/  IMAD R0, R0, UR4, RZ ;  /* 0x0000000400007c24 */ /* 0x000fe4000f8e02ff */
[----:B------:R-:W-:-:S04]  /*fb40*/  IMAD.WIDE.U32 R2, R7, UR4, R2 ;  /* 0x0000000407027c25 */ /* 0x000fc8000f8e0002 */
[----:B------:R-:W-:Y:S01]  /*fb50*/  IMAD R5, R7, UR5, R0 ;  /* 0x0000000507057c24 */ /* 0x000fe2000f8e0200 */
[----:B------:R-:W-:Y:S02]  /*fb60*/  ULDC.64 UR4, c[0x0][0xba8] ;  /* 0x0002ea0000047ab9 */ /* 0x000fe40000000a00 */
[----:B------:R-:W-:Y:S01]  /*fb70*/  LEA R4, P0, R2, UR4, 0x2 ;  /* 0x0000000402047c11 */ /* 0x000fe2000f8010ff */
[----:B------:R-:W-:-:S05]  /*fb80*/  IMAD.IADD R3, R3, 0x1, R5 ;  /* 0x0000000103037824 */ /* 0x000fca00078e0205 */
[----:B------:R-:W-:Y:S01]  /*fb90*/  LEA.HI.X R5, R2, UR5, R3, 0x2, P0 ;  /* 0x0000000502057c11 */ /* 0x000fe200080f1403 */
[----:B------:R-:W-:-:S05]  /*fba0*/  IMAD.MOV.U32 R3, RZ, RZ, -0x800000 ;  /* 0xff800000ff037424 */ /* 0x000fca00078e00ff */
[----:B------:R2:W-:Y:S01]  /*fbb0*/  STG.E desc[UR42][R4.64], R3 ;  /* 0x0000000304007986 */ /* 0x0005e2000c10192a */
[----:B------:R-:W-:Y:S05]  /*fbc0*/  BRA `(.L_x_1048) ;  /* 0x0000004400a87947 */ /* 0x000fea0003800000 */
.L_x_1046:
[----:B------:R-:W-:-:S08]  /*fbd0*/  NOP ;  /* 0x0000000000007918 */ /* 0x000fd00000000000 */
[----:B------:R-:W0:-:S00]  /*fbe0*/  USETMAXREG.DEALLOC.CTAPOOL 0x28 ;  /* 0x00000028000079c8 */ /* 0x000e0000080e0500 */
[----:B0-----:R-:W-:Y:S01]  /*fbf0*/  LOP3.LUT R27, R0, 0x3, RZ, 0xc0, !PT ;  /* 0x00000003001b7812 */ /* 0x001fe200078ec0ff */
[----:B------:R-:W0:Y:S05]  /*fc00*/  S2R R26, SR_CTAID.Z ;  /* 0x00000000001a7919 */ /* 0x000e2a0000002700 */
[----:B-1----:R-:W1:Y:S01]  /*fc10*/  S2UR UR6, SR_CTAID.Y ;  /* 0x00000000000679c3 */ /* 0x002e620000002600 */
        /* <DEDUP_REMOVED lines=13> */
.L_x_1138:
[----:B------:R-:W-:Y:S01]  /*fcf0*/  ULDC UR7, c[0x0][0xc50] ;  /* 0x0003140000077ab9 */ /* 0x000fe20000000800 */
[----:B------:R-:W-:Y:S01]  /*fd00*/  UMOV UR39, UR6 ;  /* 0x0000000600277c82 */ /* 0x000fe20008000000 */
[----:B------:R-:W-:-:S11]  /*fd10*/  UISETP.NE.AND UP0, UPT, UR7, 0x1, UPT ;  /* 0x000000010700788c */ /* 0x000fd6000bf05270 */
[----:B------:R-:W-:Y:S01]  /*fd20*/  @UP0 ULDC UR4, c[0x0][0xc54] ;  /* 0x0003150000040ab9 */ /* 0x000fe20000000800 */
[----:B------:R-:W-:Y:S01]  /*fd30*/  @UP0 ULDC UR8, c[0x0][0xc58] ;  /* 0x0003160000080ab9 */ /* 0x000fe20000000800 */
[----:B------:R-:W-:-:S04]  /*fd40*/  UIMAD.WIDE.U32 UR4, UR6, UR4, URZ ;  /* 0x00000004060472a5 */ /* 0x000fc8000f8e003f */
[----:B------:R-:W-:-:S12]  /*fd50*/  @UP0 USHF.R.U32.HI UR39, URZ, UR8, UR5 ;  /* 0x000000083f270299 */ /* 0x000fd80008011605 */
.L_x_1139:
        /* <DEDUP_REMOVED lines=8> */
[----:B------:R-:W-:Y:S01]  /*fde0*/  IMAD.MOV.U32 R17, RZ, RZ, RZ ;  /* 0x000000ffff117224 */ /* 0x000fe200078e00ff */
[----:B------:R-:W-:Y:S01]  /*fdf0*/  ULDC.64 UR4, c[0x0][0x418] ;  /* 0x0001060000047ab9 */ /* 0x000fe20000000a00 */
[----:B------:R-:W-:Y:S01]  /*fe00*/  ULDC UR6, c[0x0][0x448] ;  /* 0x0001120000067ab9 */ /* 0x000fe20000000800 */
[----:B------:R-:W-:Y:S01]  /*fe10*/  ULDC UR10, c[0x0][0x2f0] ;  /* 0x0000bc00000a7ab9 */ /* 0x000fe20000000800 */
[----:B------:R-:W-:Y:S01]  /*fe20*/  ULDC UR11, c[0x0][0x288] ;  /* 0x0000a200000b7ab9 */ /* 0x000fe20000000800 */
[----:B0-----:R-:W-:-:S04]  /*fe30*/  ISETP.NE.U32.AND P0, PT, R2, RZ, PT ;  /* 0x000000ff0200720c */ /* 0x001fc80003f05070 */
[----:B------:R-:W-:-:S13]  /*fe40*/  ISETP.NE.AND.EX P0, PT, R3, RZ, PT, P0 ;  /* 0x000000ff0300720c */ /* 0x000fda0003f05300 */
[----:B------:R-:W0:Y:S02]  /*fe50*/  @P0 LDC.64 R2, c[0x0][0xa28] ;  /* 0x00028a00ff020b82 */ /* 0x000e240000000a00 */
[----:B0-----:R-:W-:-:S05]  /*fe60*/  @P0 IMAD.WIDE R2, R26, 0x4, R2 ;  /* 0x000000041a020825 */ /* 0x001fca00078e0202 */
[----:B------:R0:W5:Y:S01]  /*fe70*/  @P0 LDG.E R17, desc[UR42][R2.64] ;  /* 0x0000002a02110981 */ /* 0x000162000c1e1900 */
[----:B------:R-:W1:Y:S01]  /*fe80*/  S2UR UR41, SR_CTAID.X ;  /* 0x00000000002979c3 */ /* 0x000e620000002500 */
[----:B------:R-:W-:Y:S02]  /*fe90*/  UISETP.NE.U32.AND UP0, UPT, UR4, URZ, UPT ;  /* 0x0000003f0400728c */ /* 0x000fe4000bf05070 */
[----:B------:R-:W-:Y:S02]  /*fea0*/  UISETP.NE.AND UP1, UPT, UR6, 0x1, UPT ;  /* 0x000000010600788c */ /* 0x000fe4000bf25270 */
[----:B------:R-:W-:Y:S01]  /*feb0*/  UISETP.NE.AND.EX UP0, UPT, UR5, URZ, UPT, UP0 ;  /* 0x0000003f0500728c */ /* 0x000fe2000bf05300 */
[----:B------:R-:W-:Y:S02]  /*fec0*/  ULDC UR6, c[0x0][0x424] ;  /* 0x0001090000067ab9 */ /* 0x000fe40000000800 */
[----:B------:R-:W-:Y:S01]  /*fed0*/  ULDC.64 UR4, c[0x0][0x9e0] ;  /* 0x0002780000047ab9 */ /* 0x000fe20000000a00 */
[----:B------:R-:W-:-:S02]  /*fee0*/  USEL UR9, UR6, 0x1, UP0 ;  /* 0x0000000106097887 */ /* 0x000fc40008000000 */
[----:B------:R-:W-:Y:S02]  /*fef0*/  UISETP.GE.AND UP0, UPT, UR5, 0x1, UPT ;  /* 0x000000010500788c */ /* 0x000fe4000bf06270 */
[----:B------:R-:W-:Y:S01]  /*ff00*/  UIMAD UR36, UR9, UR10, URZ ;  /* 0x0000000a092472a4 */ /* 0x000fe2000f8e023f */
[----:B------:R-:W-:Y:S01]  /*ff10*/  @UP1 ULDC UR7, c[0x0][0x44c] ;  /* 0x0001130000071ab9 */ /* 0x000fe20000000800 */
[----:B------:R-:W-:Y:S02]  /*ff20*/  UIMAD UR9, UR9, UR10, 0x7f ;  /* 0x0000007f090974a4 */ /* 0x000fe4000f8e020a */
[----:B------:R-:W-:Y:S01]  /*ff30*/  PLOP3.LUT P1, PT, PT, PT, UP0, 0x80, 0x0 ;  /* 0x000000000000781c */ /* 0x000fe20003f2f008 */
[----:B------:R-:W-:Y:S01]  /*ff40*/  @UP1 ULDC UR12, c[0x0][0x450] ;  /* 0x00011400000c1ab9 */ /* 0x000fe20000000800 */
[----:B------:R-:W-:Y:S02]  /*ff50*/  UP2UR UR50, UPR, URZ, 0x2 ;  /* 0x000000023f327883 */ /* 0x000fe40008000000 */
[----:B-1----:R-:W-:-:S04]  /*ff60*/  USHF.L.U32 UR41, UR41, 0x7, URZ ;  /* 0x0000000729297899 */ /* 0x002fc8000800063f */
[----:B------:R-:W-:-:S04]  /*ff70*/  UIADD3 UR8, UR41, 0x7f, URZ ;  /* 0x0000007f29087890 */ /* 0x000fc8000fffe03f */
[----:B------:R-:W-:Y:S02]  /*ff80*/  UIMAD.WIDE.U32 UR6, UR8, UR7, URZ ;  /* 0x00000007080672a5 */ /* 0x000fe4000f8e003f */
[----:B------:R-:W-:Y:S02]  /*ff90*/  UIADD3 UR6, UR36, 0x1, -UR11 ;  /* 0x0000000124067890 */ /* 0x000fe4000fffe80b */
[----:B------:R-:W-:Y:S02]  /*ffa0*/  @UP1 USHF.R.U32.HI UR8, URZ, UR12, UR7 ;  /* 0x0000000c3f081299 */ /* 0x000fe40008011607 */
[----:B------:R-:W-:Y:S02]  /*ffb0*/  USHF.R.S32.HI UR7, URZ, 0x1f, UR9 ;  /* 0x0000001f3f077899 */ /* 0x000fe40008011409 */
[----:B------:R-:W-:Y:S02]  /*ffc0*/  UIADD3 UR6, UR6, UR8, URZ ;  /* 0x0000000806067290 */ /* 0x000fe4000fffe03f */
[----:B------:R-:W-:-:S02]  /*ffd0*/  ULEA.HI UR7, UR7, UR9, URZ, 0x7 ;  /* 0x0000000907077291 */ /* 0x000fc4000f8f383f */
[----:B------:R-:W-:Y:S02]  /*ffe0*/  UIADD3 UR4, UR6, UR4, URZ ;  /* 0x0000000406047290 */ /* 0x000fe4000fffe03f */
[----:B------:R-:W-:Y:S01]  /*fff0*/  USHF.R.S32.HI UR44, URZ, 0x7, UR7 ;  /* 0x000000073f2c7899 */ /* 0x000fe20008011407 */
[----:B0-----:R-:W-:Y:S11]  /*10000*/  @!P1 BRA `(.L_x_1141) ;  /* 0x0000000000449947 */ /* 0x001ff60003800000 */
[----:B------:R-:W-:Y:S01]  /*10010*/  ISETP.LT.AND P0, PT, RZ, UR6, PT ;  /* 0x00000006ff007c0c */ /* 0x000fe2000bf01270 */
[----:B------:R-:W-:-:S12]  /*10020*/  UIADD3 UR8, UR6, -0x1, URZ ;  /* 0xffffffff06087890 */ /* 0x000fd8000fffe03f */
[----:B------:R-:W-:Y:S05]  /*10030*/  @P0 BRA `(.L_x_1142) ;  /* 0x00000000001c0947 */ /* 0x000fea0003800000 */
[----:B------:R-:W-:Y:S02]  /*10040*/  UISETP.NE.AND UP0, UPT, UR5, 0x1, UPT ;  /* 0x000000010500788c */ /* 0x000fe4000bf05270 */
[----:B------:R-:W-:-:S09]  /*10050*/  UIADD3 UR8, -UR6, URZ, URZ ;  /* 0x0000003f06087290 */ /* 0x000fd2000fffe13f */
[----:B------:R-:W-:Y:S02]  /*10060*/  @UP0 ULDC.64 UR12, c[0x0][0x9e8] ;  /* 0x00027a00000c0ab9 */ /* 0x000fe40000000a00 */
[----:B------:R-:W-:-:S04]  /*10070*/  UIMAD.WIDE.U32 UR6, UR8, UR12, URZ ;  /* 0x0000000c080672a5 */ /* 0x000fc8000f8e003f */
[----:B------:R-:W-:-:S04]  /*10080*/  @UP0 USHF.R.U32.HI UR8, URZ, UR13, UR7 ;  /* 0x0000000d3f080299 */ /* 0x000fc80008011607 */
[----:B------:R-:W-:Y:S01]  /*10090*/  ULOP3.LUT UR8, URZ, UR8, URZ, 0x33, !UPT ;  /* 0x000000083f087292 */ /* 0x000fe2000f8e333f */
[----:B------:R-:W-:Y:S11]  /*100a0*/  BRA `(.L_x_1143) ;  /* 0x0000000000107947 */ /* 0x000ff60003800000 */
.L_x_1142:
[----:B------:R-:W-:-:S11]  /*100b0*/  UISETP.NE.AND UP0, UPT, UR5, 0x1, UPT ;  /* 0x000000010500788c */ /* 0x000fd6000bf05270 */
[----:B------:R-:W-:Y:S02]  /*100c0*/  @UP0 ULDC.64 UR12, c[0x0][0x9e8] ;  /* 0x00027a00000c0ab9 */ /* 0x000fe40000000a00 */
[----:B------:R-:W-:-:S04]  /*100d0*/  UIMAD.WIDE.U32 UR6, UR8, UR12, URZ ;  /* 0x0000000c080672a5 */ /* 0x000fc8000f8e003f */
[----:B------:R-:W-:-:S12]  /*100e0*/  @UP0 USHF.R.U32.HI UR8, URZ, UR13, UR7 ;  /* 0x0000000d3f080299 */ /* 0x000fd80008011607 */
.L_x_1143:
[----:B------:R-:W-:-:S04]  /*100f0*/  UIMAD UR8, UR8, UR5, UR5 ;  /* 0x00000005080872a4 */ /* 0x000fc8000f8e0205 */
[----:B------:R-:W-:-:S04]  /*10100*/  UISETP.LT.AND UP0, UPT, UR4, UR8, UPT ;  /* 0x000000080400728c */ /* 0x000fc8000bf01270 */
[----:B------:R-:W-:-:S12]  /*10110*/  USEL UR4, UR4, UR8, UP0 ;  /* 0x0000000804047287 */ /* 0x000fd80008000000 */
.L_x_1141:
[----:B------:R-:W-:Y:S02]  /*10120*/  UISETP.NE.AND UP0, UPT, UR50, URZ, UPT ;  /* 0x0000003f3200728c */ /* 0x000fe4000bf05270 */
[----:B------:R-:W-:-:S04]  /*10130*/  UIADD3 UR4, UR4, 0x7f, URZ ;  /* 0x0000007f04047890 */ /* 0x000fc8000fffe03f */
[----:B------:R-:W-:-:S04]  /*10140*/  USHF.R.S32.HI UR8, URZ, 0x1f, UR4 ;  /* 0x0000001f3f087899 */ /* 0x000fc80008011404 */
[----:B------:R-:W-:Y:S01]  /*10150*/  ULEA.HI UR8, UR8, UR4, URZ, 0x7 ;  /* 0x0000000408087291 */ /* 0x000fe2000f8f383f */
[----:B------:R-:W-:Y:S01]  /*10160*/  @UP0 ULDC UR6, c[0x0][0x44c] ;  /* 0x0001130000060ab9 */ /* 0x000fe20000000800 */
[----:B------:R-:W-:Y:S01]  /*10170*/  @UP0 ULDC UR9, c[0x0][0x450] ;  /* 0x0001140000090ab9 */ /* 0x000fe20000000800 */
[----:B------:R-:W-:Y:S02]  /*10180*/  UIMAD.WIDE.U32 UR6, UR41, UR6, URZ ;  /* 0x00000006290672a5 */ /* 0x000fe4000f8e003f */
[----:B------:R-:W-:Y:S01]  /*10190*/  UMOV UR4, UR41 ;  /* 0x0000002900047c82 */ /* 0x000fe20008000000 */
[----:B------:R-:W-:Y:S02]  /*101a0*/  USHF.R.S32.HI UR45, URZ, 0x7, UR8 ;  /* 0x000000073f2d7899 */ /* 0x000fe40008011408 */
[----:B------:R-:W-:Y:S02]  /*101b0*/  @UP0 USHF.R.U32.HI UR4, URZ, UR9, UR7 ;  /* 0x000000093f040299 */ /* 0x000fe40008011607 */
[----:B------:R-:W-:-:S02]  /*101c0*/  UISETP.LT.AND UP0, UPT, UR44, UR45, UPT ;  /* 0x0000002d2c00728c */ /* 0x000fc4000bf01270 */
[----:B------:R-:W-:Y:S01]  /*101d0*/  UIADD3 UR4, UR4, -UR11, UR36 ;  /* 0x8000000b04047290 */ /* 0x000fe2000fffe024 */
[----:B------:R-:W-:Y:S01]  /*101e0*/  ULDC UR8, c[0x0][0x9dc] ;  /* 0x0002770000087ab9 */ /* 0x000fe20000000800 */
[----:B------:R-:W-:Y:S02]  /*101f0*/  USEL UR12, UR44, UR45, UP0 ;  /* 0x0000002d2c0c7287 */ /* 0x000fe40008000000 */
[----:B------:R-:W-:Y:S01]  /*10200*/  UIADD3 UR8, UR4, -UR8, URZ ;  /* 0x8000000804087290 */ /* 0x000fe2000fffe03f */
[----:B------:R-:W-:Y:S11]  /*10210*/  @!P1 BRA `(.L_x_1144) ;  /* 0x0000000000449947 */ /* 0x000ff60003800000 */
[----:B------:R-:W-:-:S06]  /*10220*/  UISETP.GT.AND UP0, UPT, UR4, -0x1, UPT ;  /* 0xffffffff0400788c */ /* 0x000fcc000bf04270 */
[----:B------:R-:W-:-:S13]  /*10230*/  PLOP3.LUT P0, PT, PT, PT, UP0, 0x80, 0x0 ;  /* 0x000000000000781c */ /* 0x000fda0003f0f008 */
[----:B------:R-:W-:Y:S05]  /*10240*/  @P0 BRA `(.L_x_1145) ;  /* 0x00000000001c0947 */ /* 0x000fea0003800000 */
[----:B------:R-:W-:Y:S02]  /*10250*/  UISETP.NE.AND UP0, UPT, UR5, 0x1, UPT ;  /* 0x000000010500788c */ /* 0x000fe4000bf05270 */
[----:B------:R-:W-:-:S09]  /*10260*/  ULOP3.LUT UR4, URZ, UR4, URZ, 0x33, !UPT ;  /* 0x000000043f047292 */ /* 0x000fd2000f8e333f */
[----:B------:R-:W-:Y:S02]  /*10270*/  @UP0 ULDC.64 UR10, c[0x0][0x9e8] ;  /* 0x00027a00000a0ab9 */ /* 0x000fe40000000a00 */
[----:B------:R-:W-:-:S04]  /*10280*/  UIMAD.WIDE.U32 UR6, UR4, UR10, URZ ;  /* 0x0000000a040672a5 */ /* 0x000fc8000f8e003f */
[----:B------:R-:W-:-:S04]  /*10290*/  @UP0 USHF.R.U32.HI UR4, URZ, UR11, UR7 ;  /* 0x0000000b3f040299 */ /* 0x000fc80008011607 */
[----:B------:R-:W-:Y:S01]  /*102a0*/  ULOP3.LUT UR4, URZ, UR4, URZ, 0x33, !UPT ;  /* 0x000000043f047292 */ /* 0x000fe2000f8e333f */
[----:B------:R-:W-:Y:S11]  /*102b0*/  BRA `(.L_x_1146) ;  /* 0x0000000000107947 */ /* 0x000ff60003800000 */
.L_x_1145:
[----:B------:R-:W-:-:S11]  /*102c0*/  UISETP.NE.AND UP0, UPT, UR5, 0x1, UPT ;  /* 0x000000010500788c */ /* 0x000fd6000bf05270 */
[----:B------:R-:W-:Y:S02]  /*102d0*/  @UP0 ULDC.64 UR10, c[0x0][0x9e8] ;  /* 0x00027a00000a0ab9 */ /* 0x000fe40000000a00 */
[----:B------:R-:W-:-:S04]  /*102e0*/  UIMAD.WIDE.U32 UR6, UR4, UR10, URZ ;  /* 0x0000000a040672a5 */ /* 0x000fc8000f8e003f */
[----:B------:R-:W-:-:S12]  /*102f0*/  @UP0 USHF.R.U32.HI UR4, URZ, UR11, UR7 ;  /* 0x0000000b3f040299 */ /* 0x000fd80008011607 */
.L_x_1146:
[----:B------:R-:W-:-:S04]  /*10300*/  UIMAD UR4, UR4, UR5, URZ ;  /* 0x00000005040472a4 */ /* 0x000fc8000f8e023f */
[----:B------:R-:W-:-:S04]  /*10310*/  UISETP.LT.AND UP0, UPT, UR8, UR4, UPT ;  /* 0x000000040800728c */ /* 0x000fc8000bf01270 */
[----:B------:R-:W-:-:S12]  /*10320*/  USEL UR8, UR8, UR4, !UP0 ;  /* 0x0000000408087287 */ /* 0x000fd8000c000000 */
.L_x_1144:
[----:B------:R-:W-:Y:S02]  /*10330*/  USHF.R.S32.HI UR4, URZ, 0x1f, UR8 ;  /* 0x0000001f3f047899 */ /* 0x000fe40008011408 */
[----:B------:R-:W-:Y:S02]  /*10340*/  USHF.R.U32.HI UR9, URZ, 0x10, UR47 ;  /* 0x000000103f097899 */ /* 0x000fe4000801162f */
[----:B------:R-:W-:Y:S02]  /*10350*/  ULEA.HI UR4, UR4, UR8, URZ, 0x7 ;  /* 0x0000000804047291 */ /* 0x000fe4000f8f383f */
[----:B------:R-:W-:Y:S02]  /*10360*/  ULOP3.LUT UR47, UR47, 0xffff, URZ, 0xc0, !UPT ;  /* 0x0000ffff2f2f7892 */ /* 0x000fe4000f8ec03f */
[----:B------:R-:W-:Y:S01]  /*10370*/  USHF.R.S32.HI UR4, URZ, 0x7, UR4 ;  /* 0x000000073f047899 */ /* 0x000fe20008011404 */
[----:B------:R-:W-:-:S03]  /*10380*/  UMOV UR38, URZ ;  /* 0x0000003f00267c82 */ /* 0x000fc60008000000 */
[----:B------:R-:W-:-:S04]  /*10390*/  UISETP.LT.AND UP0, UPT, URZ, UR4, UPT ;  /* 0x000000043f00728c */ /* 0x000fc8000bf01270 */
[----:B------:R-:W-:Y:S02]  /*103a0*/  USEL UR46, URZ, UR4, !UP0 ;  /* 0x000000043f2e7287 */ /* 0x000fe4000c000000 */
[----:B------:R-:W-:Y:S02]  /*103b0*/  UISETP.NE.AND UP0, UPT, UR9, URZ, UPT ;  /* 0x0000003f0900728c */ /* 0x000fe4000bf05270 */
[----:B------:R-:W-:-:S06]  /*103c0*/  UISETP.GT.AND UP1, UPT, UR12, UR46, UPT ;  /* 0x0000002e0c00728c */ /* 0x000fcc000bf24270 */
[----:B------:R-:W-:-:S03]  /*103d0*/  PLOP3.LUT P0, PT, PT, PT, UP1, 0x80, 0x0 ;  /* 0x000000000000781c */ /* 0x000fc60003f0f018 */
[----:B------:R-:W-:-:S10]  /*103e0*/  @!UP0 ULDC UR9, c[0x0][0x9f0] ;  /* 0x00027c0000098ab9 */ /* 0x000fd40000000800 */
[----:B------:R-:W-:Y:S05]  /*103f0*/  @!P0 BRA `(.L_x_1147) ;  /* 0x00000000007c8947 */ /* 0x000fea0003800000 */
[----:B------:R-:W-:Y:S01]  /*10400*/  IABS R0, UR9 ;  /* 0x0000000900007c13 */ /* 0x000fe20008000000 */
[----:B------:R-:W-:Y:S02]  /*10410*/  UIADD3 UR4, UR9, -0x1, UR12 ;  /* 0xffffffff09047890 */ /* 0x000fe4000fffe00c */
[----:B------:R-:W-:Y:S02]  /*10420*/  IABS R4, UR9 ;  /* 0x0000000900047c13 */ /* 0x000fe40008000000 */
[----:B------:R-:W-:Y:S01]  /*10430*/  R2UR UR10, R0 ;  /* 0x00000000000a72ca */ /* 0x000fe200000e0000 */
[----:B------:R-:W-:-:S03]  /*10440*/  UIADD3 UR6, -UR46, UR4, URZ ;  /* 0x000000042e067290 */ /* 0x000fc6000fffe13f */
[----:B------:R-:W-:-:S03]  /*10450*/  UMOV UR4, URZ ;  /* 0x0000003f00047c82 */ /* 0x000fc60008000000 */
[----:B------:R-:W-:Y:S01]  /*10460*/  IABS R3, UR6 ;  /* 0x0000000600037c13 */ /* 0x000fe20008000000 */
[----:B------:R-:W-:-:S03]  /*10470*/  ULOP3.LUT UR6, UR6, UR9, URZ, 0x3c, !UPT ;  /* 0x0000000906067292 */ /* 0x000fc6000f8e3c3f */
[----:B------:R-:W-:Y:S02]  /*10480*/  R2UR UR8, R3 ;  /* 0x00000000030872ca */ /* 0x000fe400000e0000 */
        /* <DEDUP_REMOVED lines=22> */
.L_x_1147:
[----:B------:R-:W-:Y:S02]  /*105f0*/  UIMAD UR51, UR47, UR38, UR46 ;  /* 0x000000262f3372a4 */ /* 0x000fe4000f8e022e */
[----:B------:R-:W-:Y:S02]  /*10600*/  IMAD.U32 R3, RZ, RZ, UR38 ;  /* 0x00000026ff037e24 */ /* 0x000fe4000f8e00ff */
[----:B------:R-:W-:Y:S02]  /*10610*/  IMAD.MOV.U32 R0, RZ, RZ, RZ ;  /* 0x000000ffff007224 */ /* 0x000fe400078e00ff */
[----:B------:R-:W-:Y:S02]  /*10620*/  IMAD.MOV.U32 R29, RZ, RZ, 0x1 ;  /* 0x00000001ff1d7424 */ /* 0x000fe400078e00ff */
[----:B------:R-:W-:Y:S02]  /*10630*/  IMAD.U32 R16, RZ, RZ, UR51 ;  /* 0x00000033ff107e24 */ /* 0x000fe4000f8e00ff */
[----:B------:R-:W-:-:S03]  /*10640*/  IMAD.MOV.U32 R2, RZ, RZ, 0x1 ;  /* 0x00000001ff027424 */ /* 0x000fc600078e00ff */
[----:B------:R-:W-:-:S04]  /*10650*/  VIADDMNMX R16, R16, R3, UR12, PT ;  /* 0x0000000c10107e46 */ /* 0x000fc8000b800103 */
[----:B------:R-:W-:-:S13]  /*10660*/  ISETP.GT.AND P0, PT, R16, UR51, PT ;  /* 0x0000003310007c0c */ /* 0x000fda000bf04270 */
        /* <DEDUP_REMOVED lines=25> */
.L_x_1148:
        /* <DEDUP_REMOVED lines=20> */
.L_x_1149:
        /* <DEDUP_REMOVED lines=20> */
.L_x_1150:
        /* <DEDUP_REMOVED lines=18> */
.L_x_1151:
[----:B------:R-:W0:Y:S01]  /*10ba0*/  LDC.64 R2, c[0x0][0x9f8] ;  /* 0x00027e00ff027b82 */ /* 0x000e220000000a00 */
[----:B------:R-:W-:Y:S01]  /*10bb0*/  IMAD.MOV.U32 R32, RZ, RZ, R26 ;  /* 0x000000ffff207224 */ /* 0x000fe200078e001a */
[----:B------:R-:W2:Y:S06]  /*10bc0*/  LDL.LU R18, [R1] ;  /* 0x0000000001127983 */ /* 0x000eac0000300800 */
[----:B------:R-:W1:Y:S01]  /*10bd0*/  LDC R10, c[0x0][0x430] ;  /* 0x00010c00ff0a7b82 */ /* 0x000e620000000800 */
[C---:B------:R-:W-:Y:S01]  /*10be0*/  IMAD.SHL.U32 R6, R25.reuse, 0x20, RZ ;  /* 0x0000002019067824 */ /* 0x040fe200078e00ff */
[----:B------:R-:W-:Y:S01]  /*10bf0*/  LOP3.LUT R21, R25, 0x7f, RZ, 0xc0, !PT ;  /* 0x0000007f19157812 */ /* 0x000fe200078ec0ff */
[----:B------:R-:W-:Y:S01]  /*10c00*/  ULDC UR4, c[0x0][0x2f4] ;  /* 0x0000bd0000047ab9 */ /* 0x000fe20000000800 */
[----:B------:R-:W-:Y:S01]  /*10c10*/  LEA R7, R16, 0xffffff80, 0x7 ;  /* 0xffffff8010077811 */ /* 0x000fe200078e38ff */
[----:B------:R-:W-:Y:S01]  /*10c20*/  ULDC UR5, c[0x0][0x320] ;  /* 0x0000c80000057ab9 */ /* 0x000fe20000000800 */
[----:B0-----:R-:W-:-:S04]  /*10c30*/  ISETP.NE.U32.AND P0, PT, R2, RZ, PT ;  /* 0x000000ff0200720c */ /* 0x001fc80003f05070 */
[----:B------:R-:W-:-:S13]  /*10c40*/  ISETP.NE.AND.EX P0, PT, R3, RZ, PT, P0 ;  /* 0x000000ff0300720c */ /* 0x000fda0003f05300 */
[----:B------:R-:W0:Y:S02]  /*10c50*/  @P0 LDC.64 R2, c[0x0][0x9f8] ;  /* 0x00027e00ff020b82 */ /* 0x000e240000000a00 */
[----:B0-----:R-:W-:-:S05]  /*10c60*/  @P0 IMAD.WIDE R2, R26, 0x4, R2 ;  /* 0x000000041a020825 */ /* 0x001fca00078e0202 */
[----:B------:R0:W3:Y:S01]  /*10c70*/  @P0 LDG.E R32, desc[UR42][R2.64] ;  /* 0x0000002a02200981 */ /* 0x0000e2000c1e1900 */
[----:B-1----:R-:W-:Y:S02]  /*10c80*/  ISETP.NE.AND P1, PT, R10, 0x1, PT ;  /* 0x000000010a00780c */ /* 0x002fe40003f25270 */
[----:B------:R-:W-:Y:S02]  /*10c90*/  SHF.R.U32.HI R23, RZ, 0x2, R21 ;  /* 0x00000002ff177819 */ /* 0x000fe40000011615 */
[----:B------:R-:W-:-:S04]  /*10ca0*/  LOP3.LUT R24, R6, 0x60, RZ, 0xc0, !PT ;  /* 0x0000006006187812 */ /* 0x000fc800078ec0ff */
[----:B------:R-:W-:-:S04]  /*10cb0*/  IADD3 R4, R24, R23, R7 ;  /* 0x0000001718047210 */ /* 0x000fc80007ffe007 */
[C---:B------:R-:W-:Y:S01]  /*10cc0*/  ISETP.GE.AND P0, PT, R4.reuse, UR36, PT ;  /* 0x0000002404007c0c */ /* 0x040fe2000bf06270 */
[----:B------:R-:W1:Y:S01]  /*10cd0*/  @P1 LDC R0, c[0x0][0x434] ;  /* 0x00010d00ff001b82 */ /* 0x000e620000000800 */
[----:B-----5:R-:W-:-:S04]  /*10ce0*/  IMAD.IADD R13, R4, 0x1, R17 ;  /* 0x00000001040d7824 */ /* 0x020fc800078e0211 */
[----:B------:R-:W-:-:S03]  /*10cf0*/  IMAD.MOV.U32 R11, RZ, RZ, R13 ;  /* 0x000000ffff0b7224 */ /* 0x000fc600078e000d */
[----:B0-----:R-:W0:Y:S08]  /*10d00*/  @P1 LDC R3, c[0x0][0x438] ;  /* 0x00010e00ff031b82 */ /* 0x001e300000000800 */
[----:B------:R-:W4:Y:S08]  /*10d10*/  @!P0 LDC.64 R8, c[0x0][0x428] ;  /* 0x00010a00ff088b82 */ /* 0x000f300000000a00 */
[----:B------:R-:W4:Y:S01]  /*10d20*/  @!P0 LDC.64 R4, c[0x0][0x418] ;  /* 0x00010600ff048b82 */ /* 0x000f220000000a00 */
[----:B-1----:R-:W-:-:S05]  /*10d30*/  @P1 IMAD.HI.U32 R0, R13, R0, RZ ;  /* 0x000000000d001227 */ /* 0x002fca00078e00ff */
[----:B0-----:R-:W-:-:S04]  /*10d40*/  @P1 SHF.R.U32.HI R11, RZ, R3, R0 ;  /* 0x00000003ff0b1219 */ /* 0x001fc80000011600 */
[--C-:B------:R-:W-:Y:S01]  /*10d50*/  @!P0 SHF.R.S32.HI R3, RZ, 0x1f, R11.reuse ;  /* 0x0000001fff038819 */ /* 0x100fe2000001140b */
[----:B------:R-:W-:Y:S02]  /*10d60*/  @!P0 IMAD.MOV.U32 R2, RZ, RZ, R11 ;  /* 0x000000ffff028224 */ /* 0x000fe400078e000b */
[----:B------:R-:W-:Y:S02]  /*10d70*/  IMAD.SHL.U32 R20, R25, 0x10, RZ ;  /* 0x0000001019147824 */ /* 0x000fe400078e00ff */
[----:B------:R-:W-:Y:S01]  /*10d80*/  IMAD.MOV.U32 R33, RZ, RZ, 0x20 ;  /* 0x00000020ff217424 */ /* 0x000fe200078e00ff */
[----:B------:R-:W-:Y:S01]  /*10d90*/  SHF.R.U32.HI R21, RZ, 0x5, R21 ;  /* 0x00000005ff157819 */ /* 0x000fe20000011615 */
[----:B------:R-:W-:Y:S01]  /*10da0*/  UMOV UR6, 0xffffffff ;  /* 0xffffffff00067882 */ /* 0x000fe20000000000 */
[----:B------:R-:W-:Y:S01]  /*10db0*/  IMAD.MOV.U32 R34, RZ, RZ, 0x40 ;  /* 0x00000040ff227424 */ /* 0x000fe200078e00ff */
[----:B--2---:R-:W-:-:S04]  /*10dc0*/  LOP3.LUT R18, R18, 0xffffffbf, RZ, 0xc0, !PT ;  /* 0xffffffbf12127812 */ /* 0x004fc800078ec0ff */
[----:B------:R-:W-:-:S04]  /*10dd0*/  @P1 LOP3.LUT R18, R18, 0x40, RZ, 0xfc, !PT ;  /* 0x0000004012121812 */ /* 0x000fc800078efcff */
[----:B------:R-:W-:Y:S02]  /*10de0*/  LOP3.LUT R18, R18, 0xffffffef, RZ, 0xc0, !PT ;  /* 0xffffffef12127812 */ /* 0x000fe400078ec0ff */
[----:B---3--:R-:W-:Y:S01]  /*10df0*/  SHF.R.S32.HI R12, RZ, 0x1f, R32 ;  /* 0x0000001fff0c7819 */ /* 0x008fe20000011420 */
[----:B----4-:R-:W-:-:S04]  /*10e00*/  @!P0 IMAD.WIDE.U32 R2, R32, R8, R2 ;  /* 0x0000000820028225 */ /* 0x010fc800078e0002 */
[----:B------:R-:W-:Y:S01]  /*10e10*/  @!P0 IMAD R0, R12, R8, RZ ;  /* 0x000000080c008224 */ /* 0x000fe200078e02ff */
[----:B------:R-:W-:Y:S01]  /*10e20*/  @!P0 LEA R4, P1, R2, R4, 0x2 ;  /* 0x0000000402048211 */ /* 0x000fe200078210ff */
[----:B------:R0:W-:Y:S02]  /*10e30*/  STL [R1+0x4], R12 ;  /* 0x0000040c01007387 */ /* 0x0001e40000100800 */
[----:B------:R-:W-:-:S04]  /*10e40*/  @!P0 IMAD R9, R32, R9, R0 ;  /* 0x0000000920098224 */ /* 0x000fc800078e0200 */
[----:B------:R-:W-:Y:S01]  /*10e50*/  @!P0 IMAD.IADD R0, R3, 0x1, R9 ;  /* 0x0000000103008824 */ /* 0x000fe200078e0209 */
[----:B------:R-:W-:-:S04]  /*10e60*/  LOP3.LUT R9, R20, 0x30, RZ, 0xc0, !PT ;  /* 0x0000003014097812 */ /* 0x000fc800078ec0ff */
[----:B------:R-:W-:Y:S01]  /*10e70*/  @!P0 LEA.HI.X R5, R2, R5, R0, 0x2, P1 ;  /* 0x0000000502058211 */ /* 0x000fe200008f1400 */
[----:B------:R-:W-:Y:S01]  /*10e80*/  IMAD.MOV.U32 R0, RZ, RZ, RZ ;  /* 0x000000ffff007224 */ /* 0x000fe200078e00ff */
[----:B------:R-:W-:-:S05]  /*10e90*/  R2P PR, R25, 0x6 ;  /* 0x0000000619007804 */ /* 0x000fca0000000000 */
[----:B------:R-:W-:Y:S01]  /*10ea0*/  SEL R33, R33, 0xffffffe0, !P1 ;  /* 0xffffffe021217807 */ /* 0x000fe20004800000 */
[----:B------:R1:W5:Y:S01]  /*10eb0*/  @!P0 LDG.E R0, desc[UR42][R4.64] ;  /* 0x0000002a04008981 */ /* 0x000362000c1e1900 */
[C---:B------:R-:W-:Y:S01]  /*10ec0*/  ISETP.GE.AND P1, PT, R9.reuse, UR4, PT ;  /* 0x0000000409007c0c */ /* 0x040fe2000bf26270 */
[----:B------:R-:W-:Y:S01]  /*10ed0*/  IMAD.MOV R2, RZ, RZ, -R11 ;  /* 0x000000ffff027224 */ /* 0x000fe200078e0a0b */
[C---:B------:R-:W-:Y:S02]  /*10ee0*/  ISETP.GE.AND P0, PT, R9.reuse, UR5, PT ;  /* 0x0000000509007c0c */ /* 0x040fe4000bf06270 */
[C---:B------:R-:W-:Y:S02]  /*10ef0*/  LOP3.LUT R19, R9.reuse, 0x40, RZ, 0xfc, !PT ;  /* 0x0000004009137812 */ /* 0x040fe400078efcff */
[----:B------:R-:W-:Y:S02]  /*10f00*/  LOP3.LUT R22, R9, 0x80, RZ, 0xfc, !PT ;  /* 0x0000008009167812 */ /* 0x000fe400078efcff */
[----:B------:R-:W-:Y:S01]  /*10f10*/  SEL R35, R34, 0xffffffc0, !P2 ;  /* 0xffffffc022237807 */ /* 0x000fe20005000000 */
[----:B-1----:R-:W-:-:S02]  /*10f20*/  IMAD R4, R10, R2, R13 ;  /* 0x000000020a047224 */ /* 0x002fc400078e020d */
[----:B------:R-:W-:Y:S02]  /*10f30*/  IMAD.SHL.U32 R2, R25, 0x80, RZ ;  /* 0x0000008019027824 */ /* 0x000fe400078e00ff */
[----:B------:R-:W-:Y:S02]  /*10f40*/  @P1 LOP3.LUT R18, R18, 0x10, RZ, 0xfc, !PT ;  /* 0x0000001012121812 */ /* 0x000fe400078efcff */
[----:B------:R-:W-:Y:S02]  /*10f50*/  ISETP.GE.AND P1, PT, R22, UR4, PT ;  /* 0x0000000416007c0c */ /* 0x000fe4000bf26270 */
[----:B------:R-:W-:Y:S02]  /*10f60*/  LOP3.LUT R18, R18, 0xfffffffd, RZ, 0xc0, !PT ;  /* 0xfffffffd12127812 */ /* 0x000fe400078ec0ff */
[----:B------:R-:W-:Y:S02]  /*10f70*/  LOP3.LUT R8, R2, 0x380, RZ, 0xc0, !PT ;  /* 0x0000038002087812 */ /* 0x000fe400078ec0ff */
[----:B------:R-:W-:-:S02]  /*10f80*/  @P0 LOP3.LUT R18, R18, 0x2, RZ, 0xfc, !PT ;  /* 0x0000000212120812 */ /* 0x000fc400078efcff */
[----:B------:R-:W-:Y:S01]  /*10f90*/  ISETP.GE.AND P0, PT, R19, UR4, PT ;  /* 0x0000000413007c0c */ /* 0x000fe2000bf06270 */
[----:B------:R-:W-:Y:S01]  /*10fa0*/  IMAD R3, R21, 0x10, R8 ;  /* 0x0000001015037824 */ /* 0x000fe200078e0208 */
[----:B------:R-:W-:Y:S02]  /*10fb0*/  LOP3.LUT R18, R18, 0xfffffff7, RZ, 0xc0, !PT ;  /* 0xfffffff712127812 */ /* 0x000fe400078ec0ff */
[----:B------:R-:W-:Y:S02]  /*10fc0*/  LOP3.LUT R10, R2, 0x400, RZ, 0xc0, !PT ;  /* 0x00000400020a7812 */ /* 0x000fe400078ec0ff */
[----:B------:R-:W-:Y:S02]  /*10fd0*/  LOP3.LUT R5, R8, 0x10, R25, 0xf8, !PT ;  /* 0x0000001008057812 */ /* 0x000fe400078ef819 */
[----:B------:R-:W-:Y:S01]  /*10fe0*/  LOP3.LUT R3, R3, 0x70, R20, 0x78, !PT ;  /* 0x0000007003037812 */ /* 0x000fe200078e7814 */
[----:B------:R-:W-:-:S04]  /*10ff0*/  IMAD R10, R21, 0x800, R10 ;  /* 0x00000800150a7824 */ /* 0x000fc800078e020a */
[----:B------:R-:W-:Y:S02]  /*11000*/  @P0 LOP3.LUT R18, R18, 0x8, RZ, 0xfc, !PT ;  /* 0x0000000812120812 */ /* 0x000fe400078efcff */
[----:B------:R-:W-:Y:S02]  /*11010*/  ISETP.GE.AND P0, PT, R19, UR5, PT ;  /* 0x0000000513007c0c */ /* 0x000fe4000bf06270 */
[----:B------:R-:W-:-:S04]  /*11020*/  LOP3.LUT R18, R18, 0xfffffffb, RZ, 0xc0, !PT ;  /* 0xfffffffb12127812 */ /* 0x000fc800078ec0ff */
[----:B------:R-:W-:-:S04]  /*11030*/  @P1 LOP3.LUT R18, R18, 0x4, RZ, 0xfc, !PT ;  /* 0x0000000412121812 */ /* 0x000fc800078efcff */
[----:B------:R-:W-:-:S04]  /*11040*/  LOP3.LUT R18, R18, 0xfffffffe, RZ, 0xc0, !PT ;  /* 0xfffffffe12127812 */ /* 0x000fc800078ec0ff */
[----:B------:R-:W-:-:S05]  /*11050*/  @P0 LOP3.LUT R18, R18, 0x1, RZ, 0xfc, !PT ;  /* 0x0000000112120812 */ /* 0x000fca00078efcff */
[----:B------:R0:W-:Y:S01]  /*11060*/  STL [R1], R18 ;  /* 0x0000001201007387 */ /* 0x0001e20000100800 */
[----:B------:R-:W-:Y:S05]  /*11070*/  BRA.DIV UR6, `(.L_x_1152) ;  /* 0x00000036065c7947 */ /* 0x000fea000b800000 */
.L_x_1204:
[----:B------:R-:W-:Y:S01]  /*11080*/  ULOP3.LUT UR4, UR40, 0x2, URZ, 0xfc, !UPT ;  /* 0x0000000228047892 */ /* 0x000fe2000f8efc3f */
[----:B------:R-:W-:Y:S01]  /*11090*/  LOP3.LUT R9, R3, 0xc00, R2, 0xf8, !PT ;  /* 0x00000c0003097812 */ /* 0x000fe200078ef802 */
[----:B------:R-:W-:Y:S01]  /*110a0*/  IMAD.MOV.U32 R8, RZ, RZ, R18 ;  /* 0x000000ffff087224 */ /* 0x000fe200078e0012 */
[----:B------:R-:W-:Y:S01]  /*110b0*/  LOP3.LUT R5, R5, 0x70, R20, 0x78, !PT ;  /* 0x0000007005057812 */ /* 0x000fe200078e7814 */
[----:B------:R-:W-:Y:S01]  /*110c0*/  IMAD.U32 R31, RZ, RZ, UR39 ;  /* 0x00000027ff1f7e24 */ /* 0x000fe2000f8e00ff */
[----:B------:R-:W-:Y:S01]  /*110d0*/  SHF.R.U32.HI R28, RZ, 0x3, R25 ;  /* 0x00000003ff1c7819 */ /* 0x000fe20000011619 */
[----:B------:R-:W-:Y:S01]  /*110e0*/  IMAD.U32 R2, RZ, RZ, UR4 ;  /* 0x00000004ff027e24 */ /* 0x000fe2000f8e00ff */
[----:B------:R-:W-:Y:S01]  /*110f0*/  LOP3.LUT R8, R8, 0xffffffdf, RZ, 0xc0, !PT ;  /* 0xffffffdf08087812 */ /* 0x000fe200078ec0ff */
[----:B------:R-:W-:Y:S01]  /*11100*/  IMAD.IADD R3, R10, 0x1, R5 ;  /* 0x000000010a037824 */ /* 0x000fe200078e0205 */
[----:B------:R1:W-:Y:S01]  /*11110*/  STL [R1+0xc], R9 ;  /* 0x00000c0901007387 */ /* 0x0003e20000100800 */
[----:B------:R-:W-:-:S02]  /*11120*/  SHF.R.S32.HI R31, RZ, 0x1f, R31 ;  /* 0x0000001fff1f7819 */ /* 0x000fc4000001141f */
[----:B------:R-:W-:Y:S01]  /*11130*/  ISETP.NE.AND P0, PT, R2, 0x3, PT ;  /* 0x000000030200780c */ /* 0x000fe20003f05270 */
[----:B------:R1:W-:Y:S01]  /*11140*/  STL [R1+0x8], R3 ;  /* 0x0000080301007387 */ /* 0x0003e20000100800 */
[----:B------:R-:W-:-:S11]  /*11150*/  LOP3.LUT R5, R25, 0x10, RZ, 0xc0, !PT ;  /* 0x0000001019057812 */ /* 0x000fd600078ec0ff */
[----:B------:R-:W-:-:S05]  /*11160*/  @P0 LOP3.LUT R8, R8, 0x20, RZ, 0xfc, !PT ;  /* 0x0000002008080812 */ /* 0x000fca00078efcff */
[----:B------:R1:W-:Y:S01]  /*11170*/  STL [R1], R8 ;  /* 0x0000000801007387 */ /* 0x0003e20000100800 */
[----:B------:R-:W-:Y:S05]  /*11180*/  @!P0 BRA `(.L_x_1153) ;  /* 0x0000000000048947 */ /* 0x000fea0003800000 */
[----:B------:R-:W-:Y:S01]  /*11190*/  BPT.TRAP 0x1 ;  /* 0x000000040000795c */ /* 0x000fe20000300000 */
.L_x_1153:
[----:B------:R-:W-:Y:S01]  /*111a0*/  IMAD.MOV.U32 R27, RZ, RZ, 0x1 ;  /* 0x00000001ff1b7424 */ /* 0x000fe200078e00ff */
[----:B------:R-:W-:-:S04]  /*111b0*/  SHF.R.S32.HI R10, RZ, 0x1f, R4 ;  /* 0x0000001fff0a7819 */ /* 0x000fc80000011404 */
[----:B------:R-:W-:-:S04]  /*111c0*/  SHF.L.U32 R27, R27, 0x1f, RZ ;  /* 0x0000001f1b1b7819 */ /* 0x000fc800000006ff */
[----:B------:R-:W2:Y:S02]  /*111d0*/  SYNCS.PHASECHK.TRANS64.TRYWAIT P0, [UR48+0x22880], R27 ;  /* 0x0228801bff0075a7 */ /* 0x000ea40008000170 */
[----:B--2---:R-:W-:Y:S05]  /*111e0*/  @!P0 BRA `(.L_x_1154) ;  /* 0x0000003400208947 */ /* 0x004fea0003800000 */
.L_x_1205:
[----:B------:R-:W3:Y:S01]  /*111f0*/  LDL R30, [R1] ;  /* 0x00000000011e7983 */ /* 0x000ee20000100800 */
[----:B------:R-:W-:Y:S01]  /*11200*/  ULDC.64 UR4, c[0x0][0x328] ;  /* 0x0000ca0000047ab9 */ /* 0x000fe20000000a00 */
[----:B0----5:R-:W-:Y:S01]  /*11210*/  SHF.R.S32.HI R18, RZ, 0x1f, R0 ;  /* 0x0000001fff127819 */ /* 0x021fe20000011400 */
[----:B-1----:R-:W-:Y:S01]  /*11220*/  IMAD R3, R10, UR4, RZ ;  /* 0x000000040a037c24 */ /* 0x002fe2000f8e02ff */
[----:B------:R-:W-:Y:S02]  /*11230*/  R2UR UR6, R31 ;  /* 0x000000001f0672ca */ /* 0x000fe400000e0000 */
[----:B------:R-:W-:Y:S01]  /*11240*/  IADD3 R7, -R23, UR36, -R7 ;  /* 0x0000002417077c10 */ /* 0x000fe2000fffe907 */
[----:B------:R-:W-:Y:S01]  /*11250*/  IMAD R9, R4, UR5, R3 ;  /* 0x0000000504097c24 */ /* 0x000fe2000f8e0203 */
[----:B------:R-:W-:Y:S01]  /*11260*/  LOP3.LUT R29, R20, 0x30, RZ, 0xc0, !PT ;  /* 0x00000030141d7812 */ /* 0x000fe200078ec0ff */
[----:B--2---:R-:W-:Y:S01]  /*11270*/  IMAD.WIDE.U32 R2, R4, UR4, RZ ;  /* 0x0000000404027c25 */ /* 0x004fe2000f8e00ff */
[----:B------:R-:W-:Y:S01]  /*11280*/  ULDC.64 UR4, c[0x0][0x338] ;  /* 0x0000ce0000047ab9 */ /* 0x000fe20000000a00 */
[----:B------:R-:W-:-:S02]  /*11290*/  ISETP.GE.AND P3, PT, R7, 0x1, PT ;  /* 0x000000010700780c */ /* 0x000fc40003f66270 */
[----:B------:R-:W-:Y:S02]  /*112a0*/  IMAD.IADD R3, R3, 0x1, R9 ;  /* 0x0000000103037824 */ /* 0x000fe400078e0209 */
[----:B------:R-:W-:Y:S02]  /*112b0*/  IMAD R9, R18, UR4, RZ ;  /* 0x0000000412097c24 */ /* 0x000fe4000f8e02ff */
[----:B------:R-:W-:-:S04]  /*112c0*/  IMAD.WIDE.U32 R2, R0, UR4, R2 ;  /* 0x0000000400027c25 */ /* 0x000fc8000f8e0002 */
[----:B------:R-:W-:Y:S01]  /*112d0*/  IMAD R8, R0, UR5, R9 ;  /* 0x0000000500087c24 */ /* 0x000fe2000f8e0209 */
[----:B------:R-:W-:Y:S02]  /*112e0*/  ULDC.64 UR4, c[0x0][0x330] ;  /* 0x0000cc0000047ab9 */ /* 0x000fe40000000a00 */
        /* <DEDUP_REMOVED lines=8> */
[----:B------:R-:W-:Y:S01]  /*11370*/  IMAD.SHL.U32 R2, R25, 0x4, RZ ;  /* 0x0000000419027824 */ /* 0x000fe200078e00ff */
[----:B------:R-:W-:Y:S02]  /*11380*/  SHF.R.U32.HI R25, RZ, 0x2, R25 ;  /* 0x00000002ff197819 */ /* 0x000fe40000011619 */
[----:B------:R-:W-:Y:S01]  /*11390*/  IADD3.X R9, R9, UR4, R3, P0, !PT ;  /* 0x0000000409097c10 */ /* 0x000fe200087fe403 */
[----:B------:R-:W-:Y:S01]  /*113a0*/  UMOV UR4, 0xffffffff ;  /* 0xffffffff00047882 */ /* 0x000fe20000000000 */
[----:B------:R-:W-:Y:S02]  /*113b0*/  LOP3.LUT R3, R6, 0x380, RZ, 0xc0, !PT ;  /* 0x0000038006037812 */ /* 0x000fe400078ec0ff */
[----:B------:R-:W-:Y:S02]  /*113c0*/  ISETP.NE.AND P0, PT, R5, RZ, PT ;  /* 0x000000ff0500720c */ /* 0x000fe40003f05270 */
[----:B------:R-:W-:-:S02]  /*113d0*/  LOP3.LUT R3, R3, 0x30, R20, 0xf8, !PT ;  /* 0x0000003003037812 */ /* 0x000fc400078ef814 */
[----:B------:R-:W-:Y:S02]  /*113e0*/  SEL R34, R34, 0xffffffc0, !P0 ;  /* 0xffffffc022227807 */ /* 0x000fe40004000000 */
[----:B------:R-:W-:-:S05]  /*113f0*/  LOP3.LUT R2, R3, 0x70, R2, 0x78, !PT ;  /* 0x0000007003027812 */ /* 0x000fca00078e7802 */
[----:B------:R-:W-:Y:S01]  /*11400*/  IMAD R5, R21, 0x400, R2 ;  /* 0x0000040015057824 */ /* 0x000fe200078e0202 */
[----:B---3--:R-:W-:Y:S01]  /*11410*/  LOP3.LUT P5, RZ, R30, 0x1, RZ, 0xc0, !PT ;  /* 0x000000011eff7812 */ /* 0x008fe200078ac0ff */
[----:B------:R-:W-:-:S12]  /*11420*/  BRA.DIV UR4, `(.L_x_1155) ;  /* 0x0000003204a87947 */ /* 0x000fd8000b800000 */
[----:B------:R-:W0:Y:S01]  /*11430*/  SHFL.IDX PT, R14, R8, RZ, 0x1c1f ;  /* 0x001c1fff080e7589 */ /* 0x000e2200000e0000 */
[----:B------:R-:W-:Y:S01]  /*11440*/  LOP3.LUT P6, RZ, R30, 0x2, RZ, 0xc0, !PT ;  /* 0x000000021eff7812 */ /* 0x000fe200078cc0ff */
[----:B------:R-:W-:Y:S01]  /*11450*/  VIADD R5, R5, UR48 ;  /* 0x0000003005057c36 */ /* 0x000fe20008000000 */
[C---:B------:R-:W-:Y:S01]  /*11460*/  ISETP.GE.AND P2, PT, R7.reuse, 0x21, PT ;  /* 0x000000210700780c */ /* 0x040fe20003f46270 */
[----:B------:R-:W1:Y:S01]  /*11470*/  SHFL.IDX PT, R3, R9, RZ, 0x1c1f ;  /* 0x001c1fff09037589 */ /* 0x000e6200000e0000 */
[C---:B------:R-:W-:Y:S01]  /*11480*/  ISETP.GE.AND P1, PT, R7.reuse, 0x41, PT ;  /* 0x000000410700780c */ /* 0x040fe20003f26270 */
[----:B------:R-:W-:Y:S01]  /*11490*/  IMAD.IADD R6, R34, 0x1, R5 ;  /* 0x0000000122067824 */ /* 0x000fe200078e0205 */
[----:B------:R-:W-:Y:S01]  /*114a0*/  ISETP.GE.AND P4, PT, R7, 0x61, PT ;  /* 0x000000610700780c */ /* 0x000fe20003f86270 */
[----:B------:R-:W-:Y:S01]  /*114b0*/  VIADD R36, R5, 0x8400 ;  /* 0x0000840005247836 */ /* 0x000fe20000000000 */
[----:B0-----:R-:W-:Y:S02]  /*114c0*/  IADD3 R2, P0, R29, R14, RZ ;  /* 0x0000000e1d027210 */ /* 0x001fe40007f1e0ff */
[----:B------:R-:W0:Y:S03]  /*114d0*/  SHFL.IDX PT, R14, R8, 0x1, 0x1c1f ;  /* 0x003c1f00080e7f89 */ /* 0x000e2600000e0000 */
[----:B-1----:R-:W-:Y:S01]  /*114e0*/  IMAD.X R3, RZ, RZ, R3, P0 ;  /* 0x000000ffff037224 */ /* 0x002fe200000e0603 */
[----:B------:R-:W-:-:S13]  /*114f0*/  ISETP.LT.OR P0, PT, R7, 0x1, P6 ;  /* 0x000000010700780c */ /* 0x000fda0003701670 */
[----:B------:R-:W-:Y:S01]  /*11500*/  LDGSTS.E.BYPASS.LTC128B.128 [R5+0x8400], desc[UR42][R2.64], !P0 ;  /* 0x0840000002057fae */ /* 0x000fe2000c101d6a */
[----:B------:R-:W-:-:S13]  /*11510*/  ISETP.LT.OR P0, PT, R7, 0x1, P5 ;  /* 0x000000010700780c */ /* 0x000fda0002f01670 */
[----:B------:R1:W-:Y:S04]  /*11520*/  LDGSTS.E.BYPASS.LTC128B.128 [R6+0x8400], desc[UR42][R2.64+0x40], !P0 ;  /* 0x0840004002067fae */ /* 0x0003e8000c101d6a */
[----:B-1----:R-:W1:Y:S01]  /*11530*/  SHFL.IDX PT, R3, R9, 0x1, 0x1c1f ;  /* 0x003c1f0009037f89 */ /* 0x002e6200000e0000 */
[----:B0-----:R-:W-:-:S03]  /*11540*/  IADD3 R2, P0, R29, R14, RZ ;  /* 0x0000000e1d027210 */ /* 0x001fc60007f1e0ff */
[----:B------:R-:W0:Y:S02]  /*11550*/  SHFL.IDX PT, R14, R8, 0x2, 0x1c1f ;  /* 0x005c1f00080e7f89 */ /* 0x000e2400000e0000 */
[----:B-1----:R-:W-:Y:S01]  /*11560*/  IMAD.X R3, RZ, RZ, R3, P0 ;  /* 0x000000ffff037224 */ /* 0x002fe200000e0603 */
[----:B------:R-:W-:-:S13]  /*11570*/  ISETP.LT.OR P0, PT, R7, 0x21, P6 ;  /* 0x000000210700780c */ /* 0x000fda0003701670 */
[----:B------:R-:W-:Y:S01]  /*11580*/  LDGSTS.E.BYPASS.LTC128B.128 [R5+0x9400], desc[UR42][R2.64], !P0 ;  /* 0x0940000002057fae */ /* 0x000fe2000c101d6a */
[----:B------:R-:W-:-:S13]  /*11590*/  ISETP.LT.OR P0, PT, R7, 0x21, P5 ;  /* 0x000000210700780c */ /* 0x000fda0002f01670 */
[----:B------:R1:W-:Y:S04]  /*115a0*/  LDGSTS.E.BYPASS.LTC128B.128 [R6+0x9400], desc[UR42][R2.64+0x40], !P0 ;  /* 0x0940004002067fae */ /* 0x0003e8000c101d6a */
[----:B-1----:R-:W1:Y:S01]  /*115b0*/  SHFL.IDX PT, R3, R9, 0x2, 0x1c1f ;  /* 0x005c1f0009037f89 */ /* 0x002e6200000e0000 */
[----:B0-----:R-:W-:-:S03]  /*115c0*/  IADD3 R2, P0, R29, R14, RZ ;  /* 0x0000000e1d027210 */ /* 0x001fc60007f1e0ff */
[----:B------:R-:W2:Y:S04]  /*115d0*/  SHFL.IDX PT, R9, R9, 0x3, 0x1c1f ;  /* 0x007c1f0009097f89 */ /* 0x000ea800000e0000 */
[----:B------:R3:W4:Y:S01]  /*115e0*/  SHFL.IDX PT, R14, R8, 0x3, 0x1c1f ;  /* 0x007c1f00080e7f89 */ /* 0x00072200000e0000 */
[----:B-1----:R-:W-:Y:S01]  /*115f0*/  IMAD.X R3, RZ, RZ, R3, P0 ;  /* 0x000000ffff037224 */ /* 0x002fe200000e0603 */
[----:B------:R-:W-:-:S13]  /*11600*/  ISETP.LT.OR P0, PT, R7, 0x41, P6 ;  /* 0x000000410700780c */ /* 0x000fda0003701670 */
[----:B------:R3:W-:Y:S01]  /*11610*/  LDGSTS.E.BYPASS.LTC128B.128 [R5+0xa400], desc[UR42][R2.64], !P0 ;  /* 0x0a40000002057fae */ /* 0x0007e2000c101d6a */
[----:B------:R-:W-:-:S13]  /*11620*/  ISETP.LT.OR P0, PT, R7, 0x41, P5 ;  /* 0x000000410700780c */ /* 0x000fda0002f01670 */
[----:B--2-4-:R3:W-:Y:S02]  /*11630*/  LDGSTS.E.BYPASS.LTC128B.128 [R6+0xa400], desc[UR42][R2.64+0x40], !P0 ;  /* 0x0a40004002067fae */ /* 0x0147e4000c101d6a */
.L_x_1215:
[----:B0--3--:R-:W-:Y:S02]  /*11640*/  IADD3 R2, P0, R29, R14, RZ ;  /* 0x0000000e1d027210 */ /* 0x009fe40007f1e0ff */
[----:B------:R-:W-:-:S03]  /*11650*/  LOP3.LUT P6, RZ, R30, 0x2, RZ, 0xc0, !PT ;  /* 0x000000021eff7812 */ /* 0x000fc600078cc0ff */
[----:B------:R-:W-:Y:S01]  /*11660*/  IMAD.X R3, RZ, RZ, R9, P0 ;  /* 0x000000ffff037224 */ /* 0x000fe200000e0609 */
        /* <DEDUP_REMOVED lines=16> */
.L_x_1156:
[----:B------:R-:W-:Y:S01]  /*11770*/  SYNCS.ARRIVE.TRANS64.A1T0 RZ, [UR48+0x22870], RZ ;  /* 0x022870ffffff79a7 */ /* 0x000fe20008100030 */
[----:B------:R-:W-:Y:S05]  /*11780*/  @!P5 BRA `(.L_x_1157) ;  /* 0x000000000004d947 */ /* 0x000fea0003800000 */
[----:B------:R-:W-:Y:S01]  /*11790*/  BPT.TRAP 0x1 ;  /* 0x000000040000795c */ /* 0x000fe20000300000 */
.L_x_1157:
[----:B------:R-:W0:Y:S02]  /*117a0*/  SYNCS.PHASECHK.TRANS64.TRYWAIT P0, [UR48+0x22840], R27 ;  /* 0x0228401bff0075a7 */ /* 0x000e240008000170 */
[----:B0-----:R-:W-:Y:S05]  /*117b0*/  @!P0 BRA `(.L_x_1158) ;  /* 0x0000003400188947 */ /* 0x001fea0003800000 */
.L_x_1216:
[----:B------:R-:W2:Y:S01]  /*117c0*/  LDL R8, [R1] ;  /* 0x0000000001087983 */ /* 0x000ea20000100800 */
[----:B------:R-:W-:Y:S01]  /*117d0*/  ULDC.64 UR4, c[0x0][0x300] ;  /* 0x0000c00000047ab9 */ /* 0x000fe20000000a00 */
[----:B------:R-:W-:Y:S01]  /*117e0*/  R2UR UR6, R31 ;  /* 0x000000001f0672ca */ /* 0x000fe200000e0000 */
[----:B------:R-:W-:Y:S01]  /*117f0*/  IMAD R3, R10, UR4, RZ ;  /* 0x000000040a037c24 */ /* 0x000fe2000f8e02ff */
[----:B------:R-:W1:Y:S01]  /*11800*/  S2R R29, SR_TID.X ;  /* 0x00000000001d7919 */ /* 0x000e620000002100 */
[----:B------:R-:W-:Y:S02]  /*11810*/  IMAD.SHL.U32 R25, R25, 0x40, RZ ;  /* 0x0000004019197824 */ /* 0x000fe400078e00ff */
[C---:B------:R-:W-:Y:S02]  /*11820*/  IMAD R5, R4.reuse, UR5, R3 ;  /* 0x0000000504057c24 */ /* 0x040fe4000f8e0203 */
[----:B0-----:R-:W-:Y:S01]  /*11830*/  IMAD.WIDE.U32 R2, R4, UR4, RZ ;  /* 0x0000000404027c25 */ /* 0x001fe2000f8e00ff */
[----:B------:R-:W-:-:S03]  /*11840*/  ULDC.64 UR4, c[0x0][0x310] ;  /* 0x0000c40000047ab9 */ /* 0x000fc60000000a00 */
        /* <DEDUP_REMOVED lines=8> */
[----:B------:R-:W-:Y:S01]  /*118d0*/  IMAD.WIDE.U32 R2, R5, UR39, R2 ;  /* 0x0000002705027c25 */ /* 0x000fe2000f8e0002 */
[----:B------:R-:W-:Y:S01]  /*118e0*/  ULDC.64 UR6, c[0x0][0x2e8] ;  /* 0x0000ba0000067ab9 */ /* 0x000fe20000000a00 */
[----:B------:R-:W-:Y:S02]  /*118f0*/  UIMAD UR4, UR39, UR5, UR4 ;  /* 0x00000005270472a4 */ /* 0x000fe4000f8e0204 */
[----:B------:R-:W-:Y:S01]  /*11900*/  IMAD.U32 R5, RZ, RZ, UR7 ;  /* 0x00000007ff057e24 */ /* 0x000fe2000f8e00ff */
[----:B------:R-:W-:Y:S01]  /*11910*/  IADD3 R0, P0, R2, UR6, RZ ;  /* 0x0000000602007c10 */ /* 0x000fe2000ff1e0ff */
[C---:B------:R-:W-:Y:S02]  /*11920*/  IMAD.SHL.U32 R2, R28.reuse, 0x80, RZ ;  /* 0x000000801c027824 */ /* 0x040fe400078e00ff */
[----:B------:R-:W-:Y:S01]  /*11930*/  IMAD.SHL.U32 R28, R28, 0x10, RZ ;  /* 0x000000101c1c7824 */ /* 0x000fe200078e00ff */
[----:B------:R-:W-:Y:S01]  /*11940*/  IADD3.X R4, R5, UR4, R3, P0, !PT ;  /* 0x0000000405047c10 */ /* 0x000fe200087fe403 */
[----:B-1----:R-:W-:Y:S01]  /*11950*/  IMAD.SHL.U32 R29, R29, 0x10, RZ ;  /* 0x000000101d1d7824 */ /* 0x002fe200078e00ff */
[----:B------:R-:W-:Y:S01]  /*11960*/  LOP3.LUT R3, R2, 0x180, RZ, 0xc0, !PT ;  /* 0x0000018002037812 */ /* 0x000fe200078ec0ff */
[----:B------:R-:W-:Y:S01]  /*11970*/  UMOV UR4, 0xffffffff ;  /* 0xffffffff00047882 */ /* 0x000fe20000000000 */
[----:B------:R-:W-:-:S02]  /*11980*/  LOP3.LUT R2, R25, 0x40, RZ, 0xc0, !PT ;  /* 0x0000004019027812 */ /* 0x000fc400078ec0ff */
[----:B------:R-:W-:Y:S02]  /*11990*/  LOP3.LUT R3, R3, 0x30, R20, 0xf8, !PT ;  /* 0x0000003003037812 */ /* 0x000fe400078ef814 */
[----:B------:R-:W-:Y:S01]  /*119a0*/  LOP3.LUT R29, R29, 0x30, RZ, 0xc0, !PT ;  /* 0x000000301d1d7812 */ /* 0x000fe200078ec0ff */
[----:B------:R-:W-:Y:S01]  /*119b0*/  IMAD R2, R21, 0x200, R2 ;  /* 0x0000020015027824 */ /* 0x000fe200078e0202 */
[----:B------:R-:W-:-:S05]  /*119c0*/  LOP3.LUT R3, R3, 0x30, R28, 0x78, !PT ;  /* 0x0000003003037812 */ /* 0x000fca00078e781c */
[----:B------:R-:W-:Y:S01]  /*119d0*/  IMAD.IADD R37, R3, 0x1, R2 ;  /* 0x0000000103257824 */ /* 0x000fe200078e0202 */
[----:B--2---:R-:W-:Y:S01]  /*119e0*/  LOP3.LUT P5, RZ, R8, 0x4, RZ, 0xc0, !PT ;  /* 0x0000000408ff7812 */ /* 0x004fe200078ac0ff */
[----:B------:R-:W-:-:S12]  /*119f0*/  BRA.DIV UR4, `(.L_x_1159) ;  /* 0x0000003204a07947 */ /* 0x000fd8000b800000 */
[----:B------:R-:W0:Y:S01]  /*11a00*/  SHFL.IDX PT, R14, R0, RZ, 0x1c1f ;  /* 0x001c1fff000e7589 */ /* 0x000e2200000e0000 */
[----:B------:R-:W-:Y:S01]  /*11a10*/  LOP3.LUT P6, RZ, R8, 0x8, RZ, 0xc0, !PT ;  /* 0x0000000808ff7812 */ /* 0x000fe200078cc0ff */
[C---:B------:R-:W-:Y:S02]  /*11a20*/  @P3 VIADD R7, R37.reuse, UR48 ;  /* 0x0000003025073c36 */ /* 0x040fe40008000000 */
[----:B------:R-:W1:Y:S01]  /*11a30*/  SHFL.IDX PT, R2, R4, RZ, 0x1c1f ;  /* 0x001c1fff04027589 */ /* 0x000e6200000e0000 */
[----:B------:R-:W-:-:S03]  /*11a40*/  @P2 VIADD R21, R37, UR48 ;  /* 0x0000003025152c36 */ /* 0x000fc60008000000 */
[----:B------:R-:W-:Y:S04]  /*11a50*/  SHFL.IDX PT, R6, R4, 0x1, 0x1c1f ;  /* 0x003c1f0004067f89 */ /* 0x000fe800000e0000 */
[----:B------:R-:W-:Y:S01]  /*11a60*/  SHFL.IDX PT, R5, R4, 0x3, 0x1c1f ;  /* 0x007c1f0004057f89 */ /* 0x000fe200000e0000 */
[----:B0-----:R-:W-:-:S05]  /*11a70*/  @P3 IADD3 R14, P0, R29, R14, RZ ;  /* 0x0000000e1d0e3210 */ /* 0x001fca0007f1e0ff */
[----:B-1----:R-:W-:Y:S01]  /*11a80*/  @P3 IMAD.X R3, RZ, RZ, R2, P0 ;  /* 0x000000ffff033224 */ /* 0x002fe200000e0602 */
[C---:B------:R-:W-:Y:S01]  /*11a90*/  LOP3.LUT P0, RZ, R8.reuse, 0x10, RZ, 0xc0, !PT ;  /* 0x0000001008ff7812 */ /* 0x040fe2000780c0ff */
[----:B------:R-:W-:Y:S02]  /*11aa0*/  @P3 IMAD.MOV.U32 R2, RZ, RZ, R14 ;  /* 0x000000ffff023224 */ /* 0x000fe400078e000e */
[----:B------:R-:W0:Y:S10]  /*11ab0*/  SHFL.IDX PT, R14, R0, 0x1, 0x1c1f ;  /* 0x003c1f00000e7f89 */ /* 0x000e3400000e0000 */
[----:B------:R-:W-:Y:S04]  /*11ac0*/  @P3 LDGSTS.E.BYPASS.LTC128B.128 [R7+0x16400], desc[UR42][R2.64], !P0 ;  /* 0x1640000002073fae */ /* 0x000fe8000c101d6a */
[----:B------:R-:W-:Y:S04]  /*11ad0*/  @P3 LDGSTS.E.BYPASS.LTC128B.128 [R7+0x18400], desc[UR42][R2.64+0x40], !P6 ;  /* 0x1840004002073fae */ /* 0x000fe8000f101d6a */
[----:B------:R1:W-:Y:S01]  /*11ae0*/  @P3 LDGSTS.E.BYPASS.LTC128B.128 [R7+0x1a400], desc[UR42][R2.64+0x80], !P5 ;  /* 0x1a40008002073fae */ /* 0x0003e2000e901d6a */
[----:B------:R-:W-:-:S02]  /*11af0*/  LOP3.LUT P3, RZ, R8, 0x10, RZ, 0xc0, !PT ;  /* 0x0000001008ff7812 */ /* 0x000fc4000786c0ff */
[----:B0-----:R-:W-:-:S05]  /*11b00*/  @P2 IADD3 R14, P0, R29, R14, RZ ;  /* 0x0000000e1d0e2210 */ /* 0x001fca0007f1e0ff */
[----:B------:R-:W-:Y:S02]  /*11b10*/  @P2 IMAD.X R9, RZ, RZ, R6, P0 ;  /* 0x000000ffff092224 */ /* 0x000fe400000e0606 */
[----:B-1----:R-:W-:Y:S01]  /*11b20*/  @P2 IMAD.MOV.U32 R2, RZ, RZ, R14 ;  /* 0x000000ffff022224 */ /* 0x002fe200078e000e */
[----:B------:R-:W-:Y:S01]  /*11b30*/  SHFL.IDX PT, R6, R4, 0x2, 0x1c1f ;  /* 0x005c1f0004067f89 */ /* 0x000fe200000e0000 */
[----:B------:R-:W-:Y:S02]  /*11b40*/  @P2 IMAD.MOV.U32 R3, RZ, RZ, R9 ;  /* 0x000000ffff032224 */ /* 0x000fe400078e0009 */
[----:B------:R-:W-:Y:S01]  /*11b50*/  @P1 VIADD R9, R37, UR48 ;  /* 0x0000003025091c36 */ /* 0x000fe20008000000 */
[----:B------:R-:W0:Y:S04]  /*11b60*/  SHFL.IDX PT, R14, R0, 0x2, 0x1c1f ;  /* 0x005c1f00000e7f89 */ /* 0x000e2800000e0000 */
[----:B------:R-:W-:Y:S04]  /*11b70*/  @P2 LDGSTS.E.BYPASS.LTC128B.128 [R21+0x16c00], desc[UR42][R2.64], !P3 ;  /* 0x16c0000002152fae */ /* 0x000fe8000d901d6a */
[----:B------:R-:W-:Y:S04]  /*11b80*/  @P2 LDGSTS.E.BYPASS.LTC128B.128 [R21+0x18c00], desc[UR42][R2.64+0x40], !P6 ;  /* 0x18c0004002152fae */ /* 0x000fe8000f101d6a */
[----:B------:R1:W-:Y:S01]  /*11b90*/  @P2 LDGSTS.E.BYPASS.LTC128B.128 [R21+0x1ac00], desc[UR42][R2.64+0x80], !P5 ;  /* 0x1ac0008002152fae */ /* 0x0003e2000e901d6a */
[----:B0-----:R-:W-:-:S05]  /*11ba0*/  @P1 IADD3 R14, P0, R29, R14, RZ ;  /* 0x0000000e1d0e1210 */ /* 0x001fca0007f1e0ff */
[----:B------:R-:W-:Y:S02]  /*11bb0*/  @P1 IMAD.X R7, RZ, RZ, R6, P0 ;  /* 0x000000ffff071224 */ /* 0x000fe400000e0606 */
[----:B-1----:R-:W-:Y:S02]  /*11bc0*/  @P1 IMAD.MOV.U32 R2, RZ, RZ, R14 ;  /* 0x000000ffff021224 */ /* 0x002fe400078e000e */
[----:B------:R-:W-:Y:S01]  /*11bd0*/  @P1 IMAD.MOV.U32 R3, RZ, RZ, R7 ;  /* 0x000000ffff031224 */ /* 0x000fe200078e0007 */
[----:B------:R0:W1:Y:S04]  /*11be0*/  SHFL.IDX PT, R14, R0, 0x3, 0x1c1f ;  /* 0x007c1f00000e7f89 */ /* 0x00006800000e0000 */
[----:B------:R0:W-:Y:S04]  /*11bf0*/  @P1 LDGSTS.E.BYPASS.LTC128B.128 [R9+0x17400], desc[UR42][R2.64], !P3 ;  /* 0x1740000002091fae */ /* 0x0001e8000d901d6a */
[----:B------:R0:W-:Y:S04]  /*11c00*/  @P1 LDGSTS.E.BYPASS.LTC128B.128 [R9+0x19400], desc[UR42][R2.64+0x40], !P6 ;  /* 0x1940004002091fae */ /* 0x0001e8000f101d6a */
[----:B------:R0:W-:Y:S02]  /*11c10*/  @P1 LDGSTS.E.BYPASS.LTC128B.128 [R9+0x1b400], desc[UR42][R2.64+0x80], !P5 ;  /* 0x1b40008002091fae */ /* 0x0001e4000e901d6a */
.L_x_1226:
[C---:B------:R-:W-:Y:S02]  /*11c20*/  LOP3.LUT P2, RZ, R8.reuse, 0x10, RZ, 0xc0, !PT ;  /* 0x0000001008ff7812 */ /* 0x040fe4000784c0ff */
[----:B------:R-:W-:Y:S02]  /*11c30*/  LOP3.LUT P1, RZ, R8, 0x8, RZ, 0xc0, !PT ;  /* 0x0000000808ff7812 */ /* 0x000fe4000782c0ff */
[----:B01----:R-:W-:-:S05]  /*11c40*/  @P4 IADD3 R2, P0, R29, R14, RZ ;  /* 0x0000000e1d024210 */ /* 0x003fca0007f1e0ff */
[----:B------:R-:W-:Y:S02]  /*11c50*/  @P4 IMAD.X R3, RZ, RZ, R5, P0 ;  /* 0x000000ffff034224 */ /* 0x000fe400000e0605 */
[----:B------:R-:W-:-:S05]  /*11c60*/  @P4 VIADD R5, R37, UR48 ;  /* 0x0000003025054c36 */ /* 0x000fca0008000000 */
[----:B------:R-:W-:Y:S01]  /*11c70*/  @!PT LDS RZ, [RZ] ;  /* 0x00000000fffff984 */ /* 0x000fe20000000800 */
[----:B------:R-:W-:Y:S01]  /*11c80*/  @!PT LDS RZ, [RZ] ;  /* 0x00000000fffff984 */ /* 0x000fe20000000800 */
[----:B------:R-:W-:Y:S01]  /*11c90*/  @!PT LDS RZ, [RZ] ;  /* 0x00000000fffff984 */ /* 0x000fe20000000800 */
[----:B------:R0:W-:Y:S04]  /*11ca0*/  @P4 LDGSTS.E.BYPASS.LTC128B.128 [R5+0x17c00], desc[UR42][R2.64], !P2 ;  /* 0x17c0000002054fae */ /* 0x0001e8000d101d6a */
[----:B------:R0:W-:Y:S04]  /*11cb0*/  @P4 LDGSTS.E.BYPASS.LTC128B.128 [R5+0x19c00], desc[UR42][R2.64+0x40], !P1 ;  /* 0x19c0004002054fae */ /* 0x0001e8000c901d6a */
[----:B------:R0:W-:Y:S01]  /*11cc0*/  @P4 LDGSTS.E.BYPASS.LTC128B.128 [R5+0x1bc00], desc[UR42][R2.64+0x80], !P5 ;  /* 0x1bc0008002054fae */ /* 0x0001e2000e901d6a */
        /* <DEDUP_REMOVED lines=9> */
.L_x_1160:
[----:B------:R-:W-:Y:S01]  /*11d60*/  SYNCS.ARRIVE.TRANS64.A1T0 RZ, [UR48+0x22830], RZ ;  /* 0x022830ffffff79a7 */ /* 0x000fe20008100030 */
[----:B------:R-:W-:Y:S05]  /*11d70*/  WARPSYNC.ALL ;  /* 0x0000000000007948 */ /* 0x000fea0003800000 */
[----:B------:R-:W-:Y:S01]  /*11d80*/  UIADD3 UR5, UR48, 0x10400, URZ ;  /* 0x0001040030057890 */ /* 0x000fe2000fffe03f */
[----:B------:R-:W-:Y:S01]  /*11d90*/  R2UR UR4, R31 ;  /* 0x000000001f0472ca */ /* 0x000fe200000e0000 */
[----:B------:R-:W-:Y:S01]  /*11da0*/  ULDC.64 UR6, c[0x0][0x2d8] ;  /* 0x0000b60000067ab9 */ /* 0x000fe20000000a00 */
[----:B------:R-:W-:Y:S01]  /*11db0*/  SHF.R.S32.HI R18, RZ, 0x1f, R26 ;  /* 0x0000001fff127819 */ /* 0x000fe2000001141a */
[----:B------:R-:W-:Y:S02]  /*11dc0*/  ULOP3.LUT UP0, URZ, UR5, 0x1bf, URZ, 0xc0, !UPT ;  /* 0x000001bf053f7892 */ /* 0x000fe4000f80c03f */
[----:B------:R-:W-:Y:S01]  /*11dd0*/  UIMAD.WIDE.U32 UR36, UR39, UR6, URZ ;  /* 0x00000006272472a5 */ /* 0x000fe2000f8e003f */
[----:B------:R-:W-:Y:S03]  /*11de0*/  BAR.SYNC.DEFER_BLOCKING 0x8, 0x180 ;  /* 0x0206000000007b1d */ /* 0x000fe60000010000 */
[----:B------:R-:W-:-:S04]  /*11df0*/  PLOP3.LUT P0, PT, PT, PT, UP0, 0x80, 0x0 ;  /* 0x000000000000781c */ /* 0x000fc80003f0f008 */
[----:B------:R-:W-:-:S04]  /*11e00*/  UIMAD UR4, UR4, UR6, URZ ;  /* 0x00000006040472a4 */ /* 0x000fc8000f8e023f */
        /* <DEDUP_REMOVED lines=19> */
.L_x_1161:
[----:B------:R-:W-:Y:S01]  /*11f40*/  UISETP.NE.AND UP0, UPT, UR50, URZ, UPT ;  /* 0x0000003f3200728c */ /* 0x000fe2000bf05270 */
[----:B------:R-:W-:Y:S01]  /*11f50*/  IADD3 R9, R23, UR41, R24 ;  /* 0x0000002917097c10 */ /* 0x000fe2000fffe018 */
[----:B------:R-:W-:Y:S02]  /*11f60*/  IMAD.U32 R4, RZ, RZ, UR36 ;  /* 0x00000024ff047e24 */ /* 0x000fe4000f8e00ff */
[----:B------:R-:W-:Y:S02]  /*11f70*/  IMAD.U32 R3, RZ, RZ, UR49 ;  /* 0x00000031ff037e24 */ /* 0x000fe4000f8e00ff */
[----:B------:R-:W-:Y:S01]  /*11f80*/  PLOP3.LUT P0, PT, PT, PT, UP0, 0x80, 0x0 ;  /* 0x000000000000781c */ /* 0x000fe20003f0f008 */
[----:B------:R-:W-:Y:S02]  /*11f90*/  IMAD.MOV.U32 R7, RZ, RZ, R9 ;  /* 0x000000ffff077224 */ /* 0x000fe400078e0009 */
[----:B------:R-:W-:Y:S02]  /*11fa0*/  IMAD.MOV.U32 R2, RZ, RZ, R4 ;  /* 0x000000ffff027224 */ /* 0x000fe400078e0004 */
[----:B------:R-:W-:Y:S01]  /*11fb0*/  @UP0 ULDC UR4, c[0x0][0x44c] ;  /* 0x0001130000040ab9 */ /* 0x000fe20000000800 */
[----:B------:R-:W-:-:S07]  /*11fc0*/  IMAD.U32 R5, RZ, RZ, UR37 ;  /* 0x00000025ff057e24 */ /* 0x000fce000f8e00ff */
[----:B------:R-:W-:Y:S01]  /*11fd0*/  @P0 IMAD.HI.U32 R0, R9, UR4, RZ ;  /* 0x0000000409000c27 */ /* 0x000fe2000f8e00ff */
[----:B------:R-:W-:Y:S01]  /*11fe0*/  PLOP3.LUT P0, PT, PT, PT, UP0, 0x80, 0x0 ;  /* 0x000000000000781c */ /* 0x000fe20003f0f008 */
[----:B------:R-:W-:-:S12]  /*11ff0*/  @UP0 ULDC UR4, c[0x0][0x450] ;  /* 0x0001140000040ab9 */ /* 0x000fd80000000800 */
[----:B------:R-:W-:Y:S01]  /*12000*/  @P0 SHF.R.U32.HI R7, RZ, UR4, R0 ;  /* 0x00000004ff070c19 */ /* 0x000fe20008011600 */
[----:B------:R-:W-:Y:S01]  /*12010*/  ULDC.64 UR4, c[0x0][0x2e0] ;  /* 0x0000b80000047ab9 */ /* 0x000fe20000000a00 */
[----:B------:R-:W0:Y:S01]  /*12020*/  LDC R0, c[0x0][0x448] ;  /* 0x00011200ff007b82 */ /* 0x000e220000000800 */
[----:B------:R-:W-:Y:S01]  /*12030*/  IMAD R11, R18, UR4, RZ ;  /* 0x00000004120b7c24 */ /* 0x000fe2000f8e02ff */
[----:B------:R-:W-:Y:S01]  /*12040*/  SHF.R.S32.HI R4, RZ, 0x1f, R7 ;  /* 0x0000001fff047819 */ /* 0x000fe20000011407 */
[----:B------:R-:W-:-:S04]  /*12050*/  IMAD.WIDE.U32 R2, R26, UR4, R2 ;  /* 0x000000041a027c25 */ /* 0x000fc8000f8e0002 */
[----:B------:R-:W-:Y:S01]  /*12060*/  IMAD R11, R26, UR5, R11 ;  /* 0x000000051a0b7c24 */ /* 0x000fe2000f8e020b */
[----:B------:R-:W-:Y:S02]  /*12070*/  ULDC.64 UR4, c[0x0][0x2d0] ;  /* 0x0000b40000047ab9 */ /* 0x000fe40000000a00 */
[----:B------:R-:W-:Y:S02]  /*12080*/  IMAD R4, R4, UR4, RZ ;  /* 0x0000000404047c24 */ /* 0x000fe4000f8e02ff */
[----:B------:R-:W-:Y:S02]  /*12090*/  IMAD.IADD R3, R3, 0x1, R11 ;  /* 0x0000000103037824 */ /* 0x000fe400078e020b */
[C---:B------:R-:W-:Y:S02]  /*120a0*/  IMAD R5, R7.reuse, UR5, R4 ;  /* 0x0000000507057c24 */ /* 0x040fe4000f8e0204 */
[----:B------:R-:W-:Y:S02]  /*120b0*/  IMAD.MOV R4, RZ, RZ, -R7 ;  /* 0x000000ffff047224 */ /* 0x000fe400078e0a07 */
[----:B------:R-:W-:Y:S01]  /*120c0*/  IMAD.WIDE.U32 R2, R7, UR4, R2 ;  /* 0x0000000407027c25 */ /* 0x000fe2000f8e0002 */
[----:B------:R-:W-:-:S03]  /*120d0*/  ULDC.64 UR4, c[0x0][0x2c8] ;  /* 0x0000b20000047ab9 */ /* 0x000fc60000000a00 */
[----:B------:R-:W-:Y:S02]  /*120e0*/  IMAD.IADD R3, R3, 0x1, R5 ;  /* 0x0000000103037824 */ /* 0x000fe400078e0205 */
[----:B0-----:R-:W-:-:S04]  /*120f0*/  IMAD R9, R0, R4, R9 ;  /* 0x0000000400097224 */ /* 0x001fc800078e0209 */
[----:B------:R-:W-:Y:S01]  /*12100*/  IMAD.WIDE.U32 R2, R9, UR4, R2 ;  /* 0x0000000409027c25 */ /* 0x000fe2000f8e0002 */
[----:B------:R-:W-:-:S05]  /*12110*/  SHF.R.S32.HI R4, RZ, 0x1f, R9 ;  /* 0x0000001fff047819 */ /* 0x000fca0000011409 */
        /* <DEDUP_REMOVED lines=11> */
[----:B------:R-:W0:Y:S01]  /*121d0*/  SHFL.IDX PT, R14, R4, RZ, 0x1c1f ;  /* 0x001c1fff040e7589 */ /* 0x000e2200000e0000 */
[----:B------:R-:W-:Y:S02]  /*121e0*/  ULDC UR4, c[0x0][0x288] ;  /* 0x0000a20000047ab9 */ /* 0x000fe40000000800 */
[----:B------:R-:W-:Y:S01]  /*121f0*/  IMAD R7, R0, UR4, RZ ;  /* 0x0000000400077c24 */ /* 0x000fe2000f8e02ff */
[----:B------:R-:W1:Y:S01]  /*12200*/  SHFL.IDX PT, R2, R5, RZ, 0x1c1f ;  /* 0x001c1fff05027589 */ /* 0x000e6200000e0000 */
[----:B------:R-:W-:-:S03]  /*12210*/  VIADD R0, R23, UR41 ;  /* 0x0000002917007c36 */ /* 0x000fc60008000000 */
[----:B------:R-:W-:Y:S01]  /*12220*/  SHFL.IDX PT, R6, R5, 0x1, 0x1c1f ;  /* 0x003c1f0005067f89 */ /* 0x000fe200000e0000 */
[C---:B------:R-:W-:Y:S01]  /*12230*/  VIADD R8, R0.reuse, 0x20 ;  /* 0x0000002000087836 */ /* 0x040fe20000000000 */
[----:B------:R-:W-:-:S13]  /*12240*/  ISETP.GE.AND P0, PT, R0, R7, PT ;  /* 0x000000070000720c */ /* 0x000fda0003f06270 */
[----:B------:R-:W-:Y:S01]  /*12250*/  @!P0 VIADD R19, R37, UR48 ;  /* 0x0000003025138c36 */ /* 0x000fe20008000000 */
[----:B0-----:R-:W-:-:S05]  /*12260*/  @!P0 IADD3 R14, P4, R29, R14, RZ ;  /* 0x0000000e1d0e8210 */ /* 0x001fca0007f9e0ff */
[----:B-1----:R-:W-:Y:S02]  /*12270*/  @!P0 IMAD.X R3, RZ, RZ, R2, P4 ;  /* 0x000000ffff038224 */ /* 0x002fe400020e0602 */
[----:B------:R-:W-:Y:S02]  /*12280*/  @!P0 IMAD.MOV.U32 R2, RZ, RZ, R14 ;  /* 0x000000ffff028224 */ /* 0x000fe400078e000e */
[----:B------:R-:W0:Y:S04]  /*12290*/  SHFL.IDX PT, R14, R4, 0x1, 0x1c1f ;  /* 0x003c1f00040e7f89 */ /* 0x000e2800000e0000 */
[----:B------:R-:W-:Y:S04]  /*122a0*/  @!P0 LDGSTS.E.BYPASS.LTC128B.128 [R19+0x10400], desc[UR42][R2.64], !P3 ;  /* 0x1040000002138fae */ /* 0x000fe8000d901d6a */
[----:B------:R-:W-:Y:S04]  /*122b0*/  @!P0 LDGSTS.E.BYPASS.LTC128B.128 [R19+0x12400], desc[UR42][R2.64+0x40], !P2 ;  /* 0x1240004002138fae */ /* 0x000fe8000d101d6a */
[----:B------:R1:W-:Y:S01]  /*122c0*/  @!P0 LDGSTS.E.BYPASS.LTC128B.128 [R19+0x14400], desc[UR42][R2.64+0x80], !P1 ;  /* 0x1440008002138fae */ /* 0x0003e2000c901d6a */
[----:B------:R-:W-:Y:S01]  /*122d0*/  ISETP.GE.AND P0, PT, R8, R7, PT ;  /* 0x000000070800720c */ /* 0x000fe20003f06270 */
[----:B------:R-:W-:-:S12]  /*122e0*/  VIADD R8, R0, 0x40 ;  /* 0x0000004000087836 */ /* 0x000fd80000000000 */
[----:B0-----:R-:W-:Y:S01]  /*122f0*/  @!P0 IADD3 R14, P4, R29, R14, RZ ;  /* 0x0000000e1d0e8210 */ /* 0x001fe20007f9e0ff */
[----:B------:R-:W-:-:S04]  /*12300*/  @!P0 VIADD R21, R37, UR48 ;  /* 0x0000003025158c36 */ /* 0x000fc80008000000 */
[----:B------:R-:W-:Y:S02]  /*12310*/  @!P0 IMAD.X R9, RZ, RZ, R6, P4 ;  /* 0x000000ffff098224 */ /* 0x000fe400020e0606 */
[----:B-1----:R-:W-:Y:S01]  /*12320*/  @!P0 IMAD.MOV.U32 R2, RZ, RZ, R14 ;  /* 0x000000ffff028224 */ /* 0x002fe200078e000e */
[----:B------:R-:W-:Y:S01]  /*12330*/  SHFL.IDX PT, R6, R5, 0x2, 0x1c1f ;  /* 0x005c1f0005067f89 */ /* 0x000fe200000e0000 */
[----:B------:R-:W-:-:S03]  /*12340*/  @!P0 IMAD.MOV.U32 R3, RZ, RZ, R9 ;  /* 0x000000ffff038224 */ /* 0x000fc600078e0009 */
[----:B------:R-:W0:Y:S04]  /*12350*/  SHFL.IDX PT, R14, R4, 0x2, 0x1c1f ;  /* 0x005c1f00040e7f89 */ /* 0x000e2800000e0000 */
[----:B------:R-:W-:Y:S04]  /*12360*/  @!P0 LDGSTS.E.BYPASS.LTC128B.128 [R21+0x10c00], desc[UR42][R2.64], !P3 ;  /* 0x10c0000002158fae */ /* 0x000fe8000d901d6a */
[----:B------:R-:W-:Y:S04]  /*12370*/  @!P0 LDGSTS.E.BYPASS.LTC128B.128 [R21+0x12c00], desc[UR42][R2.64+0x40], !P2 ;  /* 0x12c0004002158fae */ /* 0x000fe8000d101d6a */
[----:B------:R1:W-:Y:S01]  /*12380*/  @!P0 LDGSTS.E.BYPASS.LTC128B.128 [R21+0x14c00], desc[UR42][R2.64+0x80], !P1 ;  /* 0x14c0008002158fae */ /* 0x0003e2000c901d6a */
[----:B------:R-:W-:-:S03]  /*12390*/  ISETP.GE.AND P0, PT, R8, R7, PT ;  /* 0x000000070800720c */ /* 0x000fc60003f06270 */
[----:B------:R-:W2:Y:S10]  /*123a0*/  SHFL.IDX PT, R5, R5, 0x3, 0x1c1f ;  /* 0x007c1f0005057f89 */ /* 0x000eb400000e0000 */
[----:B0-----:R-:W-:Y:S01]  /*123b0*/  @!P0 IADD3 R14, P4, R29, R14, RZ ;  /* 0x0000000e1d0e8210 */ /* 0x001fe20007f9e0ff */
[----:B------:R-:W-:-:S04]  /*123c0*/  @!P0 VIADD R19, R37, UR48 ;  /* 0x0000003025138c36 */ /* 0x000fc80008000000 */
[----:B------:R-:W-:Y:S02]  /*123d0*/  @!P0 IMAD.X R9, RZ, RZ, R6, P4 ;  /* 0x000000ffff098224 */ /* 0x000fe400020e0606 */
[----:B-1----:R-:W-:Y:S02]  /*123e0*/  @!P0 IMAD.MOV.U32 R2, RZ, RZ, R14 ;  /* 0x000000ffff028224 */ /* 0x002fe400078e000e */
[----:B------:R-:W-:Y:S01]  /*123f0*/  @!P0 IMAD.MOV.U32 R3, RZ, RZ, R9 ;  /* 0x000000ffff038224 */ /* 0x000fe200078e0009 */
[----:B------:R0:W1:Y:S04]  /*12400*/  SHFL.IDX PT, R14, R4, 0x3, 0x1c1f ;  /* 0x007c1f00040e7f89 */ /* 0x00006800000e0000 */
[----:B------:R0:W-:Y:S04]  /*12410*/  @!P0 LDGSTS.E.BYPASS.LTC128B.128 [R19+0x11400], desc[UR42][R2.64], !P3 ;  /* 0x1140000002138fae */ /* 0x0001e8000d901d6a */
[----:B------:R0:W-:Y:S04]  /*12420*/  @!P0 LDGSTS.E.BYPASS.LTC128B.128 [R19+0x13400], desc[UR42][R2.64+0x40], !P2 ;  /* 0x1340004002138fae */ /* 0x0001e8000d101d6a */
[----:B--2---:R0:W-:Y:S02]  /*12430*/  @!P0 LDGSTS.E.BYPASS.LTC128B.128 [R19+0x15400], desc[UR42][R2.64+0x80], !P1 ;  /* 0x1540008002138fae */ /* 0x0041e4000c901d6a */
.L_x_1235:
[----:B------:R-:W-:Y:S01]  /*12440*/  VIADD R0, R0, 0x60 ;  /* 0x0000006000007836 */ /* 0x000fe20000000000 */
[----:B------:R-:W-:Y:S04]  /*12450*/  BSSY B0, `(.L_x_1163) ;  /* 0x000000c000007945 */ /* 0x000fe80003800000 */
[----:B------:R-:W-:-:S13]  /*12460*/  ISETP.GE.AND P0, PT, R0, R7, PT ;  /* 0x000000070000720c */ /* 0x000fda0003f06270 */
[----:B------:R-:W-:Y:S05]  /*12470*/  @P0 BRA `(.L_x_1164) ;  /* 0x0000000000240947 */ /* 0x000fea0003800000 */
[----:B01----:R-:W-:-:S05]  /*12480*/  IADD3 R2, P0, R29, R14, RZ ;  /* 0x0000000e1d027210 */ /* 0x003fca0007f1e0ff */
[----:B------:R-:W-:Y:S02]  /*12490*/  IMAD.X R3, RZ, RZ, R5, P0 ;  /* 0x000000ffff037224 */ /* 0x000fe400000e0605 */
[----:B------:R-:W-:-:S05]  /*124a0*/  VIADD R5, R37, UR48 ;  /* 0x0000003025057c36 */ /* 0x000fca0008000000 */
[----:B------:R-:W-:Y:S01]  /*124b0*/  @!PT LDS RZ, [RZ] ;  /* 0x00000000fffff984 */ /* 0x000fe20000000800 */
[----:B------:R-:W-:Y:S01]  /*124c0*/  @!PT LDS RZ, [RZ] ;  /* 0x00000000fffff984 */ /* 0x000fe20000000800 */
[----:B------:R-:W-:Y:S01]  /*124d0*/  @!PT LDS RZ, [RZ] ;  /* 0x00000000fffff984 */ /* 0x000fe20000000800 */
[----:B------:R2:W-:Y:S04]  /*124e0*/  LDGSTS.E.BYPASS.LTC128B.128 [R5+0x11c00], desc[UR42][R2.64], !P3 ;  /* 0x11c0000002057fae */ /* 0x0005e8000d901d6a */
[----:B------:R2:W-:Y:S04]  /*124f0*/  LDGSTS.E.BYPASS.LTC128B.128 [R5+0x13c00], desc[UR42][R2.64+0x40], !P2 ;  /* 0x13c0004002057fae */ /* 0x0005e8000d101d6a */
[----:B------:R2:W-:Y:S02]  /*12500*/  LDGSTS.E.BYPASS.LTC128B.128 [R5+0x15c00], desc[UR42][R2.64+0x80], !P1 ;  /* 0x15c0008002057fae */ /* 0x0005e4000c901d6a */
.L_x_1164:
[----:B------:R-:W-:Y:S05]  /*12510*/  BSYNC B0 ;  /* 0x0000000000007941 */ /* 0x000fea0003800000 */
.L_x_1163:
[----:B------:R-:W-:Y:S01]  /*12520*/  NOP ;  /* 0x0000000000007918 */ /* 0x000fe20000000000 */
[----:B------:R-:W-:Y:S01]  /*12530*/  SYNCS.ARRIVE.TRANS64.RED.A0T1 RZ, [UR48+0x22800], RZ ;  /* 0x022800ffffff79a7 */ /* 0x000fe20008200430 */
[----:B------:R-:W-:Y:S01]  /*12540*/  IMAD.MOV.U32 R0, RZ, RZ, 0x1 ;  /* 0x00000001ff007424 */ /* 0x000fe200078e00ff */
[----:B------:R-:W-:Y:S01]  /*12550*/  ARRIVES.LDGSTSBAR.64.TRANSCNT [UR48+0x22800] ;  /* 0x02280000ff0079b0 */ /* 0x000fe20008000ab0 */
[----:B------:R-:W-:Y:S02]  /*12560*/  VIADD R16, R16, 0xfffffffe ;  /* 0xfffffffe10107836 */ /* 0x000fe40000000000 */
[----:B------:R-:W-:Y:S01]  /*12570*/  IMAD.MOV.U32 R29, RZ, RZ, 0x1 ;  /* 0x00000001ff1d7424 */ /* 0x000fe200078e00ff */
[----:B------:R-:W-:Y:S01]  /*12580*/  SHF.L.U32 R0, R0, 0x1f, RZ ;  /* 0x0000001f00007819 */ /* 0x000fe200000006ff */
[----:B------:R-:W-:Y:S01]  /*12590*/  NOP ;  /* 0x0000000000007918 */ /* 0x000fe20000000000 */
[----:B------:R-:W-:Y:S02]  /*125a0*/  SYNCS.ARRIVE.TRANS64.A1T0 RZ, [UR48+0x22800], RZ ;  /* 0x022800ffffff79a7 */ /* 0x000fe40008100030 */
[----:B------:R-:W3:Y:S02]  /*125b0*/  SYNCS.PHASECHK.TRANS64.TRYWAIT P0, [UR48+0x22820], R0 ;  /* 0x02282000ff0075a7 */ /* 0x000ee40008000170 */
[----:B---3--:R-:W-:Y:S05]  /*125c0*/  @!P0 BRA `(.L_x_1165) ;  /* 0x0000003000588947 */ /* 0x008fea0003800000 */
.L_x_1236:
[----:B------:R-:W-:-:S13]  /*125d0*/  ISETP.GE.AND P0, PT, R16, UR51, PT ;  /* 0x0000003310007c0c */ /* 0x000fda000bf06270 */
[----:B------:R-:W-:Y:S05]  /*125e0*/  @!P0 BRA `(.L_x_1166) ;  /* 0x0000001000ac8947 */ /* 0x000fea0003800000 */
[----:B------:R-:W-:Y:S01]  /*125f0*/  UIADD3 UR4, UR47, 0x1, URZ ;  /* 0x000000012f047890 */ /* 0x000fe2000fffe03f */
[----:B0-2---:R-:W-:Y:S01]  /*12600*/  LOP3.LUT R3, RZ, UR45, RZ, 0x33, !PT ;  /* 0x0000002dff037c12 */ /* 0x005fe2000f8e33ff */
[----:B------:R-:W-:Y:S01]  /*12610*/  IMAD.MOV.U32 R10, RZ, RZ, 0x1 ;  /* 0x00000001ff0a7424 */ /* 0x000fe200078e00ff */
[----:B------:R-:W-:Y:S01]  /*12620*/  IADD3 R17, R24, R17, R23 ;  /* 0x0000001118117210 */ /* 0x000fe20007ffe017 */
[----:B------:R-:W-:Y:S01]  /*12630*/  UIMAD UR4, UR4, UR38, URZ ;  /* 0x00000026040472a4 */ /* 0x000fe2000f8e023f */
[----:B------:R-:W-:Y:S01]  /*12640*/  LOP3.LUT R5, RZ, UR44, RZ, 0x33, !PT ;  /* 0x0000002cff057c12 */ /* 0x000fe2000f8e33ff */
[----:B------:R-:W-:Y:S02]  /*12650*/  IMAD.MOV.U32 R9, RZ, RZ, RZ ;  /* 0x000000ffff097224 */ /* 0x000fe400078e00ff */
[----:B------:R-:W-:Y:S02]  /*12660*/  VIADD R17, R17, 0xfffffe80 ;  /* 0xfffffe8011117836 */ /* 0x000fe40000000000 */
[----:B------:R-:W-:-:S04]  /*12670*/  LOP3.LUT R0, RZ, UR4, RZ, 0x33, !PT ;  /* 0x00000004ff007c12 */ /* 0x000fc8000f8e33ff */
[----:B------:R-:W-:-:S04]  /*12680*/  VIADDMNMX R0, R0, -UR46, R3, !PT ;  /* 0x8000002e00007c46 */ /* 0x000fc8000f800103 */
[----:B------:R-:W-:-:S04]  /*12690*/  VIMNMX R0, R0, R5, !PT ;  /* 0x0000000500007248 */ /* 0x000fc80007fe0100 */
[C---:B------:R-:W-:Y:S01]  /*126a0*/  IADD3 R30, -R0.reuse, -0x2, RZ ;  /* 0xfffffffe001e7810 */ /* 0x040fe20007ffe1ff */
[----:B------:R-:W-:-:S07]  /*126b0*/  IMAD R28, R0, -0x80, R17 ;  /* 0xffffff80001c7824 */ /* 0x000fce00078e0211 */
.L_x_1181:
[----:B0-2---:R-:W2:Y:S01]  /*126c0*/  LDL R4, [R1+0x4] ;  /* 0x0000040001047983 */ /* 0x005ea20000100800 */
[----:B------:R-:W0:Y:S01]  /*126d0*/  LDC R0, c[0x0][0x430] ;  /* 0x00010c00ff007b82 */ /* 0x000e220000000800 */
[----:B------:R-:W-:Y:S01]  /*126e0*/  IMAD.MOV.U32 R7, RZ, RZ, R28 ;  /* 0x000000ffff077224 */ /* 0x000fe200078e001c */
[----:B------:R-:W-:Y:S01]  /*126f0*/  ULDC.64 UR4, c[0x0][0x428] ;  /* 0x00010a0000047ab9 */ /* 0x000fe20000000a00 */
[----:B0-----:R-:W-:-:S13]  /*12700*/  ISETP.NE.AND P0, PT, R0, 0x1, PT ;  /* 0x000000010000780c */ /* 0x001fda0003f05270 */
[----:B------:R-:W0:Y:S08]  /*12710*/  @P0 LDC R3, c[0x0][0x434] ;  /* 0x00010d00ff030b82 */ /* 0x000e300000000800 */
[----:B------:R-:W3:Y:S01]  /*12720*/  @P0 LDC R5, c[0x0][0x438] ;  /* 0x00010e00ff050b82 */ /* 0x000ee20000000800 */
[----:B0-----:R-:W-:-:S05]  /*12730*/  @P0 IMAD.HI.U32 R0, R28, R3, RZ ;  /* 0x000000031c000227 */ /* 0x001fca00078e00ff */
[----:B---3--:R-:W-:-:S04]  /*12740*/  @P0 SHF.R.U32.HI R7, RZ, R5, R0 ;  /* 0x00000005ff070219 */ /* 0x008fc80000011600 */
[--C-:B------:R-:W-:Y:S01]  /*12750*/  SHF.R.S32.HI R3, RZ, 0x1f, R7.reuse ;  /* 0x0000001fff037819 */ /* 0x100fe20000011407 */
[----:B------:R-:W-:-:S04]  /*12760*/  IMAD.MOV.U32 R2, RZ, RZ, R7 ;  /* 0x000000ffff027224 */ /* 0x000fc800078e0007 */
[----:B------:R-:W-:-:S04]  /*12770*/  IMAD.WIDE.U32 R2, R32, UR4, R2 ;  /* 0x0000000420027c25 */ /* 0x000fc8000f8e0002 */
[----:B--2---:R-:W-:-:S04]  /*12780*/  IMAD R5, R4, UR4, RZ ;  /* 0x0000000404057c24 */ /* 0x004fc8000f8e02ff */
[----:B------:R-:W-:Y:S01]  /*12790*/  IMAD R5, R32, UR5, R5 ;  /* 0x0000000520057c24 */ /* 0x000fe2000f8e0205 */
[----:B------:R-:W-:Y:S02]  /*127a0*/  ULDC.64 UR4, c[0x0][0x418] ;  /* 0x0001060000047ab9 */ /* 0x000fe40000000a00 */
[----:B------:R-:W-:Y:S01]  /*127b0*/  LEA R4, P0, R2, UR4, 0x2 ;  /* 0x0000000402047c11 */ /* 0x000fe2000f8010ff */
[----:B------:R-:W-:-:S05]  /*127c0*/  IMAD.IADD R3, R5, 0x1, R3 ;  /* 0x0000000105037824 */ /* 0x000fca00078e0203 */
[----:B------:R-:W-:-:S05]  /*127d0*/  LEA.HI.X R5, R2, UR5, R3, 0x2, P0 ;  /* 0x0000000502057c11 */ /* 0x000fca00080f1403 */
[----:B------:R-:W2:Y:S01]  /*127e0*/  LDG.E R6, desc[UR42][R4.64] ;  /* 0x0000002a04067981 */ /* 0x000ea2000c1e1900 */
[----:B------:R-:W-:-:S06]  /*127f0*/  ULOP3.LUT UR6, UR40, 0x2, URZ, 0xfc, !UPT ;  /* 0x0000000228067892 */ /* 0x000fcc000f8efc3f */
[----:B------:R-:W-:Y:S02]  /*12800*/  IMAD.U32 R8, RZ, RZ, UR6 ;  /* 0x00000006ff087e24 */ /* 0x000fe4000f8e00ff */
[----:B------:R-:W-:-:S03]  /*12810*/  VIADD R0, R9, 0x1 ;  /* 0x0000000109007836 */ /* 0x000fc60000000000 */
[----:B------:R-:W-:Y:S02]  /*12820*/  ISETP.NE.AND P1, PT, R8, 0x3, PT ;  /* 0x000000030800780c */ /* 0x000fe40003f25270 */
[----:B------:R-:W-:Y:S01]  /*12830*/  ISETP.NE.AND P0, PT, R0, 0x2, PT ;  /* 0x000000020000780c */ /* 0x000fe20003f05270 */
[----:B------:R-:W-:-:S03]  /*12840*/  VIADD R30, R30, 0xffffffff ;  /* 0xffffffff1e1e7836 */ /* 0x000fc60000000000 */
[----:B------:R-:W-:Y:S02]  /*12850*/  SEL R29, RZ, 0x1, P0 ;  /* 0x00000001ff1d7807 */ /* 0x000fe40000000000 */
[----:B------:R-:W-:Y:S02]  /*12860*/  SEL R0, R0, RZ, P0 ;  /* 0x000000ff00007207 */ /* 0x000fe40000000000 */
[----:B------:R-:W-:Y:S02]  /*12870*/  LOP3.LUT R29, R10, R29, RZ, 0x3c, !PT ;  /* 0x0000001d0a1d7212 */ /* 0x000fe400078e3cff */
[----:B------:R-:W-:Y:S02]  /*12880*/  ISETP.GT.AND P2, PT, R30, UR51, PT ;  /* 0x000000331e007c0c */ /* 0x000fe4000bf44270 */
[----:B--2---:R-:W-:Y:S01]  /*12890*/  SHF.R.S32.HI R17, RZ, 0x1f, R6 ;  /* 0x0000001fff117819 */ /* 0x004fe20000011406 */
[----:B------:R-:W-:Y:S10]  /*128a0*/  @!P1 BRA `(.L_x_1167) ;  /* 0x0000000000049947 */ /* 0x000ff40003800000 */
[----:B------:R-:W-:Y:S01]  /*128b0*/  BPT.TRAP 0x1 ;  /* 0x000000040000795c */ /* 0x000fe20000300000 */
.L_x_1167:
[----:B------:R-:W-:Y:S02]  /*128c0*/  LEA R8, R0, UR48, 0x3 ;  /* 0x0000003000087c11 */ /* 0x000fe4000f8e18ff */
[----:B------:R-:W-:-:S04]  /*128d0*/  SHF.L.U32 R18, R29, 0x1f, RZ ;  /* 0x0000001f1d127819 */ /* 0x000fc800000006ff */
[----:B------:R-:W0:Y:S02]  /*128e0*/  SYNCS.PHASECHK.TRANS64.TRYWAIT P0, [R8+URZ+0x22880], R18 ;  /* 0x02288012080075a7 */ /* 0x000e24000800017f */
[----:B0-----:R-:W-:Y:S05]  /*128f0*/  @!P0 BRA `(.L_x_1168) ;  /* 0x0000002c00a48947 */ /* 0x001fea0003800000 */
.L_x_1237:
[----:B------:R-:W2:Y:S01]  /*12900*/  LDL R2, [R1] ;  /* 0x0000000001027983 */ /* 0x000ea20000100800 */
[----:B------:R-:W-:Y:S01]  /*12910*/  ULDC UR4, c[0x0][0x430] ;  /* 0x00010c0000047ab9 */ /* 0x000fe20000000800 */
[----:B------:R-:W-:Y:S01]  /*12920*/  R2UR UR6, R31 ;  /* 0x000000001f0672ca */ /* 0x000fe200000e0000 */
[----:B------:R-:W-:Y:S01]  /*12930*/  UIADD3 UR4, -UR4, URZ, URZ ;  /* 0x0000003f04047290 */ /* 0x000fe2000fffe13f */
[----:B------:R-:W3:Y:S05]  /*12940*/  S2R R23, SR_TID.X ;  /* 0x0000000000177919 */ /* 0x000eea0000002100 */
[----:B------:R-:W-:Y:S01]  /*12950*/  IMAD R7, R7, UR4, R28 ;  /* 0x0000000407077c24 */ /* 0x000fe2000f8e021c */
[----:B------:R-:W-:-:S04]  /*12960*/  ULDC.64 UR4, c[0x0][0x328] ;  /* 0x0000ca0000047ab9 */ /* 0x000fc80000000a00 */
[----:B------:R-:W-:Y:S01]  /*12970*/  SHF.R.S32.HI R16, RZ, 0x1f, R7 ;  /* 0x0000001fff107819 */ /* 0x000fe20000011407 */
[----:B---3--:R-:W-:-:S05]  /*12980*/  IMAD.SHL.U32 R23, R23, 0x10, RZ ;  /* 0x0000001017177824 */ /* 0x008fca00078e00ff */
[----:B------:R-:W-:Y:S02]  /*12990*/  LOP3.LUT R23, R23, 0x30, RZ, 0xc0, !PT ;  /* 0x0000003017177812 */ /* 0x000fe400078ec0ff */
[C---:B--2---:R-:W-:Y:S02]  /*129a0*/  LOP3.LUT P3, RZ, R2.reuse, 0x2, RZ, 0xc0, !PT ;  /* 0x0000000202ff7812 */ /* 0x044fe4000786c0ff */
[----:B------:R-:W-:Y:S01]  /*129b0*/  LOP3.LUT P1, RZ, R2, 0x1, RZ, 0xc0, !PT ;  /* 0x0000000102ff7812 */ /* 0x000fe2000782c0ff */
[----:B------:R-:W-:-:S04]  /*129c0*/  IMAD R2, R16, UR4, RZ ;  /* 0x0000000410027c24 */ /* 0x000fc8000f8e02ff */
[C---:B------:R-:W-:Y:S02]  /*129d0*/  IMAD R5, R7.reuse, UR5, R2 ;  /* 0x0000000507057c24 */ /* 0x040fe4000f8e0202 */
[----:B------:R-:W-:Y:S01]  /*129e0*/  IMAD.WIDE.U32 R2, R7, UR4, RZ ;  /* 0x0000000407027c25 */ /* 0x000fe2000f8e00ff */
        /* <DEDUP_REMOVED lines=13> */
[----:B------:R-:W-:-:S04]  /*12ac0*/  IADD3 R19, P0, R2, UR6, RZ ;  /* 0x0000000602137c10 */ /* 0x000fc8000ff1e0ff */
[----:B------:R-:W-:Y:S01]  /*12ad0*/  IADD3.X R22, R5, UR4, R3, P0, !PT ;  /* 0x0000000405167c10 */ /* 0x000fe200087fe403 */
[----:B------:R-:W-:-:S03]  /*12ae0*/  UMOV UR4, 0xffffffff ;  /* 0xffffffff00047882 */ /* 0x000fc60000000000 */
[----:B------:R-:W-:Y:S05]  /*12af0*/  BRA.DIV UR4, `(.L_x_1169) ;  /* 0x0000002e04387947 */ /* 0x000fea000b800000 */
[----:B-1----:R-:W1:Y:S01]  /*12b00*/  SHFL.IDX PT, R14, R19, RZ, 0x1c1f ;  /* 0x001c1fff130e7589 */ /* 0x002e6200000e0000 */
[----:B------:R-:W-:-:S03]  /*12b10*/  IMAD R20, R0, 0x4000, R36 ;  /* 0x0000400000147824 */ /* 0x000fc600078e0224 */
[----:B------:R-:W2:Y:S01]  /*12b20*/  SHFL.IDX PT, R3, R22, RZ, 0x1c1f ;  /* 0x001c1fff16037589 */ /* 0x000ea200000e0000 */
[----:B------:R-:W-:-:S03]  /*12b30*/  IMAD.IADD R21, R34, 0x1, R20 ;  /* 0x0000000122157824 */ /* 0x000fc600078e0214 */
[----:B------:R-:W-:Y:S01]  /*12b40*/  SHFL.IDX PT, R5, R22, 0x1, 0x1c1f ;  /* 0x003c1f0016057f89 */ /* 0x000fe200000e0000 */
[----:B-1----:R-:W-:-:S03]  /*12b50*/  IADD3 R2, P0, R23, R14, RZ ;  /* 0x0000000e17027210 */ /* 0x002fc60007f1e0ff */
[----:B------:R-:W1:Y:S02]  /*12b60*/  SHFL.IDX PT, R14, R19, 0x1, 0x1c1f ;  /* 0x003c1f00130e7f89 */ /* 0x000e6400000e0000 */
[----:B--2---:R-:W-:-:S05]  /*12b70*/  IMAD.X R3, RZ, RZ, R3, P0 ;  /* 0x000000ffff037224 */ /* 0x004fca00000e0603 */
[----:B------:R-:W-:Y:S04]  /*12b80*/  LDGSTS.E.BYPASS.LTC128B.128 [R20], desc[UR42][R2.64], !P3 ;  /* 0x0000000002147fae */ /* 0x000fe8000d901d6a */
[----:B------:R2:W-:Y:S01]  /*12b90*/  LDGSTS.E.BYPASS.LTC128B.128 [R21], desc[UR42][R2.64+0x40], !P1 ;  /* 0x0000004002157fae */ /* 0x0005e2000c901d6a */
[----:B-1----:R-:W-:-:S03]  /*12ba0*/  IADD3 R4, P0, R23, R14, RZ ;  /* 0x0000000e17047210 */ /* 0x002fc60007f1e0ff */
[----:B--2---:R-:W-:Y:S04]  /*12bb0*/  SHFL.IDX PT, R3, R22, 0x2, 0x1c1f ;  /* 0x005c1f0016037f89 */ /* 0x004fe800000e0000 */
[----:B------:R-:W1:Y:S01]  /*12bc0*/  SHFL.IDX PT, R14, R19, 0x2, 0x1c1f ;  /* 0x005c1f00130e7f89 */ /* 0x000e6200000e0000 */
[----:B------:R-:W-:-:S03]  /*12bd0*/  IMAD.X R5, RZ, RZ, R5, P0 ;  /* 0x000000ffff057224 */ /* 0x000fc600000e0605 */
[----:B------:R-:W2:Y:S04]  /*12be0*/  SHFL.IDX PT, R22, R22, 0x3, 0x1c1f ;  /* 0x007c1f0016167f89 */ /* 0x000ea800000e0000 */
[----:B------:R3:W-:Y:S04]  /*12bf0*/  LDGSTS.E.BYPASS.LTC128B.128 [R20+0x1000], desc[UR42][R4.64], !P3 ;  /* 0x0100000004147fae */ /* 0x0007e8000d901d6a */
[----:B------:R3:W-:Y:S01]  /*12c00*/  LDGSTS.E.BYPASS.LTC128B.128 [R21+0x1000], desc[UR42][R4.64+0x40], !P1 ;  /* 0x0100004004157fae */ /* 0x0007e2000c901d6a */
[----:B-1----:R-:W-:-:S03]  /*12c10*/  IADD3 R2, P0, R23, R14, RZ ;  /* 0x0000000e17027210 */ /* 0x002fc60007f1e0ff */
[----:B------:R3:W1:Y:S02]  /*12c20*/  SHFL.IDX PT, R14, R19, 0x3, 0x1c1f ;  /* 0x007c1f00130e7f89 */ /* 0x00066400000e0000 */
[----:B------:R-:W-:-:S05]  /*12c30*/  IMAD.X R3, RZ, RZ, R3, P0 ;  /* 0x000000ffff037224 */ /* 0x000fca00000e0603 */
[----:B------:R3:W-:Y:S04]  /*12c40*/  LDGSTS.E.BYPASS.LTC128B.128 [R20+0x2000], desc[UR42][R2.64], !P3 ;  /* 0x0200000002147fae */ /* 0x0007e8000d901d6a */
[----:B--2---:R3:W-:Y:S02]  /*12c50*/  LDGSTS.E.BYPASS.LTC128B.128 [R21+0x2000], desc[UR42][R2.64+0x40], !P1 ;  /* 0x0200004002157fae */ /* 0x0047e4000c901d6a */
.L_x_1247:
[----:B-1-3--:R-:W-:Y:S02]  /*12c60*/  IADD3 R2, P0, R23, R14, RZ ;  /* 0x0000000e17027210 */ /* 0x00afe40007f1e0ff */
[----:B------:R-:W-:-:S03]  /*12c70*/  R2UR UR4, R8 ;  /* 0x00000000080472ca */ /* 0x000fc600000e0000 */
[----:B------:R-:W-:-:S05]  /*12c80*/  IMAD.X R3, RZ, RZ, R22, P0 ;  /* 0x000000ffff037224 */ /* 0x000fca00000e0616 */
        /* <DEDUP_REMOVED lines=14> */
.L_x_1170:
[----:B------:R1:W-:Y:S01]  /*12d70*/  SYNCS.ARRIVE.TRANS64.A1T0 RZ, [R8+URZ+0x22870], RZ ;  /* 0x022870ff08ff79a7 */ /* 0x0003e2000810003f */
[----:B------:R-:W-:Y:S05]  /*12d80*/  @!P1 BRA `(.L_x_1171) ;  /* 0x0000000000049947 */ /* 0x000fea0003800000 */
[----:B------:R-:W-:Y:S01]  /*12d90*/  BPT.TRAP 0x1 ;  /* 0x000000040000795c */ /* 0x000fe20000300000 */
.L_x_1171:
[----:B------:R-:W2:Y:S02]  /*12da0*/  SYNCS.PHASECHK.TRANS64.TRYWAIT P0, [R8+URZ+0x22840], R18 ;  /* 0x02284012080075a7 */ /* 0x000ea4000800017f */
[----:B--2---:R-:W-:Y:S05]  /*12db0*/  @!P0 BRA `(.L_x_1172) ;  /* 0x0000002c00a48947 */ /* 0x004fea0003800000 */
.L_x_1248:
[----:B------:R-:W3:Y:S01]  /*12dc0*/  LDL R2, [R1] ;  /* 0x0000000001027983 */ /* 0x000ee20000100800 */
[----:B------:R-:W-:Y:S01]  /*12dd0*/  ULDC.64 UR4, c[0x0][0x300] ;  /* 0x0000c00000047ab9 */ /* 0x000fe20000000a00 */
[----:B------:R-:W-:Y:S01]  /*12de0*/  R2UR UR6, R31 ;  /* 0x000000001f0672ca */ /* 0x000fe200000e0000 */
[----:B------:R-:W-:Y:S01]  /*12df0*/  IMAD R16, R16, UR4, RZ ;  /* 0x0000000410107c24 */ /* 0x000fe2000f8e02ff */
[----:B------:R-:W4:Y:S03]  /*12e00*/  S2R R19, SR_TID.X ;  /* 0x0000000000137919 */ /* 0x000f260000002100 */
[----:B------:R-:W-:Y:S02]  /*12e10*/  IMAD R5, R7, UR5, R16 ;  /* 0x0000000507057c24 */ /* 0x000fe4000f8e0210 */
[----:B----4-:R-:W-:-:S05]  /*12e20*/  IMAD.SHL.U32 R19, R19, 0x10, RZ ;  /* 0x0000001013137824 */ /* 0x010fca00078e00ff */
[----:B------:R-:W-:Y:S02]  /*12e30*/  LOP3.LUT R19, R19, 0x30, RZ, 0xc0, !PT ;  /* 0x0000003013137812 */ /* 0x000fe400078ec0ff */
[C---:B---3--:R-:W-:Y:S02]  /*12e40*/  LOP3.LUT P4, RZ, R2.reuse, 0x10, RZ, 0xc0, !PT ;  /* 0x0000001002ff7812 */ /* 0x048fe4000788c0ff */
[C---:B------:R-:W-:Y:S02]  /*12e50*/  LOP3.LUT P3, RZ, R2.reuse, 0x8, RZ, 0xc0, !PT ;  /* 0x0000000802ff7812 */ /* 0x040fe4000786c0ff */
[----:B------:R-:W-:Y:S01]  /*12e60*/  LOP3.LUT P1, RZ, R2, 0x4, RZ, 0xc0, !PT ;  /* 0x0000000402ff7812 */ /* 0x000fe2000782c0ff */
[----:B------:R-:W-:Y:S01]  /*12e70*/  IMAD.WIDE.U32 R2, R7, UR4, RZ ;  /* 0x0000000407027c25 */ /* 0x000fe2000f8e00ff */
[----:B------:R-:W-:-:S03]  /*12e80*/  ULDC.64 UR4, c[0x0][0x310] ;  /* 0x0000c40000047ab9 */ /* 0x000fc60000000a00 */
        /* <DEDUP_REMOVED lines=13> */
[----:B------:R-:W-:-:S03]  /*12f60*/  IMAD R17, R0, 0x6000, R37 ;  /* 0x0000600000117824 */ /* 0x000fc600078e0225 */
[----:B0-2---:R-:W-:Y:S01]  /*12f70*/  IADD3.X R18, R5, UR4, R3, P0, !PT ;  /* 0x0000000405127c10 */ /* 0x005fe200087fe403 */
[----:B------:R-:W-:-:S03]  /*12f80*/  UMOV UR4, 0xffffffff ;  /* 0xffffffff00047882 */ /* 0x000fc60000000000 */
[----:B------:R-:W-:Y:S05]  /*12f90*/  BRA.DIV UR4, `(.L_x_1173) ;  /* 0x0000002e04407947 */ /* 0x000fea000b800000 */
[----:B------:R-:W0:Y:S01]  /*12fa0*/  SHFL.IDX PT, R14, R16, RZ, 0x1c1f ;  /* 0x001c1fff100e7589 */ /* 0x000e2200000e0000 */
[----:B------:R-:W-:-:S03]  /*12fb0*/  VIADD R17, R17, UR48 ;  /* 0x0000003011117c36 */ /* 0x000fc60008000000 */
[----:B------:R-:W2:Y:S01]  /*12fc0*/  SHFL.IDX PT, R3, R18, RZ, 0x1c1f ;  /* 0x001c1fff12037589 */ /* 0x000ea200000e0000 */
[----:B0-----:R-:W-:-:S03]  /*12fd0*/  IADD3 R6, P0, R19, R14, RZ ;  /* 0x0000000e13067210 */ /* 0x001fc60007f1e0ff */
[----:B------:R-:W0:Y:S02]  /*12fe0*/  SHFL.IDX PT, R14, R16, 0x1, 0x1c1f ;  /* 0x003c1f00100e7f89 */ /* 0x000e2400000e0000 */
[----:B--2---:R-:W-:Y:S02]  /*12ff0*/  IMAD.X R7, RZ, RZ, R3, P0 ;  /* 0x000000ffff077224 */ /* 0x004fe400000e0603 */
[----:B------:R-:W2:Y:S04]  /*13000*/  SHFL.IDX PT, R3, R18, 0x1, 0x1c1f ;  /* 0x003c1f0012037f89 */ /* 0x000ea800000e0000 */
[----:B------:R3:W-:Y:S04]  /*13010*/  LDGSTS.E.BYPASS.LTC128B.128 [R17+0x16400], desc[UR42][R6.64], !P4 ;  /* 0x1640000006117fae */ /* 0x0007e8000e101d6a */
[----:B------:R3:W-:Y:S04]  /*13020*/  LDGSTS.E.BYPASS.LTC128B.128 [R17+0x18400], desc[UR42][R6.64+0x40], !P3 ;  /* 0x1840004006117fae */ /* 0x0007e8000d901d6a */
[----:B------:R3:W-:Y:S01]  /*13030*/  LDGSTS.E.BYPASS.LTC128B.128 [R17+0x1a400], desc[UR42][R6.64+0x80], !P1 ;  /* 0x1a40008006117fae */ /* 0x0007e2000c901d6a */
[----:B0-----:R-:W-:-:S03]  /*13040*/  IADD3 R4, P0, R19, R14, RZ ;  /* 0x0000000e13047210 */ /* 0x001fc60007f1e0ff */
[----:B------:R-:W0:Y:S02]  /*13050*/  SHFL.IDX PT, R14, R16, 0x2, 0x1c1f ;  /* 0x005c1f00100e7f89 */ /* 0x000e2400000e0000 */
[----:B--2---:R-:W-:Y:S02]  /*13060*/  IMAD.X R5, RZ, RZ, R3, P0 ;  /* 0x000000ffff057224 */ /* 0x004fe400000e0603 */
[----:B------:R-:W2:Y:S04]  /*13070*/  SHFL.IDX PT, R3, R18, 0x2, 0x1c1f ;  /* 0x005c1f0012037f89 */ /* 0x000ea800000e0000 */
[----:B------:R3:W-:Y:S04]  /*13080*/  LDGSTS.E.BYPASS.LTC128B.128 [R17+0x16c00], desc[UR42][R4.64], !P4 ;  /* 0x16c0000004117fae */ /* 0x0007e8000e101d6a */
[----:B------:R3:W-:Y:S04]  /*13090*/  LDGSTS.E.BYPASS.LTC128B.128 [R17+0x18c00], desc[UR42][R4.64+0x40], !P3 ;  /* 0x18c0004004117fae */ /* 0x0007e8000d901d6a */
[----:B------:R3:W-:Y:S04]  /*130a0*/  LDGSTS.E.BYPASS.LTC128B.128 [R17+0x1ac00], desc[UR42][R4.64+0x80], !P1 ;  /* 0x1ac0008004117fae */ /* 0x0007e8000c901d6a */
[----:B------:R-:W4:Y:S01]  /*130b0*/  SHFL.IDX PT, R18, R18, 0x3, 0x1c1f ;  /* 0x007c1f0012127f89 */ /* 0x000f2200000e0000 */
[----:B0-----:R-:W-:-:S03]  /*130c0*/  IADD3 R2, P0, R19, R14, RZ ;  /* 0x0000000e13027210 */ /* 0x001fc60007f1e0ff */
[----:B------:R3:W0:Y:S02]  /*130d0*/  SHFL.IDX PT, R14, R16, 0x3, 0x1c1f ;  /* 0x007c1f00100e7f89 */ /* 0x00062400000e0000 */
[----:B--2---:R-:W-:-:S05]  /*130e0*/  IMAD.X R3, RZ, RZ, R3, P0 ;  /* 0x000000ffff037224 */ /* 0x004fca00000e0603 */
[----:B------:R3:W-:Y:S04]  /*130f0*/  LDGSTS.E.BYPASS.LTC128B.128 [R17+0x17400], desc[UR42][R2.64], !P4 ;  /* 0x1740000002117fae */ /* 0x0007e8000e101d6a */
[----:B------:R3:W-:Y:S04]  /*13100*/  LDGSTS.E.BYPASS.LTC128B.128 [R17+0x19400], desc[UR42][R2.64+0x40], !P3 ;  /* 0x1940004002117fae */ /* 0x0007e8000d901d6a */
[----:B------:R3:W-:Y:S02]  /*13110*/  LDGSTS.E.BYPASS.LTC128B.128 [R17+0x1b400], desc[UR42][R2.64+0x80], !P1 ;  /* 0x1b40008002117fae */ /* 0x0007e4000c901d6a */
.L_x_1258:
[----:B0--3--:R-:W-:Y:S02]  /*13120*/  IADD3 R2, P0, R19, R14, RZ ;  /* 0x0000000e13027210 */ /* 0x009fe40007f1e0ff */
[----:B------:R-:W-:-:S03]  /*13130*/  R2UR UR4, R8 ;  /* 0x00000000080472ca */ /* 0x000fc600000e0000 */
[----:B----4-:R-:W-:-:S05]  /*13140*/  IMAD.X R3, RZ, RZ, R18, P0 ;  /* 0x000000ffff037224 */ /* 0x010fca00000e0612 */
        /* <DEDUP_REMOVED lines=15> */
.L_x_1174:
[----:B------:R-:W-:Y:S01]  /*13240*/  IMAD.U32 R2, RZ, RZ, UR40 ;  /* 0x00000028ff027e24 */ /* 0x000fe2000f8e00ff */
[----:B------:R0:W-:Y:S04]  /*13250*/  SYNCS.ARRIVE.TRANS64.A1T0 RZ, [R8+URZ+0x22830], RZ ;  /* 0x022830ff08ff79a7 */ /* 0x0001e8000810003f */
[----:B------:R-:W-:-:S04]  /*13260*/  LOP3.LUT R2, R2, 0x1, RZ, 0xfc, !PT ;  /* 0x0000000102027812 */ /* 0x000fc800078efcff */
[----:B------:R-:W-:-:S13]  /*13270*/  ISETP.NE.AND P1, PT, R2, 0x3, PT ;  /* 0x000000030200780c */ /* 0x000fda0003f25270 */
[----:B0-----:R-:W-:Y:S05]  /*13280*/  @!P1 BRA `(.L_x_1175) ;  /* 0x0000000000049947 */ /* 0x001fea0003800000 */
[----:B------:R-:W-:Y:S01]  /*13290*/  BPT.TRAP 0x1 ;  /* 0x000000040000795c */ /* 0x000fe20000300000 */
.L_x_1175:
[----:B------:R-:W-:Y:S02]  /*132a0*/  LOP3.LUT R3, R10, 0x1, RZ, 0x3c, !PT ;  /* 0x000000010a037812 */ /* 0x000fe400078e3cff */
[----:B------:R-:W-:Y:S02]  /*132b0*/  LEA R2, R9, UR48, 0x3 ;  /* 0x0000003009027c11 */ /* 0x000fe4000f8e18ff */
[----:B------:R-:W-:-:S04]  /*132c0*/  SHF.L.U32 R3, R3, 0x1f, RZ ;  /* 0x0000001f03037819 */ /* 0x000fc800000006ff */
[----:B------:R-:W0:Y:S02]  /*132d0*/  SYNCS.PHASECHK.TRANS64.TRYWAIT P0, [R2+URZ+0x22870], R3 ;  /* 0x02287003020075a7 */ /* 0x000e24000800017f */
[----:B0-----:R-:W-:Y:S05]  /*132e0*/  @!P0 BRA `(.L_x_1176) ;  /* 0x0000002c00908947 */ /* 0x001fea0003800000 */
.L_x_1259:
[----:B------:R-:W-:-:S06]  /*132f0*/  ULOP3.LUT UR4, UR40, 0x2, URZ, 0xfc, !UPT ;  /* 0x0000000228047892 */ /* 0x000fcc000f8efc3f */
[----:B------:R-:W-:-:S05]  /*13300*/  IMAD.U32 R4, RZ, RZ, UR4 ;  /* 0x00000004ff047e24 */ /* 0x000fca000f8e00ff */
[----:B------:R-:W-:-:S13]  /*13310*/  ISETP.NE.AND P0, PT, R4, 0x3, PT ;  /* 0x000000030400780c */ /* 0x000fda0003f05270 */
[----:B------:R-:W-:Y:S05]  /*13320*/  @!P0 BRA `(.L_x_1177) ;  /* 0x0000000000048947 */ /* 0x000fea0003800000 */
[----:B------:R-:W-:Y:S01]  /*13330*/  BPT.TRAP 0x1 ;  /* 0x000000040000795c */ /* 0x000fe20000300000 */
.L_x_1177:
[----:B0-----:R-:W-:Y:S01]  /*13340*/  SHF.L.U32 R3, R10, 0x1f, RZ ;  /* 0x0000001f0a037819 */ /* 0x001fe200000006ff */
[----:B------:R-:W-:-:S03]  /*13350*/  IMAD.SHL.U32 R5, R9, 0x4000, RZ ;  /* 0x0000400009057824 */ /* 0x000fc600078e00ff */
[----:B------:R-:W0:Y:S02]  /*13360*/  SYNCS.PHASECHK.TRANS64.TRYWAIT P0, [R2+URZ+0x22860], R3 ;  /* 0x02286003020075a7 */ /* 0x000e24000800017f */
[----:B0-----:R-:W-:Y:S05]  /*13370*/  @!P0 BRA `(.L_x_1178) ;  /* 0x0000002c00808947 */ /* 0x001fea0003800000 */
.L_x_1260:
[----:B------:R-:W2:Y:S04]  /*13380*/  LDL R4, [R1+0xc] ;  /* 0x00000c0001047983 */ /* 0x000ea80000100800 */
[----:B------:R-:W3:Y:S01]  /*13390*/  LDL R7, [R1+0x8] ;  /* 0x0000080001077983 */ /* 0x000ee20000100800 */
[----:B------:R-:W-:Y:S05]  /*133a0*/  WARPSYNC.ALL ;  /* 0x0000000000007948 */ /* 0x000fea0003800000 */
[----:B------:R-:W-:Y:S01]  /*133b0*/  ULOP3.LUT UR4, UR40, 0x2, URZ, 0xfc, !UPT ;  /* 0x0000000228047892 */ /* 0x000fe2000f8efc3f */
[----:B--2---:R-:W-:-:S02]  /*133c0*/  LOP3.LUT R4, R5, R4, RZ, 0xfc, !PT ;  /* 0x0000000405047212 */ /* 0x004fc400078efcff */
[----:B---3--:R-:W-:-:S03]  /*133d0*/  IADD3 R5, R5, UR48, R7 ;  /* 0x0000003005057c10 */ /* 0x008fc6000fffe007 */
[----:B------:R-:W-:Y:S01]  /*133e0*/  VIADD R6, R4, UR48 ;  /* 0x0000003004067c36 */ /* 0x000fe20008000000 */
[----:B------:R-:W2:Y:S03]  /*133f0*/  LDSM.16.MT88.4 R16, [R4+UR48+0x8400] ;  /* 0x008400300410783b */ /* 0x000ea60008004200 */
[----:B0-----:R-:W-:Y:S01]  /*13400*/  IMAD.IADD R3, R35, 0x1, R6 ;  /* 0x0000000123037824 */ /* 0x001fe200078e0206 */
[----:B------:R-:W-:-:S04]  /*13410*/  IADD3 R6, R33, 0x400, R5 ;  /* 0x0000040021067810 */ /* 0x000fc80007ffe005 */
[----:B-1----:R-:W0:Y:S01]  /*13420*/  LDSM.16.MT88.4 R8, [R3+0x8400] ;  /* 0x008400000308783b */ /* 0x002e220000004200 */
[C-C-:B--2---:R-:W-:Y:S02]  /*13430*/  PRMT R12, R16.reuse, 0x6420, R17.reuse ;  /* 0x00006420100c7816 */ /* 0x144fe40000000011 */
[----:B------:R-:W-:Y:S02]  /*13440*/  PRMT R13, R16, 0x7531, R17 ;  /* 0x00007531100d7816 */ /* 0x000fe40000000011 */
[C-C-:B------:R-:W-:Y:S02]  /*13450*/  PRMT R14, R18.reuse, 0x6420, R19.reuse ;  /* 0x00006420120e7816 */ /* 0x140fe40000000013 */
[----:B------:R-:W-:Y:S02]  /*13460*/  PRMT R15, R18, 0x7531, R19 ;  /* 0x00007531120f7816 */ /* 0x000fe40000000013 */
[C-C-:B0-----:R-:W-:Y:S02]  /*13470*/  PRMT R20, R8.reuse, 0x6420, R9.reuse ;  /* 0x0000642008147816 */ /* 0x141fe40000000009 */
[----:B------:R-:W-:Y:S01]  /*13480*/  PRMT R21, R8, 0x7531, R9 ;  /* 0x0000753108157816 */ /* 0x000fe20000000009 */
[----:B------:R-:W-:Y:S01]  /*13490*/  STSM.16.M88.4 [R5+0x400], R12 ;  /* 0x0004000c05007844 */ /* 0x000fe20000000200 */
[----:B------:R-:W-:-:S02]  /*134a0*/  PRMT R22, R10, 0x6420, R11 ;  /* 0x000064200a167816 */ /* 0x000fc4000000000b */
[----:B------:R-:W-:-:S05]  /*134b0*/  PRMT R23, R10, 0x7531, R11 ;  /* 0x000075310a177816 */ /* 0x000fca000000000b */
[----:B------:R0:W-:Y:S04]  /*134c0*/  STSM.16.M88.4 [R5+0x2400], R20 ;  /* 0x0024001405007844 */ /* 0x0001e80000000200 */
[----:B------:R-:W1:Y:S04]  /*134d0*/  LDSM.16.MT88.4 R8, [R4+UR48+0x9400] ;  /* 0x009400300408783b */ /* 0x000e680008004200 */
[----:B------:R-:W2:Y:S01]  /*134e0*/  LDSM.16.MT88.4 R12, [R3+0x9400] ;  /* 0x00940000030c783b */ /* 0x000ea20000004200 */
[----:B0-----:R-:W-:Y:S01]  /*134f0*/  IADD3 R20, R35, 0x400, R5 ;  /* 0x0000040023147810 */ /* 0x001fe20007ffe005 */
[----:B------:R-:W-:-:S05]  /*13500*/  IMAD.U32 R23, RZ, RZ, UR4 ;  /* 0x00000004ff177e24 */ /* 0x000fca000f8e00ff */
[----:B------:R-:W-:Y:S02]  /*13510*/  ISETP.NE.AND P0, PT, R23, 0x3, PT ;  /* 0x000000031700780c */ /* 0x000fe40003f05270 */
[C-C-:B-1----:R-:W-:Y:S02]  /*13520*/  PRMT R16, R8.reuse, 0x6420, R9.reuse ;  /* 0x0000642008107816 */ /* 0x142fe40000000009 */
[----:B------:R-:W-:Y:S02]  /*13530*/  PRMT R17, R8, 0x7531, R9 ;  /* 0x0000753108117816 */ /* 0x000fe40000000009 */
[C-C-:B------:R-:W-:Y:S02]  /*13540*/  PRMT R18, R10.reuse, 0x6420, R11.reuse ;  /* 0x000064200a127816 */ /* 0x140fe4000000000b */
[----:B------:R-:W-:Y:S02]  /*13550*/  PRMT R19, R10, 0x7531, R11 ;  /* 0x000075310a137816 */ /* 0x000fe4000000000b */
[----:B--2---:R-:W-:-:S02]  /*13560*/  PRMT R24, R12, 0x6420, R13 ;  /* 0x000064200c187816 */ /* 0x004fc4000000000d */
[----:B------:R-:W-:Y:S01]  /*13570*/  PRMT R25, R12, 0x7531, R13 ;  /* 0x000075310c197816 */ /* 0x000fe2000000000d */
[----:B------:R-:W-:Y:S01]  /*13580*/  STSM.16.M88.4 [R6], R16 ;  /* 0x0000001006007844 */ /* 0x000fe20000000200 */
        /* <DEDUP_REMOVED lines=11> */
[----:B------:R0:W-:Y:S01]  /*13640*/  STSM.16.M88.4 [R20], R16 ;  /* 0x0000001014007844 */ /* 0x0001e20000000200 */
[C-C-:B------:R-:W-:Y:S02]  /*13650*/  PRMT R10, R14.reuse, 0x6420, R15.reuse ;  /* 0x000064200e0a7816 */ /* 0x140fe4000000000f */
[----:B------:R-:W-:-:S05]  /*13660*/  PRMT R11, R14, 0x7531, R15 ;  /* 0x000075310e0b7816 */ /* 0x000fca000000000f */
[----:B------:R-:W-:Y:S04]  /*13670*/  STSM.16.M88.4 [R20+0x2000], R8 ;  /* 0x0020000814007844 */ /* 0x000fe80000000200 */
[----:B------:R-:W1:Y:S04]  /*13680*/  LDSM.16.MT88.4 R4, [R4+UR48+0xb400] ;  /* 0x00b400300404783b */ /* 0x000e680008004200 */
[----:B------:R-:W2:Y:S01]  /*13690*/  LDSM.16.MT88.4 R8, [R3+0xb400] ;  /* 0x00b400000308783b */ /* 0x000ea20000004200 */
[----:B0-----:R-:W-:Y:S01]  /*136a0*/  IMAD.IADD R16, R33, 0x1, R20 ;  /* 0x0000000121107824 */ /* 0x001fe200078e0214 */
[----:B-1----:R-:W-:-:S02]  /*136b0*/  PRMT R12, R4, 0x6420, R5 ;  /* 0x00006420040c7816 */ /* 0x002fc40000000005 */
[----:B------:R-:W-:Y:S02]  /*136c0*/  PRMT R13, R4, 0x7531, R5 ;  /* 0x00007531040d7816 */ /* 0x000fe40000000005 */
[C-C-:B------:R-:W-:Y:S02]  /*136d0*/  PRMT R14, R6.reuse, 0x6420, R7.reuse ;  /* 0x00006420060e7816 */ /* 0x140fe40000000007 */
[----:B------:R-:W-:Y:S02]  /*136e0*/  PRMT R15, R6, 0x7531, R7 ;  /* 0x00007531060f7816 */ /* 0x000fe40000000007 */
[C-C-:B--2---:R-:W-:Y:S02]  /*136f0*/  PRMT R4, R8.reuse, 0x6420, R9.reuse ;  /* 0x0000642008047816 */ /* 0x144fe40000000009 */
[----:B------:R-:W-:Y:S01]  /*13700*/  PRMT R5, R8, 0x7531, R9 ;  /* 0x0000753108057816 */ /* 0x000fe20000000009 */
[----:B------:R0:W-:Y:S01]  /*13710*/  STSM.16.M88.4 [R16], R12 ;  /* 0x0000000c10007844 */ /* 0x0001e20000000200 */
        /* <DEDUP_REMOVED lines=11> */
.L_x_1179:
[----:B-1----:R1:W-:Y:S01]  /*137d0*/  SYNCS.ARRIVE.TRANS64.A1T0 RZ, [R2+URZ+0x22850], RZ ;  /* 0x022850ff02ff79a7 */ /* 0x0023e2000810003f */
[----:B------:R-:W-:Y:S06]  /*137e0*/  BAR.SYNC.DEFER_BLOCKING 0x2, 0x80 ;  /* 0x0082000000007b1d */ /* 0x000fec0000010000 */
[----:B------:R-:W-:Y:S05]  /*137f0*/  @!P1 BRA `(.L_x_1180) ;  /* 0x0000000000049947 */ /* 0x000fea0003800000 */
[----:B------:R-:W-:Y:S01]  /*13800*/  BPT.TRAP 0x1 ;  /* 0x000000040000795c */ /* 0x000fe20000300000 */
.L_x_1180:
[----:B------:R-:W2:Y:S01]  /*13810*/  S2R R3, SR_CgaCtaId ;  /* 0x0000000000037919 */ /* 0x000ea20000008800 */
[----:B-1----:R-:W-:Y:S02]  /*13820*/  VIADD R2, R2, 0x22880 ;  /* 0x0002288002027836 */ /* 0x002fe40000000000 */
[----:B------:R-:W-:Y:S02]  /*13830*/  VIADD R28, R28, 0xffffff80 ;  /* 0xffffff801c1c7836 */ /* 0x000fe40000000000 */
[----:B------:R-:W-:Y:S02]  /*13840*/  IMAD.MOV.U32 R9, RZ, RZ, R0 ;  /* 0x000000ffff097224 */ /* 0x000fe400078e0000 */
[----:B------:R-:W-:Y:S01]  /*13850*/  IMAD.MOV.U32 R10, RZ, RZ, R29 ;  /* 0x000000ffff0a7224 */ /* 0x000fe200078e001d */
[----:B--2---:R-:W-:-:S04]  /*13860*/  PRMT R2, R3, 0x654, R2 ;  /* 0x0000065403027816 */ /* 0x004fc80000000002 */
[----:B------:R2:W-:Y:S01]  /*13870*/  SYNCS.ARRIVE.TRANS64.RED.A1T0 RZ, [R2+URZ], RZ ;  /* 0x000000ff02ff79a7 */ /* 0x0005e2000810043f */
[----:B------:R-:W-:Y:S05]  /*13880*/  @P2 BRA `(.L_x_1181) ;  /* 0xffffffec008c2947 */ /* 0x000fea000383ffff */
[----:B------:R-:W-:Y:S05]  /*13890*/  BRA `(.L_x_1182) ;  /* 0x0000000000047947 */ /* 0x000fea0003800000 */
.L_x_1166:
[----:B0-----:R-:W-:-:S07]  /*138a0*/  IMAD.MOV.U32 R0, RZ, RZ, RZ ;  /* 0x000000ffff007224 */ /* 0x001fce00078e00ff */
.L_x_1182:
[----:B------:R-:W-:-:S06]  /*138b0*/  ULOP3.LUT UR4, UR40, 0x1, URZ, 0xfc, !UPT ;  /* 0x0000000128047892 */ /* 0x000fcc000f8efc3f */
[----:B--2---:R-:W-:-:S05]  /*138c0*/  IMAD.U32 R2, RZ, RZ, UR4 ;  /* 0x00000004ff027e24 */ /* 0x004fca000f8e00ff */
[----:B------:R-:W-:-:S13]  /*138d0*/  ISETP.NE.AND P1, PT, R2, 0x3, PT ;  /* 0x000000030200780c */ /* 0x000fda0003f25270 */
[----:B------:R-:W-:Y:S05]  /*138e0*/  @!P1 BRA `(.L_x_1183) ;  /* 0x0000000000049947 */ /* 0x000fea0003800000 */
[----:B------:R-:W-:Y:S01]  /*138f0*/  BPT.TRAP 0x1 ;  /* 0x000000040000795c */ /* 0x000fe20000300000 */
.L_x_1183:
[----:B------:R-:W-:Y:S01]  /*13900*/  LOP3.LUT R2, R29, 0x1, RZ, 0x3c, !PT ;  /* 0x000000011d027812 */ /* 0x000fe200078e3cff */
[----:B------:R-:W-:Y:S01]  /*13910*/  BSSY B0, `(.L_x_1184) ;  /* 0x0000005000007945 */ /* 0x000fe20003800000 */
[----:B------:R-:W-:Y:S02]  /*13920*/  LEA R17, R0, UR48, 0x3 ;  /* 0x0000003000117c11 */ /* 0x000fe4000f8e18ff */
[----:B------:R-:W-:-:S04]  /*13930*/  SHF.L.U32 R2, R2, 0x1f, RZ ;  /* 0x0000001f02027819 */ /* 0x000fc800000006ff */
[----:B------:R-:W2:Y:S02]  /*13940*/  SYNCS.PHASECHK.TRANS64.TRYWAIT P0, [R17+URZ+0x22870], R2 ;  /* 0x02287002110075a7 */ /* 0x000ea4000800017f */
[----:B--2---:R-:W-:Y:S05]  /*13950*/  @!P0 BRA `(.L_x_1185) ;  /* 0x00000028001c8947 */ /* 0x004fea0003800000 */
.L_x_1261:
[----:B------:R-:W-:Y:S05]  /*13960*/  BSYNC B0 ;  /* 0x0000000000007941 */ /* 0x000fea0003800000 */
.L_x_1184:
[----:B------:R-:W-:-:S06]  /*13970*/  ULOP3.LUT UR4, UR40, 0x2, URZ, 0xfc, !UPT ;  /* 0x0000000228047892 */ /* 0x000fcc000f8efc3f */
[----:B------:R-:W-:-:S05]  /*13980*/  IMAD.U32 R3, RZ, RZ, UR4 ;  /* 0x00000004ff037e24 */ /* 0x000fca000f8e00ff */
[----:B------:R-:W-:-:S13]  /*13990*/  ISETP.NE.AND P0, PT, R3, 0x3, PT ;  /* 0x000000030300780c */ /* 0x000fda0003f05270 */
[----:B------:R-:W-:Y:S05]  /*139a0*/  @!P0 BRA `(.L_x_1186) ;  /* 0x0000000000048947 */ /* 0x000fea0003800000 */
[----:B------:R-:W-:Y:S01]  /*139b0*/  BPT.TRAP 0x1 ;  /* 0x000000040000795c */ /* 0x000fe20000300000 */
.L_x_1186:
[----:B--2---:R-:W2:Y:S01]  /*139c0*/  LDL.LU R2, [R1+0xc] ;  /* 0x00000c0001027983 */ /* 0x004ea20000300800 */
[----:B0-----:R-:W-:Y:S01]  /*139d0*/  SHF.L.U32 R4, R29, 0x1f, RZ ;  /* 0x0000001f1d047819 */ /* 0x001fe200000006ff */
[----:B------:R-:W-:-:S03]  /*139e0*/  IMAD.SHL.U32 R3, R0, 0x4000, RZ ;  /* 0x0000400000037824 */ /* 0x000fc600078e00ff */
[----:B------:R-:W0:Y:S02]  /*139f0*/  SYNCS.PHASECHK.TRANS64.TRYWAIT P0, [R17+URZ+0x22860], R4 ;  /* 0x02286004110075a7 */ /* 0x000e24000800017f */
[----:B--2---:R-:W-:-:S05]  /*13a00*/  LOP3.LUT R2, R3, R2, RZ, 0xfc, !PT ;  /* 0x0000000203027212 */ /* 0x004fca00078efcff */
[----:B------:R-:W-:-:S04]  /*13a10*/  VIADD R16, R2, UR48 ;  /* 0x0000003002107c36 */ /* 0x000fc80008000000 */
[----:B------:R-:W-:Y:S01]  /*13a20*/  IMAD.IADD R16, R35, 0x1, R16 ;  /* 0x0000000123107824 */ /* 0x000fe200078e0210 */
[----:B0-----:R-:W-:Y:S06]  /*13a30*/  @!P0 BRA `(.L_x_1187) ;  /* 0x0000002400f88947 */ /* 0x001fec0003800000 */
.L_x_1262:
[----:B------:R-:W2:Y:S01]  /*13a40*/  LDL.LU R12, [R1+0x8] ;  /* 0x00000800010c7983 */ /* 0x000ea20000300800 */
[----:B------:R-:W-:Y:S05]  /*13a50*/  WARPSYNC.ALL ;  /* 0x0000000000007948 */ /* 0x000fea0003800000 */
[----:B------:R-:W3:Y:S01]  /*13a60*/  LDSM.16.MT88.4 R8, [R2+UR48+0x8400] ;  /* 0x008400300208783b */ /* 0x000ee20008004200 */
[----:B------:R-:W-:-:S03]  /*13a70*/  ULOP3.LUT UR4, UR40, 0x2, URZ, 0xfc, !UPT ;  /* 0x0000000228047892 */ /* 0x000fc6000f8efc3f */
[----:B0-----:R-:W0:Y:S03]  /*13a80*/  LDSM.16.MT88.4 R4, [R16+0x8400] ;  /* 0x008400001004783b */ /* 0x001e260000004200 */
[----:B------:R-:W-:-:S05]  /*13a90*/  IMAD.U32 R19, RZ, RZ, UR4 ;  /* 0x00000004ff137e24 */ /* 0x000fca000f8e00ff */
[----:B------:R-:W-:Y:S02]  /*13aa0*/  ISETP.NE.AND P0, PT, R19, 0x3, PT ;  /* 0x000000031300780c */ /* 0x000fe40003f05270 */
[----:B---3--:R-:W-:Y:S02]  /*13ab0*/  PRMT R13, R8, 0x7531, R9 ;  /* 0x00007531080d7816 */ /* 0x008fe40000000009 */
[C-C-:B-1----:R-:W-:Y:S02]  /*13ac0*/  PRMT R14, R10.reuse, 0x6420, R11.reuse ;  /* 0x000064200a0e7816 */ /* 0x142fe4000000000b */
[----:B------:R-:W-:Y:S02]  /*13ad0*/  PRMT R15, R10, 0x7531, R11 ;  /* 0x000075310a0f7816 */ /* 0x000fe4000000000b */
[C-C-:B0-----:R-:W-:Y:S02]  /*13ae0*/  PRMT R10, R6.reuse, 0x6420, R7.reuse ;  /* 0x00006420060a7816 */ /* 0x141fe40000000007 */
[----:B------:R-:W-:-:S02]  /*13af0*/  PRMT R11, R6, 0x7531, R7 ;  /* 0x00007531060b7816 */ /* 0x000fc40000000007 */
[----:B--2---:R-:W-:Y:S02]  /*13b00*/  IADD3 R3, R3, UR48, R12 ;  /* 0x0000003003037c10 */ /* 0x004fe4000fffe00c */
[----:B------:R-:W-:Y:S02]  /*13b10*/  PRMT R12, R8, 0x6420, R9 ;  /* 0x00006420080c7816 */ /* 0x000fe40000000009 */
[C-C-:B------:R-:W-:Y:S02]  /*13b20*/  PRMT R8, R4.reuse, 0x6420, R5.reuse ;  /* 0x0000642004087816 */ /* 0x140fe40000000005 */
[----:B------:R-:W-:Y:S01]  /*13b30*/  PRMT R9, R4, 0x7531, R5 ;  /* 0x0000753104097816 */ /* 0x000fe20000000005 */
[----:B------:R-:W-:Y:S01]  /*13b40*/  STSM.16.M88.4 [R3+0x400], R12 ;  /* 0x0004000c03007844 */ /* 0x000fe20000000200 */
[--C-:B------:R-:W-:Y:S02]  /*13b50*/  IADD3 R18, R33, 0x400, R3.reuse ;  /* 0x0000040021127810 */ /* 0x100fe40007ffe003 */
[----:B------:R-:W-:Y:S01]  /*13b60*/  IADD3 R20, R35, 0x400, R3 ;  /* 0x0000040023147810 */ /* 0x000fe20007ffe003 */
[----:B------:R-:W-:Y:S04]  /*13b70*/  STSM.16.M88.4 [R3+0x2400], R8 ;  /* 0x0024000803007844 */ /* 0x000fe80000000200 */
[----:B------:R-:W0:Y:S01]  /*13b80*/  LDSM.16.MT88.4 R12, [R2+UR48+0x9400] ;  /* 0x00940030020c783b */ /* 0x000e220008004200 */
[----:B------:R-:W-:-:S03]  /*13b90*/  IMAD.IADD R33, R33, 0x1, R20 ;  /* 0x0000000121217824 */ /* 0x000fc600078e0214 */
[----:B------:R-:W1:Y:S01]  /*13ba0*/  LDSM.16.MT88.4 R8, [R16+0x9400] ;  /* 0x009400001008783b */ /* 0x000e620000004200 */
[C-C-:B0-----:R-:W-:Y:S02]  /*13bb0*/  PRMT R4, R12.reuse, 0x6420, R13.reuse ;  /* 0x000064200c047816 */ /* 0x141fe4000000000d */
[----:B------:R-:W-:Y:S02]  /*13bc0*/  PRMT R5, R12, 0x7531, R13 ;  /* 0x000075310c057816 */ /* 0x000fe4000000000d */
[C-C-:B------:R-:W-:Y:S02]  /*13bd0*/  PRMT R6, R14.reuse, 0x6420, R15.reuse ;  /* 0x000064200e067816 */ /* 0x140fe4000000000f */
[----:B------:R-:W-:Y:S02]  /*13be0*/  PRMT R7, R14, 0x7531, R15 ;  /* 0x000075310e077816 */ /* 0x000fe4000000000f */
[C-C-:B-1----:R-:W-:Y:S02]  /*13bf0*/  PRMT R12, R8.reuse, 0x6420, R9.reuse ;  /* 0x00006420080c7816 */ /* 0x142fe40000000009 */
[----:B------:R-:W-:Y:S01]  /*13c00*/  PRMT R13, R8, 0x7531, R9 ;  /* 0x00007531080d7816 */ /* 0x000fe20000000009 */
[----:B------:R-:W-:Y:S01]  /*13c10*/  STSM.16.M88.4 [R18], R4 ;  /* 0x0000000412007844 */ /* 0x000fe20000000200 */
        /* <DEDUP_REMOVED lines=35> */
.L_x_1188:
[----:B-1----:R1:W-:Y:S01]  /*13e50*/  SYNCS.ARRIVE.TRANS64.A1T0 RZ, [R17+URZ+0x22850], RZ ;  /* 0x022850ff11ff79a7 */ /* 0x0023e2000810003f */
[----:B------:R-:W-:Y:S06]  /*13e60*/  BAR.SYNC.DEFER_BLOCKING 0x2, 0x80 ;  /* 0x0082000000007b1d */ /* 0x000fec0000010000 */
[----:B------:R-:W-:Y:S05]  /*13e70*/  @!P1 BRA `(.L_x_1189) ;  /* 0x0000000000049947 */ /* 0x000fea0003800000 */
[----:B------:R-:W-:Y:S01]  /*13e80*/  BPT.TRAP 0x1 ;  /* 0x000000040000795c */ /* 0x000fe20000300000 */
.L_x_1189:
[----:B------:R-:W2:Y:S01]  /*13e90*/  S2R R2, SR_CgaCtaId ;  /* 0x0000000000027919 */ /* 0x000ea20000008800 */
[----:B-1----:R-:W-:Y:S02]  /*13ea0*/  VIADD R17, R17, 0x22880 ;  /* 0x0002288011117836 */ /* 0x002fe40000000000 */
[----:B------:R-:W-:-:S05]  /*13eb0*/  VIADD R0, R0, 0x1 ;  /* 0x0000000100007836 */ /* 0x000fca0000000000 */
[----:B------:R-:W-:-:S04]  /*13ec0*/  ISETP.NE.AND P0, PT, R0, 0x2, PT ;  /* 0x000000020000780c */ /* 0x000fc80003f05270 */
[----:B0-----:R-:W-:Y:S02]  /*13ed0*/  SEL R4, RZ, 0x1, P0 ;  /* 0x00000001ff047807 */ /* 0x001fe40000000000 */
[----:B------:R-:W-:Y:S02]  /*13ee0*/  SEL R0, R0, RZ, P0 ;  /* 0x000000ff00007207 */ /* 0x000fe40000000000 */
[----:B------:R-:W-:Y:S02]  /*13ef0*/  LOP3.LUT R29, R29, R4, RZ, 0x3c, !PT ;  /* 0x000000041d1d7212 */ /* 0x000fe400078e3cff */
[----:B--2---:R-:W-:Y:S01]  /*13f00*/  PRMT R17, R2, 0x654, R17 ;  /* 0x0000065402117816 */ /* 0x004fe20000000011 */
[----:B------:R-:W-:-:S03]  /*13f10*/  IMAD.MOV.U32 R2, RZ, RZ, RZ ;  /* 0x000000ffff027224 */ /* 0x000fc600078e00ff */
[----:B------:R0:W-:Y:S04]  /*13f20*/  SYNCS.ARRIVE.TRANS64.RED.A1T0 RZ, [R17+URZ], RZ ;  /* 0x000000ff11ff79a7 */ /* 0x0001e8000810043f */
.L_x_1140:
[----:B------:R-:W1:Y:S01]  /*13f30*/  S2R R4, SR_CgaCtaId ;  /* 0x0000000000047919 */ /* 0x000e620000008800 */
[----:B------:R-:W-:Y:S02]  /*13f40*/  MOV R3, 0x400 ;  /* 0x0000040000037802 */ /* 0x000fe40000000f00 */
[----:B------:R-:W-:Y:S02]  /*13f50*/  SHF.L.U32 R2, R2, 0x1f, RZ ;  /* 0x0000001f02027819 */ /* 0x000fe400000006ff */
[----:B-1----:R-:W-:-:S04]  /*13f60*/  LEA R5, R4, R3, 0x18 ;  /* 0x0000000304057211 */ /* 0x002fc800078ec0ff */
[----:B------:R-:W1:Y:S02]  /*13f70*/  SYNCS.PHASECHK.TRANS64.TRYWAIT P0, [R5+URZ+0x22820], R2 ;  /* 0x02282002050075a7 */ /* 0x000e64000800017f */
[----:B-1----:R-:W-:Y:S05]  /*13f80*/  @!P0 BRA `(.L_x_1190) ;  /* 0x0000002000b88947 */ /* 0x002fea0003800000 */
.L_x_1263:
[----:B------:R-:W2:Y:S02]  /*13f90*/  S2R R3, SR_TID.X ;  /* 0x0000000000037919 */ /* 0x000ea40000002100 */
[----:B--2---:R-:W-:-:S04]  /*13fa0*/  SHF.R.U32.HI R3, RZ, 0x5, R3 ;  /* 0x00000005ff037819 */ /* 0x004fc80000011603 */
[----:B------:R-:W-:-:S05]  /*13fb0*/  LOP3.LUT R3, R3, 0x3, RZ, 0xc0, !PT ;  /* 0x0000000303037812 */ /* 0x000fca00078ec0ff */
[----:B-1----:R-:W1:Y:S02]  /*13fc0*/  SHFL.IDX PT, R2, R3, RZ, 0x1f ;  /* 0x00001fff03027589 */ /* 0x002e6400000e0000 */
[----:B-1----:R-:W-:-:S13]  /*13fd0*/  ISETP.NE.AND P0, PT, R2, RZ, PT ;  /* 0x000000ff0200720c */ /* 0x002fda0003f05270 */
        /* <DEDUP_REMOVED lines=8> */
.L_x_1191:
[C---:B------:R-:W-:Y:S01]  /*14060*/  IMAD R4, R0.reuse, 0x8, R5 ;  /* 0x0000000800047824 */ /* 0x040fe200078e0205 */
[----:B------:R-:W-:Y:S01]  /*14070*/  SHF.L.U32 R3, R29, 0x1f, RZ ;  /* 0x0000001f1d037819 */ /* 0x000fe200000006ff */
[----:B------:R-:W-:-:S03]  /*14080*/  VIADD R0, R0, 0x1 ;  /* 0x0000000100007836 */ /* 0x000fc60000000000 */
[----:B------:R-:W1:Y:S02]  /*14090*/  SYNCS.PHASECHK.TRANS64.TRYWAIT P1, [R4+URZ+0x22840], R3 ;  /* 0x02284003040075a7 */ /* 0x000e64000802017f */
[----:B------:R-:W-:-:S04]  /*140a0*/  ISETP.NE.AND P2, PT, R0, 0x2, PT ;  /* 0x000000020000780c */ /* 0x000fc80003f45270 */
[----:B------:R-:W-:Y:S01]  /*140b0*/  SEL R2, RZ, 0x1, P2 ;  /* 0x00000001ff027807 */ /* 0x000fe20001000000 */
[----:B-1----:R-:W-:Y:S08]  /*140c0*/  @!P1 BRA `(.L_x_1192) ;  /* 0x00000020007c9947 */ /* 0x002ff00003800000 */
.L_x_1264:
[----:B------:R-:W-:Y:S02]  /*140d0*/  SEL R0, R0, RZ, P2 ;  /* 0x000000ff00007207 */ /* 0x000fe40001000000 */
[----:B------:R-:W-:Y:S01]  /*140e0*/  LOP3.LUT R2, R29, R2, RZ, 0x3c, !PT ;  /* 0x000000021d027212 */ /* 0x000fe200078e3cff */
[----:B------:R-:W-:Y:S06]  /*140f0*/  @!P0 BRA `(.L_x_1193) ;  /* 0x0000000000048947 */ /* 0x000fec0003800000 */
[----:B------:R-:W-:Y:S01]  /*14100*/  BPT.TRAP 0x1 ;  /* 0x000000040000795c */ /* 0x000fe20000300000 */
.L_x_1193:
[----:B------:R-:W-:Y:S01]  /*14110*/  IMAD R5, R0, 0x8, R5 ;  /* 0x0000000800057824 */ /* 0x000fe200078e0205 */
[----:B------:R-:W-:-:S04]  /*14120*/  SHF.L.U32 R0, R2, 0x1f, RZ ;  /* 0x0000001f02007819 */ /* 0x000fc800000006ff */
[----:B------:R-:W2:Y:S02]  /*14130*/  SYNCS.PHASECHK.TRANS64.TRYWAIT P1, [R5+URZ+0x22840], R0 ;  /* 0x02284000050075a7 */ /* 0x000ea4000802017f */
[----:B--2---:R-:W-:Y:S05]  /*14140*/  @!P1 BRA `(.L_x_1194) ;  /* 0x0000002000709947 */ /* 0x004fea0003800000 */
.L_x_1265:
[----:B------:R-:W-:Y:S05]  /*14150*/  @!P0 BRA `(.L_x_1195) ;  /* 0x0000000000048947 */ /* 0x000fea0003800000 */
[----:B------:R-:W-:Y:S01]  /*14160*/  BPT.TRAP 0x1 ;  /* 0x000000040000795c */ /* 0x000fe20000300000 */
.L_x_1195:
[----:B------:R-:W3:Y:S02]  /*14170*/  SYNCS.PHASECHK.TRANS64.TRYWAIT P1, [R4+URZ+0x22860], R3 ;  /* 0x02286003040075a7 */ /* 0x000ee4000802017f */
[----:B---3--:R-:W-:Y:S05]  /*14180*/  @!P1 BRA `(.L_x_1196) ;  /* 0x0000002000749947 */ /* 0x008fea0003800000 */
.L_x_1266:
[----:B------:R-:W-:Y:S05]  /*14190*/  @!P0 BRA `(.L_x_1197) ;  /* 0x0000000000048947 */ /* 0x000fea0003800000 */
[----:B------:R-:W-:Y:S01]  /*141a0*/  BPT.TRAP 0x1 ;  /* 0x000000040000795c */ /* 0x000fe20000300000 */
.L_x_1197:
[----:B------:R-:W4:Y:S02]  /*141b0*/  SYNCS.PHASECHK.TRANS64.TRYWAIT P1, [R5+URZ+0x22860], R0 ;  /* 0x02286000050075a7 */ /* 0x000f24000802017f */
[----:B----4-:R-:W-:Y:S05]  /*141c0*/  @!P1 BRA `(.L_x_1198) ;  /* 0x0000002000789947 */ /* 0x010fea0003800000 */
.L_x_1267:
[----:B------:R-:W-:Y:S05]  /*141d0*/  @!P0 BRA `(.L_x_1199) ;  /* 0x0000000000048947 */ /* 0x000fea0003800000 */
[----:B------:R-:W-:Y:S01]  /*141e0*/  BPT.TRAP 0x1 ;  /* 0x000000040000795c */ /* 0x000fe20000300000 */
.L_x_1199:
[----:B------:R-:W0:Y:S02]  /*141f0*/  SYNCS.PHASECHK.TRANS64.TRYWAIT P1, [R4+URZ+0x22880], R3 ;  /* 0x02288003040075a7 */ /* 0x000e24000802017f */
[----:B0-----:R-:W-:Y:S05]  /*14200*/  @!P1 BRA `(.L_x_1200) ;  /* 0x00000020007c9947 */ /* 0x001fea0003800000 */
.L_x_1268:
[----:B------:R-:W-:Y:S05]  /*14210*/  @!P0 BRA `(.L_x_1201) ;  /* 0x0000000000048947 */ /* 0x000fea0003800000 */
[----:B------:R-:W-:Y:S01]  /*14220*/  BPT.TRAP 0x1 ;  /* 0x000000040000795c */ /* 0x000fe20000300000 */
.L_x_1201:
[----:B------:R0:W0:Y:S02]  /*14230*/  SYNCS.PHASECHK.TRANS64.TRYWAIT P0, [R5+URZ+0x22880], R0 ;  /* 0x02288000050075a7 */ /* 0x000024000800017f */
[----:B0-----:R-:W-:Y:S05]  /*14240*/  @!P0 NANOSLEEP.SYNCS 0x989680 ;  /* 0x009896800000895d */ /* 0x001fea0003900000 */
[----:B------:R-:W0:Y:S02]  /*14250*/  @!P0 SYNCS.PHASECHK.TRANS64 P0, [R5+URZ+0x22880], R0 ;  /* 0x02288000050085a7 */ /* 0x000e24000800007f */
[----:B0-----:R-:W-:Y:S05]  /*14260*/  @!P0 BRA `(.L_x_1201) ;  /* 0xfffffffc00f08947 */ /* 0x001fea000383ffff */
.L_x_1048:
[----:B------:R-:W-:Y:S05]  /*14270*/  BSYNC B6 ;  /* 0x0000000000067941 */ /* 0x000fea0003800000 */
.L_x_1045:
[----:B------:R-:W-:Y:S05]  /*14280*/  EXIT ;  /* 0x000000000000794d */ /* 0x000fea0003800000 */
.L_x_1058:
[----:B0-----:R-:W-:-:S04]  /*14290*/  IMAD.U32 R3, RZ, RZ, UR36 ;  /* 0x00000024ff037e24 */ /* 0x001fc8000f8e00ff */
[----:B------:R0:W1:Y:S03]  /*142a0*/  SYNCS.PHASECHK.TRANS64.TRYWAIT P0, [R3+URZ+0x22800], R0 ;  /* 0x02280000030075a7 */ /* 0x000066000800017f */
[----:B-1----:R-:W-:Y:S05]  /*142b0*/  @!P0 NANOSLEEP.SYNCS 0x989680 ;  /* 0x009896800000895d */ /* 0x002fea0003900000 */
[----:B------:R-:W1:Y:S02]  /*142c0*/  @!P0 SYNCS.PHASECHK.TRANS64 P0, [R3+URZ+0x22800], R0 ;  /* 0x02280000030085a7 */ /* 0x000e64000800007f */
[----:B-1----:R-:W-:Y:S05]  /*142d0*/  @!P0 BRA `(.L_x_1058) ;  /* 0xfffffffc00ec8947 */ /* 0x002fea000383ffff */
[----:B------:R-:W-:Y:S05]  /*142e0*/  BRA `(.L_x_1202) ;  /* 0xfffffed400787947 */ /* 0x000fea000383ffff */
.L_x_1062:
[----:B-1----:R-:W-:-:S04]  /*142f0*/  IMAD.U32 R3, RZ, RZ, UR36 ;  /* 0x00000024ff037e24 */ /* 0x002fc8000f8e00ff */
[----:B------:R1:W2:Y:S03]  /*14300*/  SYNCS.PHASECHK.TRANS64.TRYWAIT P1, [R3+URZ+0x22830], R0 ;  /* 0x02283000030075a7 */ /* 0x0002a6000802017f */
[----:B--2---:R-:W-:Y:S05]  /*14310*/  @!P1 NANOSLEEP.SYNCS 0x989680 ;  /* 0x009896800000995d */ /* 0x004fea0003900000 */
[----:B------:R-:W2:Y:S02]  /*14320*/  @!P1 SYNCS.PHASECHK.TRANS64 P1, [R3+URZ+0x22830], R0 ;  /* 0x02283000030095a7 */ /* 0x000ea4000802007f */
[----:B--2---:R-:W-:Y:S05]  /*14330*/  @!P1 BRA `(.L_x_1062) ;  /* 0xfffffffc00ec9947 */ /* 0x004fea000383ffff */
[----:B------:R-:W-:Y:S05]  /*14340*/  BRA `(.L_x_1061) ;  /* 0xfffffed400947947 */ /* 0x000fea000383ffff */
.L_x_1079:
[----:B-1----:R-:W-:-:S04]  /*14350*/  IMAD.U32 R10, RZ, RZ, UR4 ;  /* 0x00000004ff0a7e24 */ /* 0x002fc8000f8e00ff */
[----:B------:R1:W2:Y:S03]  /*14360*/  SYNCS.PHASECHK.TRANS64.TRYWAIT P1, [R10+URZ+0x22830], R9 ;  /* 0x022830090a0075a7 */ /* 0x0002a6000802017f */
[----:B--2---:R-:W-:Y:S05]  /*14370*/  @!P1 NANOSLEEP.SYNCS 0x989680 ;  /* 0x009896800000995d */ /* 0x004fea0003900000 */
[----:B------:R-:W2:Y:S02]  /*14380*/  @!P1 SYNCS.PHASECHK.TRANS64 P1, [R10+URZ+0x22830], R9 ;  /* 0x022830090a0095a7 */ /* 0x000ea4000802007f */
[----:B--2---:R-:W-:Y:S05]  /*14390*/  @!P1 BRA `(.L_x_1079) ;  /* 0xfffffffc00ec9947 */ /* 0x004fea000383ffff */
[----:B------:R-:W-:Y:S05]  /*143a0*/  BRA `(.L_x_1076) ;  /* 0xffffff0c00007947 */ /* 0x000fea000383ffff */
.L_x_1083:
[----:B-1----:R-:W-:-:S04]  /*143b0*/  IMAD.U32 R10, RZ, RZ, UR10 ;  /* 0x0000000aff0a7e24 */ /* 0x002fc8000f8e00ff */
[----:B------:R1:W2:Y:S03]  /*143c0*/  SYNCS.PHASECHK.TRANS64.TRYWAIT P1, [R10+URZ+0x22850], R9 ;  /* 0x022850090a0075a7 */ /* 0x0002a6000802017f */
[----:B--2---:R-:W-:Y:S05]  /*143d0*/  @!P1 NANOSLEEP.SYNCS 0x989680 ;  /* 0x009896800000995d */ /* 0x004fea0003900000 */
[----:B------:R-:W2:Y:S02]  /*143e0*/  @!P1 SYNCS.PHASECHK.TRANS64 P1, [R10+URZ+0x22850], R9 ;  /* 0x022850090a0095a7 */ /* 0x000ea4000802007f */
[----:B--2---:R-:W-:Y:S05]  /*143f0*/  @!P1 BRA `(.L_x_1083) ;  /* 0xfffffffc00ec9947 */ /* 0x004fea000383ffff */
[----:B------:R-:W-:Y:S05]  /*14400*/  BRA `(.L_x_1080) ;  /* 0xffffff0c00a87947 */ /* 0x000fea000383ffff */
.L_x_1102:
[----:B-1----:R-:W-:-:S04]  /*14410*/  IMAD.U32 R20, RZ, RZ, UR4 ;  /* 0x00000004ff147e24 */ /* 0x002fc8000f8e00ff */
[----:B------:R1:W2:Y:S03]  /*14420*/  SYNCS.PHASECHK.TRANS64.TRYWAIT P1, [R20+URZ+0x22830], R9 ;  /* 0x02283009140075a7 */ /* 0x0002a6000802017f */
[----:B--2---:R-:W-:Y:S05]  /*14430*/  @!P1 NANOSLEEP.SYNCS 0x989680 ;  /* 0x009896800000995d */ /* 0x004fea0003900000 */
[----:B------:R-:W2:Y:S02]  /*14440*/  @!P1 SYNCS.PHASECHK.TRANS64 P1, [R20+URZ+0x22830], R9 ;  /* 0x02283009140095a7 */ /* 0x000ea4000802007f */
[----:B--2---:R-:W-:Y:S05]  /*14450*/  @!P1 BRA `(.L_x_1102) ;  /* 0xfffffffc00ec9947 */ /* 0x004fea000383ffff */
[----:B------:R-:W-:Y:S05]  /*14460*/  BRA `(.L_x_1099) ;  /* 0xffffff3c00347947 */ /* 0x000fea000383ffff */
.L_x_1106:
[----:B-1----:R-:W-:-:S04]  /*14470*/  IMAD.U32 R14, RZ, RZ, UR10 ;  /* 0x0000000aff0e7e24 */ /* 0x002fc8000f8e00ff */
[----:B------:R1:W2:Y:S03]  /*14480*/  SYNCS.PHASECHK.TRANS64.TRYWAIT P1, [R14+URZ+0x22850], R9 ;  /* 0x022850090e0075a7 */ /* 0x0002a6000802017f */
[----:B--2---:R-:W-:Y:S05]  /*14490*/  @!P1 NANOSLEEP.SYNCS 0x989680 ;  /* 0x009896800000995d */ /* 0x004fea0003900000 */
[----:B------:R-:W2:Y:S02]  /*144a0*/  @!P1 SYNCS.PHASECHK.TRANS64 P1, [R14+URZ+0x22850], R9 ;  /* 0x022850090e0095a7 */ /* 0x000ea4000802007f */
[----:B--2---:R-:W-:Y:S05]  /*144b0*/  @!P1 BRA `(.L_x_1106) ;  /* 0xfffffffc00ec9947 */ /* 0x004fea000383ffff */
[----:B------:R-:W-:Y:S05]  /*144c0*/  BRA `(.L_x_1103) ;  /* 0xffffff3c00dc7947 */ /* 0x000fea000383ffff */
.L_x_1114:
[----:B-1----:R-:W-:-:S04]  /*144d0*/  IMAD.U32 R20, RZ, RZ, UR10 ;  /* 0x0000000aff147e24 */ /* 0x002fc8000f8e00ff */
[----:B------:R1:W2:Y:S03]  /*144e0*/  SYNCS.PHASECHK.TRANS64.TRYWAIT P1, [R20+URZ+0x22830], R9 ;  /* 0x02283009140075a7 */ /* 0x0002a6000802017f */
[----:B--2---:R-:W-:Y:S05]  /*144f0*/  @!P1 NANOSLEEP.SYNCS 0x989680 ;  /* 0x009896800000995d */ /* 0x004fea0003900000 */
[----:B------:R-:W2:Y:S02]  /*14500*/  @!P1 SYNCS.PHASECHK.TRANS64 P1, [R20+URZ+0x22830], R9 ;  /* 0x02283009140095a7 */ /* 0x000ea4000802007f */
[----:B--2---:R-:W-:Y:S05]  /*14510*/  @!P1 BRA `(.L_x_1114) ;  /* 0xfffffffc00ec9947 */ /* 0x004fea000383ffff */
[----:B------:R-:W-:Y:S05]  /*14520*/  BRA `(.L_x_1111) ;  /* 0xffffff5800ac7947 */ /* 0x000fea000383ffff */
.L_x_1118:
[----:B-1----:R-:W-:-:S04]  /*14530*/  IMAD.U32 R14, RZ, RZ, UR10 ;  /* 0x0000000aff0e7e24 */ /* 0x002fc8000f8e00ff */
[----:B------:R1:W2:Y:S03]  /*14540*/  SYNCS.PHASECHK.TRANS64.TRYWAIT P1, [R14+URZ+0x22850], R9 ;  /* 0x022850090e0075a7 */ /* 0x0002a6000802017f */
[----:B--2---:R-:W-:Y:S05]  /*14550*/  @!P1 NANOSLEEP.SYNCS 0x989680 ;  /* 0x009896800000995d */ /* 0x004fea0003900000 */
[----:B------:R-:W2:Y:S02]  /*14560*/  @!P1 SYNCS.PHASECHK.TRANS64 P1, [R14+URZ+0x22850], R9 ;  /* 0x022850090e0095a7 */ /* 0x000ea4000802007f */
[----:B--2---:R-:W-:Y:S05]  /*14570*/  @!P1 BRA `(.L_x_1118) ;  /* 0xfffffffc00ec9947 */ /* 0x004fea000383ffff */
[----:B------:R-:W-:Y:S05]  /*14580*/  BRA `(.L_x_1115) ;  /* 0xffffff5c00447947 */ /* 0x000fea000383ffff */
.L_x_1133:
[----:B-1----:R-:W-:-:S04]  /*14590*/  IMAD.U32 R5, RZ, RZ, UR5 ;  /* 0x00000005ff057e24 */ /* 0x002fc8000f8e00ff */
[----:B------:R1:W2:Y:S03]  /*145a0*/  SYNCS.PHASECHK.TRANS64.TRYWAIT P1, [R5+URZ+0x22850], R0 ;  /* 0x02285000050075a7 */ /* 0x0002a6000802017f */
[----:B--2---:R-:W-:Y:S05]  /*145b0*/  @!P1 NANOSLEEP.SYNCS 0x989680 ;  /* 0x009896800000995d */ /* 0x004fea0003900000 */
[----:B------:R-:W2:Y:S02]  /*145c0*/  @!P1 SYNCS.PHASECHK.TRANS64 P1, [R5+URZ+0x22850], R0 ;  /* 0x02285000050095a7 */ /* 0x000ea4000802007f */
[----:B--2---:R-:W-:Y:S05]  /*145d0*/  @!P1 BRA `(.L_x_1133) ;  /* 0xfffffffc00ec9947 */ /* 0x004fea000383ffff */
[----:B------:R-:W-:Y:S05]  /*145e0*/  BRA `(.L_x_1132) ;  /* 0xffffff8400fc7947 */ /* 0x000fea000383ffff */
.L_x_1152:
[----:B------:R-:W-:Y:S02]  /*145f0*/  IMAD.MOV.U32 R13, RZ, RZ, R27 ;  /* 0x000000ffff0d7224 */ /* 0x000fe400078e001b */
[----:B0-----:R-:W-:Y:S02]  /*14600*/  IMAD.MOV.U32 R12, RZ, RZ, RZ ;  /* 0x000000ffff0c7224 */ /* 0x001fe400078e00ff */
[----:B------:R-:W-:Y:S02]  /*14610*/  IMAD.MOV.U32 R11, RZ, RZ, 0x1f ;  /* 0x0000001fff0b7424 */ /* 0x000fe400078e00ff */
[----:B------:R-:W-:-:S07]  /*14620*/  IMAD.MOV.U32 R15, RZ, RZ, -0x1 ;  /* 0xffffffffff0f7424 */ /* 0x000fce00078e00ff */
[----:B-----5:R-:W-:Y:S05]  /*14630*/  WARPSYNC.COLLECTIVE R15, `(.L_x_1203) ;  /* 0x000000000f087348 */ /* 0x020fea0003c00000 */
[----:B------:R0:W1:Y:S02]  /*14640*/  SHFL.IDX P6, R14, R13, R12, R11 ;  /* 0x0000000c0d0e7389 */ /* 0x00006400000c000b */
[----:B01---5:R-:W-:Y:S01]  /*14650*/  ENDCOLLECTIVE ;  /* 0x000000000000791b */ /* 0x023fe20003800000 */
.L_x_1203:
[----:B------:R-:W-:Y:S05]  /*14660*/  BRA `(.L_x_1204) ;  /* 0xffffffc800847947 */ /* 0x000fea000383ffff */
.L_x_1154:
[----:B--2---:R-:W-:-:S04]  /*14670*/  IMAD.U32 R2, RZ, RZ, UR48 ;  /* 0x00000030ff027e24 */ /* 0x004fc8000f8e00ff */
[----:B------:R2:W3:Y:S03]  /*14680*/  SYNCS.PHASECHK.TRANS64.TRYWAIT P0, [R2+URZ+0x22880], R27 ;  /* 0x0228801b020075a7 */ /* 0x0004e6000800017f */
[----:B---3--:R-:W-:Y:S05]  /*14690*/  @!P0 NANOSLEEP.SYNCS 0x989680 ;  /* 0x009896800000895d */ /* 0x008fea0003900000 */
[----:B------:R-:W3:Y:S02]  /*146a0*/  @!P0 SYNCS.PHASECHK.TRANS64 P0, [R2+URZ+0x22880], R27 ;  /* 0x0228801b020085a7 */ /* 0x000ee4000800007f */
[----:B---3--:R-:W-:Y:S05]  /*146b0*/  @!P0 BRA `(.L_x_1154) ;  /* 0xfffffffc00ec8947 */ /* 0x008fea000383ffff */
[----:B------:R-:W-:Y:S05]  /*146c0*/  BRA `(.L_x_1205) ;  /* 0xffffffc800c87947 */ /* 0x000fea000383ffff */
.L_x_1155:
        /* <DEDUP_REMOVED lines=8> */
.L_x_1207:
[----:B------:R-:W-:Y:S05]  /*14750*/  BSYNC B0 ;  /* 0x0000000000007941 */ /* 0x000fea0003800000 */
.L_x_1206:
[----:B------:R-:W-:Y:S01]  /*14760*/  IMAD.MOV.U32 R13, RZ, RZ, R8 ;  /* 0x000000ffff0d7224 */ /* 0x000fe200078e0008 */
[----:B------:R-:W-:Y:S01]  /*14770*/  LOP3.LUT P1, RZ, R30, 0x2, RZ, 0xc0, !PT ;  /* 0x000000021eff7812 */ /* 0x000fe2000782c0ff */
[----:B------:R-:W-:Y:S01]  /*14780*/  IMAD.MOV.U32 R12, RZ, RZ, RZ ;  /* 0x000000ffff0c7224 */ /* 0x000fe200078e00ff */
[C---:B------:R-:W-:Y:S01]  /*14790*/  ISETP.GE.AND P2, PT, R7.reuse, 0x21, PT ;  /* 0x000000210700780c */ /* 0x040fe20003f46270 */
[----:B------:R-:W-:Y:S01]  /*147a0*/  IMAD.MOV.U32 R11, RZ, RZ, 0x1c1f ;  /* 0x00001c1fff0b7424 */ /* 0x000fe200078e00ff */
[----:B------:R-:W-:Y:S01]  /*147b0*/  ISETP.GE.AND P4, PT, R7, 0x61, PT ;  /* 0x000000610700780c */ /* 0x000fe20003f86270 */
[----:B------:R-:W-:Y:S02]  /*147c0*/  IMAD.MOV.U32 R15, RZ, RZ, -0x1 ;  /* 0xffffffffff0f7424 */ /* 0x000fe400078e00ff */
[----:B------:R-:W-:Y:S02]  /*147d0*/  IMAD.MOV.U32 R3, RZ, RZ, R14 ;  /* 0x000000ffff037224 */ /* 0x000fe400078e000e */
[----:B------:R-:W-:-:S08]  /*147e0*/  VIADD R5, R5, UR48 ;  /* 0x0000003005057c36 */ /* 0x000fd00008000000 */
[----:B------:R-:W-:Y:S05]  /*147f0*/  WARPSYNC.COLLECTIVE R15, `(.L_x_1208) ;  /* 0x000000000f087348 */ /* 0x000fea0003c00000 */
[----:B------:R0:W1:Y:S02]  /*14800*/  SHFL.IDX P6, R14, R13, R12, R11 ;  /* 0x0000000c0d0e7389 */ /* 0x00006400000c000b */
[----:B01----:R-:W-:Y:S01]  /*14810*/  ENDCOLLECTIVE ;  /* 0x000000000000791b */ /* 0x003fe20003800000 */
.L_x_1208:
[----:B------:R-:W-:Y:S02]  /*14820*/  IMAD.IADD R6, R34, 0x1, R5 ;  /* 0x0000000122067824 */ /* 0x000fe400078e0205 */
[----:B------:R-:W-:Y:S02]  /*14830*/  VIADD R36, R5, 0x8400 ;  /* 0x0000840005247836 */ /* 0x000fe40000000000 */
[----:B------:R-:W-:Y:S02]  /*14840*/  IMAD.MOV.U32 R13, RZ, RZ, R9 ;  /* 0x000000ffff0d7224 */ /* 0x000fe400078e0009 */
[----:B------:R-:W-:Y:S01]  /*14850*/  IMAD.MOV.U32 R12, RZ, RZ, 0x1 ;  /* 0x00000001ff0c7424 */ /* 0x000fe200078e00ff */
[----:B------:R-:W-:-:S13]  /*14860*/  IADD3 R2, P0, R29, R14, RZ ;  /* 0x0000000e1d027210 */ /* 0x000fda0007f1e0ff */
[----:B------:R-:W-:Y:S05]  /*14870*/  WARPSYNC.COLLECTIVE R15, `(.L_x_1209) ;  /* 0x000000000f087348 */ /* 0x000fea0003c00000 */
[----:B------:R0:W1:Y:S02]  /*14880*/  SHFL.IDX P6, R14, R13, R12, R11 ;  /* 0x0000000c0d0e7389 */ /* 0x00006400000c000b */
[----:B01----:R-:W-:Y:S01]  /*14890*/  ENDCOLLECTIVE ;  /* 0x000000000000791b */ /* 0x003fe20003800000 */
.L_x_1209:
        /* <DEDUP_REMOVED lines=13> */
.L_x_1210:
[----:B------:R-:W-:Y:S02]  /*14970*/  IMAD.MOV.U32 R13, RZ, RZ, R9 ;  /* 0x000000ffff0d7224 */ /* 0x000fe400078e0009 */
[----:B------:R-:W-:Y:S01]  /*14980*/  IMAD.MOV.U32 R12, RZ, RZ, 0x2 ;  /* 0x00000002ff0c7424 */ /* 0x000fe200078e00ff */
[----:B------:R-:W-:-:S13]  /*14990*/  IADD3 R2, P0, R29, R14, RZ ;  /* 0x0000000e1d027210 */ /* 0x000fda0007f1e0ff */
[----:B------:R-:W-:Y:S05]  /*149a0*/  WARPSYNC.COLLECTIVE R15, `(.L_x_1211) ;  /* 0x000000000f087348 */ /* 0x000fea0003c00000 */
[----:B------:R0:W1:Y:S02]  /*149b0*/  SHFL.IDX P6, R14, R13, R12, R11 ;  /* 0x0000000c0d0e7389 */ /* 0x00006400000c000b */
[----:B01----:R-:W-:Y:S01]  /*149c0*/  ENDCOLLECTIVE ;  /* 0x000000000000791b */ /* 0x003fe20003800000 */
.L_x_1211:
        /* <DEDUP_REMOVED lines=13> */
.L_x_1212:
[----:B------:R-:W-:Y:S02]  /*14aa0*/  IMAD.MOV.U32 R13, RZ, RZ, R9 ;  /* 0x000000ffff0d7224 */ /* 0x000fe400078e0009 */
[----:B------:R-:W-:Y:S01]  /*14ab0*/  IMAD.MOV.U32 R12, RZ, RZ, 0x3 ;  /* 0x00000003ff0c7424 */ /* 0x000fe200078e00ff */
[----:B------:R-:W-:-:S13]  /*14ac0*/  IADD3 R2, P0, R29, R14, RZ ;  /* 0x0000000e1d027210 */ /* 0x000fda0007f1e0ff */
[----:B------:R-:W-:Y:S05]  /*14ad0*/  WARPSYNC.COLLECTIVE R15, `(.L_x_1213) ;  /* 0x000000000f087348 */ /* 0x000fea0003c00000 */
[----:B------:R0:W1:Y:S02]  /*14ae0*/  SHFL.IDX P6, R14, R13, R12, R11 ;  /* 0x0000000c0d0e7389 */ /* 0x00006400000c000b */
[----:B01----:R-:W-:Y:S01]  /*14af0*/  ENDCOLLECTIVE ;  /* 0x000000000000791b */ /* 0x003fe20003800000 */
.L_x_1213:
        /* <DEDUP_REMOVED lines=13> */
.L_x_1214:
[----:B------:R-:W-:Y:S01]  /*14bd0*/  @!PT LDS RZ, [RZ] ;  /* 0x00000000fffff984 */ /* 0x000fe20000000800 */
[----:B------:R-:W-:Y:S01]  /*14be0*/  @!PT LDS RZ, [RZ] ;  /* 0x00000000fffff984 */ /* 0x000fe20000000800 */
[----:B------:R-:W-:Y:S01]  /*14bf0*/  @!PT LDS RZ, [RZ] ;  /* 0x00000000fffff984 */ /* 0x000fe20000000800 */
[----:B------:R0:W-:Y:S01]  /*14c00*/  LDGSTS.E.BYPASS.LTC128B.128 [R6+0xa400], desc[UR42][R2.64+0x40], !P0 ;  /* 0x0a40004002067fae */ /* 0x0001e2000c101d6a */
[----:B------:R-:W-:Y:S05]  /*14c10*/  BRA `(.L_x_1215) ;  /* 0xffffffc800887947 */ /* 0x000fea000383ffff */
.L_x_1158:
[----:B0-----:R-:W-:-:S04]  /*14c20*/  IMAD.U32 R2, RZ, RZ, UR48 ;  /* 0x00000030ff027e24 */ /* 0x001fc8000f8e00ff */
[----:B------:R0:W1:Y:S03]  /*14c30*/  SYNCS.PHASECHK.TRANS64.TRYWAIT P0, [R2+URZ+0x22840], R27 ;  /* 0x0228401b020075a7 */ /* 0x000066000800017f */
[----:B-1----:R-:W-:Y:S05]  /*14c40*/  @!P0 NANOSLEEP.SYNCS 0x989680 ;  /* 0x009896800000895d */ /* 0x002fea0003900000 */
[----:B------:R-:W1:Y:S02]  /*14c50*/  @!P0 SYNCS.PHASECHK.TRANS64 P0, [R2+URZ+0x22840], R27 ;  /* 0x0228401b020085a7 */ /* 0x000e64000800007f */
[----:B-1----:R-:W-:Y:S05]  /*14c60*/  @!P0 BRA `(.L_x_1158) ;  /* 0xfffffffc00ec8947 */ /* 0x002fea000383ffff */
[----:B------:R-:W-:Y:S05]  /*14c70*/  BRA `(.L_x_1216) ;  /* 0xffffffc800d07947 */ /* 0x000fea000383ffff */
.L_x_1159:
        /* <DEDUP_REMOVED lines=8> */
.L_x_1218:
[----:B------:R-:W-:Y:S05]  /*14d00*/  BSYNC B0 ;  /* 0x0000000000007941 */ /* 0x000fea0003800000 */
.L_x_1217:
[----:B------:R-:W-:Y:S01]  /*14d10*/  IMAD.MOV.U32 R13, RZ, RZ, R0 ;  /* 0x000000ffff0d7224 */ /* 0x000fe200078e0000 */
[----:B------:R-:W-:Y:S01]  /*14d20*/  P2R R5, PR, RZ, 0x10 ;  /* 0x00000010ff057803 */ /* 0x000fe20000000000 */
[----:B------:R-:W-:Y:S01]  /*14d30*/  IMAD.MOV.U32 R12, RZ, RZ, RZ ;  /* 0x000000ffff0c7224 */ /* 0x000fe200078e00ff */
[----:B------:R-:W-:Y:S01]  /*14d40*/  LOP3.LUT P4, RZ, R8, 0x8, RZ, 0xc0, !PT ;  /* 0x0000000808ff7812 */ /* 0x000fe2000788c0ff */
[----:B------:R-:W-:Y:S02]  /*14d50*/  IMAD.MOV.U32 R11, RZ, RZ, 0x1c1f ;  /* 0x00001c1fff0b7424 */ /* 0x000fe400078e00ff */
[----:B------:R-:W-:Y:S02]  /*14d60*/  IMAD.MOV.U32 R15, RZ, RZ, -0x1 ;  /* 0xffffffffff0f7424 */ /* 0x000fe400078e00ff */
[----:B------:R-:W-:Y:S02]  /*14d70*/  IMAD.MOV.U32 R2, RZ, RZ, R14 ;  /* 0x000000ffff027224 */ /* 0x000fe400078e000e */
[----:B------:R-:W-:-:S07]  /*14d80*/  @P3 VIADD R7, R37, UR48 ;  /* 0x0000003025073c36 */ /* 0x000fce0008000000 */
[----:B------:R-:W-:Y:S05]  /*14d90*/  WARPSYNC.COLLECTIVE R15, `(.L_x_1219) ;  /* 0x000000000f087348 */ /* 0x000fea0003c00000 */
[----:B------:R0:W1:Y:S02]  /*14da0*/  SHFL.IDX P6, R14, R13, R12, R11 ;  /* 0x0000000c0d0e7389 */ /* 0x00006400000c000b */
[----:B01----:R-:W-:Y:S01]  /*14db0*/  ENDCOLLECTIVE ;  /* 0x000000000000791b */ /* 0x003fe20003800000 */
.L_x_1219:
[----:B------:R-:W-:Y:S02]  /*14dc0*/  @P2 VIADD R21, R37, UR48 ;  /* 0x0000003025152c36 */ /* 0x000fe40008000000 */
[----:B------:R-:W-:Y:S02]  /*14dd0*/  IMAD.MOV.U32 R13, RZ, RZ, R4 ;  /* 0x000000ffff0d7224 */ /* 0x000fe400078e0004 */
[----:B------:R-:W-:Y:S01]  /*14de0*/  IMAD.MOV.U32 R12, RZ, RZ, 0x1 ;  /* 0x00000001ff0c7424 */ /* 0x000fe200078e00ff */
[----:B------:R-:W-:Y:S02]  /*14df0*/  LOP3.LUT P6, RZ, R8, 0x10, RZ, 0xc0, !PT ;  /* 0x0000001008ff7812 */ /* 0x000fe400078cc0ff */
[----:B------:R-:W-:-:S05]  /*14e00*/  @P3 IADD3 R14, P0, R29, R14, RZ ;  /* 0x0000000e1d0e3210 */ /* 0x000fca0007f1e0ff */
[----:B------:R-:W-:Y:S02]  /*14e10*/  @P3 IMAD.X R3, RZ, RZ, R2, P0 ;  /* 0x000000ffff033224 */ /* 0x000fe400000e0602 */
[----:B------:R-:W-:-:S05]  /*14e20*/  @P3 IMAD.MOV.U32 R2, RZ, RZ, R14 ;  /* 0x000000ffff023224 */ /* 0x000fca00078e000e */
[----:B------:R-:W-:Y:S01]  /*14e30*/  @!PT LDS RZ, [RZ] ;  /* 0x00000000fffff984 */ /* 0x000fe20000000800 */
[----:B------:R-:W-:Y:S01]  /*14e40*/  @!PT LDS RZ, [RZ] ;  /* 0x00000000fffff984 */ /* 0x000fe20000000800 */
[----:B------:R-:W-:Y:S01]  /*14e50*/  @!PT LDS RZ, [RZ] ;  /* 0x00000000fffff984 */ /* 0x000fe20000000800 */
[----:B------:R0:W-:Y:S02]  /*14e60*/  @P3 LDGSTS.E.BYPASS.LTC128B.128 [R7+0x16400], desc[UR42][R2.64], !P6 ;  /* 0x1640000002073fae */ /* 0x0001e4000f101d6a */
[----:B0-----:R-:W-:Y:S05]  /*14e70*/  WARPSYNC.COLLECTIVE R15, `(.L_x_1220) ;  /* 0x000000000f087348 */ /* 0x001fea0003c00000 */
[----:B------:R1:W2:Y:S02]  /*14e80*/  SHFL.IDX P6, R14, R13, R12, R11 ;  /* 0x0000000c0d0e7389 */ /* 0x0002a400000c000b */
[----:B012---:R-:W-:Y:S01]  /*14e90*/  ENDCOLLECTIVE ;  /* 0x000000000000791b */ /* 0x007fe20003800000 */
.L_x_1220:
[----:B------:R-:W-:Y:S01]  /*14ea0*/  @!PT LDS RZ, [RZ] ;  /* 0x00000000fffff984 */ /* 0x000fe20000000800 */
[----:B------:R-:W-:Y:S01]  /*14eb0*/  @!PT LDS RZ, [RZ] ;  /* 0x00000000fffff984 */ /* 0x000fe20000000800 */
[----:B------:R-:W-:Y:S01]  /*14ec0*/  @!PT LDS RZ, [RZ] ;  /* 0x00000000fffff984 */ /* 0x000fe20000000800 */
[----:B------:R0:W-:Y:S04]  /*14ed0*/  @P3 LDGSTS.E.BYPASS.LTC128B.128 [R7+0x18400], desc[UR42][R2.64+0x40], !P4 ;  /* 0x1840004002073fae */ /* 0x0001e8000e101d6a */
[----:B------:R0:W-:Y:S01]  /*14ee0*/  @P3 LDGSTS.E.BYPASS.LTC128B.128 [R7+0x1a400], desc[UR42][R2.64+0x80], !P5 ;  /* 0x1a40008002073fae */ /* 0x0001e2000e901d6a */
[----:B------:R-:W-:Y:S01]  /*14ef0*/  LOP3.LUT P3, RZ, R8, 0x10, RZ, 0xc0, !PT ;  /* 0x0000001008ff7812 */ /* 0x000fe2000786c0ff */
[----:B------:R-:W-:Y:S02]  /*14f00*/  IMAD.MOV.U32 R13, RZ, RZ, R0 ;  /* 0x000000ffff0d7224 */ /* 0x000fe400078e0000 */
[----:B------:R-:W-:-:S10]  /*14f10*/  IMAD.MOV.U32 R6, RZ, RZ, R14 ;  /* 0x000000ffff067224 */ /* 0x000fd400078e000e */
[----:B0-----:R-:W-:Y:S05]  /*14f20*/  WARPSYNC.COLLECTIVE R15, `(.L_x_1221) ;  /* 0x000000000f087348 */ /* 0x001fea0003c00000 */
[----:B------:R1:W2:Y:S02]  /*14f30*/  SHFL.IDX P6, R14, R13, R12, R11 ;  /* 0x0000000c0d0e7389 */ /* 0x0002a400000c000b */
[----:B012---:R-:W-:Y:S01]  /*14f40*/  ENDCOLLECTIVE ;  /* 0x000000000000791b */ /* 0x007fe20003800000 */
.L_x_1221:
[----:B------:R-:W-:Y:S02]  /*14f50*/  IMAD.MOV.U32 R13, RZ, RZ, R4 ;  /* 0x000000ffff0d7224 */ /* 0x000fe400078e0004 */
[----:B------:R-:W-:Y:S01]  /*14f60*/  IMAD.MOV.U32 R12, RZ, RZ, 0x2 ;  /* 0x00000002ff0c7424 */ /* 0x000fe200078e00ff */
[----:B------:R-:W-:-:S05]  /*14f70*/  @P2 IADD3 R14, P0, R29, R14, RZ ;  /* 0x0000000e1d0e2210 */ /* 0x000fca0007f1e0ff */
[----:B------:R-:W-:-:S08]  /*14f80*/  @P2 IMAD.MOV.U32 R2, RZ, RZ, R14 ;  /* 0x000000ffff022224 */ /* 0x000fd000078e000e */
[----:B------:R-:W-:Y:S05]  /*14f90*/  WARPSYNC.COLLECTIVE R15, `(.L_x_1222) ;  /* 0x000000000f087348 */ /* 0x000fea0003c00000 */
[----:B------:R0:W1:Y:S02]  /*14fa0*/  SHFL.IDX P6, R14, R13, R12, R11 ;  /* 0x0000000c0d0e7389 */ /* 0x00006400000c000b */
[----:B01----:R-:W-:Y:S01]  /*14fb0*/  ENDCOLLECTIVE ;  /* 0x000000000000791b */ /* 0x003fe20003800000 */
.L_x_1222:
[----:B------:R-:W-:-:S04]  /*14fc0*/  @P2 IMAD.X R9, RZ, RZ, R6, P0 ;  /* 0x000000ffff092224 */ /* 0x000fc800000e0606 */
[----:B------:R-:W-:Y:S02]  /*14fd0*/  @P2 IMAD.MOV.U32 R3, RZ, RZ, R9 ;  /* 0x000000ffff032224 */ /* 0x000fe400078e0009 */
[----:B------:R-:W-:-:S03]  /*14fe0*/  @P1 VIADD R9, R37, UR48 ;  /* 0x0000003025091c36 */ /* 0x000fc60008000000 */
        /* <DEDUP_REMOVED lines=11> */
.L_x_1223:
[----:B------:R-:W-:Y:S02]  /*150a0*/  IMAD.MOV.U32 R13, RZ, RZ, R4 ;  /* 0x000000ffff0d7224 */ /* 0x000fe400078e0004 */
[----:B------:R-:W-:Y:S01]  /*150b0*/  IMAD.MOV.U32 R12, RZ, RZ, 0x3 ;  /* 0x00000003ff0c7424 */ /* 0x000fe200078e00ff */
[----:B------:R-:W-:-:S05]  /*150c0*/  @P1 IADD3 R14, P0, R29, R14, RZ ;  /* 0x0000000e1d0e1210 */ /* 0x000fca0007f1e0ff */
[----:B------:R-:W-:-:S08]  /*150d0*/  @P1 IMAD.MOV.U32 R2, RZ, RZ, R14 ;  /* 0x000000ffff021224 */ /* 0x000fd000078e000e */
[----:B------:R-:W-:Y:S05]  /*150e0*/  WARPSYNC.COLLECTIVE R15, `(.L_x_1224) ;  /* 0x000000000f087348 */ /* 0x000fea0003c00000 */
[----:B------:R0:W1:Y:S02]  /*150f0*/  SHFL.IDX P6, R14, R13, R12, R11 ;  /* 0x0000000c0d0e7389 */ /* 0x00006400000c000b */
[----:B01----:R-:W-:Y:S01]  /*15100*/  ENDCOLLECTIVE ;  /* 0x000000000000791b */ /* 0x003fe20003800000 */
.L_x_1224:
[----:B------:R-:W-:-:S04]  /*15110*/  @P1 IMAD.X R7, RZ, RZ, R6, P0 ;  /* 0x000000ffff071224 */ /* 0x000fc800000e0606 */
[----:B------:R-:W-:-:S05]  /*15120*/  @P1 IMAD.MOV.U32 R3, RZ, RZ, R7 ;  /* 0x000000ffff031224 */ /* 0x000fca00078e0007 */
[----:B------:R-:W-:Y:S01]  /*15130*/  @!PT LDS RZ, [RZ] ;  /* 0x00000000fffff984 */ /* 0x000fe20000000800 */
[----:B------:R-:W-:Y:S01]  /*15140*/  @!PT LDS RZ, [RZ] ;  /* 0x00000000fffff984 */ /* 0x000fe20000000800 */
[----:B------:R-:W-:Y:S01]  /*15150*/  @!PT LDS RZ, [RZ] ;  /* 0x00000000fffff984 */ /* 0x000fe20000000800 */
[----:B------:R0:W-:Y:S01]  /*15160*/  @P1 LDGSTS.E.BYPASS.LTC128B.128 [R9+0x17400], desc[UR42][R2.64], !P3 ;  /* 0x1740000002091fae */ /* 0x0001e2000d901d6a */
[----:B------:R-:W-:-:S03]  /*15170*/  IMAD.MOV.U32 R13, RZ, RZ, R0 ;  /* 0x000000ffff0d7224 */ /* 0x000fc600078e0000 */
[----:B------:R0:W-:Y:S01]  /*15180*/  @P1 LDGSTS.E.BYPASS.LTC128B.128 [R9+0x19400], desc[UR42][R2.64+0x40], !P4 ;  /* 0x1940004002091fae */ /* 0x0001e2000e101d6a */
[----:B------:R-:W-:-:S03]  /*15190*/  ISETP.NE.AND P4, PT, R5, RZ, PT ;  /* 0x000000ff0500720c */ /* 0x000fc60003f85270 */
[----:B------:R0:W-:Y:S01]  /*151a0*/  @P1 LDGSTS.E.BYPASS.LTC128B.128 [R9+0x1b400], desc[UR42][R2.64+0x80], !P5 ;  /* 0x1b40008002091fae */ /* 0x0001e2000e901d6a */
[----:B------:R-:W-:-:S09]  /*151b0*/  IMAD.MOV.U32 R5, RZ, RZ, R14 ;  /* 0x000000ffff057224 */ /* 0x000fd200078e000e */
[----:B0-----:R-:W-:Y:S05]  /*151c0*/  WARPSYNC.COLLECTIVE R15, `(.L_x_1225) ;  /* 0x000000000f087348 */ /* 0x001fea0003c00000 */
[----:B------:R1:W2:Y:S02]  /*151d0*/  SHFL.IDX P6, R14, R13, R12, R11 ;  /* 0x0000000c0d0e7389 */ /* 0x0002a400000c000b */
[----:B012---:R-:W-:Y:S01]  /*151e0*/  ENDCOLLECTIVE ;  /* 0x000000000000791b */ /* 0x007fe20003800000 */
.L_x_1225:
[----:B------:R-:W-:Y:S05]  /*151f0*/  BRA `(.L_x_1226) ;  /* 0xffffffc800887947 */ /* 0x000fea000383ffff */
.L_x_1162:
[----:B------:R-:W-:Y:S02]  /*15200*/  IMAD.MOV.U32 R13, RZ, RZ, R5 ;  /* 0x000000ffff0d7224 */ /* 0x000fe400078e0005 */
[----:B------:R-:W-:Y:S02]  /*15210*/  IMAD.MOV.U32 R12, RZ, RZ, RZ ;  /* 0x000000ffff0c7224 */ /* 0x000fe400078e00ff */
[----:B------:R-:W-:Y:S02]  /*15220*/  IMAD.MOV.U32 R11, RZ, RZ, 0x1c1f ;  /* 0x00001c1fff0b7424 */ /* 0x000fe400078e00ff */
[----:B------:R-:W-:-:S07]  /*15230*/  IMAD.MOV.U32 R15, RZ, RZ, -0x1 ;  /* 0xffffffffff0f7424 */ /* 0x000fce00078e00ff */
[----:B------:R-:W-:Y:S05]  /*15240*/  WARPSYNC.COLLECTIVE R15, `(.L_x_1227) ;  /* 0x000000000f087348 */ /* 0x000fea0003c00000 */
[----:B------:R0:W1:Y:S02]  /*15250*/  SHFL.IDX P6, R14, R13, R12, R11 ;  /* 0x0000000c0d0e7389 */ /* 0x00006400000c000b */
[----:B01----:R-:W-:Y:S01]  /*15260*/  ENDCOLLECTIVE ;  /* 0x000000000000791b */ /* 0x003fe20003800000 */
.L_x_1227:
[----:B------:R-:W-:Y:S02]  /*15270*/  IMAD.MOV.U32 R13, RZ, RZ, R4 ;  /* 0x000000ffff0d7224 */ /* 0x000fe400078e0004 */
[----:B------:R-:W-:-:S07]  /*15280*/  IMAD.MOV.U32 R2, RZ, RZ, R14 ;  /* 0x000000ffff027224 */ /* 0x000fce00078e000e */
[----:B------:R-:W-:Y:S05]  /*15290*/  WARPSYNC.COLLECTIVE R15, `(.L_x_1228) ;  /* 0x000000000f087348 */ /* 0x000fea0003c00000 */
[----:B------:R0:W1:Y:S02]  /*152a0*/  SHFL.IDX P6, R14, R13, R12, R11 ;  /* 0x0000000c0d0e7389 */ /* 0x00006400000c000b */
[----:B01----:R-:W-:Y:S01]  /*152b0*/  ENDCOLLECTIVE ;  /* 0x000000000000791b */ /* 0x003fe20003800000 */
.L_x_1228:
[----:B------:R-:W-:Y:S02]  /*152c0*/  ULDC UR4, c[0x0][0x288] ;  /* 0x0000a20000047ab9 */ /* 0x000fe40000000800 */
[----:B------:R-:W-:Y:S02]  /*152d0*/  IMAD R7, R0, UR4, RZ ;  /* 0x0000000400077c24 */ /* 0x000fe4000f8e02ff */
[----:B------:R-:W-:-:S04]  /*152e0*/  VIADD R0, R23, UR41 ;  /* 0x0000002917007c36 */ /* 0x000fc80008000000 */
[C---:B------:R-:W-:Y:S01]  /*152f0*/  VIADD R6, R0.reuse, 0x20 ;  /* 0x0000002000067836 */ /* 0x040fe20000000000 */
        /* <DEDUP_REMOVED lines=10> */
.L_x_1229:
        /* <DEDUP_REMOVED lines=12> */
.L_x_1230:
        /* <DEDUP_REMOVED lines=8> */
.L_x_1231:
[----:B------:R-:W-:Y:S02]  /*154e0*/  @!P0 IMAD.X R9, RZ, RZ, R6, P4 ;  /* 0x000000ffff098224 */ /* 0x000fe400020e0606 */
[----:B------:R-:W-:Y:S02]  /*154f0*/  VIADD R6, R0, 0x40 ;  /* 0x0000004000067836 */ /* 0x000fe40000000000 */
        /* <DEDUP_REMOVED lines=8> */
[----:B------:R-:W-:Y:S01]  /*15580*/  ISETP.GE.AND P0, PT, R6, R7, PT ;  /* 0x000000070600720c */ /* 0x000fe20003f06270 */
[----:B------:R-:W-:-:S12]  /*15590*/  IMAD.MOV.U32 R6, RZ, RZ, R14 ;  /* 0x000000ffff067224 */ /* 0x000fd800078e000e */
[----:B0-----:R-:W-:Y:S05]  /*155a0*/  WARPSYNC.COLLECTIVE R15, `(.L_x_1232) ;  /* 0x000000000f087348 */ /* 0x001fea0003c00000 */
[----:B------:R1:W2:Y:S02]  /*155b0*/  SHFL.IDX P6, R14, R13, R12, R11 ;  /* 0x0000000c0d0e7389 */ /* 0x0002a400000c000b */
[----:B012---:R-:W-:Y:S01]  /*155c0*/  ENDCOLLECTIVE ;  /* 0x000000000000791b */ /* 0x007fe20003800000 */
.L_x_1232:
        /* <DEDUP_REMOVED lines=8> */
.L_x_1233:
        /* <DEDUP_REMOVED lines=13> */
.L_x_1234:
[----:B------:R-:W-:Y:S05]  /*15720*/  BRA `(.L_x_1235) ;  /* 0xffffffcc00447947 */ /* 0x000fea000383ffff */
.L_x_1165:
[----:B0-2---:R-:W-:-:S04]  /*15730*/  IMAD.U32 R3, RZ, RZ, UR48 ;  /* 0x00000030ff037e24 */ /* 0x005fc8000f8e00ff */
[----:B------:R0:W2:Y:S03]  /*15740*/  SYNCS.PHASECHK.TRANS64.TRYWAIT P0, [R3+URZ+0x22820], R0 ;  /* 0x02282000030075a7 */ /* 0x0000a6000800017f */
[----:B--2---:R-:W-:Y:S05]  /*15750*/  @!P0 NANOSLEEP.SYNCS 0x989680 ;  /* 0x009896800000895d */ /* 0x004fea0003900000 */
[----:B------:R-:W2:Y:S02]  /*15760*/  @!P0 SYNCS.PHASECHK.TRANS64 P0, [R3+URZ+0x22820], R0 ;  /* 0x02282000030085a7 */ /* 0x000ea4000800007f */
[----:B--2---:R-:W-:Y:S05]  /*15770*/  @!P0 BRA `(.L_x_1165) ;  /* 0xfffffffc00ec8947 */ /* 0x004fea000383ffff */
[----:B------:R-:W-:Y:S05]  /*15780*/  BRA `(.L_x_1236) ;  /* 0xffffffcc00907947 */ /* 0x000fea000383ffff */
.L_x_1168:
[----:B0-----:R0:W2:Y:S02]  /*15790*/  SYNCS.PHASECHK.TRANS64.TRYWAIT P0, [R8+URZ+0x22880], R18 ;  /* 0x02288012080075a7 */ /* 0x0010a4000800017f */
[----:B--2---:R-:W-:Y:S05]  /*157a0*/  @!P0 NANOSLEEP.SYNCS 0x989680 ;  /* 0x009896800000895d */ /* 0x004fea0003900000 */
[----:B------:R-:W2:Y:S02]  /*157b0*/  @!P0 SYNCS.PHASECHK.TRANS64 P0, [R8+URZ+0x22880], R18 ;  /* 0x02288012080085a7 */ /* 0x000ea4000800007f */
[----:B--2---:R-:W-:Y:S05]  /*157c0*/  @!P0 BRA `(.L_x_1168) ;  /* 0xfffffffc00f08947 */ /* 0x004fea000383ffff */
[----:B------:R-:W-:Y:S05]  /*157d0*/  BRA `(.L_x_1237) ;  /* 0xffffffd000487947 */ /* 0x000fea000383ffff */
.L_x_1169:
[----:B------:R-:W-:Y:S01]  /*157e0*/  BSSY B0, `(.L_x_1238) ;  /* 0x0000008000007945 */ /* 0x000fe20003800000 */
[----:B------:R-:W-:Y:S02]  /*157f0*/  IMAD.MOV.U32 R13, RZ, RZ, R22 ;  /* 0x000000ffff0d7224 */ /* 0x000fe400078e0016 */
[----:B------:R-:W-:Y:S02]  /*15800*/  IMAD.MOV.U32 R12, RZ, RZ, RZ ;  /* 0x000000ffff0c7224 */ /* 0x000fe400078e00ff */
[----:B------:R-:W-:Y:S02]  /*15810*/  IMAD.MOV.U32 R11, RZ, RZ, 0x1c1f ;  /* 0x00001c1fff0b7424 */ /* 0x000fe400078e00ff */
[----:B------:R-:W-:-:S07]  /*15820*/  IMAD.MOV.U32 R15, RZ, RZ, -0x1 ;  /* 0xffffffffff0f7424 */ /* 0x000fce00078e00ff */
[----:B01----:R-:W-:Y:S05]  /*15830*/  WARPSYNC.COLLECTIVE R15, `(.L_x_1239) ;  /* 0x000000000f087348 */ /* 0x003fea0003c00000 */
[----:B-1----:R1:W2:Y:S02]  /*15840*/  SHFL.IDX P6, R14, R13, R12, R11 ;  /* 0x0000000c0d0e7389 */ /* 0x0022a400000c000b */
[----:B012---:R-:W-:Y:S01]  /*15850*/  ENDCOLLECTIVE ;  /* 0x000000000000791b */ /* 0x007fe20003800000 */
.L_x_1239:
[----:B------:R-:W-:Y:S05]  /*15860*/  BSYNC B0 ;  /* 0x0000000000007941 */ /* 0x000fea0003800000 */
.L_x_1238:
        /* <DEDUP_REMOVED lines=9> */
.L_x_1240:
[----:B------:R-:W-:Y:S02]  /*15900*/  IMAD.IADD R21, R34, 0x1, R20 ;  /* 0x0000000122157824 */ /* 0x000fe400078e0214 */
[----:B------:R-:W-:Y:S02]  /*15910*/  IMAD.MOV.U32 R13, RZ, RZ, R22 ;  /* 0x000000ffff0d7224 */ /* 0x000fe400078e0016 */
[----:B------:R-:W-:Y:S01]  /*15920*/  IMAD.MOV.U32 R12, RZ, RZ, 0x1 ;  /* 0x00000001ff0c7424 */ /* 0x000fe200078e00ff */
[----:B------:R-:W-:-:S13]  /*15930*/  IADD3 R2, P0, R23, R14, RZ ;  /* 0x0000000e17027210 */ /* 0x000fda0007f1e0ff */
[----:B------:R-:W-:Y:S05]  /*15940*/  WARPSYNC.COLLECTIVE R15, `(.L_x_1241) ;  /* 0x000000000f087348 */ /* 0x000fea0003c00000 */
[----:B------:R0:W1:Y:S02]  /*15950*/  SHFL.IDX P6, R14, R13, R12, R11 ;  /* 0x0000000c0d0e7389 */ /* 0x00006400000c000b */
[----:B01----:R-:W-:Y:S01]  /*15960*/  ENDCOLLECTIVE ;  /* 0x000000000000791b */ /* 0x003fe20003800000 */
.L_x_1241:
[----:B------:R-:W-:-:S05]  /*15970*/  IMAD.X R3, RZ, RZ, R3, P0 ;  /* 0x000000ffff037224 */ /* 0x000fca00000e0603 */
[----:B------:R-:W-:Y:S01]  /*15980*/  @!PT LDS RZ, [RZ] ;  /* 0x00000000fffff984 */ /* 0x000fe20000000800 */
[----:B------:R-:W-:Y:S01]  /*15990*/  @!PT LDS RZ, [RZ] ;  /* 0x00000000fffff984 */ /* 0x000fe20000000800 */
[----:B------:R-:W-:Y:S01]  /*159a0*/  @!PT LDS RZ, [RZ] ;  /* 0x00000000fffff984 */ /* 0x000fe20000000800 */
[----:B------:R0:W-:Y:S04]  /*159b0*/  LDGSTS.E.BYPASS.LTC128B.128 [R20], desc[UR42][R2.64], !P3 ;  /* 0x0000000002147fae */ /* 0x0001e8000d901d6a */
[----:B------:R0:W-:Y:S01]  /*159c0*/  LDGSTS.E.BYPASS.LTC128B.128 [R21], desc[UR42][R2.64+0x40], !P1 ;  /* 0x0000004002157fae */ /* 0x0001e2000c901d6a */
[----:B------:R-:W-:Y:S02]  /*159d0*/  IMAD.MOV.U32 R13, RZ, RZ, R19 ;  /* 0x000000ffff0d7224 */ /* 0x000fe400078e0013 */
[----:B------:R-:W-:-:S07]  /*159e0*/  IMAD.MOV.U32 R5, RZ, RZ, R14 ;  /* 0x000000ffff057224 */ /* 0x000fce00078e000e */
[----:B0-----:R-:W-:Y:S05]  /*159f0*/  WARPSYNC.COLLECTIVE R15, `(.L_x_1242) ;  /* 0x000000000f087348 */ /* 0x001fea0003c00000 */
[----:B------:R1:W2:Y:S02]  /*15a00*/  SHFL.IDX P6, R14, R13, R12, R11 ;  /* 0x0000000c0d0e7389 */ /* 0x0002a400000c000b */
[----:B012---:R-:W-:Y:S01]  /*15a10*/  ENDCOLLECTIVE ;  /* 0x000000000000791b */ /* 0x007fe20003800000 */
.L_x_1242:
[----:B------:R-:W-:Y:S02]  /*15a20*/  IMAD.MOV.U32 R13, RZ, RZ, R22 ;  /* 0x000000ffff0d7224 */ /* 0x000fe400078e0016 */
[----:B------:R-:W-:Y:S01]  /*15a30*/  IMAD.MOV.U32 R12, RZ, RZ, 0x2 ;  /* 0x00000002ff0c7424 */ /* 0x000fe200078e00ff */
[----:B------:R-:W-:-:S13]  /*15a40*/  IADD3 R2, P0, R23, R14, RZ ;  /* 0x0000000e17027210 */ /* 0x000fda0007f1e0ff */
[----:B------:R-:W-:Y:S05]  /*15a50*/  WARPSYNC.COLLECTIVE R15, `(.L_x_1243) ;  /* 0x000000000f087348 */ /* 0x000fea0003c00000 */
[----:B------:R0:W1:Y:S02]  /*15a60*/  SHFL.IDX P6, R14, R13, R12, R11 ;  /* 0x0000000c0d0e7389 */ /* 0x00006400000c000b */
[----:B01----:R-:W-:Y:S01]  /*15a70*/  ENDCOLLECTIVE ;  /* 0x000000000000791b */ /* 0x003fe20003800000 */
.L_x_1243:
[----:B------:R-:W-:-:S05]  /*15a80*/  IMAD.X R3, RZ, RZ, R5, P0 ;  /* 0x000000ffff037224 */ /* 0x000fca00000e0605 */
[----:B------:R-:W-:Y:S01]  /*15a90*/  @!PT LDS RZ, [RZ] ;  /* 0x00000000fffff984 */ /* 0x000fe20000000800 */
[----:B------:R-:W-:Y:S01]  /*15aa0*/  @!PT LDS RZ, [RZ] ;  /* 0x00000000fffff984 */ /* 0x000fe20000000800 */
[----:B------:R-:W-:Y:S01]  /*15ab0*/  @!PT LDS RZ, [RZ] ;  /* 0x00000000fffff984 */ /* 0x000fe20000000800 */
[----:B------:R-:W-:Y:S04]  /*15ac0*/  LDGSTS.E.BYPASS.LTC128B.128 [R20+0x1000], desc[UR42][R2.64], !P3 ;  /* 0x0100000002147fae */ /* 0x000fe8000d901d6a */
[----:B------:R0:W-:Y:S01]  /*15ad0*/  LDGSTS.E.BYPASS.LTC128B.128 [R21+0x1000], desc[UR42][R2.64+0x40], !P1 ;  /* 0x0100004002157fae */ /* 0x0001e2000c901d6a */
[----:B------:R-:W-:Y:S02]  /*15ae0*/  IMAD.MOV.U32 R13, RZ, RZ, R19 ;  /* 0x000000ffff0d7224 */ /* 0x000fe400078e0013 */
[----:B0-----:R-:W-:-:S07]  /*15af0*/  IMAD.MOV.U32 R3, RZ, RZ, R14 ;  /* 0x000000ffff037224 */ /* 0x001fce00078e000e */
[----:B------:R-:W-:Y:S05]  /*15b00*/  WARPSYNC.COLLECTIVE R15, `(.L_x_1244) ;  /* 0x000000000f087348 */ /* 0x000fea0003c00000 */
[----:B------:R0:W1:Y:S02]  /*15b10*/  SHFL.IDX P6, R14, R13, R12, R11 ;  /* 0x0000000c0d0e7389 */ /* 0x00006400000c000b */
[----:B01----:R-:W-:Y:S01]  /*15b20*/  ENDCOLLECTIVE ;  /* 0x000000000000791b */ /* 0x003fe20003800000 */
.L_x_1244:
[----:B------:R-:W-:Y:S02]  /*15b30*/  IMAD.MOV.U32 R13, RZ, RZ, R22 ;  /* 0x000000ffff0d7224 */ /* 0x000fe400078e0016 */
[----:B------:R-:W-:Y:S01]  /*15b40*/  IMAD.MOV.U32 R12, RZ, RZ, 0x3 ;  /* 0x00000003ff0c7424 */ /* 0x000fe200078e00ff */
[----:B------:R-:W-:-:S13]  /*15b50*/  IADD3 R2, P0, R23, R14, RZ ;  /* 0x0000000e17027210 */ /* 0x000fda0007f1e0ff */
[----:B------:R-:W-:Y:S05]  /*15b60*/  WARPSYNC.COLLECTIVE R15, `(.L_x_1245) ;  /* 0x000000000f087348 */ /* 0x000fea0003c00000 */
[----:B------:R0:W1:Y:S02]  /*15b70*/  SHFL.IDX P6, R14, R13, R12, R11 ;  /* 0x0000000c0d0e7389 */ /* 0x00006400000c000b */
[----:B01----:R-:W-:Y:S01]  /*15b80*/  ENDCOLLECTIVE ;  /* 0x000000000000791b */ /* 0x003fe20003800000 */
.L_x_1245:
[----:B------:R-:W-:-:S05]  /*15b90*/  IMAD.X R3, RZ, RZ, R3, P0 ;  /* 0x000000ffff037224 */ /* 0x000fca00000e0603 */
[----:B------:R-:W-:Y:S01]  /*15ba0*/  @!PT LDS RZ, [RZ] ;  /* 0x00000000fffff984 */ /* 0x000fe20000000800 */
[----:B------:R-:W-:Y:S01]  /*15bb0*/  @!PT LDS RZ, [RZ] ;  /* 0x00000000fffff984 */ /* 0x000fe20000000800 */
[----:B------:R-:W-:Y:S01]  /*15bc0*/  @!PT LDS RZ, [RZ] ;  /* 0x00000000fffff984 */ /* 0x000fe20000000800 */
[----:B------:R0:W-:Y:S04]  /*15bd0*/  LDGSTS.E.BYPASS.LTC128B.128 [R20+0x2000], desc[UR42][R2.64], !P3 ;  /* 0x0200000002147fae */ /* 0x0001e8000d901d6a */
[----:B------:R0:W-:Y:S01]  /*15be0*/  LDGSTS.E.BYPASS.LTC128B.128 [R21+0x2000], desc[UR42][R2.64+0x40], !P1 ;  /* 0x0200004002157fae */ /* 0x0001e2000c901d6a */
[----:B------:R-:W-:Y:S02]  /*15bf0*/  IMAD.MOV.U32 R13, RZ, RZ, R19 ;  /* 0x000000ffff0d7224 */ /* 0x000fe400078e0013 */
[----:B------:R-:W-:-:S07]  /*15c00*/  IMAD.MOV.U32 R22, RZ, RZ, R14 ;  /* 0x000000ffff167224 */ /* 0x000fce00078e000e */
[----:B0-----:R-:W-:Y:S05]  /*15c10*/  WARPSYNC.COLLECTIVE R15, `(.L_x_1246) ;  /* 0x000000000f087348 */ /* 0x001fea0003c00000 */
[----:B------:R1:W2:Y:S02]  /*15c20*/  SHFL.IDX P6, R14, R13, R12, R11 ;  /* 0x0000000c0d0e7389 */ /* 0x0002a400000c000b */
[----:B012---:R-:W-:Y:S01]  /*15c30*/  ENDCOLLECTIVE ;  /* 0x000000000000791b */ /* 0x007fe20003800000 */
.L_x_1246:
[----:B------:R-:W-:Y:S05]  /*15c40*/  BRA `(.L_x_1247) ;  /* 0xffffffd000047947 */ /* 0x000fea000383ffff */
.L_x_1172:
[----:B--2---:R2:W3:Y:S02]  /*15c50*/  SYNCS.PHASECHK.TRANS64.TRYWAIT P0, [R8+URZ+0x22840], R18 ;  /* 0x02284012080075a7 */ /* 0x0044e4000800017f */
[----:B---3--:R-:W-:Y:S05]  /*15c60*/  @!P0 NANOSLEEP.SYNCS 0x989680 ;  /* 0x009896800000895d */ /* 0x008fea0003900000 */
[----:B------:R-:W3:Y:S02]  /*15c70*/  @!P0 SYNCS.PHASECHK.TRANS64 P0, [R8+URZ+0x22840], R18 ;  /* 0x02284012080085a7 */ /* 0x000ee4000800007f */
[----:B---3--:R-:W-:Y:S05]  /*15c80*/  @!P0 BRA `(.L_x_1172) ;  /* 0xfffffffc00f08947 */ /* 0x008fea000383ffff */
[----:B------:R-:W-:Y:S05]  /*15c90*/  BRA `(.L_x_1248) ;  /* 0xffffffd000487947 */ /* 0x000fea000383ffff */
.L_x_1173:
[----:B------:R-:W-:Y:S01]  /*15ca0*/  BSSY B0, `(.L_x_1249) ;  /* 0x0000008000007945 */ /* 0x000fe20003800000 */
[----:B------:R-:W-:Y:S02]  /*15cb0*/  IMAD.MOV.U32 R13, RZ, RZ, R18 ;  /* 0x000000ffff0d7224 */ /* 0x000fe400078e0012 */
[----:B------:R-:W-:Y:S02]  /*15cc0*/  IMAD.MOV.U32 R12, RZ, RZ, RZ ;  /* 0x000000ffff0c7224 */ /* 0x000fe400078e00ff */
[----:B------:R-:W-:Y:S02]  /*15cd0*/  IMAD.MOV.U32 R11, RZ, RZ, 0x1c1f ;  /* 0x00001c1fff0b7424 */ /* 0x000fe400078e00ff */
[----:B------:R-:W-:-:S07]  /*15ce0*/  IMAD.MOV.U32 R15, RZ, RZ, -0x1 ;  /* 0xffffffffff0f7424 */ /* 0x000fce00078e00ff */
[----:B-1----:R-:W-:Y:S05]  /*15cf0*/  WARPSYNC.COLLECTIVE R15, `(.L_x_1250) ;  /* 0x000000000f087348 */ /* 0x002fea0003c00000 */
[----:B------:R0:W2:Y:S02]  /*15d00*/  SHFL.IDX P6, R14, R13, R12, R11 ;  /* 0x0000000c0d0e7389 */ /* 0x0000a400000c000b */
[----:B012---:R-:W-:Y:S01]  /*15d10*/  ENDCOLLECTIVE ;  /* 0x000000000000791b */ /* 0x007fe20003800000 */
.L_x_1250:
[----:B------:R-:W-:Y:S05]  /*15d20*/  BSYNC B0 ;  /* 0x0000000000007941 */ /* 0x000fea0003800000 */
.L_x_1249:
        /* <DEDUP_REMOVED lines=9> */
.L_x_1251:
[----:B------:R-:W-:Y:S02]  /*15dc0*/  IMAD.MOV.U32 R13, RZ, RZ, R18 ;  /* 0x000000ffff0d7224 */ /* 0x000fe400078e0012 */
[----:B------:R-:W-:Y:S01]  /*15dd0*/  IMAD.MOV.U32 R12, RZ, RZ, 0x1 ;  /* 0x00000001ff0c7424 */ /* 0x000fe200078e00ff */
[----:B------:R-:W-:-:S13]  /*15de0*/  IADD3 R2, P0, R19, R14, RZ ;  /* 0x0000000e13027210 */ /* 0x000fda0007f1e0ff */
[----:B------:R-:W-:Y:S05]  /*15df0*/  WARPSYNC.COLLECTIVE R15, `(.L_x_1252) ;  /* 0x000000000f087348 */ /* 0x000fea0003c00000 */
[----:B------:R0:W1:Y:S02]  /*15e00*/  SHFL.IDX P6, R14, R13, R12, R11 ;  /* 0x0000000c0d0e7389 */ /* 0x00006400000c000b */
[----:B01----:R-:W-:Y:S01]  /*15e10*/  ENDCOLLECTIVE ;  /* 0x000000000000791b */ /* 0x003fe20003800000 */
.L_x_1252:
        /* <DEDUP_REMOVED lines=12> */
.L_x_1253:
[----:B------:R-:W-:Y:S02]  /*15ee0*/  IMAD.MOV.U32 R13, RZ, RZ, R18 ;  /* 0x000000ffff0d7224 */ /* 0x000fe400078e0012 */
[----:B------:R-:W-:Y:S01]  /*15ef0*/  IMAD.MOV.U32 R12, RZ, RZ, 0x2 ;  /* 0x00000002ff0c7424 */ /* 0x000fe200078e00ff */
[----:B------:R-:W-:-:S13]  /*15f00*/  IADD3 R2, P0, R19, R14, RZ ;  /* 0x0000000e13027210 */ /* 0x000fda0007f1e0ff */
[----:B------:R-:W-:Y:S05]  /*15f10*/  WARPSYNC.COLLECTIVE R15, `(.L_x_1254) ;  /* 0x000000000f087348 */ /* 0x000fea0003c00000 */
[----:B------:R0:W1:Y:S02]  /*15f20*/  SHFL.IDX P6, R14, R13, R12, R11 ;  /* 0x0000000c0d0e7389 */ /* 0x00006400000c000b */
[----:B01----:R-:W-:Y:S01]  /*15f30*/  ENDCOLLECTIVE ;  /* 0x000000000000791b */ /* 0x003fe20003800000 */
.L_x_1254:
        /* <DEDUP_REMOVED lines=12> */
.L_x_1255:
[----:B------:R-:W-:Y:S02]  /*16000*/  IMAD.MOV.U32 R13, RZ, RZ, R18 ;  /* 0x000000ffff0d7224 */ /* 0x000fe400078e0012 */
[----:B------:R-:W-:Y:S01]  /*16010*/  IMAD.MOV.U32 R12, RZ, RZ, 0x3 ;  /* 0x00000003ff0c7424 */ /* 0x000fe200078e00ff */
[----:B------:R-:W-:-:S13]  /*16020*/  IADD3 R2, P0, R19, R14, RZ ;  /* 0x0000000e13027210 */ /* 0x000fda0007f1e0ff */
[----:B------:R-:W-:Y:S05]  /*16030*/  WARPSYNC.COLLECTIVE R15, `(.L_x_1256) ;  /* 0x000000000f087348 */ /* 0x000fea0003c00000 */
[----:B------:R0:W1:Y:S02]  /*16040*/  SHFL.IDX P6, R14, R13, R12, R11 ;  /* 0x0000000c0d0e7389 */ /* 0x00006400000c000b */
[----:B01----:R-:W-:Y:S01]  /*16050*/  ENDCOLLECTIVE ;  /* 0x000000000000791b */ /* 0x003fe20003800000 */
.L_x_1256:
        /* <DEDUP_REMOVED lines=12> */
.L_x_1257:
[----:B------:R-:W-:Y:S05]  /*16120*/  BRA `(.L_x_1258) ;  /* 0xffffffcc00fc7947 */ /* 0x000fea000383ffff */
.L_x_1176:
[----:B0-----:R0:W2:Y:S02]  /*16130*/  SYNCS.PHASECHK.TRANS64.TRYWAIT P0, [R2+URZ+0x22870], R3 ;  /* 0x02287003020075a7 */ /* 0x0010a4000800017f */
[----:B--2---:R-:W-:Y:S05]  /*16140*/  @!P0 NANOSLEEP.SYNCS 0x989680 ;  /* 0x009896800000895d */ /* 0x004fea0003900000 */
[----:B------:R-:W2:Y:S02]  /*16150*/  @!P0 SYNCS.PHASECHK.TRANS64 P0, [R2+URZ+0x22870], R3 ;  /* 0x02287003020085a7 */ /* 0x000ea4000800007f */
[----:B--2---:R-:W-:Y:S05]  /*16160*/  @!P0 BRA `(.L_x_1176) ;  /* 0xfffffffc00f08947 */ /* 0x004fea000383ffff */
[----:B------:R-:W-:Y:S05]  /*16170*/  BRA `(.L_x_1259) ;  /* 0xffffffd0005c7947 */ /* 0x000fea000383ffff */
.L_x_1178:
[----:B0-----:R0:W2:Y:S02]  /*16180*/  SYNCS.PHASECHK.TRANS64.TRYWAIT P0, [R2+URZ+0x22860], R3 ;  /* 0x02286003020075a7 */ /* 0x0010a4000800017f */
[----:B--2---:R-:W-:Y:S05]  /*16190*/  @!P0 NANOSLEEP.SYNCS 0x989680 ;  /* 0x009896800000895d */ /* 0x004fea0003900000 */
[----:B------:R-:W2:Y:S02]  /*161a0*/  @!P0 SYNCS.PHASECHK.TRANS64 P0, [R2+URZ+0x22860], R3 ;  /* 0x02286003020085a7 */ /* 0x000ea4000800007f */
[----:B--2---:R-:W-:Y:S05]  /*161b0*/  @!P0 BRA `(.L_x_1178) ;  /* 0xfffffffc00f08947 */ /* 0x004fea000383ffff */
[----:B------:R-:W-:Y:S05]  /*161c0*/  BRA `(.L_x_1260) ;  /* 0xffffffd0006c7947 */ /* 0x000fea000383ffff */
.L_x_1185:
[----:B--2---:R2:W3:Y:S02]  /*161d0*/  SYNCS.PHASECHK.TRANS64.TRYWAIT P0, [R17+URZ+0x22870], R2 ;  /* 0x02287002110075a7 */ /* 0x0044e4000800017f */
[----:B---3--:R-:W-:Y:S05]  /*161e0*/  @!P0 NANOSLEEP.SYNCS 0x989680 ;  /* 0x009896800000895d */ /* 0x008fea0003900000 */
[----:B------:R-:W3:Y:S02]  /*161f0*/  @!P0 SYNCS.PHASECHK.TRANS64 P0, [R17+URZ+0x22870], R2 ;  /* 0x02287002110085a7 */ /* 0x000ee4000800007f */
[----:B---3--:R-:W-:Y:S05]  /*16200*/  @!P0 BRA `(.L_x_1185) ;  /* 0xfffffffc00f08947 */ /* 0x008fea000383ffff */
[----:B------:R-:W-:Y:S05]  /*16210*/  BRA `(.L_x_1261) ;  /* 0xffffffd400d07947 */ /* 0x000fea000383ffff */
.L_x_1187:
[----:B0-----:R0:W2:Y:S02]  /*16220*/  SYNCS.PHASECHK.TRANS64.TRYWAIT P0, [R17+URZ+0x22860], R4 ;  /* 0x02286004110075a7 */ /* 0x0010a4000800017f */
[----:B--2---:R-:W-:Y:S05]  /*16230*/  @!P0 NANOSLEEP.SYNCS 0x989680 ;  /* 0x009896800000895d */ /* 0x004fea0003900000 */
[----:B------:R-:W2:Y:S02]  /*16240*/  @!P0 SYNCS.PHASECHK.TRANS64 P0, [R17+URZ+0x22860], R4 ;  /* 0x02286004110085a7 */ /* 0x000ea4000800007f */
[----:B--2---:R-:W-:Y:S05]  /*16250*/  @!P0 BRA `(.L_x_1187) ;  /* 0xfffffffc00f08947 */ /* 0x004fea000383ffff */
[----:B------:R-:W-:Y:S05]  /*16260*/  BRA `(.L_x_1262) ;  /* 0xffffffd400f47947 */ /* 0x000fea000383ffff */
.L_x_1190:
[----:B-1----:R1:W2:Y:S02]  /*16270*/  SYNCS.PHASECHK.TRANS64.TRYWAIT P0, [R5+URZ+0x22820], R2 ;  /* 0x02282002050075a7 */ /* 0x0022a4000800017f */
[----:B--2---:R-:W-:Y:S05]  /*16280*/  @!P0 NANOSLEEP.SYNCS 0x989680 ;  /* 0x009896800000895d */ /* 0x004fea0003900000 */
[----:B------:R-:W2:Y:S02]  /*16290*/  @!P0 SYNCS.PHASECHK.TRANS64 P0, [R5+URZ+0x22820], R2 ;  /* 0x02282002050085a7 */ /* 0x000ea4000800007f */
[----:B--2---:R-:W-:Y:S05]  /*162a0*/  @!P0 BRA `(.L_x_1190) ;  /* 0xfffffffc00f08947 */ /* 0x004fea000383ffff */
[----:B------:R-:W-:Y:S05]  /*162b0*/  BRA `(.L_x_1263) ;  /* 0xffffffdc00347947 */ /* 0x000fea000383ffff */
.L_x_1192:
[----:B-1----:R1:W2:Y:S02]  /*162c0*/  SYNCS.PHASECHK.TRANS64.TRYWAIT P1, [R4+URZ+0x22840], R3 ;  /* 0x02284003040075a7 */ /* 0x0022a4000802017f */
[----:B--2---:R-:W-:Y:S05]  /*162d0*/  @!P1 NANOSLEEP.SYNCS 0x989680 ;  /* 0x009896800000995d */ /* 0x004fea0003900000 */
[----:B------:R-:W2:Y:S02]  /*162e0*/  @!P1 SYNCS.PHASECHK.TRANS64 P1, [R4+URZ+0x22840], R3 ;  /* 0x02284003040095a7 */ /* 0x000ea4000802007f */
[----:B--2---:R-:W-:Y:S05]  /*162f0*/  @!P1 BRA `(.L_x_1192) ;  /* 0xfffffffc00f09947 */ /* 0x004fea000383ffff */
[----:B------:R-:W-:Y:S05]  /*16300*/  BRA `(.L_x_1264) ;  /* 0xffffffdc00707947 */ /* 0x000fea000383ffff */
.L_x_1194:
[----:B--2---:R2:W3:Y:S02]  /*16310*/  SYNCS.PHASECHK.TRANS64.TRYWAIT P1, [R5+URZ+0x22840], R0 ;  /* 0x02284000050075a7 */ /* 0x0044e4000802017f */
[----:B---3--:R-:W-:Y:S05]  /*16320*/  @!P1 NANOSLEEP.SYNCS 0x989680 ;  /* 0x009896800000995d */ /* 0x008fea0003900000 */
[----:B------:R-:W3:Y:S02]  /*16330*/  @!P1 SYNCS.PHASECHK.TRANS64 P1, [R5+URZ+0x22840], R0 ;  /* 0x02284000050095a7 */ /* 0x000ee4000802007f */
[----:B---3--:R-:W-:Y:S05]  /*16340*/  @!P1 BRA `(.L_x_1194) ;  /* 0xfffffffc00f09947 */ /* 0x008fea000383ffff */
[----:B------:R-:W-:Y:S05]  /*16350*/  BRA `(.L_x_1265) ;  /* 0xffffffdc007c7947 */ /* 0x000fea000383ffff */
.L_x_1196:
[----:B---3--:R3:W4:Y:S02]  /*16360*/  SYNCS.PHASECHK.TRANS64.TRYWAIT P1, [R4+URZ+0x22860], R3 ;  /* 0x02286003040075a7 */ /* 0x008724000802017f */
[----:B----4-:R-:W-:Y:S05]  /*16370*/  @!P1 NANOSLEEP.SYNCS 0x989680 ;  /* 0x009896800000995d */ /* 0x010fea0003900000 */
[----:B------:R-:W4:Y:S02]  /*16380*/  @!P1 SYNCS.PHASECHK.TRANS64 P1, [R4+URZ+0x22860], R3 ;  /* 0x02286003040095a7 */ /* 0x000f24000802007f */
[----:B----4-:R-:W-:Y:S05]  /*16390*/  @!P1 BRA `(.L_x_1196) ;  /* 0xfffffffc00f09947 */ /* 0x010fea000383ffff */
[----:B------:R-:W-:Y:S05]  /*163a0*/  BRA `(.L_x_1266) ;  /* 0xffffffdc00787947 */ /* 0x000fea000383ffff */
.L_x_1198:
[----:B----4-:R4:W0:Y:S02]  /*163b0*/  SYNCS.PHASECHK.TRANS64.TRYWAIT P1, [R5+URZ+0x22860], R0 ;  /* 0x02286000050075a7 */ /* 0x010824000802017f */
[----:B0-----:R-:W-:Y:S05]  /*163c0*/  @!P1 NANOSLEEP.SYNCS 0x989680 ;  /* 0x009896800000995d */ /* 0x001fea0003900000 */
[----:B------:R-:W0:Y:S02]  /*163d0*/  @!P1 SYNCS.PHASECHK.TRANS64 P1, [R5+URZ+0x22860], R0 ;  /* 0x02286000050095a7 */ /* 0x000e24000802007f */
[----:B0-----:R-:W-:Y:S05]  /*163e0*/  @!P1 BRA `(.L_x_1198) ;  /* 0xfffffffc00f09947 */ /* 0x001fea000383ffff */
[----:B------:R-:W-:Y:S05]  /*163f0*/  BRA `(.L_x_1267) ;  /* 0xffffffdc00747947 */ /* 0x000fea000383ffff */
.L_x_1200:
[----:B------:R0:W0:Y:S02]  /*16400*/  SYNCS.PHASECHK.TRANS64.TRYWAIT P1, [R4+URZ+0x22880], R3 ;  /* 0x02288003040075a7 */ /* 0x000024000802017f */
[----:B0-----:R-:W-:Y:S05]  /*16410*/  @!P1 NANOSLEEP.SYNCS 0x989680 ;  /* 0x009896800000995d */ /* 0x001fea0003900000 */
[----:B------:R-:W0:Y:S02]  /*16420*/  @!P1 SYNCS.PHASECHK.TRANS64 P1, [R4+URZ+0x22880], R3 ;  /* 0x02288003040095a7 */ /* 0x000e24000802007f */
[----:B0-----:R-:W-:Y:S05]  /*16430*/  @!P1 BRA `(.L_x_1200) ;  /* 0xfffffffc00f09947 */ /* 0x001fea000383ffff */
[----:B------:R-:W-:Y:S05]  /*16440*/  BRA `(.L_x_1268) ;  /* 0xffffffdc00707947 */ /* 0x000fea000383ffff */
.L_x_1269:
        /* <DEDUP_REMOVED lines=11> */
.L_x_3317:


//--------------------- .text._ZN7cutlass13device_kernelIN5flash11enable_sm90INS1_16FlashAttnFwdSm90INS1_25CollectiveMainloopFwdSm90ILi2EN4cute5tupleIJNS5_1CILi1EEES8_S8_EEENS6_IJNS7_ILi128EEESA_NS7_ILi192EEEEEELi128ENS_12float_e4m3_tEfNS_4arch4Sm90ELb0ELb1ELb0ELb1ELb1ELb0ELb0ELb1ELb1ELb1ELb1ELb0EEENS1_21CollectiveEpilogueFwdINS6_IJSA_SA_SA_EEES9_NS_10bfloat16_tESF_Li256ELb1ELb1ELb1ELb1EEENS1_36VarlenDynamicPersistentTileSchedulerILi128ELi128ELi256ELi128ELb1ELb1ELb1ELb1ELb0ELb1EEEEEEEEEvNT_6ParamsE --------------------------
	.section	.text._ZN7cutlass13device_kernelIN5flash11enable_sm90INS1_16FlashAttnFwdSm90INS1_25CollectiveMainloopFwdSm90ILi2EN4cute5tupleIJNS5_1CILi1EEES8_S8_EEENS6_IJNS7_ILi128EEESA_NS7_ILi192EEEEEELi128ENS_12float_e4m3_tEfNS_4arch4Sm90ELb0ELb1ELb0ELb1ELb1ELb0ELb0ELb1ELb1ELb1ELb1ELb0EEENS1_21CollectiveEpilogueFwdINS6_IJSA_SA_SA_EEES9_NS_10bfloat16_tESF_Li256ELb1ELb1ELb1ELb1EEENS1_36VarlenDynamicPersistentTileSchedulerILi128ELi128ELi256ELi128ELb1ELb1ELb1ELb1ELb0ELb1EEEEEEEEEvNT_6ParamsE,"ax",@progbits
	.align	128
.text._ZN7cutlass13device_kernelIN5flash11enable_sm90INS1_16FlashAttnFwdSm90INS1_25CollectiveMainloopFwdSm90ILi2EN4cute5tupleIJNS5_1CILi1EEES8_S8_EEENS6_IJNS7_ILi128EEESA_NS7_ILi192EEEEEELi128ENS_12float_e4m3_tEfNS_4arch4Sm90ELb0ELb1ELb0ELb1ELb1ELb0ELb0ELb1ELb1ELb1ELb1ELb0EEENS1_21CollectiveEpilogueFwdINS6_IJSA_SA_SA_EEES9_NS_10bfloat16_tESF_Li256ELb1ELb1ELb1ELb1EEENS1_36VarlenDynamicPersistentTileSchedulerILi128ELi128ELi256ELi128ELb1ELb1ELb1ELb1ELb0ELb1EEEEEEEEEvNT_6ParamsE:
        .type           _ZN7cutlass13device_kernelIN5flash11enable_sm90INS1_16FlashAttnFwdSm90INS1_25CollectiveMainloopFwdSm90ILi2EN4cute5tupleIJNS5_1CILi1EEES8_S8_EEENS6_IJNS7_ILi128EEESA_NS7_ILi192EEEEEELi128ENS_12float_e4m3_tEfNS_4arch4Sm90ELb0ELb1ELb0ELb1ELb1ELb0ELb0ELb1ELb1ELb1ELb1ELb0EEENS1_21CollectiveEpilogueFwdINS6_IJSA_SA_SA_EEES9_NS_10bfloat16_tESF_Li256ELb1ELb1ELb1ELb1EEENS1_36VarlenDynamicPersistentTileSchedulerILi128ELi128ELi256ELi128ELb1ELb1ELb1ELb1ELb0ELb1EEEEEEEEEvNT_6ParamsE,@function
        .size           _ZN7cutlass13device_kernelIN5flash11enable_sm90INS1_16FlashAttnFwdSm90INS1_25CollectiveMainloopFwdSm90ILi2EN4cute5tupleIJNS5_1CILi1EEES8_S8_EEENS6_IJNS7_ILi128EEESA_NS7_ILi192EEEEEELi128ENS_12float_e4m3_tEfNS_4arch4Sm90ELb0ELb1ELb0ELb1ELb1ELb0ELb0ELb1ELb1ELb1ELb1ELb0EEENS1_21CollectiveEpilogueFwdINS6_IJSA_SA_SA_EEES9_NS_10bfloat16_tESF_Li256ELb1ELb1ELb1ELb1EEENS1_36VarlenDynamicPersistentTileSchedulerILi128ELi128ELi256ELi128ELb1ELb1ELb1ELb1ELb0ELb1EEEEEEEEEvNT_6ParamsE,(.L_x_3318 - _ZN7cutlass13device_kernelIN5flash11enable_sm90INS1_16FlashAttnFwdSm90INS1_25CollectiveMainloopFwdSm90ILi2EN4cute5tupleIJNS5_1CILi1EEES8_S8_EEENS6_IJNS7_ILi128EEESA_NS7_ILi192EEEEEELi128ENS_12float_e4m3_tEfNS_4arch4Sm90ELb0ELb1ELb0ELb1ELb1ELb0ELb0ELb1ELb1ELb1ELb1ELb0EEENS1_21CollectiveEpilogueFwdINS6_IJSA_SA_SA_EEES9_NS_10bfloat16_tESF_Li256ELb1ELb1ELb1ELb1EEENS1_36VarlenDynamicPersistentTileSchedulerILi128ELi128ELi256ELi128ELb1ELb1ELb1ELb1ELb0ELb1EEEEEEEEEvNT_6ParamsE)
        .other          _ZN7cutlass13device_kernelIN5flash11enable_sm90INS1_16FlashAttnFwdSm90INS1_25CollectiveMainloopFwdSm90ILi2EN4cute5tupleIJNS5_1CILi1EEES8_S8_EEENS6_IJNS7_ILi128EEESA_NS7_ILi192EEEEEELi128ENS_12float_e4m3_tEfNS_4arch4Sm90ELb0ELb1ELb0ELb1ELb1ELb0ELb0ELb1ELb1ELb1ELb1ELb0EEENS1_21CollectiveEpilogueFwdINS6_IJSA_SA_SA_EEES9_NS_10bfloat16_tESF_Li256ELb1ELb1ELb1ELb1EEENS1_36VarlenDynamicPersistentTileSchedulerILi128ELi128ELi256ELi128ELb1ELb1ELb1ELb1ELb0ELb1EEEEEEEEEvNT_6ParamsE,@"STO_CUDA_ENTRY STV_DEFAULT"
_ZN7cutlass13device_kernelIN5flash11enable_sm90INS1_16FlashAttnFwdSm90INS1_25CollectiveMainloopFwdSm90ILi2EN4cute5tupleIJNS5_1CILi1EEES8_S8_EEENS6_IJNS7_ILi128EEESA_NS7_ILi192EEEEEELi128ENS_12float_e4m3_tEfNS_4arch4Sm90ELb0ELb1ELb0ELb1ELb1ELb0ELb0ELb1ELb1ELb1ELb1ELb0EEENS1_21CollectiveEpilogueFwdINS6_IJSA_SA_SA_EEES9_NS_10bfloat16_tESF_Li256ELb1ELb1ELb1ELb1EEENS1_36VarlenDynamicPersistentTileSchedulerILi128ELi128ELi256ELi128ELb1ELb1ELb1ELb1ELb0ELb1EEEEEEEEEvNT_6ParamsE:
        /* <DEDUP_REMOVED lines=45> */
.L_x_1270:
        /* <DEDUP_REMOVED lines=22> */
.L_x_1271:
        /* <DEDUP_REMOVED lines=18> */
.L_x_1272:
        /* <DEDUP_REMOVED lines=22> */
.L_x_1273:
        /* <DEDUP_REMOVED lines=24> */
.L_x_1274:
        /* <DEDUP_REMOVED lines=8> */
.L_x_1276:
        /* <DEDUP_REMOVED lines=25> */
[----:B------:R-:W-:Y:S01]  /*0a40*/  R2UR UR53, R15 ;  /* 0x000000000f3572ca */ /* 0x000fe200000e0000 */
[----:B------:R-:W-:Y:S01]  /*0a50*/  UMOV UR49, URZ ;  /* 0x0000003f00317c82 */ /* 0x000fe20008000000 */
[CC--:B------:R-:W-:Y:S02]  /*0a60*/  LEA.HI R3, R0.reuse, R205.reuse, RZ, 0x7 ;  /* 0x000000cd00037211 */ /* 0x0c0fe400078f38ff */
[----:B------:R-:W-:-:S02]  /*0a70*/  LEA.HI R4, R0, R205, RZ, 0x5 ;  /* 0x000000cd00047211 */ /* 0x000fc400078f28ff */
[----:B------:R-:W-:Y:S02]  /*0a80*/  LOP3.LUT R2, R3, 0xffffff80, RZ, 0xc0, !PT ;  /* 0xffffff8003027812 */ /* 0x000fe400078ec0ff */
[----:B------:R-:W-:Y:S01]  /*0a90*/  SHF.R.S32.HI R200, RZ, 0x7, R3 ;  /* 0x00000007ffc87819 */ /* 0x000fe20000011403 */
[----:B------:R-:W-:Y:S02]  /*0aa0*/  IMAD.SHL.U32 R6, R4, 0x20, RZ ;  /* 0x0000002004067824 */ /* 0x000fe400078e00ff */
[----:B------:R-:W-:Y:S01]  /*0ab0*/  IMAD.IADD R183, R205, 0x1, -R2 ;  /* 0x00000001cdb77824 */ /* 0x000fe200078e0a02 */
[----:B------:R-:W-:Y:S02]  /*0ac0*/  LEA.HI R2, R0, R205, RZ, 0x4 ;  /* 0x000000cd00027211 */ /* 0x000fe400078f20ff */
[----:B------:R-:W-:Y:S02]  /*0ad0*/  LOP3.LUT R7, R6, 0xfffffc00, RZ, 0xc0, !PT ;  /* 0xfffffc0006077812 */ /* 0x000fe400078ec0ff */
[----:B------:R-:W-:-:S02]  /*0ae0*/  LOP3.LUT R4, R2, 0x3fffff0, RZ, 0xc0, !PT ;  /* 0x03fffff002047812 */ /* 0x000fc400078ec0ff */
[----:B------:R-:W-:Y:S02]  /*0af0*/  SHF.R.S32.HI R5, RZ, 0x4, R2 ;  /* 0x00000004ff057819 */ /* 0x000fe40000011402 */
[----:B------:R-:W-:Y:S01]  /*0b00*/  SHF.R.S32.HI R8, RZ, 0x1f, R183 ;  /* 0x0000001fff087819 */ /* 0x000fe200000114b7 */
[----:B------:R-:W-:Y:S01]  /*0b10*/  IMAD.IADD R4, R205, 0x1, -R4 ;  /* 0x00000001cd047824 */ /* 0x000fe200078e0a04 */
[----:B------:R-:W-:Y:S02]  /*0b20*/  LEA.HI R2, R2, R5, RZ, 0x1 ;  /* 0x0000000502027211 */ /* 0x000fe400078f08ff */
[----:B------:R-:W-:Y:S01]  /*0b30*/  LEA.HI R9, R8, R183, RZ, 0x2 ;  /* 0x000000b708097211 */ /* 0x000fe200078f10ff */
[----:B------:R-:W-:Y:S01]  /*0b40*/  IMAD R7, R4, 0x40, R7 ;  /* 0x0000004004077824 */ /* 0x000fe200078e0207 */
[----:B------:R-:W-:Y:S02]  /*0b50*/  LEA.HI R4, R0, R205, RZ, 0x2 ;  /* 0x000000cd00047211 */ /* 0x000fe400078f10ff */
[----:B------:R-:W-:-:S02]  /*0b60*/  LOP3.LUT R2, R2, 0x1ffffffe, RZ, 0xc0, !PT ;  /* 0x1ffffffe02027812 */ /* 0x000fc400078ec0ff */
[----:B------:R-:W-:Y:S02]  /*0b70*/  LOP3.LUT R4, R4, 0xfffffffc, RZ, 0xc0, !PT ;  /* 0xfffffffc04047812 */ /* 0x000fe400078ec0ff */
[--C-:B------:R-:W-:Y:S01]  /*0b80*/  SHF.R.S32.HI R6, RZ, 0x2, R9.reuse ;  /* 0x00000002ff067819 */ /* 0x100fe20000011409 */
[----:B------:R-:W-:Y:S01]  /*0b90*/  IMAD.IADD R2, R5, 0x1, -R2 ;  /* 0x0000000105027824 */ /* 0x000fe200078e0a02 */
[----:B------:R-:W-:Y:S01]  /*0ba0*/  SHF.R.S32.HI R11, RZ, 0x1f, R9 ;  /* 0x0000001fff0b7819 */ /* 0x000fe20000011409 */
[----:B------:R-:W-:Y:S01]  /*0bb0*/  IMAD.IADD R4, R205, 0x1, -R4 ;  /* 0x00000001cd047824 */ /* 0x000fe200078e0a04 */
[----:B------:R-:W-:Y:S01]  /*0bc0*/  LEA.HI R0, R0, R205, RZ, 0x3 ;  /* 0x000000cd00007211 */ /* 0x000fe200078f18ff */
[----:B------:R-:W-:Y:S01]  /*0bd0*/  IMAD R202, R2, 0x8, R7 ;  /* 0x0000000802ca7824 */ /* 0x000fe200078e0207 */
[----:B------:R-:W-:Y:S02]  /*0be0*/  LEA.HI R11, R11, R6, RZ, 0x3 ;  /* 0x000000060b0b7211 */ /* 0x000fe400078f18ff */
[----:B------:R-:W-:-:S02]  /*0bf0*/  LEA.HI R2, R4, R4, RZ, 0x1 ;  /* 0x0000000404027211 */ /* 0x000fc400078f08ff */
[----:B------:R-:W-:Y:S02]  /*0c00*/  LOP3.LUT R22, R0, 0xfffffff8, RZ, 0xc0, !PT ;  /* 0xfffffff800167812 */ /* 0x000fe400078ec0ff */
[----:B------:R-:W-:Y:S02]  /*0c10*/  LOP3.LUT R5, R2, 0x1ffffffe, RZ, 0xc0, !PT ;  /* 0x1ffffffe02057812 */ /* 0x000fe400078ec0ff */
[----:B------:R-:W-:Y:S01]  /*0c20*/  LOP3.LUT R2, R9, 0x7ffffffc, RZ, 0xc0, !PT ;  /* 0x7ffffffc09027812 */ /* 0x000fe200078ec0ff */
[----:B------:R-:W-:Y:S01]  /*0c30*/  IMAD.IADD R22, R205, 0x1, -R22 ;  /* 0x00000001cd167824 */ /* 0x000fe200078e0a16 */
[----:B------:R-:W-:Y:S01]  /*0c40*/  LOP3.LUT R11, R11, 0xfffffff8, RZ, 0xc0, !PT ;  /* 0xfffffff80b0b7812 */ /* 0x000fe200078ec0ff */
[----:B------:R-:W-:Y:S01]  /*0c50*/  IMAD.IADD R4, R4, 0x1, -R5 ;  /* 0x0000000104047824 */ /* 0x000fe200078e0a05 */
[----:B------:R-:W-:Y:S01]  /*0c60*/  LEA.HI R8, R8, R183, RZ, 0x5 ;  /* 0x000000b708087211 */ /* 0x000fe200078f28ff */
[----:B------:R-:W-:Y:S01]  /*0c70*/  IMAD.IADD R2, R183, 0x1, -R2 ;  /* 0x00000001b7027824 */ /* 0x000fe200078e0a02 */
[----:B------:R-:W-:Y:S01]  /*0c80*/  LEA.HI R3, R3, R200, RZ, 0x1 ;  /* 0x000000c803037211 */ /* 0x000fe200078f08ff */
[----:B------:R-:W-:Y:S01]  /*0c90*/  IMAD.IADD R11, R6, 0x1, -R11 ;  /* 0x00000001060b7824 */ /* 0x000fe200078e0a0b */
[----:B------:R-:W-:Y:S01]  /*0ca0*/  SHF.R.S32.HI R8, RZ, 0x5, R8 ;  /* 0x00000005ff087819 */ /* 0x000fe20000011408 */
[----:B------:R-:W-:Y:S01]  /*0cb0*/  IMAD.SHL.U32 R18, R22, 0x8, RZ ;  /* 0x0000000816127824 */ /* 0x000fe200078e00ff */
[----:B------:R-:W-:Y:S01]  /*0cc0*/  LOP3.LUT R3, R3, 0x3fffffe, RZ, 0xc0, !PT ;  /* 0x03fffffe03037812 */ /* 0x000fe200078ec0ff */
[----:B------:R-:W-:Y:S01]  /*0cd0*/  IMAD.SHL.U32 R16, R2, 0x2, RZ ;  /* 0x0000000202107824 */ /* 0x000fe200078e00ff */
[----:B------:R-:W-:Y:S01]  /*0ce0*/  SHF.R.S32.HI R182, RZ, 0x3, R0 ;  /* 0x00000003ffb67819 */ /* 0x000fe20000011400 */
[----:B------:R-:W-:Y:S01]  /*0cf0*/  IMAD R8, R8, 0x10, R11 ;  /* 0x0000001008087824 */ /* 0x000fe200078e020b */
[----:B------:R-:W-:Y:S01]  /*0d00*/  SHF.R.S32.HI R204, RZ, 0x1f, R18 ;  /* 0x0000001fffcc7819 */ /* 0x000fe20000011412 */
[----:B------:R-:W-:Y:S01]  /*0d10*/  IMAD.IADD R3, R200, 0x1, -R3 ;  /* 0x00000001c8037824 */ /* 0x000fe200078e0a03 */
[----:B------:R-:W-:Y:S01]  /*0d20*/  SHF.R.S32.HI R199, RZ, 0x1f, R16 ;  /* 0x0000001fffc77819 */ /* 0x000fe20000011410 */
[----:B------:R-:W-:-:S02]  /*0d30*/  VIADD R19, R18, 0x40 ;  /* 0x0000004012137836 */ /* 0x000fc40000000000 */
        /* <DEDUP_REMOVED lines=33> */
.L_x_1388:
[----:B------:R-:W-:Y:S01]  /*0f50*/  ULDC.64 UR8, c[0x0][0xa28] ;  /* 0x00028a0000087ab9 */ /* 0x000fe20000000a00 */
[----:B------:R-:W-:Y:S01]  /*0f60*/  ULDC UR4, c[0x0][0x424] ;  /* 0x0001090000047ab9 */ /* 0x000fe20000000800 */
[----:B------:R-:W-:Y:S01]  /*0f70*/  UISETP.NE.U32.AND UP0, UPT, UR8, URZ, UPT ;  /* 0x0000003f0800728c */ /* 0x000fe2000bf05070 */
[----:B------:R-:W-:-:S03]  /*0f80*/  ULDC UR7, c[0x0][0x2f0] ;  /* 0x0000bc0000077ab9 */ /* 0x000fc60000000800 */
[----:B------:R-:W-:-:S03]  /*0f90*/  UISETP.NE.AND.EX UP0, UPT, UR9, URZ, UPT, UP0 ;  /* 0x0000003f0900728c */ /* 0x000fc6000bf05300 */
[----:B------:R-:W-:Y:S02]  /*0fa0*/  ULDC.64 UR8, c[0x0][0xa18] ;  /* 0x0002860000087ab9 */ /* 0x000fe40000000a00 */
[----:B------:R-:W-:Y:S01]  /*0fb0*/  UISETP.NE.U32.AND UP1, UPT, UR8, URZ, UPT ;  /* 0x0000003f0800728c */ /* 0x000fe2000bf25070 */
[----:B------:R-:W-:-:S03]  /*0fc0*/  PLOP3.LUT P0, PT, PT, PT, UP0, 0x80, 0x0 ;  /* 0x000000000000781c */ /* 0x000fc60003f0f008 */
[----:B------:R-:W-:-:S03]  /*0fd0*/  UISETP.NE.AND.EX UP1, UPT, UR9, URZ, UPT, UP1 ;  /* 0x0000003f0900728c */ /* 0x000fc6000bf25310 */
[----:B------:R-:W-:Y:S02]  /*0fe0*/  @UP0 ULDC.64 UR8, c[0x0][0xa28] ;  /* 0x00028a0000080ab9 */ /* 0x000fe40000000a00 */
[----:B------:R-:W-:Y:S01]  /*0ff0*/  @UP0 UIMAD.WIDE UR8, UR53, 0x4, UR8 ;  /* 0x00000004350808a5 */ /* 0x000fe2000f8e0208 */
[----:B------:R-:W-:-:S05]  /*1000*/  PLOP3.LUT P2, PT, PT, PT, UP1, 0x80, 0x0 ;  /* 0x000000000000781c */ /* 0x000fca0003f4f018 */
[----:B0-2-4-:R-:W-:Y:S02]  /*1010*/  IMAD.U32 R2, RZ, RZ, UR8 ;  /* 0x00000008ff027e24 */ /* 0x015fe4000f8e00ff */
[----:B------:R-:W-:Y:S01]  /*1020*/  IMAD.U32 R3, RZ, RZ, UR9 ;  /* 0x00000009ff037e24 */ /* 0x000fe2000f8e00ff */
[----:B------:R-:W-:Y:S02]  /*1030*/  @UP1 ULDC.64 UR8, c[0x0][0xa18] ;  /* 0x0002860000081ab9 */ /* 0x000fe40000000a00 */
[----:B------:R-:W-:Y:S02]  /*1040*/  @UP1 UIMAD.WIDE UR8, UR53, 0x4, UR8 ;  /* 0x00000004350818a5 */ /* 0x000fe4000f8e0208 */
[----:B------:R-:W2:Y:S04]  /*1050*/  @P0 LDG.E R2, desc[UR56][R2.64] ;  /* 0x0000003802020981 */ /* 0x000ea8000c1e1900 */
[----:B------:R-:W-:-:S02]  /*1060*/  IMAD.U32 R4, RZ, RZ, UR8 ;  /* 0x00000008ff047e24 */ /* 0x000fc4000f8e00ff */
[----:B------:R-:W-:Y:S01]  /*1070*/  IMAD.U32 R5, RZ, RZ, UR9 ;  /* 0x00000009ff057e24 */ /* 0x000fe2000f8e00ff */
[----:B------:R-:W-:-:S04]  /*1080*/  ULDC.64 UR8, c[0x0][0x418] ;  /* 0x0001060000087ab9 */ /* 0x000fc80000000a00 */
[----:B---3--:R-:W3:Y:S01]  /*1090*/  @P2 LDG.E R4, desc[UR56][R4.64] ;  /* 0x0000003804042981 */ /* 0x008ee2000c1e1900 */
[----:B------:R-:W-:Y:S01]  /*10a0*/  UISETP.NE.U32.AND UP0, UPT, UR8, URZ, UPT ;  /* 0x0000003f0800728c */ /* 0x000fe2000bf05070 */
[----:B------:R-:W-:Y:S01]  /*10b0*/  UMOV UR41, URZ ;  /* 0x0000003f00297c82 */ /* 0x000fe20008000000 */
[----:B------:R-:W-:Y:S02]  /*10c0*/  ULOP3.LUT UR43, UR5, 0xffff, URZ, 0xc0, !UPT ;  /* 0x0000ffff052b7892 */ /* 0x000fe4000f8ec03f */
[----:B------:R-:W-:-:S03]  /*10d0*/  UISETP.NE.AND.EX UP0, UPT, UR9, URZ, UPT, UP0 ;  /* 0x0000003f0900728c */ /* 0x000fc6000bf05300 */
[----:B------:R-:W-:Y:S01]  /*10e0*/  ULDC.64 UR8, c[0x0][0xa20] ;  /* 0x0002880000087ab9 */ /* 0x000fe20000000a00 */
[----:B------:R-:W-:Y:S01]  /*10f0*/  USEL UR4, UR4, 0x1, UP0 ;  /* 0x0000000104047887 */ /* 0x000fe20008000000 */
[----:B------:R-:W-:-:S03]  /*1100*/  ISETP.NE.U32.AND P1, PT, RZ, UR8, PT ;  /* 0x00000008ff007c0c */ /* 0x000fc6000bf25070 */
[----:B------:R-:W-:Y:S01]  /*1110*/  UIMAD UR4, UR4, UR7, URZ ;  /* 0x00000007040472a4 */ /* 0x000fe2000f8e023f */
[----:B------:R-:W-:Y:S02]  /*1120*/  ISETP.NE.AND.EX P1, PT, RZ, UR9, PT, P1 ;  /* 0x00000009ff007c0c */ /* 0x000fe4000bf25310 */
[----:B--2---:R-:W-:Y:S02]  /*1130*/  @P0 R2UR UR41, R2 ;  /* 0x00000000022902ca */ /* 0x004fe400000e0000 */
[----:B---3--:R-:W-:Y:S01]  /*1140*/  @P2 R2UR UR48, R4 ;  /* 0x00000000043022ca */ /* 0x008fe200000e0000 */
[----:B-1---5:R-:W-:-:S14]  /*1150*/  @P2 BRA `(.L_x_1277) ;  /* 0x0000000000382947 */ /* 0x022fdc0003800000 */
[----:B------:R-:W-:Y:S01]  /*1160*/  ULDC.64 UR8, c[0x0][0xa00] ;  /* 0x0002800000087ab9 */ /* 0x000fe20000000a00 */
[----:B------:R-:W-:Y:S01]  /*1170*/  ULDC UR48, c[0x0][0x288] ;  /* 0x0000a20000307ab9 */ /* 0x000fe20000000800 */
        /* <DEDUP_REMOVED lines=12> */
.L_x_1277:
[----:B------:R-:W-:Y:S01]  /*1240*/  UMOV UR44, UR53 ;  /* 0x00000035002c7c82 */ /* 0x000fe20008000000 */
[----:B------:R-:W-:Y:S05]  /*1250*/  @!P1 BRA `(.L_x_1278) ;  /* 0x00000000001c9947 */ /* 0x000fea0003800000 */
[----:B------:R-:W-:Y:S02]  /*1260*/  ULDC.64 UR8, c[0x0][0xa20] ;  /* 0x0002880000087ab9 */ /* 0x000fe40000000a00 */
[----:B------:R-:W-:-:S06]  /*1270*/  UIMAD.WIDE UR8, UR53, 0x4, UR8 ;  /* 0x00000004350878a5 */ /* 0x000fcc000f8e0208 */
[----:B------:R-:W-:Y:S02]  /*1280*/  IMAD.U32 R2, RZ, RZ, UR8 ;  /* 0x00000008ff027e24 */ /* 0x000fe4000f8e00ff */
[----:B------:R-:W-:-:S05]  /*1290*/  IMAD.U32 R3, RZ, RZ, UR9 ;  /* 0x00000009ff037e24 */ /* 0x000fca000f8e00ff */
[----:B------:R-:W2:Y:S02]  /*12a0*/  LDG.E R2, desc[UR56][R2.64] ;  /* 0x0000003802027981 */ /* 0x000ea4000c1e1900 */
[----:B--2---:R-:W-:Y:S01]  /*12b0*/  R2UR UR4, R2 ;  /* 0x00000000020472ca */ /* 0x004fe200000e0000 */
[----:B------:R-:W-:-:S14]  /*12c0*/  BRA `(.L_x_1279) ;  /* 0x0000000000347947 */ /* 0x000fdc0003800000 */
.L_x_1278:
        /* <DEDUP_REMOVED lines=13> */
.L_x_1279:
[----:B------:R-:W-:Y:S01]  /*13a0*/  ULDC.64 UR10, c[0x0][0x990] ;  /* 0x00026400000a7ab9 */ /* 0x000fe20000000a00 */
[----:B------:R-:W-:Y:S01]  /*13b0*/  ULDC.64 UR8, c[0x0][0x998] ;  /* 0x0002660000087ab9 */ /* 0x000fe20000000a00 */
[----:B------:R-:W-:Y:S01]  /*13c0*/  UISETP.NE.U32.AND UP0, UPT, UR10, URZ, UPT ;  /* 0x0000003f0a00728c */ /* 0x000fe2000bf05070 */
[----:B------:R-:W-:Y:S01]  /*13d0*/  IMAD.MOV.U32 R7, RZ, RZ, 0x3f800000 ;  /* 0x3f800000ff077424 */ /* 0x000fe200078e00ff */
[----:B------:R-:W-:Y:S01]  /*13e0*/  UISETP.NE.U32.AND UP1, UPT, UR8, URZ, UPT ;  /* 0x0000003f0800728c */ /* 0x000fe2000bf25070 */
[----:B------:R-:W-:Y:S01]  /*13f0*/  IMAD.MOV.U32 R0, RZ, RZ, 0x3f800000 ;  /* 0x3f800000ff007424 */ /* 0x000fe200078e00ff */
[----:B------:R-:W-:Y:S02]  /*1400*/  UISETP.NE.AND.EX UP0, UPT, UR11, URZ, UPT, UP0 ;  /* 0x0000003f0b00728c */ /* 0x000fe4000bf05300 */
[----:B------:R-:W-:-:S04]  /*1410*/  UISETP.NE.AND.EX UP1, UPT, UR9, URZ, UPT, UP1 ;  /* 0x0000003f0900728c */ /* 0x000fc8000bf25310 */
[----:B------:R-:W-:Y:S02]  /*1420*/  PLOP3.LUT P0, PT, PT, PT, UP0, 0x80, 0x0 ;  /* 0x000000000000781c */ /* 0x000fe40003f0f008 */
[----:B------:R-:W-:-:S03]  /*1430*/  PLOP3.LUT P1, PT, PT, PT, UP1, 0x80, 0x0 ;  /* 0x000000000000781c */ /* 0x000fc60003f2f018 */
[----:B------:R-:W-:Y:S02]  /*1440*/  @UP0 USHF.R.S32.HI UR7, URZ, 0x1f, UR53 ;  /* 0x0000001f3f070899 */ /* 0x000fe40008011435 */
[----:B------:R-:W-:Y:S01]  /*1450*/  @UP1 USHF.R.S32.HI UR16, URZ, 0x1f, UR53 ;  /* 0x0000001f3f101899 */ /* 0x000fe20008011435 */
[----:B------:R-:W-:Y:S01]  /*1460*/  @UP0 ULDC.64 UR14, c[0x0][0x9a8] ;  /* 0x00026a00000e0ab9 */ /* 0x000fe20000000a00 */
[----:B------:R-:W-:Y:S01]  /*1470*/  @UP1 ULDC.64 UR18, c[0x0][0x9b8] ;  /* 0x00026e0000121ab9 */ /* 0x000fe20000000a00 */
[----:B------:R-:W-:Y:S02]  /*1480*/  @UP0 UIMAD UR7, UR7, UR14, URZ ;  /* 0x0000000e070702a4 */ /* 0x000fe4000f8e023f */
[----:B------:R-:W-:Y:S02]  /*1490*/  @UP1 UIMAD UR16, UR16, UR18, URZ ;  /* 0x00000012101012a4 */ /* 0x000fe4000f8e023f */
[----:B------:R-:W-:Y:S02]  /*14a0*/  @UP0 UIMAD.WIDE.U32 UR12, UR53, UR14, URZ ;  /* 0x0000000e350c02a5 */ /* 0x000fe4000f8e003f */
[----:B------:R-:W-:-:S02]  /*14b0*/  @UP0 UIMAD UR7, UR53, UR15, UR7 ;  /* 0x0000000f350702a4 */ /* 0x000fc4000f8e0207 */
[----:B------:R-:W-:Y:S02]  /*14c0*/  @UP1 UIMAD UR16, UR53, UR19, UR16 ;  /* 0x00000013351012a4 */ /* 0x000fe4000f8e0210 */
[----:B------:R-:W-:Y:S02]  /*14d0*/  @UP1 UIMAD.WIDE.U32 UR14, UR53, UR18, URZ ;  /* 0x00000012350e12a5 */ /* 0x000fe4000f8e003f */
[----:B------:R-:W-:Y:S02]  /*14e0*/  @UP0 UIADD3 UR13, UR13, UR7, URZ ;  /* 0x000000070d0d0290 */ /* 0x000fe4000fffe03f */
[----:B------:R-:W-:Y:S01]  /*14f0*/  @UP1 UIADD3 UR15, UR15, UR16, URZ ;  /* 0x000000100f0f1290 */ /* 0x000fe2000fffe03f */
[----:B------:R-:W-:Y:S02]  /*1500*/  @UP1 ULDC.64 UR18, c[0x0][0x9c0] ;  /* 0x0002700000121ab9 */ /* 0x000fe40000000a00 */
[----:B------:R-:W-:Y:S01]  /*1510*/  @UP0 ULDC.64 UR16, c[0x0][0x9b0] ;  /* 0x00026c0000100ab9 */ /* 0x000fe20000000a00 */
[----:B------:R-:W-:-:S02]  /*1520*/  @UP1 UIMAD.WIDE.U32 UR14, UR43, UR18, UR14 ;  /* 0x000000122b0e12a5 */ /* 0x000fc4000f8e000e */
[----:B------:R-:W-:Y:S02]  /*1530*/  @UP0 UIMAD.WIDE.U32 UR12, UR43, UR16, UR12 ;  /* 0x000000102b0c02a5 */ /* 0x000fe4000f8e000c */
[----:B------:R-:W-:Y:S02]  /*1540*/  @UP1 UIMAD UR7, UR43, UR19, UR15 ;  /* 0x000000132b0712a4 */ /* 0x000fe4000f8e020f */
[----:B------:R-:W-:Y:S02]  /*1550*/  @UP0 UIMAD UR13, UR43, UR17, UR13 ;  /* 0x000000112b0d02a4 */ /* 0x000fe4000f8e020d */
[----:B------:R-:W-:Y:S02]  /*1560*/  @UP0 ULEA UR10, UP2, UR12, UR10, 0x2 ;  /* 0x0000000a0c0a0291 */ /* 0x000fe4000f84103f */
[----:B------:R-:W-:Y:S02]  /*1570*/  @UP1 ULEA UR8, UP3, UR14, UR8, 0x2 ;  /* 0x000000080e081291 */ /* 0x000fe4000f86103f */
[----:B------:R-:W-:-:S02]  /*1580*/  @UP0 ULEA.HI.X UR11, UR12, UR11, UR13, 0x2, UP2 ;  /* 0x0000000b0c0b0291 */ /* 0x000fc400090f140d */
[----:B------:R-:W-:Y:S01]  /*1590*/  @UP1 ULEA.HI.X UR9, UR14, UR9, UR7, 0x2, UP3 ;  /* 0x000000090e091291 */ /* 0x000fe200098f1407 */
[----:B------:R-:W-:Y:S02]  /*15a0*/  IMAD.U32 R2, RZ, RZ, UR10 ;  /* 0x0000000aff027e24 */ /* 0x000fe4000f8e00ff */
[----:B------:R-:W-:Y:S01]  /*15b0*/  IMAD.U32 R4, RZ, RZ, UR8 ;  /* 0x00000008ff047e24 */ /* 0x000fe2000f8e00ff */
[----:B------:R-:W-:Y:S01]  /*15c0*/  ULDC UR7, c[0x0][0x448] ;  /* 0x0001120000077ab9 */ /* 0x000fe20000000800 */
[----:B------:R-:W-:Y:S02]  /*15d0*/  IMAD.U32 R3, RZ, RZ, UR11 ;  /* 0x0000000bff037e24 */ /* 0x000fe4000f8e00ff */
[----:B------:R-:W-:Y:S01]  /*15e0*/  IMAD.U32 R5, RZ, RZ, UR9 ;  /* 0x00000009ff057e24 */ /* 0x000fe2000f8e00ff */
[----:B------:R-:W-:Y:S02]  /*15f0*/  UISETP.NE.AND UP4, UPT, UR7, 0x1, UPT ;  /* 0x000000010700788c */ /* 0x000fe4000bf85270 */
[----:B------:R-:W2:Y:S01]  /*1600*/  @P0 LDG.E R7, desc[UR56][R2.64] ;  /* 0x0000003802070981 */ /* 0x000ea2000c1e1900 */
[----:B------:R-:W-:-:S02]  /*1610*/  USHF.L.U32 UR42, UR6, 0x7, URZ ;  /* 0x00000007062a7899 */ /* 0x000fc4000800063f */
[----:B------:R-:W-:Y:S01]  /*1620*/  UIADD3 UR41, -UR41, UR4, URZ ;  /* 0x0000000429297290 */ /* 0x000fe2000fffe13f */
[----:B------:R-:W2:Y:S01]  /*1630*/  @P1 LDG.E R0, desc[UR56][R4.64] ;  /* 0x0000003804001981 */ /* 0x000ea2000c1e1900 */
[----:B------:R-:W-:Y:S01]  /*1640*/  ULDC.64 UR6, c[0x0][0x9e0] ;  /* 0x0002780000067ab9 */ /* 0x000fe20000000a00 */
[----:B------:R-:W-:Y:S02]  /*1650*/  UIADD3 UR4, UR42, 0x7f, URZ ;  /* 0x0000007f2a047890 */ /* 0x000fe4000fffe03f */
[----:B------:R-:W-:Y:S01]  /*1660*/  UISETP.GE.AND UP0, UPT, UR7, 0x1, UPT ;  /* 0x000000010700788c */ /* 0x000fe2000bf06270 */
[----:B------:R-:W-:Y:S01]  /*1670*/  @UP4 ULDC UR8, c[0x0][0x44c] ;  /* 0x0001130000084ab9 */ /* 0x000fe20000000800 */
[----:B------:R-:W-:Y:S01]  /*1680*/  @UP4 ULDC UR12, c[0x0][0x450] ;  /* 0x00011400000c4ab9 */ /* 0x000fe20000000800 */
[----:B------:R-:W-:-:S03]  /*1690*/  UIMAD.WIDE.U32 UR8, UR4, UR8, URZ ;  /* 0x00000008040872a5 */ /* 0x000fc6000f8e003f */
[----:B------:R-:W-:Y:S01]  /*16a0*/  PLOP3.LUT P0, PT, PT, PT, UP0, 0x40, 0x0 ;  /* 0x000000000000781c */ /* 0x000fe20003f0e808 */
[----:B------:R-:W-:Y:S02]  /*16b0*/  UIADD3 UR10, UR41, 0x1, -UR48 ;  /* 0x00000001290a7890 */ /* 0x000fe4000fffe830 */
[----:B------:R-:W-:Y:S01]  /*16c0*/  @UP4 USHF.R.U32.HI UR4, URZ, UR12, UR9 ;  /* 0x0000000c3f044299 */ /* 0x000fe20008011609 */
[----:B------:R-:W-:Y:S01]  /*16d0*/  ULDC UR11, c[0x0][0x988] ;  /* 0x00026200000b7ab9 */ /* 0x000fe20000000800 */
[----:B------:R-:W-:Y:S02]  /*16e0*/  UP2UR UR55, UPR, URZ, 0x10 ;  /* 0x000000103f377883 */ /* 0x000fe40008000000 */
[----:B------:R-:W-:Y:S02]  /*16f0*/  UIADD3 UR10, UR10, UR4, URZ ;  /* 0x000000040a0a7290 */ /* 0x000fe4000fffe03f */
[----:B------:R-:W-:Y:S02]  /*1700*/  UP2UR UR54, UPR, URZ, 0x1 ;  /* 0x000000013f367883 */ /* 0x000fe40008000000 */
[----:B------:R-:W-:Y:S01]  /*1710*/  UIADD3 UR6, UR10, UR6, URZ ;  /* 0x000000060a067290 */ /* 0x000fe2000fffe03f */
[----:B--2---:R-:W-:-:S04]  /*1720*/  FMUL.FTZ R0, R7, R0 ;  /* 0x0000000007007220 */ /* 0x004fc80000410000 */
[----:B------:R-:W-:-:S05]  /*1730*/  FMUL.FTZ R0, R0, UR11 ;  /* 0x0000000b00007c20 */ /* 0x000fca0008410000 */
[----:B------:R-:W-:Y:S01]  /*1740*/  R2UR UR40, R0 ;  /* 0x00000000002872ca */ /* 0x000fe200000e0000 */
[----:B------:R-:W-:-:S14]  /*1750*/  @P0 BRA `(.L_x_1280) ;  /* 0x0000000000440947 */ /* 0x000fdc0003800000 */
        /* <DEDUP_REMOVED lines=10> */
.L_x_1281:
[----:B------:R-:W-:-:S11]  /*1800*/  UISETP.NE.AND UP0, UPT, UR7, 0x1, UPT ;  /* 0x000000010700788c */ /* 0x000fd6000bf05270 */
[----:B------:R-:W-:Y:S02]  /*1810*/  @UP0 ULDC.64 UR10, c[0x0][0x9e8] ;  /* 0x00027a00000a0ab9 */ /* 0x000fe40000000a00 */
[----:B------:R-:W-:-:S04]  /*1820*/  UIMAD.WIDE.U32 UR8, UR4, UR10, URZ ;  /* 0x0000000a040872a5 */ /* 0x000fc8000f8e003f */
[----:B------:R-:W-:-:S12]  /*1830*/  @UP0 USHF.R.U32.HI UR4, URZ, UR11, UR9 ;  /* 0x0000000b3f040299 */ /* 0x000fd80008011609 */
.L_x_1282:
[----:B------:R-:W-:-:S04]  /*1840*/  UIMAD UR4, UR4, UR7, UR7 ;  /* 0x00000007040472a4 */ /* 0x000fc8000f8e0207 */
[----:B------:R-:W-:-:S04]  /*1850*/  UISETP.LT.AND UP0, UPT, UR6, UR4, UPT ;  /* 0x000000040600728c */ /* 0x000fc8000bf01270 */
[----:B------:R-:W-:-:S12]  /*1860*/  USEL UR6, UR6, UR4, UP0 ;  /* 0x0000000406067287 */ /* 0x000fd80008000000 */
.L_x_1280:
[----:B------:R-:W-:Y:S02]  /*1870*/  UISETP.NE.AND UP0, UPT, UR55, URZ, UPT ;  /* 0x0000003f3700728c */ /* 0x000fe4000bf05270 */
[----:B------:R-:W-:Y:S02]  /*1880*/  UIADD3 UR4, UR41, 0x7f, URZ ;  /* 0x0000007f29047890 */ /* 0x000fe4000fffe03f */
[----:B------:R-:W-:Y:S02]  /*1890*/  UIADD3 UR10, UR6, 0x7f, URZ ;  /* 0x0000007f060a7890 */ /* 0x000fe4000fffe03f */
[----:B------:R-:W-:Y:S02]  /*18a0*/  UISETP.GE.AND UP1, UPT, UR7, 0x1, UPT ;  /* 0x000000010700788c */ /* 0x000fe4000bf26270 */
[----:B------:R-:W-:Y:S02]  /*18b0*/  USHF.R.S32.HI UR6, URZ, 0x1f, UR4 ;  /* 0x0000001f3f067899 */ /* 0x000fe40008011404 */
[----:B------:R-:W-:Y:S01]  /*18c0*/  USHF.R.S32.HI UR11, URZ, 0x1f, UR10 ;  /* 0x0000001f3f0b7899 */ /* 0x000fe2000801140a */
[----:B------:R-:W-:Y:S01]  /*18d0*/  @UP0 ULDC UR8, c[0x0][0x44c] ;  /* 0x0001130000080ab9 */ /* 0x000fe20000000800 */
[----:B------:R-:W-:Y:S01]  /*18e0*/  ULEA.HI UR6, UR6, UR4, URZ, 0x7 ;  /* 0x0000000406067291 */ /* 0x000fe2000f8f383f */
[----:B------:R-:W-:Y:S01]  /*18f0*/  PLOP3.LUT P0, PT, PT, PT, UP1, 0x40, 0x0 ;  /* 0x000000000000781c */ /* 0x000fe20003f0e818 */
[----:B------:R-:W-:-:S02]  /*1900*/  UIMAD.WIDE.U32 UR8, UR42, UR8, URZ ;  /* 0x000000082a0872a5 */ /* 0x000fc4000f8e003f */
[----:B------:R-:W-:Y:S01]  /*1910*/  ULEA.HI UR11, UR11, UR10, URZ, 0x7 ;  /* 0x0000000a0b0b7291 */ /* 0x000fe2000f8f383f */
[----:B------:R-:W-:Y:S01]  /*1920*/  @UP0 ULDC UR13, c[0x0][0x450] ;  /* 0x00011400000d0ab9 */ /* 0x000fe20000000800 */
[----:B------:R-:W-:Y:S01]  /*1930*/  UMOV UR12, UR42 ;  /* 0x0000002a000c7c82 */ /* 0x000fe20008000000 */
[----:B------:R-:W-:Y:S02]  /*1940*/  UIADD3 UR58, UR41, -UR48, URZ ;  /* 0x80000030293a7290 */ /* 0x000fe4000fffe03f */
[----:B------:R-:W-:Y:S02]  /*1950*/  USHF.R.S32.HI UR6, URZ, 0x7, UR6 ;  /* 0x000000073f067899 */ /* 0x000fe40008011406 */
[----:B------:R-:W-:Y:S02]  /*1960*/  USHF.R.S32.HI UR11, URZ, 0x7, UR11 ;  /* 0x000000073f0b7899 */ /* 0x000fe4000801140b */
[----:B------:R-:W-:Y:S02]  /*1970*/  @UP0 USHF.R.U32.HI UR12, URZ, UR13, UR9 ;  /* 0x0000000d3f0c0299 */ /* 0x000fe40008011609 */
[----:B------:R-:W-:-:S02]  /*1980*/  UISETP.LT.AND UP0, UPT, UR6, UR11, UPT ;  /* 0x0000000b0600728c */ /* 0x000fc4000bf01270 */
[----:B------:R-:W-:Y:S01]  /*1990*/  UIADD3 UR4, UR58, UR12, URZ ;  /* 0x0000000c3a047290 */ /* 0x000fe2000fffe03f */
[----:B------:R-:W-:Y:S01]  /*19a0*/  ULDC UR10, c[0x0][0x9dc] ;  /* 0x00027700000a7ab9 */ /* 0x000fe20000000800 */
[----:B------:R-:W-:Y:S02]  /*19b0*/  USEL UR6, UR6, UR11, UP0 ;  /* 0x0000000b06067287 */ /* 0x000fe40008000000 */
[----:B------:R-:W-:Y:S01]  /*19c0*/  UIADD3 UR10, UR4, -UR10, URZ ;  /* 0x8000000a040a7290 */ /* 0x000fe2000fffe03f */
[----:B------:R-:W-:Y:S11]  /*19d0*/  @P0 BRA `(.L_x_1283) ;  /* 0x0000000000440947 */ /* 0x000ff60003800000 */
        /* <DEDUP_REMOVED lines=10> */
.L_x_1284:
[----:B------:R-:W-:-:S11]  /*1a80*/  UISETP.NE.AND UP0, UPT, UR7, 0x1, UPT ;  /* 0x000000010700788c */ /* 0x000fd6000bf05270 */
[----:B------:R-:W-:Y:S02]  /*1a90*/  @UP0 ULDC.64 UR12, c[0x0][0x9e8] ;  /* 0x00027a00000c0ab9 */ /* 0x000fe40000000a00 */
[----:B------:R-:W-:-:S04]  /*1aa0*/  UIMAD.WIDE.U32 UR8, UR4, UR12, URZ ;  /* 0x0000000c040872a5 */ /* 0x000fc8000f8e003f */
[----:B------:R-:W-:-:S12]  /*1ab0*/  @UP0 USHF.R.U32.HI UR4, URZ, UR13, UR9 ;  /* 0x0000000d3f040299 */ /* 0x000fd80008011609 */
.L_x_1285:
[----:B------:R-:W-:-:S04]  /*1ac0*/  UIMAD UR4, UR4, UR7, URZ ;  /* 0x00000007040472a4 */ /* 0x000fc8000f8e023f */
[----:B------:R-:W-:-:S04]  /*1ad0*/  UISETP.LT.AND UP0, UPT, UR10, UR4, UPT ;  /* 0x000000040a00728c */ /* 0x000fc8000bf01270 */
[----:B------:R-:W-:-:S12]  /*1ae0*/  USEL UR10, UR10, UR4, !UP0 ;  /* 0x000000040a0a7287 */ /* 0x000fd8000c000000 */
.L_x_1283:
[----:B------:R-:W-:-:S04]  /*1af0*/  USHF.R.S32.HI UR4, URZ, 0x1f, UR10 ;  /* 0x0000001f3f047899 */ /* 0x000fc8000801140a */
[----:B------:R-:W-:-:S04]  /*1b00*/  ULEA.HI UR4, UR4, UR10, URZ, 0x7 ;  /* 0x0000000a04047291 */ /* 0x000fc8000f8f383f */
[----:B------:R-:W-:Y:S02]  /*1b10*/  USHF.R.S32.HI UR7, URZ, 0x7, UR4 ;  /* 0x000000073f077899 */ /* 0x000fe40008011404 */
[----:B------:R-:W-:Y:S02]  /*1b20*/  ULOP3.LUT UR4, UR5, 0xff000000, URZ, 0xc0, !UPT ;  /* 0xff00000005047892 */ /* 0x000fe4000f8ec03f */
[----:B------:R-:W-:Y:S02]  /*1b30*/  UISETP.LT.AND UP0, UPT, URZ, UR7, UPT ;  /* 0x000000073f00728c */ /* 0x000fe4000bf01270 */
[----:B------:R-:W-:Y:S02]  /*1b40*/  ULOP3.LUT UR5, UR5, 0xff0000, URZ, 0xc0, !UPT ;  /* 0x00ff000005057892 */ /* 0x000fe4000f8ec03f */
[----:B------:R-:W-:Y:S02]  /*1b50*/  USEL UR38, URZ, UR7, !UP0 ;  /* 0x000000073f267287 */ /* 0x000fe4000c000000 */
[----:B------:R-:W-:-:S02]  /*1b60*/  USHF.R.U32.HI UR4, URZ, 0x8, UR4 ;  /* 0x000000083f047899 */ /* 0x000fc40008011604 */
[----:B------:R-:W-:Y:S02]  /*1b70*/  UISETP.GT.AND UP0, UPT, UR6, UR38, UPT ;  /* 0x000000260600728c */ /* 0x000fe4000bf04270 */
[----:B------:R-:W-:-:S03]  /*1b80*/  ULEA.HI UR5, UR5, UR4, URZ, 0x10 ;  /* 0x0000000405057291 */ /* 0x000fc6000f8f803f */
[----:B------:R-:W-:Y:S01]  /*1b90*/  UMOV UR4, URZ ;  /* 0x0000003f00047c82 */ /* 0x000fe20008000000 */
[----:B------:R-:W-:Y:S01]  /*1ba0*/  PLOP3.LUT P0, PT, PT, PT, UP0, 0x80, 0x0 ;  /* 0x000000000000781c */ /* 0x000fe20003f0f008 */
[----:B------:R-:W-:Y:S02]  /*1bb0*/  ULOP3.LUT UR39, UR5, 0xff, URZ, 0xc0, !UPT ;  /* 0x000000ff05277892 */ /* 0x000fe4000f8ec03f */
[----:B------:R-:W-:-:S10]  /*1bc0*/  USHF.R.U32.HI UR47, URZ, 0x10, UR5 ;  /* 0x000000103f2f7899 */ /* 0x000fd40008011605 */
[----:B------:R-:W-:Y:S05]  /*1bd0*/  @!P0 BRA `(.L_x_1286) ;  /* 0x0000000000948947 */ /* 0x000fea0003800000 */
[----:B------:R-:W-:Y:S01]  /*1be0*/  UISETP.NE.AND UP0, UPT, UR47, URZ, UPT ;  /* 0x0000003f2f00728c */ /* 0x000fe2000bf05270 */
[----:B------:R-:W-:-:S03]  /*1bf0*/  ULDC UR4, c[0x0][0x9f0] ;  /* 0x00027c0000047ab9 */ /* 0x000fc60000000800 */
[----:B------:R-:W-:-:S04]  /*1c00*/  USEL UR10, UR47, UR4, UP0 ;  /* 0x000000042f0a7287 */ /* 0x000fc80008000000 */
[----:B------:R-:W-:Y:S02]  /*1c10*/  UIADD3 UR4, UR10, -0x1, UR6 ;  /* 0xffffffff0a047890 */ /* 0x000fe4000fffe006 */
[----:B------:R-:W-:Y:S02]  /*1c20*/  IMAD.U32 R3, RZ, RZ, UR10 ;  /* 0x0000000aff037e24 */ /* 0x000fe4000f8e00ff */
[----:B------:R-:W-:-:S03]  /*1c30*/  UIADD3 UR7, -UR38, UR4, URZ ;  /* 0x0000000426077290 */ /* 0x000fc6000fffe13f */
[-C--:B------:R-:W-:Y:S01]  /*1c40*/  IABS R0, R3.reuse ;  /* 0x0000000300007213 */ /* 0x080fe20000000000 */
[----:B------:R-:W-:Y:S01]  /*1c50*/  UMOV UR4, URZ ;  /* 0x0000003f00047c82 */ /* 0x000fe20008000000 */
[----:B------:R-:W-:Y:S01]  /*1c60*/  IABS R5, R3 ;  /* 0x0000000300057213 */ /* 0x000fe20000000000 */
[----:B------:R-:W-:Y:S01]  /*1c70*/  IMAD.U32 R4, RZ, RZ, UR7 ;  /* 0x00000007ff047e24 */ /* 0x000fe2000f8e00ff */
[----:B------:R-:W-:Y:S01]  /*1c80*/  R2UR UR11, R0 ;  /* 0x00000000000b72ca */ /* 0x000fe200000e0000 */
[----:B------:R-:W-:-:S03]  /*1c90*/  ULOP3.LUT UR7, UR7, UR10, URZ, 0x3c, !UPT ;  /* 0x0000000a07077292 */ /* 0x000fc6000f8e3c3f */
[----:B------:R-:W-:-:S05]  /*1ca0*/  IABS R4, R4 ;  /* 0x0000000400047213 */ /* 0x000fca0000000000 */
[----:B------:R-:W-:-:S04]  /*1cb0*/  IMAD.MOV.U32 R3, RZ, RZ, R4 ;  /* 0x000000ffff037224 */ /* 0x000fc800078e0004 */
[----:B------:R-:W0:Y:S01]  /*1cc0*/  I2F.RP R0, UR11 ;  /* 0x0000000b00007d06 */ /* 0x000e220008209400 */
[----:B------:R-:W-:-:S07]  /*1cd0*/  R2UR UR9, R3 ;  /* 0x00000000030972ca */ /* 0x000fce00000e0000 */
[----:B0-----:R-:W0:Y:S02]  /*1ce0*/  MUFU.RCP R0, R0 ;  /* 0x0000000000007308 */ /* 0x001e240000001000 */
[----:B0-----:R-:W-:Y:S02]  /*1cf0*/  VIADD R2, R0, 0xffffffe ;  /* 0x0ffffffe00027836 */ /* 0x001fe40000000000 */
        /* <DEDUP_REMOVED lines=19> */
.L_x_1286:
[----:B------:R-:W-:Y:S01]  /*1e30*/  UIMAD UR38, UR39, UR4, UR38 ;  /* 0x00000004272672a4 */ /* 0x000fe2000f8e0226 */
[----:B------:R-:W-:Y:S01]  /*1e40*/  IMAD.U32 R88, RZ, RZ, UR6 ;  /* 0x00000006ff587e24 */ /* 0x000fe2000f8e00ff */
[----:B------:R-:W-:Y:S01]  /*1e50*/  PLOP3.LUT P0, PT, PT, PT, PT, 0x80, 0x0 ;  /* 0x000000000000781c */ /* 0x000fe20003f0f070 */
[----:B------:R-:W-:Y:S01]  /*1e60*/  IMAD.U32 R3, RZ, RZ, UR4 ;  /* 0x00000004ff037e24 */ /* 0x000fe2000f8e00ff */
[----:B------:R-:W-:Y:S01]  /*1e70*/  CS2R R26, SRZ ;  /* 0x00000000001a7805 */ /* 0x000fe2000001ff00 */
[----:B------:R-:W-:Y:S01]  /*1e80*/  IMAD.MOV.U32 R0, RZ, RZ, RZ ;  /* 0x000000ffff007224 */ /* 0x000fe200078e00ff */
[----:B------:R-:W-:Y:S01]  /*1e90*/  CS2R R42, SRZ ;  /* 0x00000000002a7805 */ /* 0x000fe2000001ff00 */
[----:B------:R-:W-:Y:S01]  /*1ea0*/  IMAD.MOV.U32 R2, RZ, RZ, RZ ;  /* 0x000000ffff027224 */ /* 0x000fe200078e00ff */
[----:B------:R-:W-:Y:S01]  /*1eb0*/  VIADDMNMX R88, R3, UR38, R88, PT ;  /* 0x0000002603587c46 */ /* 0x000fe2000b800158 */
[----:B------:R-:W-:Y:S01]  /*1ec0*/  IMAD.MOV.U32 R15, RZ, RZ, RZ ;  /* 0x000000ffff0f7224 */ /* 0x000fe200078e00ff */
[----:B------:R-:W-:Y:S01]  /*1ed0*/  CS2R R100, SRZ ;  /* 0x0000000000647805 */ /* 0x000fe2000001ff00 */
[----:B------:R-:W-:Y:S01]  /*1ee0*/  IMAD.MOV.U32 R6, RZ, RZ, RZ ;  /* 0x000000ffff067224 */ /* 0x000fe200078e00ff */
[----:B------:R-:W-:Y:S01]  /*1ef0*/  ISETP.GT.AND P1, PT, R88, UR38, PT ;  /* 0x0000002658007c0c */ /* 0x000fe2000bf24270 */
[----:B------:R-:W-:Y:S01]  /*1f00*/  IMAD.MOV.U32 R8, RZ, RZ, RZ ;  /* 0x000000ffff087224 */ /* 0x000fe200078e00ff */
[----:B------:R-:W-:Y:S01]  /*1f10*/  CS2R R44, SRZ ;  /* 0x00000000002c7805 */ /* 0x000fe2000001ff00 */
        /* <DEDUP_REMOVED lines=23> */
[----:B------:R-:W-:Y:S01]  /*2090*/  IMAD.MOV.U32 R133, RZ, RZ, RZ ;  /* 0x000000ffff857224 */ /* 0x000fe200078e00ff */
[----:B------:R-:W-:Y:S02]  /*20a0*/  CS2R R36, SRZ ;  /* 0x0000000000247805 */ /* 0x000fe4000001ff00 */
[----:B------:R-:W-:Y:S02]  /*20b0*/  CS2R R54, SRZ ;  /* 0x0000000000367805 */ /* 0x000fe4000001ff00 */
[----:B------:R-:W-:Y:S01]  /*20c0*/  CS2R R138, SRZ ;  /* 0x00000000008a7805 */ /* 0x000fe2000001ff00 */
[----:B------:R-:W-:Y:S01]  /*20d0*/  IMAD.MOV.U32 R141, RZ, RZ, RZ ;  /* 0x000000ffff8d7224 */ /* 0x000fe200078e00ff */
[----:B------:R-:W-:Y:S01]  /*20e0*/  CS2R R150, SRZ ;  /* 0x0000000000967805 */ /* 0x000fe2000001ff00 */
[----:B------:R-:W-:Y:S02]  /*20f0*/  IMAD.MOV.U32 R137, RZ, RZ, RZ ;  /* 0x000000ffff897224 */ /* 0x000fe400078e00ff */
[----:B------:R-:W-:-:S02]  /*2100*/  IMAD.MOV.U32 R143, RZ, RZ, RZ ;  /* 0x000000ffff8f7224 */ /* 0x000fc400078e00ff */
[----:B------:R-:W-:Y:S02]  /*2110*/  IMAD.MOV.U32 R56, RZ, RZ, RZ ;  /* 0x000000ffff387224 */ /* 0x000fe400078e00ff */
[----:B------:R-:W-:Y:S02]  /*2120*/  IMAD.MOV.U32 R58, RZ, RZ, RZ ;  /* 0x000000ffff3a7224 */ /* 0x000fe400078e00ff */
[----:B------:R-:W-:Y:S01]  /*2130*/  IMAD.MOV.U32 R60, RZ, RZ, RZ ;  /* 0x000000ffff3c7224 */ /* 0x000fe200078e00ff */
        /* <DEDUP_REMOVED lines=32> */
.L_x_1288:
        /* <DEDUP_REMOVED lines=9> */
.L_x_1497:
[----:B------:R-:W-:Y:S05]  /*23d0*/  @!P0 BRA `(.L_x_1290) ;  /* 0x0000000000048947 */ /* 0x000fea0003800000 */
[----:B------:R-:W-:Y:S01]  /*23e0*/  BPT.TRAP 0x1 ;  /* 0x000000040000795c */ /* 0x000fe20000300000 */
.L_x_1290:
[----:B0-----:R-:W-:Y:S02]  /*23f0*/  IMAD.U32 R3, RZ, RZ, UR49 ;  /* 0x00000031ff037e24 */ /* 0x001fe4000f8e00ff */
[----:B------:R-:W-:-:S03]  /*2400*/  IMAD.U32 R0, RZ, RZ, UR50 ;  /* 0x00000032ff007e24 */ /* 0x000fc6000f8e00ff */
[----:B------:R-:W-:Y:S02]  /*2410*/  LEA R3, R3, UR36, 0x3 ;  /* 0x0000002403037c11 */ /* 0x000fe4000f8e18ff */
[----:B------:R-:W-:-:S04]  /*2420*/  SHF.L.U32 R0, R0, 0x1f, RZ ;  /* 0x0000001f00007819 */ /* 0x000fc800000006ff */
[----:B------:R0:W1:Y:S01]  /*2430*/  SYNCS.PHASECHK.TRANS64.TRYWAIT P1, [R3+URZ+0x22830], R0 ;  /* 0x02283000030075a7 */ /* 0x000062000802017f */
[----:B------:R-:W-:Y:S05]  /*2440*/  @!P0 BRA `(.L_x_1291) ;  /* 0x0000000000048947 */ /* 0x000fea0003800000 */
[----:B------:R-:W-:Y:S01]  /*2450*/  BPT.TRAP 0x1 ;  /* 0x000000040000795c */ /* 0x000fe20000300000 */
.L_x_1291:
[----:B-1----:R-:W-:Y:S05]  /*2460*/  @P1 BRA `(.L_x_1292) ;  /* 0x0000000000081947 */ /* 0x002fea0003800000 */
[----:B------:R-:W1:Y:S02]  /*2470*/  SYNCS.PHASECHK.TRANS64.TRYWAIT P1, [R3+URZ+0x22830], R0 ;  /* 0x02283000030075a7 */ /* 0x000e64000802017f */
[----:B-1----:R-:W-:Y:S05]  /*2480*/  @!P1 BRA `(.L_x_1293) ;  /* 0x0000016400f49947 */ /* 0x002fea0003800000 */
.L_x_1292:
        /* <DEDUP_REMOVED lines=8> */
[----:B------:R-:W-:Y:S01]  /*2510*/  UMOV UR5, 0x80000020 ;  /* 0x8000002000057882 */ /* 0x000fe20000000000 */
[----:B------:R-:W-:Y:S02]  /*2520*/  UMOV UR7, 0x80000020 ;  /* 0x8000002000077882 */ /* 0x000fe40000000000 */
[----:B------:R-:W-:Y:S02]  /*2530*/  ULOP3.LUT UR28, UR4, 0x10000, URZ, 0xfc, !UPT ;  /* 0x00010000041c7892 */ /* 0x000fe4000f8efc3f */
[----:B------:R-:W-:Y:S02]  /*2540*/  UIADD3 UR4, UR24, 0x2, URZ ;  /* 0x0000000218047890 */ /* 0x000fe4000fffe03f */
[----:B------:R-:W-:Y:S02]  /*2550*/  UIMAD UR26, UR49, 0x600, UR28 ;  /* 0x00000600311a78a4 */ /* 0x000fe4000f8e021c */
[----:B------:R-:W-:-:S02]  /*2560*/  UIADD3 UR8, UR24, 0x200, URZ ;  /* 0x0000020018087890 */ /* 0x000fc4000fffe03f */
[----:B------:R-:W-:Y:S02]  /*2570*/  UIADD3 UR6, UR26, 0x2, URZ ;  /* 0x000000021a067890 */ /* 0x000fe4000fffe03f */
[----:B------:R-:W-:Y:S01]  /*2580*/  UIADD3 UR10, UR26, 0x200, URZ ;  /* 0x000002001a0a7890 */ /* 0x000fe2000fffe03f */
[----:B------:R-:W-:Y:S02]  /*2590*/  UMOV UR9, 0x80000020 ;  /* 0x8000002000097882 */ /* 0x000fe40000000000 */
[----:B------:R-:W-:Y:S01]  /*25a0*/  QGMMA.64x128x32.F32.E4M3.E4M3 R24, gdesc[UR24], RZ, !UPT, gsb0 ;  /* 0x01e00000181879f3 */ /* 0x000fe2000c0008ff */
[----:B------:R-:W-:Y:S01]  /*25b0*/  UMOV UR11, 0x80000020 ;  /* 0x80000020000b7882 */ /* 0x000fe20000000000 */
[----:B------:R-:W-:Y:S02]  /*25c0*/  UIADD3 UR12, UR24, 0x202, URZ ;  /* 0x00000202180c7890 */ /* 0x000fe4000fffe03f */
[----:B------:R-:W-:Y:S01]  /*25d0*/  UIADD3 UR14, UR26, 0x202, URZ ;  /* 0x000002021a0e7890 */ /* 0x000fe2000fffe03f */
[----:B------:R-:W-:Y:S01]  /*25e0*/  UMOV UR13, 0x80000020 ;  /* 0x80000020000d7882 */ /* 0x000fe20000000000 */
[----:B------:R-:W-:Y:S01]  /*25f0*/  UMOV UR15, 0x80000020 ;  /* 0x80000020000f7882 */ /* 0x000fe20000000000 */
[----:B------:R-:W-:-:S02]  /*2600*/  UIADD3 UR16, UR24, 0x400, URZ ;  /* 0x0000040018107890 */ /* 0x000fc4000fffe03f */
[----:B------:R-:W-:Y:S01]  /*2610*/  UIADD3 UR18, UR26, 0x400, URZ ;  /* 0x000004001a127890 */ /* 0x000fe2000fffe03f */
[----:B------:R-:W-:Y:S01]  /*2620*/  UMOV UR17, 0x80000020 ;  /* 0x8000002000117882 */ /* 0x000fe20000000000 */
[----:B------:R-:W-:Y:S01]  /*2630*/  UMOV UR19, 0x80000020 ;  /* 0x8000002000137882 */ /* 0x000fe20000000000 */
[----:B------:R-:W-:Y:S02]  /*2640*/  UIADD3 UR20, UR24, 0x402, URZ ;  /* 0x0000040218147890 */ /* 0x000fe4000fffe03f */
[----:B------:R-:W-:Y:S01]  /*2650*/  UIADD3 UR22, UR26, 0x402, URZ ;  /* 0x000004021a167890 */ /* 0x000fe2000fffe03f */
[----:B------:R-:W-:Y:S01]  /*2660*/  UMOV UR21, 0x80000020 ;  /* 0x8000002000157882 */ /* 0x000fe20000000000 */
[----:B------:R-:W-:Y:S01]  /*2670*/  UMOV UR23, 0x80000020 ;  /* 0x8000002000177882 */ /* 0x000fe20000000000 */
[----:B------:R-:W-:Y:S02]  /*2680*/  WARPGROUP.DEPBAR.LE gsb0, 0x0 ;  /* 0x00008000000079c5 */ /* 0x000fe40000010000 */
        /* <DEDUP_REMOVED lines=17> */
.L_x_1294:
[----:B------:R-:W-:Y:S01]  /*27a0*/  UISETP.NE.AND UP1, UPT, UR55, URZ, UPT ;  /* 0x0000003f3700728c */ /* 0x000fe2000bf25270 */
[----:B------:R-:W-:Y:S01]  /*27b0*/  R2UR UR6, R3 ;  /* 0x00000000030672ca */ /* 0x000fe200000e0000 */
[----:B01----:R-:W-:Y:S01]  /*27c0*/  VIADD R3, R17, UR42 ;  /* 0x0000002a11037c36 */ /* 0x003fe20008000000 */
[----:B------:R-:W-:Y:S01]  /*27d0*/  UISETP.NE.AND UP0, UPT, UR54, URZ, UPT ;  /* 0x0000003f3600728c */ /* 0x000fe2000bf05270 */
[----:B------:R-:W-:Y:S01]  /*27e0*/  IMAD.MOV.U32 R5, RZ, RZ, -0x80 ;  /* 0xffffff80ff057424 */ /* 0x000fe200078e00ff */
[----:B------:R-:W-:Y:S01]  /*27f0*/  ULDC UR30, c[0x0][0x9dc] ;  /* 0x00027700001e7ab9 */ /* 0x000fe20000000800 */
[----:B------:R-:W-:Y:S01]  /*2800*/  PLOP3.LUT P1, PT, PT, PT, UP1, 0x80, 0x0 ;  /* 0x000000000000781c */ /* 0x000fe20003f2f018 */
[----:B------:R-:W-:Y:S01]  /*2810*/  ULDC UR14, c[0x0][0x9e0] ;  /* 0x00027800000e7ab9 */ /* 0x000fe20000000800 */
[----:B------:R-:W-:Y:S01]  /*2820*/  PLOP3.LUT P2, PT, PT, PT, UP1, 0x80, 0x0 ;  /* 0x000000000000781c */ /* 0x000fe20003f4f018 */
[C---:B------:R-:W-:Y:S01]  /*2830*/  IMAD R7, R88.reuse, R5, 0x80 ;  /* 0x0000008058077424 */ /* 0x040fe200078e0205 */
[----:B------:R-:W-:Y:S01]  /*2840*/  LEA R6, R88, 0xffffff80, 0x7 ;  /* 0xffffff8058067811 */ /* 0x000fe200078e38ff */
[----:B------:R-:W-:Y:S01]  /*2850*/  @UP1 ULDC UR7, c[0x0][0x44c] ;  /* 0x0001130000071ab9 */ /* 0x000fe20000000800 */
[----:B------:R-:W-:-:S02]  /*2860*/  IMAD.U32 R5, RZ, RZ, UR48 ;  /* 0x00000030ff057e24 */ /* 0x000fc4000f8e00ff */
[----:B------:R-:W-:Y:S01]  /*2870*/  UIADD3 UR6, UR6, 0x22840, URZ ;  /* 0x0002284006067890 */ /* 0x000fe2000fffe03f */
[----:B------:R-:W-:-:S03]  /*2880*/  IADD3 R8, -R16, UR41, R7 ;  /* 0x0000002910087c10 */ /* 0x000fc6000fffe107 */
[----:B------:R-:W-:Y:S01]  /*2890*/  UPRMT UR6, UR37, 0x654, UR6 ;  /* 0x0000065425067896 */ /* 0x000fe20008000006 */
[----:B------:R-:W-:Y:S01]  /*28a0*/  @P1 IMAD.HI.U32 R0, R3, UR7, RZ ;  /* 0x0000000703001c27 */ /* 0x000fe2000f8e00ff */
[----:B------:R-:W-:Y:S01]  /*28b0*/  @UP1 ULDC UR7, c[0x0][0x450] ;  /* 0x0001140000071ab9 */ /* 0x000fe20000000800 */
[----:B------:R-:W-:-:S03]  /*28c0*/  PLOP3.LUT P1, PT, PT, PT, UP0, 0x40, 0x0 ;  /* 0x000000000000781c */ /* 0x000fc60003f2e808 */
[----:B------:R-:W-:Y:S02]  /*28d0*/  @P2 SHF.R.U32.HI R3, RZ, UR7, R0 ;  /* 0x00000007ff032c19 */ /* 0x000fe40008011600 */
[----:B------:R-:W-:Y:S01]  /*28e0*/  IADD3 R0, -R16, 0x1, R7 ;  /* 0x0000000110007810 */ /* 0x000fe20007ffe107 */
[----:B------:R-:W-:Y:S01]  /*28f0*/  SYNCS.ARRIVE.TRANS64.RED.A1T0 RZ, [UR6], RZ ;  /* 0x000000ffffff79a7 */ /* 0x000fe20008100406 */
[----:B------:R-:W-:Y:S01]  /*2900*/  ULOP3.LUT UR6, URZ, UR30, URZ, 0x33, !UPT ;  /* 0x0000001e3f067292 */ /* 0x000fe2000f8e333f */
[----:B------:R-:W0:Y:S01]  /*2910*/  SHFL.IDX PT, R11, R3, RZ, 0x1c1f ;  /* 0x001c1fff030b7589 */ /* 0x000e2200000e0000 */
[----:B------:R-:W-:-:S05]  /*2920*/  IADD3 R0, -R5, UR41, R0 ;  /* 0x0000002905007c10 */ /* 0x000fca000fffe100 */
[C---:B------:R-:W-:Y:S02]  /*2930*/  VIADD R9, R0.reuse, UR14 ;  /* 0x0000000e00097c36 */ /* 0x040fe40008000000 */
[----:B------:R-:W-:-:S03]  /*2940*/  VIADD R10, R0, UR6 ;  /* 0x00000006000a7c36 */ /* 0x000fc60008000000 */
[----:B0-----:R-:W-:Y:S01]  /*2950*/  VIADDMNMX R0, R11, R9, R8, PT ;  /* 0x000000090b007246 */ /* 0x001fe20003800108 */
[----:B------:R-:W-:Y:S01]  /*2960*/  IMAD.IADD R2, R10, 0x1, R11 ;  /* 0x000000010a027824 */ /* 0x000fe200078e020b */
[----:B------:R-:W-:Y:S06]  /*2970*/  @P1 BRA `(.L_x_1295) ;  /* 0x0000000000641947 */ /* 0x000fec0003800000 */
[----:B------:R-:W-:Y:S01]  /*2980*/  IMAD.U32 R4, RZ, RZ, UR48 ;  /* 0x00000030ff047e24 */ /* 0x000fe2000f8e00ff */
[----:B------:R-:W-:Y:S04]  /*2990*/  BSSY B0, `(.L_x_1296) ;  /* 0x0000013000007945 */ /* 0x000fe80003800000 */
[----:B------:R-:W-:-:S04]  /*29a0*/  IADD3 R5, -R4, UR41, R11 ;  /* 0x0000002904057c10 */ /* 0x000fc8000fffe10b */
        /* <DEDUP_REMOVED lines=11> */
.L_x_1297:
[----:B------:R-:W-:Y:S02]  /*2a60*/  ULDC UR6, c[0x0][0x9e4] ;  /* 0x0002790000067ab9 */ /* 0x000fe40000000800 */
[----:B------:R-:W-:-:S05]  /*2a70*/  IMAD.U32 R11, RZ, RZ, UR6 ;  /* 0x00000006ff0b7e24 */ /* 0x000fca000f8e00ff */
[----:B------:R-:W-:-:S13]  /*2a80*/  ISETP.NE.AND P1, PT, R11, 0x1, PT ;  /* 0x000000010b00780c */ /* 0x000fda0003f25270 */
[----:B------:R-:W0:Y:S02]  /*2a90*/  @P1 LDC.64 R12, c[0x0][0x9e8] ;  /* 0x00027a00ff0c1b82 */ /* 0x000e240000000a00 */
[----:B0-----:R-:W-:-:S05]  /*2aa0*/  @P1 IMAD.HI.U32 R4, R5, R12, RZ ;  /* 0x0000000c05041227 */ /* 0x001fca00078e00ff */
[----:B------:R-:W-:-:S07]  /*2ab0*/  @P1 SHF.R.U32.HI R5, RZ, R13, R4 ;  /* 0x0000000dff051219 */ /* 0x000fce0000011604 */
.L_x_1298:
[----:B------:R-:W-:Y:S05]  /*2ac0*/  BSYNC B0 ;  /* 0x0000000000007941 */ /* 0x000fea0003800000 */
.L_x_1296:
[----:B------:R-:W-:-:S04]  /*2ad0*/  IMAD R5, R5, R11, -R6 ;  /* 0x0000000b05057224 */ /* 0x000fc800078e0a06 */
[----:B------:R-:W-:-:S05]  /*2ae0*/  IMAD.IADD R5, R5, 0x1, -R16 ;  /* 0x0000000105057824 */ /* 0x000fca00078e0a10 */
[----:B------:R-:W-:Y:S02]  /*2af0*/  VIADDMNMX R0, R5, R11, R0, PT ;  /* 0x0000000b05007246 */ /* 0x000fe40003800100 */
[----:B------:R-:W-:-:S07]  /*2b00*/  VIMNMX R2, R2, R5, !PT ;  /* 0x0000000502027248 */ /* 0x000fce0007fe0100 */
.L_x_1295:
[C---:B------:R-:W-:Y:S01]  /*2b10*/  ISETP.GE.AND P2, PT, R7.reuse, 0x9, PT ;  /* 0x000000090700780c */ /* 0x040fe20003f46270 */
[----:B------:R-:W0:Y:S01]  /*2b20*/  SHFL.IDX PT, R3, R3, 0x1, 0x1c1f ;  /* 0x003c1f0003037f89 */ /* 0x000e2200000e0000 */
[C---:B------:R-:W-:Y:S01]  /*2b30*/  ISETP.GE.AND P1, PT, R7.reuse, 0x2, PT ;  /* 0x000000020700780c */ /* 0x040fe20003f26270 */
[----:B------:R-:W-:Y:S01]  /*2b40*/  UISETP.NE.AND UP0, UPT, UR54, URZ, UPT ;  /* 0x0000003f3600728c */ /* 0x000fe2000bf05270 */
[C---:B------:R-:W-:Y:S02]  /*2b50*/  ISETP.GT.AND P3, PT, R2.reuse, 0x8, !P2 ;  /* 0x000000080200780c */ /* 0x040fe40005764270 */
[----:B------:R-:W-:Y:S02]  /*2b60*/  ISETP.GT.AND P4, PT, R2, 0x1, !P1 ;  /* 0x000000010200780c */ /* 0x000fe40004f84270 */
[----:B------:R-:W-:Y:S02]  /*2b70*/  ISETP.LT.OR P3, PT, R0, 0x9, P3 ;  /* 0x000000090000780c */ /* 0x000fe40001f61670 */
[----:B------:R-:W-:-:S02]  /*2b80*/  ISETP.GE.AND P5, PT, R7, 0x11, PT ;  /* 0x000000110700780c */ /* 0x000fc40003fa6270 */
[----:B------:R-:W-:Y:S02]  /*2b90*/  FSEL R28, R28, -INF , !P3 ;  /* 0xff8000001c1c7808 */ /* 0x000fe40005800000 */
[----:B------:R-:W-:Y:S02]  /*2ba0*/  ISETP.LT.OR P4, PT, R0, 0x2, P4 ;  /* 0x000000020000780c */ /* 0x000fe40002781670 */
[----:B------:R-:W-:Y:S02]  /*2bb0*/  ISETP.GT.AND P3, PT, R2, 0x10, !P5 ;  /* 0x000000100200780c */ /* 0x000fe40006f64270 */
[----:B------:R-:W-:Y:S02]  /*2bc0*/  ISETP.GE.AND P6, PT, R7, 0xa, PT ;  /* 0x0000000a0700780c */ /* 0x000fe40003fc6270 */
[----:B------:R-:W-:Y:S02]  /*2bd0*/  FSEL R25, R25, -INF , !P4 ;  /* 0xff80000019197808 */ /* 0x000fe40006000000 */
[----:B------:R-:W-:-:S02]  /*2be0*/  P2R R20, PR, RZ, 0x20 ;  /* 0x00000020ff147803 */ /* 0x000fc40000000000 */
[----:B------:R-:W-:Y:S02]  /*2bf0*/  ISETP.LT.OR P3, PT, R0, 0x11, P3 ;  /* 0x000000110000780c */ /* 0x000fe40001f61670 */
[----:B------:R-:W-:Y:S02]  /*2c00*/  ISETP.GT.AND P4, PT, R2, 0x9, !P6 ;  /* 0x000000090200780c */ /* 0x000fe40007784270 */
[----:B------:R-:W-:Y:S02]  /*2c10*/  ISETP.GE.AND P5, PT, R7, 0x12, PT ;  /* 0x000000120700780c */ /* 0x000fe40003fa6270 */
[----:B------:R-:W-:Y:S02]  /*2c20*/  FSEL R32, R32, -INF , !P3 ;  /* 0xff80000020207808 */ /* 0x000fe40005800000 */
[----:B------:R-:W-:Y:S02]  /*2c30*/  ISETP.LT.OR P4, PT, R0, 0xa, P4 ;  /* 0x0000000a0000780c */ /* 0x000fe40002781670 */
[----:B------:R-:W-:-:S02]  /*2c40*/  ISETP.GT.AND P3, PT, R2, 0x11, !P5 ;  /* 0x000000110200780c */ /* 0x000fc40006f64270 */
[----:B------:R-:W-:Y:S02]  /*2c50*/  FSEL R29, R29, -INF , !P4 ;  /* 0xff8000001d1d7808 */ /* 0x000fe40006000000 */
        /* <DEDUP_REMOVED lines=11> */
[----:B------:R-:W-:Y:S02]  /*2d10*/  ISETP.GE.AND P4, PT, R7, 0x21, PT ;  /* 0x000000210700780c */ /* 0x000fe40003f86270 */
        /* <DEDUP_REMOVED lines=101> */
[----:B------:R-:W-:Y:S02]  /*3370*/  ISETP.GE.AND P3, PT, R7, 0x71, PT ;  /* 0x000000710700780c */ /* 0x000fe40003f66270 */
[----:B------:R-:W-:Y:S02]  /*3380*/  P2R R15, PR, RZ, 0x40 ;  /* 0x00000040ff0f7803 */ /* 0x000fe40000000000 */
[----:B------:R-:W-:-:S04]  /*3390*/  ISETP.GT.AND P4, PT, R2, 0x70, !P3 ;  /* 0x000000700200780c */ /* 0x000fc80005f84270 */
[----:B------:R-:W-:-:S04]  /*33a0*/  ISETP.LT.OR P4, PT, R0, 0x71, P4 ;  /* 0x000000710000780c */ /* 0x000fc80002781670 */
[----:B------:R-:W-:Y:S02]  /*33b0*/  FSEL R80, R80, -INF , !P4 ;  /* 0xff80000050507808 */ /* 0x000fe40006000000 */
[----:B------:R-:W-:-:S04]  /*33c0*/  ISETP.GE.AND P4, PT, R7, 0x72, PT ;  /* 0x000000720700780c */ /* 0x000fc80003f86270 */
        /* <DEDUP_REMOVED lines=8> */
[----:B------:R-:W-:Y:S02]  /*3450*/  P2R R14, PR, RZ, 0x40 ;  /* 0x00000040ff0e7803 */ /* 0x000fe40000000000 */
[----:B------:R-:W-:-:S04]  /*3460*/  ISETP.GT.AND P6, PT, R2, RZ, !P6 ;  /* 0x000000ff0200720c */ /* 0x000fc800077c4270 */
[----:B------:R-:W-:-:S04]  /*3470*/  ISETP.LT.OR P6, PT, R0, 0x1, P6 ;  /* 0x000000010000780c */ /* 0x000fc800037c1670 */
[----:B------:R-:W-:Y:S02]  /*3480*/  FSEL R11, R24, -INF , !P6 ;  /* 0xff800000180b7808 */ /* 0x000fe40007000000 */
[----:B------:R-:W-:-:S04]  /*3490*/  ISETP.GE.AND P6, PT, R7, 0x7a, PT ;  /* 0x0000007a0700780c */ /* 0x000fc80003fc6270 */
[----:B------:R-:W-:Y:S02]  /*34a0*/  P2R R24, PR, RZ, 0x40 ;  /* 0x00000040ff187803 */ /* 0x000fe40000000000 */
[----:B------:R-:W-:Y:S01]  /*34b0*/  ISETP.GT.AND P6, PT, R2, 0x79, !P6 ;  /* 0x000000790200780c */ /* 0x000fe200077c4270 */
[----:B0-----:R-:W-:-:S03]  /*34c0*/  IMAD.IADD R2, R10, 0x1, R3 ;  /* 0x000000010a027824 */ /* 0x001fc600078e0203 */
[----:B------:R-:W-:Y:S02]  /*34d0*/  ISETP.LT.OR P6, PT, R0, 0x7a, P6 ;  /* 0x0000007a0000780c */ /* 0x000fe400037c1670 */
[----:B------:R-:W-:Y:S02]  /*34e0*/  VIADDMNMX R0, R3, R9, R8, PT ;  /* 0x0000000903007246 */ /* 0x000fe40003800108 */
[----:B------:R-:W-:Y:S02]  /*34f0*/  FSEL R85, R85, -INF , !P6 ;  /* 0xff80000055557808 */ /* 0x000fe40007000000 */
[----:B------:R-:W-:-:S13]  /*3500*/  PLOP3.LUT P6, PT, PT, PT, UP0, 0x40, 0x0 ;  /* 0x000000000000781c */ /* 0x000fda0003fce808 */
[----:B------:R-:W-:Y:S05]  /*3510*/  @P6 BRA `(.L_x_1299) ;  /* 0x0000000000646947 */ /* 0x000fea0003800000 */
        /* <DEDUP_REMOVED lines=14> */
.L_x_1301:
[----:B------:R-:W-:Y:S02]  /*3600*/  ULDC UR6, c[0x0][0x9e4] ;  /* 0x0002790000067ab9 */ /* 0x000fe40000000800 */
[----:B------:R-:W-:-:S05]  /*3610*/  IMAD.U32 R7, RZ, RZ, UR6 ;  /* 0x00000006ff077e24 */ /* 0x000fca000f8e00ff */
[----:B------:R-:W-:-:S13]  /*3620*/  ISETP.NE.AND P6, PT, R7, 0x1, PT ;  /* 0x000000010700780c */ /* 0x000fda0003fc5270 */
[----:B------:R-:W0:Y:S02]  /*3630*/  @P6 LDC.64 R4, c[0x0][0x9e8] ;  /* 0x00027a00ff046b82 */ /* 0x000e240000000a00 */
[----:B0-----:R-:W-:-:S05]  /*3640*/  @P6 IMAD.HI.U32 R4, R3, R4, RZ ;  /* 0x0000000403046227 */ /* 0x001fca00078e00ff */
[----:B------:R-:W-:-:S07]  /*3650*/  @P6 SHF.R.U32.HI R3, RZ, R5, R4 ;  /* 0x00000005ff036219 */ /* 0x000fce0000011604 */
.L_x_1302:
[----:B------:R-:W-:Y:S05]  /*3660*/  BSYNC B0 ;  /* 0x0000000000007941 */ /* 0x000fea0003800000 */
.L_x_1300:
[----:B------:R-:W-:-:S04]  /*3670*/  IMAD R3, R3, R7, -R6 ;  /* 0x0000000703037224 */ /* 0x000fc800078e0a06 */
[----:B------:R-:W-:-:S05]  /*3680*/  IMAD.IADD R3, R3, 0x1, -R16 ;  /* 0x0000000103037824 */ /* 0x000fca00078e0a10 */
[----:B------:R-:W-:Y:S02]  /*3690*/  VIADDMNMX R0, R3, R7, R0, PT ;  /* 0x0000000703007246 */ /* 0x000fe40003800100 */
[----:B------:R-:W-:-:S07]  /*36a0*/  VIMNMX R2, R2, R3, !PT ;  /* 0x0000000302027248 */ /* 0x000fce0007fe0100 */
.L_x_1299:
[----:B------:R-:W-:Y:S01]  /*36b0*/  ISETP.GT.AND P1, PT, R2, 0x1, !P1 ;  /* 0x000000010200780c */ /* 0x000fe20004f24270 */
[----:B------:R-:W-:Y:S01]  /*36c0*/  IMAD.U32 R8, RZ, RZ, UR40 ;  /* 0x00000028ff087e24 */ /* 0x000fe2000f8e00ff */
[----:B------:R-:W-:Y:S01]  /*36d0*/  ISETP.NE.AND P6, PT, R15, RZ, PT ;  /* 0x000000ff0f00720c */ /* 0x000fe20003fc5270 */
[----:B------:R-:W-:Y:S01]  /*36e0*/  UISETP.NE.AND UP1, UPT, UR55, URZ, UPT ;  /* 0x0000003f3700728c */ /* 0x000fe2000bf25270 */
[----:B------:R-:W-:Y:S01]  /*36f0*/  ISETP.LT.OR P1, PT, R0, 0x2, P1 ;  /* 0x000000020000780c */ /* 0x000fe20000f21670 */
[----:B------:R-:W-:Y:S01]  /*3700*/  UISETP.NE.AND UP0, UPT, UR54, URZ, UPT ;  /* 0x0000003f3600728c */ /* 0x000fe2000bf05270 */
[----:B------:R-:W-:Y:S01]  /*3710*/  FMNMX.FTZ R3, R11, R25, !PT ;  /* 0x000000190b037209 */ /* 0x000fe20007810000 */
[----:B------:R-:W-:Y:S01]  /*3720*/  UMOV UR10, UR42 ;  /* 0x0000002a000a7c82 */ /* 0x000fe20008000000 */
[----:B------:R-:W-:Y:S02]  /*3730*/  FSEL R27, R27, -INF , !P1 ;  /* 0xff8000001b1b7808 */ /* 0x000fe40004800000 */
[----:B------:R-:W-:-:S02]  /*3740*/  ISETP.GT.AND P1, PT, R2, 0x9, !P6 ;  /* 0x000000090200780c */ /* 0x000fc40007724270 */
[----:B------:R-:W-:Y:S02]  /*3750*/  FMNMX.FTZ R4, R28, R3, !PT ;  /* 0x000000031c047209 */ /* 0x000fe40007810000 */
[----:B------:R-:W-:Y:S01]  /*3760*/  ISETP.LT.OR P1, PT, R0, 0xa, P1 ;  /* 0x0000000a0000780c */ /* 0x000fe20000f21670 */
[----:B------:R-:W-:Y:S01]  /*3770*/  @UP1 ULDC UR6, c[0x0][0x44c] ;  /* 0x0001130000061ab9 */ /* 0x000fe20000000800 */
[----:B------:R-:W-:Y:S01]  /*3780*/  FMNMX.FTZ R3, R29, R4, !PT ;  /* 0x000000041d037209 */ /* 0x000fe20007810000 */
[----:B------:R-:W-:Y:S01]  /*3790*/  UIMAD.WIDE.U32 UR6, UR42, UR6, URZ ;  /* 0x000000062a0672a5 */ /* 0x000fe2000f8e003f */
[----:B------:R-:W-:Y:S01]  /*37a0*/  FSEL R31, R31, -INF , !P1 ;  /* 0xff8000001f1f7808 */ /* 0x000fe20004800000 */
[----:B------:R-:W-:Y:S01]  /*37b0*/  @UP1 ULDC UR11, c[0x0][0x450] ;  /* 0x00011400000b1ab9 */ /* 0x000fe20000000800 */
[----:B------:R-:W-:Y:S01]  /*37c0*/  ISETP.NE.AND P1, PT, R20, RZ, PT ;  /* 0x000000ff1400720c */ /* 0x000fe20003f25270 */
[----:B------:R-:W-:Y:S01]  /*37d0*/  @UP1 USHF.R.U32.HI UR10, URZ, UR11, UR7 ;  /* 0x0000000b3f0a1299 */ /* 0x000fe20008011607 */
[----:B------:R-:W-:-:S02]  /*37e0*/  FMNMX.FTZ R4, R32, R3, !PT ;  /* 0x0000000320047209 */ /* 0x000fc40007810000 */
[----:B------:R-:W-:Y:S01]  /*37f0*/  ISETP.GT.AND P1, PT, R2, 0x10, !P1 ;  /* 0x000000100200780c */ /* 0x000fe20004f24270 */
[----:B------:R-:W-:Y:S01]  /*3800*/  UIADD3 UR58, UR58, UR10, URZ ;  /* 0x0000000a3a3a7290 */ /* 0x000fe2000fffe03f */
[----:B------:R-:W-:Y:S02]  /*3810*/  FMNMX.FTZ R3, R33, R4, !PT ;  /* 0x0000000421037209 */ /* 0x000fe40007810000 */
[----:B------:R-:W-:Y:S01]  /*3820*/  ISETP.LT.OR P1, PT, R0, 0x11, P1 ;  /* 0x000000110000780c */ /* 0x000fe20000f21670 */
[----:B------:R-:W-:Y:S01]  /*3830*/  UIADD3 UR14, UR58, UR14, URZ ;  /* 0x0000000e3a0e7290 */ /* 0x000fe2000fffe03f */
[----:B------:R-:W-:Y:S02]  /*3840*/  ISETP.GT.AND P2, PT, R2, 0x8, !P2 ;  /* 0x000000080200780c */ /* 0x000fe40005744270 */
[----:B------:R-:W-:Y:S02]  /*3850*/  FSEL R34, R34, -INF , !P1 ;  /* 0xff80000022227808 */ /* 0x000fe40004800000 */
[----:B------:R-:W-:-:S02]  /*3860*/  ISETP.NE.AND P1, PT, R21, RZ, PT ;  /* 0x000000ff1500720c */ /* 0x000fc40003f25270 */
[----:B------:R-:W-:Y:S02]  /*3870*/  FMNMX.FTZ R4, R36, R3, !PT ;  /* 0x0000000324047209 */ /* 0x000fe40007810000 */
[----:B------:R-:W-:Y:S02]  /*3880*/  ISETP.GT.AND P1, PT, R2, 0x11, !P1 ;  /* 0x000000110200780c */ /* 0x000fe40004f24270 */
[C---:B------:R-:W-:Y:S02]  /*3890*/  ISETP.LT.OR P2, PT, R0.reuse, 0x9, P2 ;  /* 0x000000090000780c */ /* 0x040fe40001741670 */
[----:B------:R-:W-:Y:S02]  /*38a0*/  ISETP.LT.OR P1, PT, R0, 0x12, P1 ;  /* 0x000000120000780c */ /* 0x000fe40000f21670 */
[----:B------:R-:W-:Y:S02]  /*38b0*/  FMNMX.FTZ R3, R37, R4, !PT ;  /* 0x0000000425037209 */ /* 0x000fe40007810000 */
[----:B------:R-:W-:-:S02]  /*38c0*/  FSEL R35, R35, -INF , !P1 ;  /* 0xff80000023237808 */ /* 0x000fc40004800000 */
[----:B------:R-:W-:Y:S02]  /*38d0*/  ISETP.NE.AND P1, PT, R89, RZ, PT ;  /* 0x000000ff5900720c */ /* 0x000fe40003f25270 */
[----:B------:R-:W-:Y:S02]  /*38e0*/  FSEL R30, R30, -INF , !P2 ;  /* 0xff8000001e1e7808 */ /* 0x000fe40005000000 */
[----:B------:R-:W-:Y:S02]  /*38f0*/  ISETP.GT.AND P1, PT, R2, 0x18, !P1 ;  /* 0x000000180200780c */ /* 0x000fe40004f24270 */
[----:B------:R-:W-:Y:S02]  /*3900*/  ISETP.NE.AND P2, PT, R96, RZ, PT ;  /* 0x000000ff6000720c */ /* 0x000fe40003f45270 */
[----:B------:R-:W-:Y:S02]  /*3910*/  ISETP.LT.OR P1, PT, R0, 0x19, P1 ;  /* 0x000000190000780c */ /* 0x000fe40000f21670 */
[----:B------:R-:W-:-:S02]  /*3920*/  FMNMX.FTZ R4, R40, R3, !PT ;  /* 0x0000000328047209 */ /* 0x000fc40007810000 */
[----:B------:R-:W-:Y:S02]  /*3930*/  FSEL R38, R38, -INF , !P1 ;  /* 0xff80000026267808 */ /* 0x000fe40004800000 */
[----:B------:R-:W-:Y:S02]  /*3940*/  ISETP.NE.AND P1, PT, R90, RZ, PT ;  /* 0x000000ff5a00720c */ /* 0x000fe40003f25270 */
[----:B------:R-:W-:Y:S02]  /*3950*/  FMNMX.FTZ R3, R41, R4, !PT ;  /* 0x0000000429037209 */ /* 0x000fe40007810000 */
[----:B------:R-:W-:Y:S02]  /*3960*/  ISETP.GT.AND P1, PT, R2, 0x19, !P1 ;  /* 0x000000190200780c */ /* 0x000fe40004f24270 */
[----:B------:R-:W-:Y:S02]  /*3970*/  ISETP.NE.AND P6, PT, R97, RZ, PT ;  /* 0x000000ff6100720c */ /* 0x000fe40003fc5270 */
        /* <DEDUP_REMOVED lines=53> */
[----:B------:R-:W-:Y:S01]  /*3cd0*/  ISETP.NE.AND P2, PT, R107, RZ, PT ;  /* 0x000000ff6b00720c */ /* 0x000fe20003f45270 */
[----:B------:R-:W0:Y:S01]  /*3ce0*/  SHFL.BFLY PT, R3, R4, 0x2, 0x1f ;  /* 0x0c401f0004037f89 */ /* 0x000e2200000e0000 */
[----:B------:R-:W-:-:S02]  /*3cf0*/  FSEL R55, R55, -INF , !P1 ;  /* 0xff80000037377808 */ /* 0x000fc40004800000 */
[----:B------:R-:W-:Y:S02]  /*3d00*/  ISETP.NE.AND P1, PT, R99, RZ, PT ;  /* 0x000000ff6300720c */ /* 0x000fe40003f25270 */
[----:B------:R-:W-:Y:S02]  /*3d10*/  ISETP.NE.AND P6, PT, R108, RZ, PT ;  /* 0x000000ff6c00720c */ /* 0x000fe40003fc5270 */
[C---:B------:R-:W-:Y:S02]  /*3d20*/  ISETP.GT.AND P1, PT, R2.reuse, 0x40, !P1 ;  /* 0x000000400200780c */ /* 0x040fe40004f24270 */
[----:B------:R-:W-:Y:S02]  /*3d30*/  ISETP.GT.AND P3, PT, R2, 0x70, !P3 ;  /* 0x000000700200780c */ /* 0x000fe40005f64270 */
[----:B------:R-:W-:Y:S02]  /*3d40*/  ISETP.LT.OR P1, PT, R0, 0x41, P1 ;  /* 0x000000410000780c */ /* 0x000fe40000f21670 */
[----:B------:R-:W-:-:S02]  /*3d50*/  ISETP.GT.AND P4, PT, R2, 0x71, !P4 ;  /* 0x000000710200780c */ /* 0x000fc40006784270 */
[----:B------:R-:W-:Y:S02]  /*3d60*/  FSEL R58, R58, -INF , !P1 ;  /* 0xff8000003a3a7808 */ /* 0x000fe40004800000 */
[----:B------:R-:W-:Y:S02]  /*3d70*/  ISETP.NE.AND P1, PT, R100, RZ, PT ;  /* 0x000000ff6400720c */ /* 0x000fe40003f25270 */
[----:B------:R-:W-:Y:S02]  /*3d80*/  ISETP.LT.OR P3, PT, R0, 0x71, P3 ;  /* 0x000000710000780c */ /* 0x000fe40001f61670 */
[C---:B------:R-:W-:Y:S02]  /*3d90*/  ISETP.GT.AND P1, PT, R2.reuse, 0x41, !P1 ;  /* 0x000000410200780c */ /* 0x040fe40004f24270 */
[----:B------:R-:W-:Y:S02]  /*3da0*/  ISETP.GT.AND P5, PT, R2, 0x78, !P5 ;  /* 0x000000780200780c */ /* 0x000fe40006fa4270 */
[----:B------:R-:W-:-:S02]  /*3db0*/  ISETP.LT.OR P1, PT, R0, 0x42, P1 ;  /* 0x000000420000780c */ /* 0x000fc40000f21670 */
[----:B0-----:R-:W-:Y:S02]  /*3dc0*/  FMNMX.FTZ R6, R4, R3, !PT ;  /* 0x0000000304067209 */ /* 0x001fe40007810000 */
[----:B------:R-:W-:Y:S02]  /*3dd0*/  FSEL R59, R59, -INF , !P1 ;  /* 0xff8000003b3b7808 */ /* 0x000fe40004800000 */
[----:B------:R-:W-:Y:S01]  /*3de0*/  ISETP.NE.AND P1, PT, R101, RZ, PT ;  /* 0x000000ff6500720c */ /* 0x000fe20003f25270 */
[----:B------:R-:W0:Y:S01]  /*3df0*/  SHFL.BFLY PT, R3, R6, 0x1, 0x1f ;  /* 0x0c201f0006037f89 */ /* 0x000e2200000e0000 */
[----:B------:R-:W-:Y:S02]  /*3e00*/  ISETP.LT.OR P4, PT, R0, 0x72, P4 ;  /* 0x000000720000780c */ /* 0x000fe40002781670 */
[----:B------:R-:W-:Y:S02]  /*3e10*/  ISETP.GT.AND P1, PT, R2, 0x48, !P1 ;  /* 0x000000480200780c */ /* 0x000fe40004f24270 */
[----:B------:R-:W-:-:S02]  /*3e20*/  FSEL R82, R82, -INF , !P3 ;  /* 0xff80000052527808 */ /* 0x000fc40005800000 */
[C---:B------:R-:W-:Y:S02]  /*3e30*/  ISETP.LT.OR P1, PT, R0.reuse, 0x49, P1 ;  /* 0x000000490000780c */ /* 0x040fe40000f21670 */
[----:B------:R-:W-:Y:S02]  /*3e40*/  ISETP.LT.OR P5, PT, R0, 0x79, P5 ;  /* 0x000000790000780c */ /* 0x000fe40002fa1670 */
[----:B------:R-:W-:Y:S02]  /*3e50*/  FSEL R62, R62, -INF , !P1 ;  /* 0xff8000003e3e7808 */ /* 0x000fe40004800000 */
[----:B------:R-:W-:Y:S02]  /*3e60*/  ISETP.NE.AND P1, PT, R102, RZ, PT ;  /* 0x000000ff6600720c */ /* 0x000fe40003f25270 */
[----:B------:R-:W-:Y:S02]  /*3e70*/  FSEL R83, R83, -INF , !P4 ;  /* 0xff80000053537808 */ /* 0x000fe40006000000 */
[----:B------:R-:W-:-:S02]  /*3e80*/  ISETP.GT.AND P1, PT, R2, 0x49, !P1 ;  /* 0x000000490200780c */ /* 0x000fc40004f24270 */
[----:B------:R-:W-:Y:S02]  /*3e90*/  FSEL R86, R86, -INF , !P5 ;  /* 0xff80000056567808 */ /* 0x000fe40006800000 */
[----:B------:R-:W-:Y:S02]  /*3ea0*/  ISETP.LT.OR P1, PT, R0, 0x4a, P1 ;  /* 0x0000004a0000780c */ /* 0x000fe40000f21670 */
[----:B0-----:R-:W-:Y:S02]  /*3eb0*/  FMNMX.FTZ R3, R6, R3, !PT ;  /* 0x0000000306037209 */ /* 0x001fe40007810000 */
[----:B------:R-:W-:Y:S02]  /*3ec0*/  FSEL R63, R63, -INF , !P1 ;  /* 0xff8000003f3f7808 */ /* 0x000fe40004800000 */
[----:B------:R-:W-:Y:S01]  /*3ed0*/  ISETP.NE.AND P1, PT, R103, RZ, PT ;  /* 0x000000ff6700720c */ /* 0x000fe20003f25270 */
[----:B------:R-:W-:-:S03]  /*3ee0*/  FFMA.FTZ R5, R3, R8, -8 ;  /* 0xc100000003057423 */ /* 0x000fc60000010008 */
        /* <DEDUP_REMOVED lines=17> */
[----:B------:R-:W-:Y:S02]  /*4000*/  ISETP.LT.OR P1, PT, R0, 0x61, P1 ;  /* 0x000000610000780c */ /* 0x000fe40000f21670 */
[----:B------:R-:W-:Y:S02]  /*4010*/  ISETP.GT.AND P2, PT, R2, 0x69, !P2 ;  /* 0x000000690200780c */ /* 0x000fe40005744270 */
[----:B------:R-:W-:-:S02]  /*4020*/  FSEL R74, R74, -INF , !P1 ;  /* 0xff8000004a4a7808 */ /* 0x000fc40004800000 */
[----:B------:R-:W-:Y:S02]  /*4030*/  ISETP.GT.AND P1, PT, R2, 0x61, !P6 ;  /* 0x000000610200780c */ /* 0x000fe40007724270 */
[----:B------:R-:W-:Y:S02]  /*4040*/  ISETP.NE.AND P6, PT, R14, RZ, PT ;  /* 0x000000ff0e00720c */ /* 0x000fe40003fc5270 */
[C---:B------:R-:W-:Y:S02]  /*4050*/  ISETP.LT.OR P1, PT, R0.reuse, 0x62, P1 ;  /* 0x000000620000780c */ /* 0x040fe40000f21670 */
[----:B------:R-:W-:Y:S02]  /*4060*/  ISETP.LT.OR P2, PT, R0, 0x6a, P2 ;  /* 0x0000006a0000780c */ /* 0x000fe40001741670 */
[----:B------:R-:W-:Y:S02]  /*4070*/  FSEL R75, R75, -INF , !P1 ;  /* 0xff8000004b4b7808 */ /* 0x000fe40004800000 */
[----:B------:R-:W-:-:S02]  /*4080*/  FSETP.NEU.FTZ.AND P1, PT, R3, -INF , PT ;  /* 0xff8000000300780b */ /* 0x000fc40003f3d000 */
[----:B------:R-:W-:Y:S02]  /*4090*/  FSEL R79, R79, -INF , !P2 ;  /* 0xff8000004f4f7808 */ /* 0x000fe40005000000 */
[----:B------:R-:W-:Y:S02]  /*40a0*/  FSEL R92, R5, RZ, P1 ;  /* 0x000000ff055c7208 */ /* 0x000fe40000800000 */
[----:B------:R-:W-:Y:S02]  /*40b0*/  ISETP.GT.AND P1, PT, R2, RZ, !P6 ;  /* 0x000000ff0200720c */ /* 0x000fe40007724270 */
[----:B------:R-:W-:Y:S01]  /*40c0*/  ISETP.NE.AND P6, PT, R24, RZ, PT ;  /* 0x000000ff1800720c */ /* 0x000fe20003fc5270 */
[--C-:B------:R-:W-:Y:S01]  /*40d0*/  FFMA.FTZ R5, R11, UR40, -R92.reuse ;  /* 0x000000280b057c23 */ /* 0x100fe2000801085c */
[----:B------:R-:W-:Y:S01]  /*40e0*/  ISETP.LT.OR P1, PT, R0, 0x1, P1 ;  /* 0x000000010000780c */ /* 0x000fe20000f21670 */
[--C-:B------:R-:W-:Y:S01]  /*40f0*/  FFMA.FTZ R6, R25, UR40, -R92.reuse ;  /* 0x0000002819067c23 */ /* 0x100fe2000801085c */
[----:B------:R-:W-:-:S01]  /*4100*/  FFMA.FTZ R8, R29, UR40, -R92 ;  /* 0x000000281d087c23 */ /* 0x000fc2000801085c */
[----:B------:R-:W-:Y:S01]  /*4110*/  ISETP.GT.AND P6, PT, R2, 0x79, !P6 ;  /* 0x000000790200780c */ /* 0x000fe200077c4270 */
[----:B------:R-:W-:-:S01]  /*4120*/  FFMA.FTZ R24, R45, UR40, -R92 ;  /* 0x000000282d187c23 */ /* 0x000fc2000801085c */
[----:B------:R-:W-:Y:S01]  /*4130*/  FSEL R90, R26, -INF , !P1 ;  /* 0xff8000001a5a7808 */ /* 0x000fe20004800000 */
[----:B------:R-:W-:-:S01]  /*4140*/  FFMA.FTZ R20, R48, UR40, -R92 ;  /* 0x0000002830147c23 */ /* 0x000fc2000801085c */
[----:B------:R-:W-:Y:S01]  /*4150*/  ISETP.NE.AND P1, PT, R12, RZ, PT ;  /* 0x000000ff0c00720c */ /* 0x000fe20003f25270 */
[----:B------:R-:W-:-:S01]  /*4160*/  FFMA.FTZ R10, R33, UR40, -R92 ;  /* 0x00000028210a7c23 */ /* 0x000fc2000801085c */
[----:B------:R-:W-:Y:S01]  /*4170*/  FMNMX.FTZ R9, R90, R27, !PT ;  /* 0x0000001b5a097209 */ /* 0x000fe20007810000 */
[----:B------:R-:W-:-:S01]  /*4180*/  FFMA.FTZ R33, R57, UR40, -R92 ;  /* 0x0000002839217c23 */ /* 0x000fc2000801085c */
[----:B------:R-:W-:Y:S01]  /*4190*/  ISETP.GT.AND P1, PT, R2, 0x68, !P1 ;  /* 0x000000680200780c */ /* 0x000fe20004f24270 */
[----:B------:R-:W-:-:S01]  /*41a0*/  FFMA.FTZ R52, R52, UR40, -R92 ;  /* 0x0000002834347c23 */ /* 0x000fc2000801085c */
[----:B------:R-:W-:Y:S01]  /*41b0*/  FMNMX.FTZ R4, R30, R9, !PT ;  /* 0x000000091e047209 */ /* 0x000fe20007810000 */
[----:B------:R-:W-:-:S01]  /*41c0*/  FFMA.FTZ R7, R28, UR40, -R92 ;  /* 0x000000281c077c23 */ /* 0x000fc2000801085c */
[----:B------:R-:W-:Y:S01]  /*41d0*/  ISETP.LT.OR P1, PT, R0, 0x69, P1 ;  /* 0x000000690000780c */ /* 0x000fe20000f21670 */
[----:B------:R-:W-:Y:S01]  /*41e0*/  MUFU.EX2 R5, R5 ;  /* 0x0000000500057308 */ /* 0x000fe20000000800 */
[----:B------:R-:W-:Y:S01]  /*41f0*/  FMNMX.FTZ R11, R31, R4, !PT ;  /* 0x000000041f0b7209 */ /* 0x000fe20007810000 */
[--C-:B------:R-:W-:Y:S01]  /*4200*/  FFMA.FTZ R26, R56, UR40, -R92.reuse ;  /* 0x00000028381a7c23 */ /* 0x100fe2000801085c */
[----:B------:R-:W-:Y:S01]  /*4210*/  FSEL R78, R78, -INF , !P1 ;  /* 0xff8000004e4e7808 */ /* 0x000fe20004800000 */
[--C-:B------:R-:W-:Y:S01]  /*4220*/  FFMA.FTZ R32, R32, UR40, -R92.reuse ;  /* 0x0000002820207c23 */ /* 0x100fe2000801085c */
[----:B------:R-:W-:Y:S01]  /*4230*/  FMNMX.FTZ R4, R34, R11, !PT ;  /* 0x0000000b22047209 */ /* 0x000fe20007810000 */
[--C-:B------:R-:W-:Y:S01]  /*4240*/  FFMA.FTZ R36, R36, UR40, -R92.reuse ;  /* 0x0000002824247c23 */ /* 0x100fe2000801085c */
[----:B------:R-:W-:Y:S01]  /*4250*/  ISETP.LT.OR P6, PT, R0, 0x7a, P6 ;  /* 0x0000007a0000780c */ /* 0x000fe200037c1670 */
[----:B------:R-:W0:Y:S01]  /*4260*/  MUFU.EX2 R6, R6 ;  /* 0x0000000600067308 */ /* 0x000e220000000800 */
[----:B------:R-:W-:Y:S01]  /*4270*/  FMNMX.FTZ R11, R35, R4, !PT ;  /* 0x00000004230b7209 */ /* 0x000fe20007810000 */
[--C-:B------:R-:W-:Y:S01]  /*4280*/  FFMA.FTZ R0, R60, UR40, -R92.reuse ;  /* 0x000000283c007c23 */ /* 0x100fe2000801085c */
[----:B------:R-:W-:Y:S01]  /*4290*/  FSEL R87, R87, -INF , !P6 ;  /* 0xff80000057577808 */ /* 0x000fe20007000000 */
[--C-:B------:R-:W-:Y:S01]  /*42a0*/  FFMA.FTZ R12, R37, UR40, -R92.reuse ;  /* 0x00000028250c7c23 */ /* 0x100fe2000801085c */
[----:B------:R-:W-:Y:S01]  /*42b0*/  FMNMX.FTZ R4, R38, R11, !PT ;  /* 0x0000000b26047209 */ /* 0x000fe20007810000 */
[--C-:B------:R-:W-:Y:S01]  /*42c0*/  FFMA.FTZ R40, R40, UR40, -R92.reuse ;  /* 0x0000002828287c23 */ /* 0x100fe2000801085c */
[----:B------:R-:W-:-:S01]  /*42d0*/  FFMA.FTZ R14, R41, UR40, -R92 ;  /* 0x00000028290e7c23 */ /* 0x000fc2000801085c */
[----:B------:R-:W1:Y:S01]  /*42e0*/  MUFU.EX2 R7, R7 ;  /* 0x0000000700077308 */ /* 0x000e620000000800 */
[----:B------:R-:W-:Y:S01]  /*42f0*/  FMNMX.FTZ R13, R39, R4, !PT ;  /* 0x00000004270d7209 */ /* 0x000fe20007810000 */
[--C-:B------:R-:W-:Y:S01]  /*4300*/  FFMA.FTZ R44, R44, UR40, -R92.reuse ;  /* 0x000000282c2c7c23 */ /* 0x100fe2000801085c */
[----:B------:R-:W-:-:S01]  /*4310*/  FFMA.FTZ R37, R65, UR40, -R92 ;  /* 0x0000002841257c23 */ /* 0x000fc2000801085c */
[--C-:B------:R-:W-:Y:S01]  /*4320*/  FFMA.FTZ R28, R64, UR40, -R92.reuse ;  /* 0x00000028401c7c23 */ /* 0x100fe2000801085c */
[----:B------:R-:W-:Y:S01]  /*4330*/  FMNMX.FTZ R4, R42, R13, !PT ;  /* 0x0000000d2a047209 */ /* 0x000fe20007810000 */
[--C-:B------:R-:W-:Y:S01]  /*4340*/  FFMA.FTZ R2, R53, UR40, -R92.reuse ;  /* 0x0000002835027c23 */ /* 0x100fe2000801085c */
[----:B------:R-:W-:-:S01]  /*4350*/  FFMA.FTZ R49, R49, UR40, -R92 ;  /* 0x0000002831317c23 */ /* 0x000fc2000801085c */
[----:B------:R-:W2:Y:S01]  /*4360*/  MUFU.EX2 R8, R8 ;  /* 0x0000000800087308 */ /* 0x000ea20000000800 */
[----:B------:R-:W-:Y:S01]  /*4370*/  FMNMX.FTZ R13, R43, R4, !PT ;  /* 0x000000042b0d7209 */ /* 0x000fe20007810000 */
[--C-:B------:R-:W-:Y:S01]  /*4380*/  FFMA.FTZ R41, R69, UR40, -R92.reuse ;  /* 0x0000002845297c23 */ /* 0x100fe2000801085c */
[----:B------:R-:W-:-:S02]  /*4390*/  FFMA.FTZ R53, R81, UR40, -R92 ;  /* 0x0000002851357c23 */ /* 0x000fc4000801085c */
[----:B------:R-:W-:-:S03]  /*43a0*/  FMNMX.FTZ R4, R46, R13, !PT ;  /* 0x0000000d2e047209 */ /* 0x000fc60007810000 */
[----:B------:R3:W4:Y:S01]  /*43b0*/  MUFU.EX2 R9, R32 ;  /* 0x0000002000097308 */ /* 0x0007220000000800 */
[----:B------:R-:W-:-:S04]  /*43c0*/  FMNMX.FTZ R15, R47, R4, !PT ;  /* 0x000000042f0f7209 */ /* 0x000fc80007810000 */
[----:B------:R-:W-:-:S03]  /*43d0*/  FMNMX.FTZ R4, R50, R15, !PT ;  /* 0x0000000f32047209 */ /* 0x000fc60007810000 */
[----:B------:R-:W5:Y:S01]  /*43e0*/  MUFU.EX2 R10, R10 ;  /* 0x0000000a000a7308 */ /* 0x000f620000000800 */
[----:B------:R-:W-:Y:S01]  /*43f0*/  FMNMX.FTZ R15, R51, R4, !PT ;  /* 0x00000004330f7209 */ /* 0x000fe20007810000 */
[----:B---3--:R-:W-:-:S03]  /*4400*/  FFMA.FTZ R32, R68, UR40, -R92 ;  /* 0x0000002844207c23 */ /* 0x008fc6000801085c */
[----:B------:R-:W-:-:S03]  /*4410*/  FMNMX.FTZ R4, R54, R15, !PT ;  /* 0x0000000f36047209 */ /* 0x000fc60007810000 */
[----:B------:R3:W-:Y:S01]  /*4420*/  MUFU.EX2 R11, R36 ;  /* 0x00000024000b7308 */ /* 0x0007e20000000800 */
[----:B------:R-:W-:-:S04]  /*4430*/  FMNMX.FTZ R21, R55, R4, !PT ;  /* 0x0000000437157209 */ /* 0x000fc80007810000 */
[----:B------:R-:W-:-:S03]  /*4440*/  FMNMX.FTZ R4, R58, R21, !PT ;  /* 0x000000153a047209 */ /* 0x000fc60007810000 */
[----:B------:R-:W-:Y:S01]  /*4450*/  MUFU.EX2 R12, R12 ;  /* 0x0000000c000c7308 */ /* 0x000fe20000000800 */
        /* <DEDUP_REMOVED lines=10> */
[----:B------:R-:W-:Y:S01]  /*4500*/  MUFU.EX2 R25, R52 ;  /* 0x0000003400197308 */ /* 0x000fe20000000800 */
[----:B------:R-:W-:-:S04]  /*4510*/  FMNMX.FTZ R29, R71, R4, !PT ;  /* 0x00000004471d7209 */ /* 0x000fc80007810000 */
        /* <DEDUP_REMOVED lines=10> */
[----:B------:R-:W-:Y:S01]  /*45c0*/  FMNMX.FTZ R4, R86, R29, !PT ;  /* 0x0000001d56047209 */ /* 0x000fe20007810000 */
[----:B------:R-:W-:-:S02]  /*45d0*/  FFMA.FTZ R29, R61, UR40, -R92 ;  /* 0x000000283d1d7c23 */ /* 0x000fc4000801085c */
[----:B------:R3:W-:Y:S01]  /*45e0*/  MUFU.EX2 R21, R49 ;  /* 0x0000003100157308 */ /* 0x0007e20000000800 */
[----:B------:R-:W-:-:S05]  /*45f0*/  FMNMX.FTZ R4, R87, R4, !PT ;  /* 0x0000000457047209 */ /* 0x000fca0007810000 */
[----:B------:R-:W0:Y:S02]  /*4600*/  SHFL.BFLY PT, R45, R4, 0x2, 0x1f ;  /* 0x0c401f00042d7f89 */ /* 0x000e2400000e0000 */
[----:B------:R-:W-:Y:S01]  /*4610*/  MUFU.EX2 R2, R2 ;  /* 0x0000000200027308 */ /* 0x000fe20000000800 */
[----:B---3--:R-:W-:-:S07]  /*4620*/  FFMA.FTZ R49, R77, UR40, -R92 ;  /* 0x000000284d317c23 */ /* 0x008fce000801085c */
[----:B------:R-:W-:Y:S08]  /*4630*/  MUFU.EX2 R0, R0 ;  /* 0x0000000000007308 */ /* 0x000ff00000000800 */
[----:B------:R-:W-:Y:S01]  /*4640*/  MUFU.EX2 R29, R29 ;  /* 0x0000001d001d7308 */ /* 0x000fe20000000800 */
[----:B0-----:R-:W-:Y:S01]  /*4650*/  FMNMX.FTZ R48, R4, R45, !PT ;  /* 0x0000002d04307209 */ /* 0x001fe20007810000 */
[----:B------:R-:W-:-:S06]  /*4660*/  FFMA.FTZ R45, R73, UR40, -R92 ;  /* 0x00000028492d7c23 */ /* 0x000fcc000801085c */
[----:B------:R-:W-:Y:S01]  /*4670*/  MUFU.EX2 R26, R26 ;  /* 0x0000001a001a7308 */ /* 0x000fe20000000800 */
[----:B------:R-:W0:Y:S07]  /*4680*/  SHFL.BFLY PT, R57, R48, 0x1, 0x1f ;  /* 0x0c201f0030397f89 */ /* 0x000e2e00000e0000 */
[----:B------:R-:W-:Y:S08]  /*4690*/  MUFU.EX2 R33, R33 ;  /* 0x0000002100217308 */ /* 0x000ff00000000800 */
[----:B------:R-:W-:Y:S08]  /*46a0*/  MUFU.EX2 R32, R32 ;  /* 0x0000002000207308 */ /* 0x000ff00000000800 */
[----:B------:R-:W-:Y:S01]  /*46b0*/  MUFU.EX2 R41, R41 ;  /* 0x0000002900297308 */ /* 0x000fe20000000800 */
[----:B0-----:R-:W-:Y:S01]  /*46c0*/  FMNMX.FTZ R4, R48, R57, !PT ;  /* 0x0000003930047209 */ /* 0x001fe20007810000 */
[----:B------:R-:W-:-:S02]  /*46d0*/  IMAD.U32 R57, RZ, RZ, UR40 ;  /* 0x00000028ff397e24 */ /* 0x000fc4000f8e00ff */
[----:B------:R-:W-:-:S01]  /*46e0*/  FFMA.FTZ R48, R84, UR40, -R92 ;  /* 0x0000002854307c23 */ /* 0x000fc2000801085c */
[C---:B------:R-:W-:Y:S01]  /*46f0*/  FSETP.NEU.FTZ.AND P1, PT, R4.reuse, -INF , PT ;  /* 0xff8000000400780b */ /* 0x040fe20003f3d000 */
[----:B------:R-:W-:-:S02]  /*4700*/  FFMA.FTZ R52, R4, R57, -8 ;  /* 0xc100000004347423 */ /* 0x000fc40000010039 */
[----:B------:R-:W-:Y:S01]  /*4710*/  MUFU.EX2 R28, R28 ;  /* 0x0000001c001c7308 */ /* 0x000fe20000000800 */
[----:B------:R-:W-:-:S02]  /*4720*/  FFMA.FTZ R57, R85, UR40, -R92 ;  /* 0x0000002855397c23 */ /* 0x000fc4000801085c */
[----:B------:R-:W-:Y:S02]  /*4730*/  FSEL R56, R52, RZ, P1 ;  /* 0x000000ff34387208 */ /* 0x000fe40000800000 */
[----:B------:R-:W-:-:S03]  /*4740*/  PLOP3.LUT P1, PT, PT, PT, UP0, 0x40, 0x0 ;  /* 0x000000000000781c */ /* 0x000fc60003f2e808 */
[----:B------:R-:W-:Y:S01]  /*4750*/  MUFU.EX2 R37, R37 ;  /* 0x0000002500257308 */ /* 0x000fe20000000800 */
[----:B------:R-:W-:-:S01]  /*4760*/  FFMA.FTZ R52, R90, UR40, -R56 ;  /* 0x000000285a347c23 */ /* 0x000fc20008010838 */
[--C-:B------:R-:W-:Y:S01]  /*4770*/  FFMA.FTZ R27, R27, UR40, -R56.reuse ;  /* 0x000000281b1b7c23 */ /* 0x100fe20008010838 */
[----:B------:R-:W-:-:S01]  /*4780*/  FFMA.FTZ R61, R31, UR40, -R56 ;  /* 0x000000281f3d7c23 */ /* 0x000fc20008010838 */
[--C-:B------:R-:W-:Y:S01]  /*4790*/  FFMA.FTZ R60, R30, UR40, -R56.reuse ;  /* 0x000000281e3c7c23 */ /* 0x100fe20008010838 */
[----:B------:R-:W-:-:S01]  /*47a0*/  FFMA.FTZ R31, R42, UR40, -R56 ;  /* 0x000000282a1f7c23 */ /* 0x000fc20008010838 */
[----:B------:R-:W-:Y:S01]  /*47b0*/  FFMA.FTZ R43, R43, UR40, -R56 ;  /* 0x000000282b2b7c23 */ /* 0x000fe20008010838 */
[----:B------:R-:W-:-:S01]  /*47c0*/  FADD.FTZ R42, R5, R6 ;  /* 0x00000006052a7221 */ /* 0x000fc20000010000 */
        /* <DEDUP_REMOVED lines=16> */
[----:B------:R1:W-:Y:S01]  /*48d0*/  MUFU.EX2 R34, R43 ;  /* 0x0000002b00227308 */ /* 0x0003e20000000800 */
[----:B------:R-:W-:-:S01]  /*48e0*/  FFMA.FTZ R66, R66, UR40, -R56 ;  /* 0x0000002842427c23 */ /* 0x000fc20008010838 */
[--C-:B------:R-:W-:Y:S01]  /*48f0*/  FFMA.FTZ R67, R67, UR40, -R56.reuse ;  /* 0x0000002843437c23 */ /* 0x100fe20008010838 */
[----:B------:R-:W-:-:S01]  /*4900*/  FFMA.FTZ R70, R70, UR40, -R56 ;  /* 0x0000002846467c23 */ /* 0x000fc20008010838 */
[--C-:B------:R-:W-:Y:S01]  /*4910*/  FFMA.FTZ R71, R71, UR40, -R56.reuse ;  /* 0x0000002847477c23 */ /* 0x100fe20008010838 */
[----:B------:R-:W-:-:S01]  /*4920*/  FFMA.FTZ R74, R74, UR40, -R56 ;  /* 0x000000284a4a7c23 */ /* 0x000fc20008010838 */
[--C-:B------:R-:W-:Y:S01]  /*4930*/  FFMA.FTZ R75, R75, UR40, -R56.reuse ;  /* 0x000000284b4b7c23 */ /* 0x100fe20008010838 */
[----:B------:R-:W-:-:S01]  /*4940*/  FFMA.FTZ R78, R78, UR40, -R56 ;  /* 0x000000284e4e7c23 */ /* 0x000fc20008010838 */
[----:B------:R-:W3:Y:S01]  /*4950*/  MUFU.EX2 R60, R60 ;  /* 0x0000003c003c7308 */ /* 0x000ee20000000800 */
[----:B-1----:R-:W-:-:S01]  /*4960*/  FADD.FTZ R43, R7, R42 ;  /* 0x0000002a072b7221 */ /* 0x002fc20000010000 */
[--C-:B------:R-:W-:Y:S01]  /*4970*/  FFMA.FTZ R79, R79, UR40, -R56.reuse ;  /* 0x000000284f4f7c23 */ /* 0x100fe20008010838 */
[----:B------:R-:W-:-:S01]  /*4980*/  FFMA.FTZ R82, R82, UR40, -R56 ;  /* 0x0000002852527c23 */ /* 0x000fc20008010838 */
[----:B------:R-:W-:Y:S01]  /*4990*/  FFMA.FTZ R83, R83, UR40, -R56 ;  /* 0x0000002853537c23 */ /* 0x000fe20008010838 */
[----:B--2---:R-:W-:-:S01]  /*49a0*/  FADD.FTZ R42, R8, R43 ;  /* 0x0000002b082a7221 */ /* 0x004fc20000010000 */
[--C-:B------:R-:W-:Y:S01]  /*49b0*/  FFMA.FTZ R86, R86, UR40, -R56.reuse ;  /* 0x0000002856567c23 */ /* 0x100fe20008010838 */
[----:B------:R-:W-:-:S01]  /*49c0*/  FFMA.FTZ R56, R87, UR40, -R56 ;  /* 0x0000002857387c23 */ /* 0x000fc20008010838 */
[----:B------:R-:W1:Y:S01]  /*49d0*/  MUFU.EX2 R61, R61 ;  /* 0x0000003d003d7308 */ /* 0x000e620000000800 */
[----:B----4-:R-:W-:-:S04]  /*49e0*/  FADD.FTZ R43, R9, R42 ;  /* 0x0000002a092b7221 */ /* 0x010fc80000010000 */
[----:B-----5:R-:W-:Y:S01]  /*49f0*/  FADD.FTZ R42, R10, R43 ;  /* 0x0000002b0a2a7221 */ /* 0x020fe20000010000 */
[----:B0-----:R-:W-:-:S02]  /*4a00*/  FADD.FTZ R43, R52, R27 ;  /* 0x0000001b342b7221 */ /* 0x001fc40000010000 */
[----:B------:R-:W0:Y:S01]  /*4a10*/  MUFU.EX2 R30, R30 ;  /* 0x0000001e001e7308 */ /* 0x000e220000000800 */
[----:B------:R-:W-:-:S01]  /*4a20*/  FADD.FTZ R65, R11, R42 ;  /* 0x0000002a0b417221 */ /* 0x000fc20000010000 */
[----:B---3--:R-:W-:Y:S01]  /*4a30*/  FADD.FTZ R42, R60, R43 ;  /* 0x0000002b3c2a7221 */ /* 0x008fe20000010000 */
[C---:B------:R-:W-:Y:S02]  /*4a40*/  F2FP.SATFINITE.E4M3.F32.PACK_AB_MERGE_C R11, R12.reuse, R11, RZ ;  /* 0x0000000b0c0b723e */ /* 0x040fe400048070ff */
[----:B------:R-:W-:Y:S01]  /*4a50*/  FADD.FTZ R64, R12, R65 ;  /* 0x000000410c407221 */ /* 0x000fe20000010000 */
[----:B------:R-:W-:Y:S02]  /*4a60*/  F2FP.SATFINITE.E4M3.F32.PACK_AB_MERGE_C R65, R8, R7, RZ ;  /* 0x000000070841723e */ /* 0x000fe400048070ff */
[----:B------:R-:W2:Y:S01]  /*4a70*/  MUFU.EX2 R35, R35 ;  /* 0x0000002300237308 */ /* 0x000ea20000000800 */
[----:B-1----:R-:W-:-:S01]  /*4a80*/  FADD.FTZ R7, R61, R42 ;  /* 0x0000002a3d077221 */ /* 0x002fc20000010000 */
[----:B------:R-:W-:Y:S01]  /*4a90*/  FADD.FTZ R43, R13, R64 ;  /* 0x000000400d2b7221 */ /* 0x000fe20000010000 */
[----:B------:R-:W-:-:S02]  /*4aa0*/  F2FP.SATFINITE.E4M3.F32.PACK_AB_MERGE_C R164, R6, R5, R65 ;  /* 0x0000000506a4723e */ /* 0x000fc40004807041 */
[----:B------:R-:W-:Y:S01]  /*4ab0*/  F2FP.SATFINITE.E4M3.F32.PACK_AB_MERGE_C R60, R61, R60, RZ ;  /* 0x0000003c3d3c723e */ /* 0x000fe200048070ff */
[----:B------:R-:W-:-:S01]  /*4ac0*/  FADD.FTZ R12, R14, R43 ;  /* 0x0000002b0e0c7221 */ /* 0x000fc20000010000 */
[----:B------:R-:W-:Y:S01]  /*4ad0*/  F2FP.SATFINITE.E4M3.F32.PACK_AB_MERGE_C R166, R10, R9, R11 ;  /* 0x000000090aa6723e */ /* 0x000fe2000480700b */
[----:B------:R-:W1:Y:S01]  /*4ae0*/  MUFU.EX2 R38, R38 ;  /* 0x0000002600267308 */ /* 0x000e620000000800 */
[----:B0-----:R-:W-:-:S01]  /*4af0*/  FADD.FTZ R8, R30, R7 ;  /* 0x000000071e087221 */ /* 0x001fc20000010000 */
[----:B------:R-:W-:Y:S01]  /*4b00*/  FADD.FTZ R7, R15, R12 ;  /* 0x0000000c0f077221 */ /* 0x000fe20000010000 */
[C---:B------:R-:W-:Y:S02]  /*4b10*/  F2FP.SATFINITE.E4M3.F32.PACK_AB_MERGE_C R15, R24.reuse, R15, RZ ;  /* 0x0000000f180f723e */ /* 0x040fe400048070ff */
[----:B------:R-:W-:Y:S01]  /*4b20*/  F2FP.SATFINITE.E4M3.F32.PACK_AB_MERGE_C R165, R27, R52, R60 ;  /* 0x000000341ba5723e */ /* 0x000fe2000480703c */
[----:B------:R-:W-:-:S01]  /*4b30*/  FADD.FTZ R7, R24, R7 ;  /* 0x0000000718077221 */ /* 0x000fc20000010000 */
[----:B------:R-:W-:Y:S01]  /*4b40*/  F2FP.SATFINITE.E4M3.F32.PACK_AB_MERGE_C R160, R14, R13, R15 ;  /* 0x0000000d0ea0723e */ /* 0x000fe2000480700f */
[----:B------:R-:W0:Y:S01]  /*4b50*/  MUFU.EX2 R39, R39 ;  /* 0x0000002700277308 */ /* 0x000e220000000800 */
[----:B--2---:R-:W-:-:S01]  /*4b60*/  FADD.FTZ R5, R35, R8 ;  /* 0x0000000823057221 */ /* 0x004fc20000010000 */
[----:B------:R-:W-:-:S04]  /*4b70*/  FADD.FTZ R8, R20, R7 ;  /* 0x0000000714087221 */ /* 0x000fc80000010000 */
[----:B------:R-:W-:Y:S02]  /*4b80*/  FADD.FTZ R8, R21, R8 ;  /* 0x0000000815087221 */ /* 0x000fe40000010000 */
[----:B------:R-:W2:Y:S01]  /*4b90*/  MUFU.EX2 R31, R31 ;  /* 0x0000001f001f7308 */ /* 0x000ea20000000800 */
[----:B-1----:R-:W-:-:S07]  /*4ba0*/  FADD.FTZ R6, R38, R5 ;  /* 0x0000000526067221 */ /* 0x002fce0000010000 */
[----:B------:R-:W1:Y:S01]  /*4bb0*/  MUFU.EX2 R46, R46 ;  /* 0x0000002e002e7308 */ /* 0x000e620000000800 */
[----:B0-----:R-:W-:-:S01]  /*4bc0*/  FADD.FTZ R6, R39, R6 ;  /* 0x0000000627067221 */ /* 0x001fc20000010000 */
[----:B------:R-:W-:-:S04]  /*4bd0*/  F2FP.SATFINITE.E4M3.F32.PACK_AB_MERGE_C R38, R39, R38, RZ ;  /* 0x000000262726723e */ /* 0x000fc800048070ff */
[----:B------:R-:W-:Y:S02]  /*4be0*/  F2FP.SATFINITE.E4M3.F32.PACK_AB_MERGE_C R167, R35, R30, R38 ;  /* 0x0000001e23a7723e */ /* 0x000fe40004807026 */
[----:B------:R-:W0:Y:S01]  /*4bf0*/  MUFU.EX2 R47, R47 ;  /* 0x0000002f002f7308 */ /* 0x000e220000000800 */
[----:B--2---:R-:W-:-:S01]  /*4c00*/  FADD.FTZ R5, R31, R6 ;  /* 0x000000061f057221 */ /* 0x004fc20000010000 */
[----:B------:R-:W-:Y:S01]  /*4c10*/  F2FP.SATFINITE.E4M3.F32.PACK_AB_MERGE_C R6, R2, R25, RZ ;  /* 0x000000190206723e */ /* 0x000fe200048070ff */
[----:B------:R-:W-:-:S01]  /*4c20*/  FADD.FTZ R25, R25, R8 ;  /* 0x0000000819197221 */ /* 0x000fc20000010000 */
[----:B------:R-:W-:Y:S02]  /*4c30*/  VIADD R8, R88, 0xfffffffe ;  /* 0xfffffffe58087836 */ /* 0x000fe40000000000 */
[----:B------:R-:W-:-:S01]  /*4c40*/  FADD.FTZ R5, R34, R5 ;  /* 0x0000000522057221 */ /* 0x000fc20000010000 */
[----:B------:R-:W-:Y:S01]  /*4c50*/  F2FP.SATFINITE.E4M3.F32.PACK_AB_MERGE_C R162, R21, R20, R6 ;  /* 0x0000001415a2723e */ /* 0x000fe20004807006 */
[----:B------:R-:W-:-:S01]  /*4c60*/  FADD.FTZ R25, R2, R25 ;  /* 0x0000001902197221 */ /* 0x000fc20000010000 */
[----:B------:R-:W2:Y:S01]  /*4c70*/  MUFU.EX2 R50, R50 ;  /* 0x0000003200327308 */ /* 0x000ea20000000800 */
[----:B-1----:R-:W-:-:S01]  /*4c80*/  FADD.FTZ R6, R46, R5 ;  /* 0x000000052e067221 */ /* 0x002fc20000010000 */
[----:B------:R-:W-:-:S04]  /*4c90*/  F2FP.SATFINITE.E4M3.F32.PACK_AB_MERGE_C R2, R29, R0, RZ ;  /* 0x000000001d02723e */ /* 0x000fc800048070ff */
[----:B------:R-:W-:Y:S02]  /*4ca0*/  F2FP.SATFINITE.E4M3.F32.PACK_AB_MERGE_C R156, R33, R26, R2 ;  /* 0x0000001a219c723e */ /* 0x000fe40004807002 */
[----:B------:R-:W1:Y:S01]  /*4cb0*/  MUFU.EX2 R51, R51 ;  /* 0x0000003300337308 */ /* 0x000e620000000800 */
[----:B0-----:R-:W-:-:S01]  /*4cc0*/  FADD.FTZ R5, R47, R6 ;  /* 0x000000062f057221 */ /* 0x001fc20000010000 */
[----:B------:R-:W-:Y:S01]  /*4cd0*/  FADD.FTZ R6, R26, R25 ;  /* 0x000000191a067221 */ /* 0x000fe20000010000 */
[----:B------:R-:W-:-:S03]  /*4ce0*/  F2FP.SATFINITE.E4M3.F32.PACK_AB_MERGE_C R46, R47, R46, RZ ;  /* 0x0000002e2f2e723e */ /* 0x000fc600048070ff */
[----:B------:R-:W-:Y:S01]  /*4cf0*/  FADD.FTZ R33, R33, R6 ;  /* 0x0000000621217221 */ /* 0x000fe20000010000 */
[----:B------:R-:W-:Y:S01]  /*4d00*/  F2FP.SATFINITE.E4M3.F32.PACK_AB_MERGE_C R6, R41, R32, RZ ;  /* 0x000000202906723e */ /* 0x000fe200048070ff */
[----:B------:R-:W0:Y:S01]  /*4d10*/  MUFU.EX2 R54, R54 ;  /* 0x0000003600367308 */ /* 0x000e220000000800 */
[----:B--2---:R-:W-:-:S01]  /*4d20*/  FADD.FTZ R2, R50, R5 ;  /* 0x0000000532027221 */ /* 0x004fc20000010000 */
[----:B------:R-:W-:Y:S02]  /*4d30*/  F2FP.SATFINITE.E4M3.F32.PACK_AB_MERGE_C R161, R34, R31, R46 ;  /* 0x0000001f22a1723e */ /* 0x000fe4000480702e */
[----:B------:R-:W-:-:S04]  /*4d40*/  F2FP.SATFINITE.E4M3.F32.PACK_AB_MERGE_C R158, R37, R28, R6 ;  /* 0x0000001c259e723e */ /* 0x000fc80004807006 */
[----:B------:R-:W2:Y:S01]  /*4d50*/  MUFU.EX2 R55, R55 ;  /* 0x0000003700377308 */ /* 0x000ea20000000800 */
[----:B-1----:R-:W-:-:S07]  /*4d60*/  FADD.FTZ R5, R51, R2 ;  /* 0x0000000233057221 */ /* 0x002fce0000010000 */
[----:B------:R-:W1:Y:S01]  /*4d70*/  MUFU.EX2 R58, R58 ;  /* 0x0000003a003a7308 */ /* 0x000e620000000800 */
[----:B0-----:R-:W-:-:S07]  /*4d80*/  FADD.FTZ R2, R54, R5 ;  /* 0x0000000536027221 */ /* 0x001fce0000010000 */
[----:B------:R-:W0:Y:S01]  /*4d90*/  MUFU.EX2 R59, R59 ;  /* 0x0000003b003b7308 */ /* 0x000e220000000800 */
[----:B--2---:R-:W-:-:S01]  /*4da0*/  FADD.FTZ R5, R55, R2 ;  /* 0x0000000237057221 */ /* 0x004fc20000010000 */
[----:B------:R-:W-:Y:S01]  /*4db0*/  FADD.FTZ R2, R0, R33 ;  /* 0x0000002100027221 */ /* 0x000fe20000010000 */
[----:B------:R-:W-:-:S03]  /*4dc0*/  F2FP.SATFINITE.E4M3.F32.PACK_AB_MERGE_C R54, R55, R54, RZ ;  /* 0x000000363736723e */ /* 0x000fc600048070ff */
[----:B------:R-:W-:Y:S01]  /*4dd0*/  FADD.FTZ R29, R29, R2 ;  /* 0x000000021d1d7221 */ /* 0x000fe20000010000 */
[----:B------:R-:W-:Y:S01]  /*4de0*/  F2FP.SATFINITE.E4M3.F32.PACK_AB_MERGE_C R163, R51, R50, R54 ;  /* 0x0000003233a3723e */ /* 0x000fe20004807036 */
[----:B------:R-:W2:Y:S01]  /*4df0*/  MUFU.EX2 R62, R62 ;  /* 0x0000003e003e7308 */ /* 0x000ea20000000800 */
[----:B-1----:R-:W-:-:S01]  /*4e00*/  FADD.FTZ R0, R58, R5 ;  /* 0x000000053a007221 */ /* 0x002fc20000010000 */
[----:B------:R-:W-:-:S04]  /*4e10*/  FADD.FTZ R28, R28, R29 ;  /* 0x0000001d1c1c7221 */ /* 0x000fc80000010000 */
[----:B------:R-:W-:Y:S02]  /*4e20*/  FADD.FTZ R37, R37, R28 ;  /* 0x0000001c25257221 */ /* 0x000fe40000010000 */
[----:B------:R-:W1:Y:S01]  /*4e30*/  MUFU.EX2 R63, R63 ;  /* 0x0000003f003f7308 */ /* 0x000e620000000800 */
[----:B0-----:R-:W-:-:S01]  /*4e40*/  FADD.FTZ R5, R59, R0 ;  /* 0x000000003b057221 */ /* 0x001fc20000010000 */
[----:B------:R-:W-:-:S04]  /*4e50*/  FADD.FTZ R32, R32, R37 ;  /* 0x0000002520207221 */ /* 0x000fc80000010000 */
[----:B------:R-:W-:Y:S02]  /*4e60*/  FADD.FTZ R41, R41, R32 ;  /* 0x0000002029297221 */ /* 0x000fe40000010000 */
[----:B------:R-:W0:Y:S01]  /*4e70*/  MUFU.EX2 R66, R66 ;  /* 0x0000004200427308 */ /* 0x000e220000000800 */
[----:B--2---:R-:W-:-:S07]  /*4e80*/  FADD.FTZ R0, R62, R5 ;  /* 0x000000053e007221 */ /* 0x004fce0000010000 */
[----:B------:R-:W2:Y:S01]  /*4e90*/  MUFU.EX2 R67, R67 ;  /* 0x0000004300437308 */ /* 0x000ea20000000800 */
[----:B-1----:R-:W-:-:S01]  /*4ea0*/  FADD.FTZ R5, R63, R0 ;  /* 0x000000003f057221 */ /* 0x002fc20000010000 */
[----:B------:R-:W-:-:S04]  /*4eb0*/  F2FP.SATFINITE.E4M3.F32.PACK_AB_MERGE_C R62, R63, R62, RZ ;  /* 0x0000003e3f3e723e */ /* 0x000fc800048070ff */
[----:B------:R-:W-:Y:S02]  /*4ec0*/  F2FP.SATFINITE.E4M3.F32.PACK_AB_MERGE_C R157, R59, R58, R62 ;  /* 0x0000003a3b9d723e */ /* 0x000fe4000480703e */
[----:B------:R-:W1:Y:S01]  /*4ed0*/  MUFU.EX2 R70, R70 ;  /* 0x0000004600467308 */ /* 0x000e620000000800 */
[----:B0-----:R-:W-:-:S07]  /*4ee0*/  FADD.FTZ R0, R66, R5 ;  /* 0x0000000542007221 */ /* 0x001fce0000010000 */
[----:B------:R-:W-:Y:S01]  /*4ef0*/  MUFU.EX2 R40, R40 ;  /* 0x0000002800287308 */ /* 0x000fe20000000800 */
[----:B--2---:R-:W-:-:S07]  /*4f00*/  FADD.FTZ R5, R67, R0 ;  /* 0x0000000043057221 */ /* 0x004fce0000010000 */
[----:B------:R-:W0:Y:S01]  /*4f10*/  MUFU.EX2 R49, R49 ;  /* 0x0000003100317308 */ /* 0x000e220000000800 */
[----:B-1----:R-:W-:-:S07]  /*4f20*/  FADD.FTZ R0, R70, R5 ;  /* 0x0000000546007221 */ /* 0x002fce0000010000 */
[----:B------:R-:W1:Y:S08]  /*4f30*/  MUFU.EX2 R71, R71 ;  /* 0x0000004700477308 */ /* 0x000e700000000800 */
[----:B------:R-:W-:Y:S01]  /*4f40*/  MUFU.EX2 R36, R36 ;  /* 0x0000002400247308 */ /* 0x000fe20000000800 */
[----:B0-----:R-:W-:-:S07]  /*4f50*/  F2FP.SATFINITE.E4M3.F32.PACK_AB_MERGE_C R2, R49, R40, RZ ;  /* 0x000000283102723e */ /* 0x001fce00048070ff */
[----:B------:R-:W0:Y:S01]  /*4f60*/  MUFU.EX2 R45, R45 ;  /* 0x0000002d002d7308 */ /* 0x000e220000000800 */
[C---:B-1----:R-:W-:Y:S01]  /*4f70*/  F2FP.SATFINITE.E4M3.F32.PACK_AB_MERGE_C R70, R71.reuse, R70, RZ ;  /* 0x000000464746723e */ /* 0x042fe200048070ff */
[----:B------:R-:W-:-:S03]  /*4f80*/  FADD.FTZ R71, R71, R0 ;  /* 0x0000000047477221 */ /* 0x000fc60000010000 */
[----:B------:R-:W-:-:S03]  /*4f90*/  F2FP.SATFINITE.E4M3.F32.PACK_AB_MERGE_C R159, R67, R66, R70 ;  /* 0x00000042439f723e */ /* 0x000fc60004807046 */
[----:B------:R-:W1:Y:S08]  /*4fa0*/  MUFU.EX2 R74, R74 ;  /* 0x0000004a004a7308 */ /* 0x000e700000000800 */
[----:B------:R-:W2:Y:S01]  /*4fb0*/  MUFU.EX2 R75, R75 ;  /* 0x0000004b004b7308 */ /* 0x000ea20000000800 */
[----:B0-----:R-:W-:Y:S01]  /*4fc0*/  F2FP.SATFINITE.E4M3.F32.PACK_AB_MERGE_C R152, R45, R36, R2 ;  /* 0x000000242d98723e */ /* 0x001fe20004807002 */
[----:B------:R-:W-:-:S04]  /*4fd0*/  FADD.FTZ R36, R36, R41 ;  /* 0x0000002924247221 */ /* 0x000fc80000010000 */
[----:B------:R-:W-:Y:S02]  /*4fe0*/  FADD.FTZ R45, R45, R36 ;  /* 0x000000242d2d7221 */ /* 0x000fe40000010000 */
[----:B------:R-:W0:Y:S01]  /*4ff0*/  MUFU.EX2 R78, R78 ;  /* 0x0000004e004e7308 */ /* 0x000e220000000800 */
[----:B-1----:R-:W-:-:S01]  /*5000*/  FADD.FTZ R0, R74, R71 ;  /* 0x000000474a007221 */ /* 0x002fc20000010000 */
[----:B------:R-:W-:-:S04]  /*5010*/  FADD.FTZ R40, R40, R45 ;  /* 0x0000002d28287221 */ /* 0x000fc80000010000 */
[----:B------:R-:W-:Y:S02]  /*5020*/  FADD.FTZ R49, R49, R40 ;  /* 0x0000002831317221 */ /* 0x000fe40000010000 */
[----:B------:R-:W-:Y:S01]  /*5030*/  MUFU.EX2 R48, R48 ;  /* 0x0000003000307308 */ /* 0x000fe20000000800 */
[----:B--2---:R-:W-:-:S07]  /*5040*/  FADD.FTZ R7, R75, R0 ;  /* 0x000000004b077221 */ /* 0x004fce0000010000 */
[----:B------:R-:W1:Y:S01]  /*5050*/  MUFU.EX2 R57, R57 ;  /* 0x0000003900397308 */ /* 0x000e620000000800 */
[----:B0-----:R-:W-:-:S07]  /*5060*/  FADD.FTZ R0, R78, R7 ;  /* 0x000000074e007221 */ /* 0x001fce0000010000 */
[----:B------:R-:W0:Y:S08]  /*5070*/  MUFU.EX2 R79, R79 ;  /* 0x0000004f004f7308 */ /* 0x000e300000000800 */
[----:B------:R-:W-:Y:S01]  /*5080*/  MUFU.EX2 R44, R44 ;  /* 0x0000002c002c7308 */ /* 0x000fe20000000800 */
[----:B-1----:R-:W-:-:S07]  /*5090*/  F2FP.SATFINITE.E4M3.F32.PACK_AB_MERGE_C R2, R57, R48, RZ ;  /* 0x000000303902723e */ /* 0x002fce00048070ff */
[----:B------:R-:W1:Y:S01]  /*50a0*/  MUFU.EX2 R53, R53 ;  /* 0x0000003500357308 */ /* 0x000e620000000800 */
[C---:B0-----:R-:W-:Y:S01]  /*50b0*/  F2FP.SATFINITE.E4M3.F32.PACK_AB_MERGE_C R78, R79.reuse, R78, RZ ;  /* 0x0000004e4f4e723e */ /* 0x041fe200048070ff */
[----:B------:R-:W-:-:S03]  /*50c0*/  FADD.FTZ R79, R79, R0 ;  /* 0x000000004f4f7221 */ /* 0x000fc60000010000 */
[----:B------:R-:W-:-:S03]  /*50d0*/  F2FP.SATFINITE.E4M3.F32.PACK_AB_MERGE_C R153, R75, R74, R78 ;  /* 0x0000004a4b99723e */ /* 0x000fc6000480704e */
[----:B------:R-:W0:Y:S08]  /*50e0*/  MUFU.EX2 R82, R82 ;  /* 0x0000005200527308 */ /* 0x000e300000000800 */
[----:B------:R-:W2:Y:S01]  /*50f0*/  MUFU.EX2 R83, R83 ;  /* 0x0000005300537308 */ /* 0x000ea20000000800 */
[----:B-1----:R-:W-:Y:S01]  /*5100*/  F2FP.SATFINITE.E4M3.F32.PACK_AB_MERGE_C R154, R53, R44, R2 ;  /* 0x0000002c359a723e */ /* 0x002fe20004807002 */
[----:B------:R-:W-:-:S04]  /*5110*/  FADD.FTZ R44, R44, R49 ;  /* 0x000000312c2c7221 */ /* 0x000fc80000010000 */
[----:B------:R-:W-:Y:S02]  /*5120*/  FADD.FTZ R53, R53, R44 ;  /* 0x0000002c35357221 */ /* 0x000fe40000010000 */
[----:B------:R-:W1:Y:S01]  /*5130*/  MUFU.EX2 R86, R86 ;  /* 0x0000005600567308 */ /* 0x000e620000000800 */
[----:B0-----:R-:W-:-:S01]  /*5140*/  FADD.FTZ R0, R82, R79 ;  /* 0x0000004f52007221 */ /* 0x001fc20000010000 */
[----:B------:R-:W-:-:S04]  /*5150*/  FADD.FTZ R2, R48, R53 ;  /* 0x0000003530027221 */ /* 0x000fc80000010000 */
[----:B------:R-:W-:Y:S02]  /*5160*/  FADD.FTZ R2, R57, R2 ;  /* 0x0000000239027221 */ /* 0x000fe40000010000 */
[----:B------:R-:W0:Y:S01]  /*5170*/  MUFU.EX2 R5, R56 ;  /* 0x0000003800057308 */ /* 0x000e220000000800 */
[----:B--2---:R-:W-:-:S04]  /*5180*/  FADD.FTZ R7, R83, R0 ;  /* 0x0000000053077221 */ /* 0x004fc80000010000 */
[----:B-1----:R-:W-:Y:S01]  /*5190*/  FADD.FTZ R0, R86, R7 ;  /* 0x0000000756007221 */ /* 0x002fe20000010000 */
[----:B0-----:R-:W-:-:S03]  /*51a0*/  F2FP.SATFINITE.E4M3.F32.PACK_AB_MERGE_C R6, R5, R86, RZ ;  /* 0x000000560506723e */ /* 0x001fc600048070ff */
[----:B------:R-:W-:Y:S01]  /*51b0*/  FADD.FTZ R0, R5, R0 ;  /* 0x0000000005007221 */ /* 0x000fe20000010000 */
[----:B------:R-:W-:Y:S01]  /*51c0*/  F2FP.SATFINITE.E4M3.F32.PACK_AB_MERGE_C R155, R83, R82, R6 ;  /* 0x00000052539b723e */ /* 0x000fe20004807006 */
[----:B------:R-:W-:Y:S06]  /*51d0*/  @P1 BRA `(.L_x_1303) ;  /* 0x00000000004c1947 */ /* 0x000fec0003800000 */
[----:B------:R-:W-:Y:S01]  /*51e0*/  ISETP.LT.AND P1, PT, RZ, UR58, PT ;  /* 0x0000003aff007c0c */ /* 0x000fe2000bf21270 */
[----:B------:R-:W-:-:S12]  /*51f0*/  UIADD3 UR15, UR58, -0x1, URZ ;  /* 0xffffffff3a0f7890 */ /* 0x000fd8000fffe03f */
[----:B------:R-:W-:Y:S05]  /*5200*/  @P1 BRA `(.L_x_1304) ;  /* 0x0000000000201947 */ /* 0x000fea0003800000 */
[----:B------:R-:W-:Y:S01]  /*5210*/  ULDC UR18, c[0x0][0x9e4] ;  /* 0x0002790000127ab9 */ /* 0x000fe20000000800 */
[----:B------:R-:W-:Y:S02]  /*5220*/  UIADD3 UR15, -UR58, URZ, URZ ;  /* 0x0000003f3a0f7290 */ /* 0x000fe4000fffe13f */
[----:B------:R-:W-:-:S11]  /*5230*/  UISETP.NE.AND UP0, UPT, UR18, 0x1, UPT ;  /* 0x000000011200788c */ /* 0x000fd6000bf05270 */
[----:B------:R-:W-:Y:S02]  /*5240*/  @UP0 ULDC.64 UR6, c[0x0][0x9e8] ;  /* 0x00027a0000060ab9 */ /* 0x000fe40000000a00 */
[----:B------:R-:W-:-:S04]  /*5250*/  UIMAD.WIDE.U32 UR10, UR15, UR6, URZ ;  /* 0x000000060f0a72a5 */ /* 0x000fc8000f8e003f */
[----:B------:R-:W-:-:S04]  /*5260*/  @UP0 USHF.R.U32.HI UR15, URZ, UR7, UR11 ;  /* 0x000000073f0f0299 */ /* 0x000fc8000801160b */
[----:B------:R-:W-:Y:S01]  /*5270*/  ULOP3.LUT UR15, URZ, UR15, URZ, 0x33, !UPT ;  /* 0x0000000f3f0f7292 */ /* 0x000fe2000f8e333f */
[----:B------:R-:W-:Y:S11]  /*5280*/  BRA `(.L_x_1305) ;  /* 0x0000000000147947 */ /* 0x000ff60003800000 */
.L_x_1304:
[----:B------:R-:W-:Y:S02]  /*5290*/  ULDC UR18, c[0x0][0x9e4] ;  /* 0x0002790000127ab9 */ /* 0x000fe40000000800 */
[----:B------:R-:W-:-:S11]  /*52a0*/  UISETP.NE.AND UP0, UPT, UR18, 0x1, UPT ;  /* 0x000000011200788c */ /* 0x000fd6000bf05270 */
[----:B------:R-:W-:Y:S02]  /*52b0*/  @UP0 ULDC.64 UR6, c[0x0][0x9e8] ;  /* 0x00027a0000060ab9 */ /* 0x000fe40000000a00 */
[----:B------:R-:W-:-:S04]  /*52c0*/  UIMAD.WIDE.U32 UR10, UR15, UR6, URZ ;  /* 0x000000060f0a72a5 */ /* 0x000fc8000f8e003f */
[----:B------:R-:W-:-:S12]  /*52d0*/  @UP0 USHF.R.U32.HI UR15, URZ, UR7, UR11 ;  /* 0x000000073f0f0299 */ /* 0x000fd8000801160b */
.L_x_1305:
[----:B------:R-:W-:-:S04]  /*52e0*/  UIMAD UR15, UR15, UR18, UR18 ;  /* 0x000000120f0f72a4 */ /* 0x000fc8000f8e0212 */
[----:B------:R-:W-:-:S04]  /*52f0*/  UISETP.LT.AND UP0, UPT, UR14, UR15, UPT ;  /* 0x0000000f0e00728c */ /* 0x000fc8000bf01270 */
[----:B------:R-:W-:-:S12]  /*5300*/  USEL UR14, UR14, UR15, UP0 ;  /* 0x0000000f0e0e7287 */ /* 0x000fd80008000000 */
.L_x_1303:
[----:B------:R-:W-:Y:S01]  /*5310*/  USHF.R.S32.HI UR6, URZ, 0x1f, UR14 ;  /* 0x0000001f3f067899 */ /* 0x000fe2000801140e */
[----:B------:R-:W-:Y:S02]  /*5320*/  CS2R R88, SRZ ;  /* 0x0000000000587805 */ /* 0x000fe4000001ff00 */
[----:B------:R-:W-:Y:S02]  /*5330*/  CS2R R90, SRZ ;  /* 0x00000000005a7805 */ /* 0x000fe4000001ff00 */
[----:B------:R-:W-:Y:S01]  /*5340*/  CS2R R92, SRZ ;  /* 0x00000000005c7805 */ /* 0x000fe2000001ff00 */
[----:B------:R-:W-:Y:S01]  /*5350*/  ULEA.HI UR6, UR6, UR14, URZ, 0x7 ;  /* 0x0000000e06067291 */ /* 0x000fe2000f8f383f */
[----:B------:R-:W-:Y:S02]  /*5360*/  CS2R R94, SRZ ;  /* 0x00000000005e7805 */ /* 0x000fe4000001ff00 */
[----:B------:R-:W-:Y:S02]  /*5370*/  CS2R R96, SRZ ;  /* 0x0000000000607805 */ /* 0x000fe4000001ff00 */
[----:B------:R-:W-:Y:S01]  /*5380*/  CS2R R98, SRZ ;  /* 0x0000000000627805 */ /* 0x000fe2000001ff00 */
[----:B------:R-:W-:Y:S01]  /*5390*/  USHF.R.S32.HI UR6, URZ, 0x7, UR6 ;  /* 0x000000073f067899 */ /* 0x000fe20008011406 */
[----:B------:R-:W-:-:S02]  /*53a0*/  CS2R R100, SRZ ;  /* 0x0000000000647805 */ /* 0x000fc4000001ff00 */
[----:B------:R-:W-:Y:S02]  /*53b0*/  CS2R R102, SRZ ;  /* 0x0000000000667805 */ /* 0x000fe4000001ff00 */
[----:B------:R-:W-:Y:S01]  /*53c0*/  CS2R R104, SRZ ;  /* 0x0000000000687805 */ /* 0x000fe2000001ff00 */
[----:B------:R-:W-:Y:S01]  /*53d0*/  UISETP.LT.AND UP0, UPT, UR38, UR6, UPT ;  /* 0x000000062600728c */ /* 0x000fe2000bf01270 */
[----:B------:R-:W-:Y:S02]  /*53e0*/  CS2R R106, SRZ ;  /* 0x00000000006a7805 */ /* 0x000fe4000001ff00 */
[----:B------:R-:W-:Y:S02]  /*53f0*/  CS2R R108, SRZ ;  /* 0x00000000006c7805 */ /* 0x000fe4000001ff00 */
[----:B------:R-:W-:Y:S01]  /*5400*/  CS2R R110, SRZ ;  /* 0x00000000006e7805 */ /* 0x000fe2000001ff00 */
[----:B------:R-:W-:Y:S01]  /*5410*/  USEL UR32, UR38, UR6, !UP0 ;  /* 0x0000000626207287 */ /* 0x000fe2000c000000 */
[----:B------:R-:W-:-:S02]  /*5420*/  CS2R R112, SRZ ;  /* 0x0000000000707805 */ /* 0x000fc4000001ff00 */
[----:B------:R-:W-:Y:S02]  /*5430*/  CS2R R114, SRZ ;  /* 0x0000000000727805 */ /* 0x000fe4000001ff00 */
[----:B------:R-:W-:Y:S02]  /*5440*/  CS2R R116, SRZ ;  /* 0x0000000000747805 */ /* 0x000fe4000001ff00 */
[----:B------:R-:W-:Y:S02]  /*5450*/  CS2R R118, SRZ ;  /* 0x0000000000767805 */ /* 0x000fe4000001ff00 */
[----:B------:R-:W-:Y:S02]  /*5460*/  CS2R R120, SRZ ;  /* 0x0000000000787805 */ /* 0x000fe4000001ff00 */
[----:B------:R-:W-:Y:S02]  /*5470*/  ISETP.GE.AND P1, PT, R8, UR32, PT ;  /* 0x0000002008007c0c */ /* 0x000fe4000bf26270 */
        /* <DEDUP_REMOVED lines=51> */
[----:B------:R-:W-:Y:S01]  /*57b0*/  UMOV UR33, UR49 ;  /* 0x0000003100217c82 */ /* 0x000fe20008000000 */
[----:B------:R-:W-:Y:S01]  /*57c0*/  ULDC UR29, c[0x0][0x9e4] ;  /* 0x00027900001d7ab9 */ /* 0x000fe20000000800 */
[----:B------:R-:W-:Y:S01]  /*57d0*/  ULDC UR30, c[0x0][0x9dc] ;  /* 0x00027700001e7ab9 */ /* 0x000fe20000000800 */
[----:B------:R-:W-:-:S05]  /*57e0*/  ULDC UR31, c[0x0][0x9e0] ;  /* 0x00027800001f7ab9 */ /* 0x000fca0000000800 */
.L_x_1325:
[----:B------:R-:W-:Y:S01]  /*57f0*/  ISETP.NE.AND P2, PT, RZ, UR46, PT ;  /* 0x0000002eff007c0c */ /* 0x000fe2000bf45270 */
[----:B------:R-:W-:-:S04]  /*5800*/  UISETP.NE.AND UP0, UPT, UR33, 0x1, UPT ;  /* 0x000000012100788c */ /* 0x000fc8000bf05270 */
[----:B------:R-:W-:-:S04]  /*5810*/  USEL UR50, URZ, 0x1, UP0 ;  /* 0x000000013f327887 */ /* 0x000fc80008000000 */
[----:B------:R-:W-:-:S04]  /*5820*/  ULOP3.LUT UR50, UR34, UR50, URZ, 0x3c, !UPT ;  /* 0x0000003222327292 */ /* 0x000fc8000f8e3c3f */
[----:B------:R-:W-:Y:S08]  /*5830*/  @P2 BRA `(.L_x_1307) ;  /* 0x0000000000382947 */ /* 0x000ff00003800000 */
[----:B------:R-:W-:Y:S05]  /*5840*/  @!P0 BRA `(.L_x_1308) ;  /* 0x0000000000048947 */ /* 0x000fea0003800000 */
[----:B------:R-:W-:Y:S01]  /*5850*/  BPT.TRAP 0x1 ;  /* 0x000000040000795c */ /* 0x000fe20000300000 */
.L_x_1308:
        /* <DEDUP_REMOVED lines=9> */
.L_x_1309:
[----:B-1----:R-:W-:Y:S05]  /*58f0*/  @P1 BRA `(.L_x_1307) ;  /* 0x0000000000081947 */ /* 0x002fea0003800000 */
[----:B------:R-:W1:Y:S02]  /*5900*/  SYNCS.PHASECHK.TRANS64.TRYWAIT P1, [UR6+0x22830], R3 ;  /* 0x02283003ff0075a7 */ /* 0x000e640008020146 */
[----:B-1----:R-:W-:Y:S05]  /*5910*/  @!P1 BRA `(.L_x_1310) ;  /* 0x0000013000e49947 */ /* 0x002fea0003800000 */
.L_x_1307:
[----:B-1----:R-:W1:Y:S01]  /*5920*/  S2R R4, SR_TID.X ;  /* 0x0000000000047919 */ /* 0x002e620000002100 */
[----:B------:R-:W-:Y:S01]  /*5930*/  UIADD3 UR49, UR33, 0x1, URZ ;  /* 0x0000000121317890 */ /* 0x000fe2000fffe03f */
[----:B------:R-:W-:Y:S01]  /*5940*/  UMOV UR27, 0x80000020 ;  /* 0x80000020001b7882 */ /* 0x000fe20000000000 */
[----:B------:R-:W-:Y:S02]  /*5950*/  UMOV UR7, 0x80000020 ;  /* 0x8000002000077882 */ /* 0x000fe40000000000 */
[----:B------:R-:W-:Y:S01]  /*5960*/  UISETP.NE.AND UP0, UPT, UR49, 0x2, UPT ;  /* 0x000000023100788c */ /* 0x000fe2000bf05270 */
[----:B------:R-:W-:Y:S01]  /*5970*/  UMOV UR11, 0x80000020 ;  /* 0x80000020000b7882 */ /* 0x000fe20000000000 */
[----:B------:R-:W-:Y:S02]  /*5980*/  UMOV UR15, 0x80000020 ;  /* 0x80000020000f7882 */ /* 0x000fe40000000000 */
[----:B------:R-:W-:Y:S01]  /*5990*/  USEL UR49, UR49, URZ, UP0 ;  /* 0x0000003f31317287 */ /* 0x000fe20008000000 */
[----:B------:R-:W-:Y:S01]  /*59a0*/  UMOV UR19, 0x80000020 ;  /* 0x8000002000137882 */ /* 0x000fe20000000000 */
[----:B------:R-:W-:-:S02]  /*59b0*/  UMOV UR23, 0x80000020 ;  /* 0x8000002000177882 */ /* 0x000fc40000000000 */
[----:B------:R-:W-:-:S04]  /*59c0*/  UIMAD UR26, UR49, 0x600, UR28 ;  /* 0x00000600311a78a4 */ /* 0x000fc8000f8e021c */
[----:B------:R-:W-:Y:S02]  /*59d0*/  UIADD3 UR6, UR26, 0x2, URZ ;  /* 0x000000021a067890 */ /* 0x000fe4000fffe03f */
[----:B------:R-:W-:Y:S02]  /*59e0*/  UIADD3 UR10, UR26, 0x200, URZ ;  /* 0x000002001a0a7890 */ /* 0x000fe4000fffe03f */
[----:B------:R-:W-:Y:S02]  /*59f0*/  UIADD3 UR14, UR26, 0x202, URZ ;  /* 0x000002021a0e7890 */ /* 0x000fe4000fffe03f */
[----:B------:R-:W-:Y:S02]  /*5a00*/  UIADD3 UR18, UR26, 0x400, URZ ;  /* 0x000004001a127890 */ /* 0x000fe4000fffe03f */
[----:B------:R-:W-:Y:S01]  /*5a10*/  UIADD3 UR22, UR26, 0x402, URZ ;  /* 0x000004021a167890 */ /* 0x000fe2000fffe03f */
[----:B-1----:R-:W-:-:S05]  /*5a20*/  SHF.R.U32.HI R4, RZ, 0x7, R4 ;  /* 0x00000007ff047819 */ /* 0x002fca0000011604 */
[----:B0-----:R-:W-:-:S05]  /*5a30*/  VIADD R3, R4, 0x8 ;  /* 0x0000000804037836 */ /* 0x001fca0000000000 */
[----:B------:R0:W-:Y:S06]  /*5a40*/  BAR.SYNC.DEFER_BLOCKING R3, 0x100 ;  /* 0x000400030000751d */ /* 0x0001ec0000010000 */
        /* <DEDUP_REMOVED lines=21> */
.L_x_1312:
[----:B------:R-:W-:Y:S01]  /*5ba0*/  ULEA UR6, UR33, UR36, 0x3 ;  /* 0x0000002421067291 */ /* 0x000fe2000f8e183f */
[----:B------:R-:W-:-:S05]  /*5bb0*/  IMAD.U32 R3, RZ, RZ, UR34 ;  /* 0x00000022ff037e24 */ /* 0x000fca000f8e00ff */
[----:B------:R-:W-:-:S04]  /*5bc0*/  SHF.L.U32 R3, R3, 0x1f, RZ ;  /* 0x0000001f03037819 */ /* 0x000fc800000006ff */
[----:B------:R0:W1:Y:S01]  /*5bd0*/  SYNCS.PHASECHK.TRANS64.TRYWAIT P1, [UR6+0x22850], R3 ;  /* 0x02285003ff0075a7 */ /* 0x0000620008020146 */
[----:B------:R-:W-:Y:S05]  /*5be0*/  @!P0 BRA `(.L_x_1313) ;  /* 0x0000000000048947 */ /* 0x000fea0003800000 */
[----:B------:R-:W-:Y:S01]  /*5bf0*/  BPT.TRAP 0x1 ;  /* 0x000000040000795c */ /* 0x000fe20000300000 */
.L_x_1313:
[----:B-1----:R-:W-:Y:S05]  /*5c00*/  @P1 BRA `(.L_x_1311) ;  /* 0x0000000000081947 */ /* 0x002fea0003800000 */
[----:B------:R-:W1:Y:S02]  /*5c10*/  SYNCS.PHASECHK.TRANS64.TRYWAIT P1, [UR6+0x22850], R3 ;  /* 0x02285003ff0075a7 */ /* 0x000e640008020146 */
[----:B-1----:R-:W-:Y:S05]  /*5c20*/  @!P1 BRA `(.L_x_1314) ;  /* 0x0000013000389947 */ /* 0x002fea0003800000 */
.L_x_1311:
[----:B------:R-:W-:Y:S01]  /*5c30*/  UIADD3 UR6, UR36, 0x400, URZ ;  /* 0x0000040024067890 */ /* 0x000fe2000fffe03f */
[----:B------:R-:W-:Y:S01]  /*5c40*/  WARPGROUP.ARRIVE ;  /* 0x00000000000079c5 */ /* 0x000fe20000000000 */
[----:B------:R-:W-:-:S05]  /*5c50*/  UMOV UR7, 0x40000040 ;  /* 0x4000004000077882 */ /* 0x000fca0000000000 */
[----:B-1----:R-:W1:Y:S01]  /*5c60*/  S2R R4, SR_TID.X ;  /* 0x0000000000047919 */ /* 0x002e620000002100 */
        /* <DEDUP_REMOVED lines=8> */
[----:B-1----:R-:W-:-:S04]  /*5cf0*/  SHF.R.U32.HI R4, RZ, 0x7, R4 ;  /* 0x00000007ff047819 */ /* 0x002fc80000011604 */
[----:B0-----:R-:W-:Y:S01]  /*5d00*/  IADD3 R3, -R4, 0xb, RZ ;  /* 0x0000000b04037810 */ /* 0x001fe20007ffe1ff */
[----:B------:R-:W-:Y:S02]  /*5d10*/  WARPGROUP.DEPBAR.LE gsb0, 0x0 ;  /* 0x00008000000079c5 */ /* 0x000fe40000010000 */
[----:B------:R-:W-:-:S06]  /*5d20*/  WARPGROUP.ARRIVE ;  /* 0x00000000000079c5 */ /* 0x000fcc0000000000 */
        /* <DEDUP_REMOVED lines=15> */
.L_x_1315:
[----:B------:R-:W-:Y:S01]  /*5e20*/  UISETP.NE.AND UP1, UPT, UR55, URZ, UPT ;  /* 0x0000003f3700728c */ /* 0x000fe2000bf25270 */
[----:B------:R-:W-:Y:S01]  /*5e30*/  VIADD R9, R17, UR42 ;  /* 0x0000002a11097c36 */ /* 0x000fe20008000000 */
[----:B------:R-:W-:Y:S01]  /*5e40*/  ULEA UR6, UR49, UR36, 0x3 ;  /* 0x0000002431067291 */ /* 0x000fe2000f8e183f */
[----:B------:R-:W-:Y:S01]  /*5e50*/  IMAD.U32 R5, RZ, RZ, UR48 ;  /* 0x00000030ff057e24 */ /* 0x000fe2000f8e00ff */
[----:B------:R-:W-:Y:S02]  /*5e60*/  UISETP.NE.AND UP0, UPT, UR54, URZ, UPT ;  /* 0x0000003f3600728c */ /* 0x000fe4000bf05270 */
[----:B------:R-:W-:Y:S01]  /*5e70*/  PLOP3.LUT P1, PT, PT, PT, UP1, 0x80, 0x0 ;  /* 0x000000000000781c */ /* 0x000fe20003f2f018 */
[----:B------:R-:W-:Y:S01]  /*5e80*/  UIADD3 UR6, UR6, 0x22840, URZ ;  /* 0x0002284006067890 */ /* 0x000fe2000fffe03f */
[----:B------:R-:W-:-:S03]  /*5e90*/  PLOP3.LUT P2, PT, PT, PT, UP1, 0x80, 0x0 ;  /* 0x000000000000781c */ /* 0x000fc60003f4f018 */
[----:B------:R-:W-:Y:S01]  /*5ea0*/  @UP1 ULDC UR7, c[0x0][0x44c] ;  /* 0x0001130000071ab9 */ /* 0x000fe20000000800 */
[----:B------:R-:W-:-:S07]  /*5eb0*/  UPRMT UR6, UR37, 0x654, UR6 ;  /* 0x0000065425067896 */ /* 0x000fce0008000006 */
[----:B0-----:R-:W-:Y:S01]  /*5ec0*/  @P1 IMAD.HI.U32 R3, R9, UR7, RZ ;  /* 0x0000000709031c27 */ /* 0x001fe2000f8e00ff */
[----:B------:R-:W-:Y:S01]  /*5ed0*/  @UP1 ULDC UR7, c[0x0][0x450] ;  /* 0x0001140000071ab9 */ /* 0x000fe20000000800 */
[----:B------:R-:W-:Y:S01]  /*5ee0*/  PLOP3.LUT P1, PT, PT, PT, UP0, 0x40, 0x0 ;  /* 0x000000000000781c */ /* 0x000fe20003f2e808 */
[----:B------:R-:W-:Y:S01]  /*5ef0*/  SYNCS.ARRIVE.TRANS64.RED.A1T0 RZ, [UR6], RZ ;  /* 0x000000ffffff79a7 */ /* 0x000fe20008100406 */
[----:B------:R-:W-:Y:S01]  /*5f00*/  ULOP3.LUT UR6, URZ, UR30, URZ, 0x33, !UPT ;  /* 0x0000001e3f067292 */ /* 0x000fe2000f8e333f */
[----:B------:R-:W-:Y:S01]  /*5f10*/  @P2 SHF.R.U32.HI R9, RZ, UR7, R3 ;  /* 0x00000007ff092c19 */ /* 0x000fe20008011603 */
[----:B------:R-:W-:-:S04]  /*5f20*/  IMAD.SHL.U32 R3, R8, 0x80, RZ ;  /* 0x0000008008037824 */ /* 0x000fc800078e00ff */
[----:B------:R-:W0:Y:S01]  /*5f30*/  SHFL.IDX PT, R11, R9, RZ, 0x1c1f ;  /* 0x001c1fff090b7589 */ /* 0x000e2200000e0000 */
[----:B------:R-:W-:-:S04]  /*5f40*/  IADD3 R4, -R16, 0x1, -R3 ;  /* 0x0000000110047810 */ /* 0x000fc80007ffe903 */
[----:B------:R-:W-:-:S05]  /*5f50*/  IADD3 R4, -R5, UR41, R4 ;  /* 0x0000002905047c10 */ /* 0x000fca000fffe104 */
[C---:B------:R-:W-:Y:S02]  /*5f60*/  VIADD R14, R4.reuse, UR31 ;  /* 0x0000001f040e7c36 */ /* 0x040fe40008000000 */
[----:B------:R-:W-:Y:S02]  /*5f70*/  VIADD R20, R4, UR6 ;  /* 0x0000000604147c36 */ /* 0x000fe40008000000 */
[--C-:B0-----:R-:W-:Y:S02]  /*5f80*/  IMAD.IADD R10, R14, 0x1, R11.reuse ;  /* 0x000000010e0a7824 */ /* 0x101fe400078e020b */
[----:B------:R-:W-:Y:S01]  /*5f90*/  IMAD.IADD R12, R20, 0x1, R11 ;  /* 0x00000001140c7824 */ /* 0x000fe200078e020b */
[----:B------:R-:W-:Y:S06]  /*5fa0*/  @P1 BRA `(.L_x_1316) ;  /* 0x00000000005c1947 */ /* 0x000fec0003800000 */
[----:B------:R-:W-:Y:S01]  /*5fb0*/  IMAD.U32 R4, RZ, RZ, UR48 ;  /* 0x00000030ff047e24 */ /* 0x000fe2000f8e00ff */
[----:B------:R-:W-:Y:S04]  /*5fc0*/  BSSY B0, `(.L_x_1317) ;  /* 0x0000011000007945 */ /* 0x000fe80003800000 */
[----:B------:R-:W-:-:S04]  /*5fd0*/  IADD3 R11, -R4, UR41, R11 ;  /* 0x00000029040b7c10 */ /* 0x000fc8000fffe10b */
        /* <DEDUP_REMOVED lines=10> */
.L_x_1318:
[----:B------:R-:W-:-:S05]  /*6080*/  IMAD.U32 R152, RZ, RZ, UR29 ;  /* 0x0000001dff987e24 */ /* 0x000fca000f8e00ff */
[----:B------:R-:W-:-:S13]  /*6090*/  ISETP.NE.AND P1, PT, R152, 0x1, PT ;  /* 0x000000019800780c */ /* 0x000fda0003f25270 */
[----:B------:R-:W0:Y:S02]  /*60a0*/  @P1 LDC.64 R4, c[0x0][0x9e8] ;  /* 0x00027a00ff041b82 */ /* 0x000e240000000a00 */
[----:B0-----:R-:W-:-:S05]  /*60b0*/  @P1 IMAD.HI.U32 R4, R11, R4, RZ ;  /* 0x000000040b041227 */ /* 0x001fca00078e00ff */
[----:B------:R-:W-:-:S07]  /*60c0*/  @P1 SHF.R.U32.HI R11, RZ, R5, R4 ;  /* 0x00000005ff0b1219 */ /* 0x000fce0000011604 */
.L_x_1319:
[----:B------:R-:W-:Y:S05]  /*60d0*/  BSYNC B0 ;  /* 0x0000000000007941 */ /* 0x000fea0003800000 */
.L_x_1317:
[----:B------:R-:W-:-:S04]  /*60e0*/  IMAD R11, R11, R152, -R3 ;  /* 0x000000980b0b7224 */ /* 0x000fc800078e0a03 */
[----:B------:R-:W-:-:S05]  /*60f0*/  IMAD.IADD R11, R11, 0x1, -R16 ;  /* 0x000000010b0b7824 */ /* 0x000fca00078e0a10 */
[----:B------:R-:W-:Y:S02]  /*6100*/  VIADDMNMX R10, R11, R152, R10, PT ;  /* 0x000000980b0a7246 */ /* 0x000fe4000380010a */
[----:B------:R-:W-:-:S07]  /*6110*/  VIMNMX R12, R12, R11, !PT ;  /* 0x0000000b0c0c7248 */ /* 0x000fce0007fe0100 */
.L_x_1316:
[----:B------:R-:W-:Y:S01]  /*6120*/  ISETP.GT.AND P1, PT, R8, -0x1, PT ;  /* 0xffffffff0800780c */ /* 0x000fe20003f24270 */
[----:B------:R-:W0:Y:S01]  /*6130*/  SHFL.IDX PT, R5, R9, 0x1, 0x1c1f ;  /* 0x003c1f0009057f89 */ /* 0x000e2200000e0000 */
[----:B------:R-:W-:Y:S02]  /*6140*/  UISETP.NE.AND UP0, UPT, UR54, URZ, UPT ;  /* 0x0000003f3600728c */ /* 0x000fe4000bf05270 */
[C---:B------:R-:W-:Y:S02]  /*6150*/  ISETP.GT.AND P3, PT, R12.reuse, 0x8, P1 ;  /* 0x000000080c00780c */ /* 0x040fe40000f64270 */
[----:B------:R-:W-:Y:S02]  /*6160*/  ISETP.GT.AND P6, PT, R12, RZ, P1 ;  /* 0x000000ff0c00720c */ /* 0x000fe40000fc4270 */
[----:B------:R-:W-:Y:S02]  /*6170*/  ISETP.LT.OR P3, PT, R10, 0x9, P3 ;  /* 0x000000090a00780c */ /* 0x000fe40001f61670 */
[----:B------:R-:W-:-:S02]  /*6180*/  ISETP.GT.AND P2, PT, R12, 0x1, P1 ;  /* 0x000000010c00780c */ /* 0x000fc40000f44270 */
[----:B------:R-:W-:Y:S02]  /*6190*/  FSEL R11, R28, -INF , !P3 ;  /* 0xff8000001c0b7808 */ /* 0x000fe40005800000 */
[----:B------:R-:W-:Y:S02]  /*61a0*/  ISETP.GT.AND P3, PT, R12, 0x19, P1 ;  /* 0x000000190c00780c */ /* 0x000fe40000f64270 */
[C---:B------:R-:W-:Y:S02]  /*61b0*/  ISETP.LT.OR P6, PT, R10.reuse, 0x1, P6 ;  /* 0x000000010a00780c */ /* 0x040fe400037c1670 */
[C---:B------:R-:W-:Y:S02]  /*61c0*/  ISETP.LT.OR P2, PT, R10.reuse, 0x2, P2 ;  /* 0x000000020a00780c */ /* 0x040fe40001741670 */
[----:B------:R-:W-:Y:S02]  /*61d0*/  ISETP.LT.OR P3, PT, R10, 0x1a, P3 ;  /* 0x0000001a0a00780c */ /* 0x000fe40001f61670 */
[----:B------:R-:W-:-:S02]  /*61e0*/  FSEL R15, R24, -INF , !P6 ;  /* 0xff800000180f7808 */ /* 0x000fc40007000000 */
[----:B------:R-:W-:Y:S01]  /*61f0*/  FSEL R25, R25, -INF , !P2 ;  /* 0xff80000019197808 */ /* 0x000fe20005000000 */
[----:B0-----:R-:W-:Y:S01]  /*6200*/  IMAD.IADD R9, R20, 0x1, R5 ;  /* 0x0000000114097824 */ /* 0x001fe200078e0205 */
[C---:B------:R-:W-:Y:S02]  /*6210*/  ISETP.GT.AND P5, PT, R12.reuse, 0x9, P1 ;  /* 0x000000090c00780c */ /* 0x040fe40000fa4270 */
[C---:B------:R-:W-:Y:S02]  /*6220*/  ISETP.GT.AND P4, PT, R12.reuse, 0x10, P1 ;  /* 0x000000100c00780c */ /* 0x040fe40000f84270 */
[C---:B------:R-:W-:Y:S02]  /*6230*/  ISETP.GT.AND P6, PT, R12.reuse, 0x11, P1 ;  /* 0x000000110c00780c */ /* 0x040fe40000fc4270 */
[----:B------:R-:W-:Y:S02]  /*6240*/  ISETP.GT.AND P2, PT, R12, 0x18, P1 ;  /* 0x000000180c00780c */ /* 0x000fe40000f44270 */
[----:B------:R-:W-:-:S02]  /*6250*/  FSEL R37, R37, -INF , !P3 ;  /* 0xff80000025257808 */ /* 0x000fc40005800000 */
[----:B------:R-:W-:Y:S02]  /*6260*/  ISETP.GT.AND P3, PT, R12, 0x30, P1 ;  /* 0x000000300c00780c */ /* 0x000fe40000f64270 */
[C---:B------:R-:W-:Y:S02]  /*6270*/  ISETP.LT.OR P5, PT, R10.reuse, 0xa, P5 ;  /* 0x0000000a0a00780c */ /* 0x040fe40002fa1670 */
[C---:B------:R-:W-:Y:S02]  /*6280*/  ISETP.LT.OR P4, PT, R10.reuse, 0x11, P4 ;  /* 0x000000110a00780c */ /* 0x040fe40002781670 */
[C---:B------:R-:W-:Y:S02]  /*6290*/  ISETP.LT.OR P6, PT, R10.reuse, 0x12, P6 ;  /* 0x000000120a00780c */ /* 0x040fe400037c1670 */
[C---:B------:R-:W-:Y:S02]  /*62a0*/  ISETP.LT.OR P2, PT, R10.reuse, 0x19, P2 ;  /* 0x000000190a00780c */ /* 0x040fe40001741670 */
[----:B------:R-:W-:-:S02]  /*62b0*/  ISETP.LT.OR P3, PT, R10, 0x31, P3 ;  /* 0x000000310a00780c */ /* 0x000fc40001f61670 */
[----:B------:R-:W-:Y:S02]  /*62c0*/  FSEL R29, R29, -INF , !P5 ;  /* 0xff8000001d1d7808 */ /* 0x000fe40006800000 */
[----:B------:R-:W-:Y:S02]  /*62d0*/  FSEL R13, R32, -INF , !P4 ;  /* 0xff800000200d7808 */ /* 0x000fe40006000000 */
[----:B------:R-:W-:Y:S02]  /*62e0*/  FSEL R33, R33, -INF , !P6 ;  /* 0xff80000021217808 */ /* 0x000fe40007000000 */
[----:B------:R-:W-:Y:S02]  /*62f0*/  FSEL R36, R36, -INF , !P2 ;  /* 0xff80000024247808 */ /* 0x000fe40005000000 */
[C---:B------:R-:W-:Y:S02]  /*6300*/  ISETP.GT.AND P5, PT, R12.reuse, 0x20, P1 ;  /* 0x000000200c00780c */ /* 0x040fe40000fa4270 */
[----:B------:R-:W-:-:S02]  /*6310*/  ISETP.GT.AND P4, PT, R12, 0x21, P1 ;  /* 0x000000210c00780c */ /* 0x000fc40000f84270 */
[C---:B------:R-:W-:Y:S02]  /*6320*/  ISETP.GT.AND P6, PT, R12.reuse, 0x28, P1 ;  /* 0x000000280c00780c */ /* 0x040fe40000fc4270 */
[----:B------:R-:W-:Y:S02]  /*6330*/  ISETP.GT.AND P2, PT, R12, 0x29, P1 ;  /* 0x000000290c00780c */ /* 0x000fe40000f44270 */
[----:B------:R-:W-:Y:S02]  /*6340*/  FSEL R48, R48, -INF , !P3 ;  /* 0xff80000030307808 */ /* 0x000fe40005800000 */
[----:B------:R-:W-:Y:S02]  /*6350*/  ISETP.GT.AND P3, PT, R12, 0x41, P1 ;  /* 0x000000410c00780c */ /* 0x000fe40000f64270 */
[C---:B------:R-:W-:Y:S02]  /*6360*/  ISETP.LT.OR P5, PT, R10.reuse, 0x21, P5 ;  /* 0x000000210a00780c */ /* 0x040fe40002fa1670 */
[----:B------:R-:W-:-:S02]  /*6370*/  ISETP.LT.OR P4, PT, R10, 0x22, P4 ;  /* 0x000000220a00780c */ /* 0x000fc40002781670 */
[C---:B------:R-:W-:Y:S02]  /*6380*/  ISETP.LT.OR P6, PT, R10.reuse, 0x29, P6 ;  /* 0x000000290a00780c */ /* 0x040fe400037c1670 */
[C---:B------:R-:W-:Y:S02]  /*6390*/  ISETP.LT.OR P2, PT, R10.reuse, 0x2a, P2 ;  /* 0x0000002a0a00780c */ /* 0x040fe40001741670 */
[----:B------:R-:W-:Y:S02]  /*63a0*/  ISETP.LT.OR P3, PT, R10, 0x42, P3 ;  /* 0x000000420a00780c */ /* 0x000fe40001f61670 */
[----:B------:R-:W-:Y:S02]  /*63b0*/  FSEL R40, R40, -INF , !P5 ;  /* 0xff80000028287808 */ /* 0x000fe40006800000 */
[----:B------:R-:W-:Y:S02]  /*63c0*/  FSEL R41, R41, -INF , !P4 ;  /* 0xff80000029297808 */ /* 0x000fe40006000000 */
[----:B------:R-:W-:-:S02]  /*63d0*/  FSEL R44, R44, -INF , !P6 ;  /* 0xff8000002c2c7808 */ /* 0x000fc40007000000 */
[----:B------:R-:W-:Y:S02]  /*63e0*/  FSEL R45, R45, -INF , !P2 ;  /* 0xff8000002d2d7808 */ /* 0x000fe40005000000 */
        /* <DEDUP_REMOVED lines=35> */
[----:B------:R-:W-:Y:S02]  /*6620*/  PLOP3.LUT P3, PT, PT, PT, UP0, 0x40, 0x0 ;  /* 0x000000000000781c */ /* 0x000fe40003f6e808 */
[C---:B------:R-:W-:Y:S02]  /*6630*/  ISETP.LT.OR P5, PT, R10.reuse, 0x5a, P5 ;  /* 0x0000005a0a00780c */ /* 0x040fe40002fa1670 */
[C---:B------:R-:W-:Y:S02]  /*6640*/  ISETP.LT.OR P4, PT, R10.reuse, 0x61, P4 ;  /* 0x000000610a00780c */ /* 0x040fe40002781670 */
[C---:B------:R-:W-:Y:S02]  /*6650*/  ISETP.LT.OR P6, PT, R10.reuse, 0x62, P6 ;  /* 0x000000620a00780c */ /* 0x040fe400037c1670 */
[----:B------:R-:W-:Y:S02]  /*6660*/  ISETP.LT.OR P2, PT, R10, 0x69, P2 ;  /* 0x000000690a00780c */ /* 0x000fe40001741670 */
[----:B------:R-:W-:-:S02]  /*6670*/  FSEL R69, R69, -INF , !P5 ;  /* 0xff80000045457808 */ /* 0x000fc40006800000 */
[----:B------:R-:W-:Y:S02]  /*6680*/  FSEL R72, R72, -INF , !P4 ;  /* 0xff80000048487808 */ /* 0x000fe40006000000 */
[----:B------:R-:W-:Y:S02]  /*6690*/  FSEL R73, R73, -INF , !P6 ;  /* 0xff80000049497808 */ /* 0x000fe40007000000 */
[----:B------:R-:W-:Y:S02]  /*66a0*/  FSEL R76, R76, -INF , !P2 ;  /* 0xff8000004c4c7808 */ /* 0x000fe40005000000 */
[C---:B------:R-:W-:Y:S02]  /*66b0*/  ISETP.GT.AND P5, PT, R12.reuse, 0x70, P1 ;  /* 0x000000700c00780c */ /* 0x040fe40000fa4270 */
[C---:B------:R-:W-:Y:S02]  /*66c0*/  ISETP.GT.AND P4, PT, R12.reuse, 0x71, P1 ;  /* 0x000000710c00780c */ /* 0x040fe40000f84270 */
[----:B------:R-:W-:-:S02]  /*66d0*/  ISETP.GT.AND P6, PT, R12, 0x78, P1 ;  /* 0x000000780c00780c */ /* 0x000fc40000fc4270 */
[----:B------:R-:W-:Y:S02]  /*66e0*/  ISETP.GT.AND P2, PT, R12, 0x79, P1 ;  /* 0x000000790c00780c */ /* 0x000fe40000f44270 */
[C---:B------:R-:W-:Y:S02]  /*66f0*/  ISETP.LT.OR P5, PT, R10.reuse, 0x71, P5 ;  /* 0x000000710a00780c */ /* 0x040fe40002fa1670 */
[C---:B------:R-:W-:Y:S02]  /*6700*/  ISETP.LT.OR P4, PT, R10.reuse, 0x72, P4 ;  /* 0x000000720a00780c */ /* 0x040fe40002781670 */
[C---:B------:R-:W-:Y:S02]  /*6710*/  ISETP.LT.OR P6, PT, R10.reuse, 0x79, P6 ;  /* 0x000000790a00780c */ /* 0x040fe400037c1670 */
[----:B------:R-:W-:Y:S01]  /*6720*/  ISETP.LT.OR P2, PT, R10, 0x7a, P2 ;  /* 0x0000007a0a00780c */ /* 0x000fe20001741670 */
[----:B------:R-:W-:Y:S01]  /*6730*/  IMAD.IADD R10, R14, 0x1, R5 ;  /* 0x000000010e0a7824 */ /* 0x000fe200078e0205 */
[----:B------:R-:W-:-:S02]  /*6740*/  FSEL R80, R80, -INF , !P5 ;  /* 0xff80000050507808 */ /* 0x000fc40006800000 */
[----:B------:R-:W-:Y:S02]  /*6750*/  FSEL R81, R81, -INF , !P4 ;  /* 0xff80000051517808 */ /* 0x000fe40006000000 */
[----:B------:R-:W-:Y:S02]  /*6760*/  FSEL R84, R84, -INF , !P6 ;  /* 0xff80000054547808 */ /* 0x000fe40007000000 */
[----:B------:R-:W-:Y:S01]  /*6770*/  FSEL R85, R85, -INF , !P2 ;  /* 0xff80000055557808 */ /* 0x000fe20005000000 */
        /* <DEDUP_REMOVED lines=14> */
.L_x_1322:
[----:B------:R-:W-:-:S05]  /*6860*/  IMAD.U32 R14, RZ, RZ, UR29 ;  /* 0x0000001dff0e7e24 */ /* 0x000fca000f8e00ff */
[----:B------:R-:W-:-:S13]  /*6870*/  ISETP.NE.AND P2, PT, R14, 0x1, PT ;  /* 0x000000010e00780c */ /* 0x000fda0003f45270 */
[----:B------:R-:W0:Y:S02]  /*6880*/  @P2 LDC.64 R4, c[0x0][0x9e8] ;  /* 0x00027a00ff042b82 */ /* 0x000e240000000a00 */
[----:B0-----:R-:W-:-:S05]  /*6890*/  @P2 IMAD.HI.U32 R4, R12, R4, RZ ;  /* 0x000000040c042227 */ /* 0x001fca00078e00ff */
[----:B------:R-:W-:-:S07]  /*68a0*/  @P2 SHF.R.U32.HI R12, RZ, R5, R4 ;  /* 0x00000005ff0c2219 */ /* 0x000fce0000011604 */
.L_x_1323:
[----:B------:R-:W-:Y:S05]  /*68b0*/  BSYNC B0 ;  /* 0x0000000000007941 */ /* 0x000fea0003800000 */
.L_x_1321:
[----:B------:R-:W-:-:S04]  /*68c0*/  IMAD R3, R12, R14, -R3 ;  /* 0x0000000e0c037224 */ /* 0x000fc800078e0a03 */
[----:B------:R-:W-:-:S05]  /*68d0*/  IMAD.IADD R3, R3, 0x1, -R16 ;  /* 0x0000000103037824 */ /* 0x000fca00078e0a10 */
[----:B------:R-:W-:Y:S02]  /*68e0*/  VIADDMNMX R10, R3, R14, R10, PT ;  /* 0x0000000e030a7246 */ /* 0x000fe4000380010a */
[----:B------:R-:W-:-:S07]  /*68f0*/  VIMNMX R9, R9, R3, !PT ;  /* 0x0000000309097248 */ /* 0x000fce0007fe0100 */
.L_x_1320:
[----:B------:R-:W-:Y:S01]  /*6900*/  FMNMX.FTZ R4, R15, R6, !PT ;  /* 0x000000060f047209 */ /* 0x000fe20007810000 */
[----:B------:R-:W-:Y:S01]  /*6910*/  IMAD.U32 R14, RZ, RZ, UR40 ;  /* 0x00000028ff0e7e24 */ /* 0x000fe2000f8e00ff */
        /* <DEDUP_REMOVED lines=12> */
[----:B------:R-:W-:Y:S02]  /*69e0*/  ISETP.GT.AND P5, PT, R9, RZ, P1 ;  /* 0x000000ff0900720c */ /* 0x000fe40000fa4270 */
[----:B------:R-:W-:Y:S02]  /*69f0*/  FMNMX.FTZ R3, R37, R4, !PT ;  /* 0x0000000425037209 */ /* 0x000fe40007810000 */
[----:B------:R-:W-:Y:S02]  /*6a00*/  ISETP.GT.AND P2, PT, R9, 0x1, P1 ;  /* 0x000000010900780c */ /* 0x000fe40000f44270 */
[----:B------:R-:W-:Y:S02]  /*6a10*/  FMNMX.FTZ R4, R40, R3, !PT ;  /* 0x0000000328047209 */ /* 0x000fe40007810000 */
[----:B------:R-:W-:-:S02]  /*6a20*/  ISETP.LT.OR P5, PT, R10, 0x1, P5 ;  /* 0x000000010a00780c */ /* 0x000fc40002fa1670 */
        /* <DEDUP_REMOVED lines=13> */
[----:B------:R-:W-:Y:S02]  /*6b00*/  FMNMX.FTZ R20, R26, R7, !PT ;  /* 0x000000071a147209 */ /* 0x000fe40007810000 */
[----:B------:R-:W-:Y:S02]  /*6b10*/  FMNMX.FTZ R4, R56, R3, !PT ;  /* 0x0000000338047209 */ /* 0x000fe40007810000 */
[----:B------:R-:W-:Y:S02]  /*6b20*/  ISETP.LT.OR P4, PT, R10, 0xa, P4 ;  /* 0x0000000a0a00780c */ /* 0x000fe40002781670 */
[----:B------:R-:W-:Y:S02]  /*6b30*/  FMNMX.FTZ R3, R57, R4, !PT ;  /* 0x0000000439037209 */ /* 0x000fe40007810000 */
[----:B------:R-:W-:-:S02]  /*6b40*/  FSEL R30, R30, -INF , !P3 ;  /* 0xff8000001e1e7808 */ /* 0x000fc40005800000 */
[----:B------:R-:W-:Y:S02]  /*6b50*/  FMNMX.FTZ R4, R60, R3, !PT ;  /* 0x000000033c047209 */ /* 0x000fe40007810000 */
[----:B------:R-:W-:Y:S02]  /*6b60*/  ISETP.GT.AND P2, PT, R9, 0x11, P1 ;  /* 0x000000110900780c */ /* 0x000fe40000f44270 */
[----:B------:R-:W-:Y:S02]  /*6b70*/  FMNMX.FTZ R3, R61, R4, !PT ;  /* 0x000000043d037209 */ /* 0x000fe40007810000 */
[----:B------:R-:W-:Y:S02]  /*6b80*/  FSEL R31, R31, -INF , !P4 ;  /* 0xff8000001f1f7808 */ /* 0x000fe40006000000 */
[----:B------:R-:W-:Y:S02]  /*6b90*/  FMNMX.FTZ R4, R64, R3, !PT ;  /* 0x0000000340047209 */ /* 0x000fe40007810000 */
[----:B------:R-:W-:-:S02]  /*6ba0*/  ISETP.GT.AND P3, PT, R9, 0x18, P1 ;  /* 0x000000180900780c */ /* 0x000fc40000f64270 */
[----:B------:R-:W-:Y:S02]  /*6bb0*/  FMNMX.FTZ R3, R65, R4, !PT ;  /* 0x0000000441037209 */ /* 0x000fe40007810000 */
[----:B------:R-:W-:Y:S02]  /*6bc0*/  ISETP.LT.OR P2, PT, R10, 0x12, P2 ;  /* 0x000000120a00780c */ /* 0x000fe40001741670 */
[----:B------:R-:W-:Y:S02]  /*6bd0*/  FMNMX.FTZ R4, R68, R3, !PT ;  /* 0x0000000344047209 */ /* 0x000fe40007810000 */
[----:B------:R-:W-:Y:S02]  /*6be0*/  ISETP.GT.AND P4, PT, R9, 0x19, P1 ;  /* 0x000000190900780c */ /* 0x000fe40000f84270 */
[----:B------:R-:W-:Y:S02]  /*6bf0*/  FMNMX.FTZ R3, R69, R4, !PT ;  /* 0x0000000445037209 */ /* 0x000fe40007810000 */
[----:B------:R-:W-:-:S02]  /*6c00*/  ISETP.LT.OR P3, PT, R10, 0x19, P3 ;  /* 0x000000190a00780c */ /* 0x000fc40001f61670 */
[----:B------:R-:W-:Y:S02]  /*6c10*/  FMNMX.FTZ R4, R72, R3, !PT ;  /* 0x0000000348047209 */ /* 0x000fe40007810000 */
[----:B------:R-:W-:Y:S02]  /*6c20*/  FSEL R35, R35, -INF , !P2 ;  /* 0xff80000023237808 */ /* 0x000fe40005000000 */
        /* <DEDUP_REMOVED lines=11> */
[C---:B------:R-:W-:Y:S02]  /*6ce0*/  ISETP.LT.OR P2, PT, R10.reuse, 0x22, P2 ;  /* 0x000000220a00780c */ /* 0x040fe40001741670 */
[----:B------:R-:W-:Y:S02]  /*6cf0*/  FMNMX.FTZ R4, R85, R4, !PT ;  /* 0x0000000455047209 */ /* 0x000fe40007810000 */
[----:B------:R-:W-:Y:S02]  /*6d00*/  ISETP.GT.AND P4, PT, R9, 0x29, P1 ;  /* 0x000000290900780c */ /* 0x000fe40000f84270 */
[----:B------:R-:W-:Y:S01]  /*6d10*/  ISETP.LT.OR P3, PT, R10, 0x29, P3 ;  /* 0x000000290a00780c */ /* 0x000fe20001f61670 */
[----:B------:R-:W0:Y:S01]  /*6d20*/  SHFL.BFLY PT, R3, R4, 0x2, 0x1f ;  /* 0x0c401f0004037f89 */ /* 0x000e2200000e0000 */
[----:B------:R-:W-:-:S02]  /*6d30*/  FSEL R43, R43, -INF , !P2 ;  /* 0xff8000002b2b7808 */ /* 0x000fc40005000000 */
[C---:B------:R-:W-:Y:S02]  /*6d40*/  ISETP.GT.AND P2, PT, R9.reuse, 0x30, P1 ;  /* 0x000000300900780c */ /* 0x040fe40000f44270 */
[----:B------:R-:W-:Y:S02]  /*6d50*/  FSEL R46, R46, -INF , !P3 ;  /* 0xff8000002e2e7808 */ /* 0x000fe40005800000 */
[C---:B------:R-:W-:Y:S02]  /*6d60*/  ISETP.LT.OR P4, PT, R10.reuse, 0x2a, P4 ;  /* 0x0000002a0a00780c */ /* 0x040fe40002781670 */
[----:B------:R-:W-:Y:S02]  /*6d70*/  ISETP.GT.AND P3, PT, R9, 0x31, P1 ;  /* 0x000000310900780c */ /* 0x000fe40000f64270 */
[----:B------:R-:W-:Y:S02]  /*6d80*/  ISETP.LT.OR P2, PT, R10, 0x31, P2 ;  /* 0x000000310a00780c */ /* 0x000fe40001741670 */
[----:B------:R-:W-:-:S02]  /*6d90*/  FSEL R47, R47, -INF , !P4 ;  /* 0xff8000002f2f7808 */ /* 0x000fc40006000000 */
[C---:B------:R-:W-:Y:S02]  /*6da0*/  ISETP.GT.AND P5, PT, R9.reuse, 0x38, P1 ;  /* 0x000000380900780c */ /* 0x040fe40000fa4270 */
[----:B------:R-:W-:Y:S02]  /*6db0*/  FSEL R50, R50, -INF , !P2 ;  /* 0xff80000032327808 */ /* 0x000fe40005000000 */
[C---:B------:R-:W-:Y:S02]  /*6dc0*/  ISETP.LT.OR P3, PT, R10.reuse, 0x32, P3 ;  /* 0x000000320a00780c */ /* 0x040fe40001f61670 */
[----:B------:R-:W-:Y:S02]  /*6dd0*/  ISETP.GT.AND P4, PT, R9, 0x39, P1 ;  /* 0x000000390900780c */ /* 0x000fe40000f84270 */
[----:B------:R-:W-:Y:S02]  /*6de0*/  ISETP.LT.OR P5, PT, R10, 0x39, P5 ;  /* 0x000000390a00780c */ /* 0x000fe40002fa1670 */
[----:B0-----:R-:W-:-:S02]  /*6df0*/  FMNMX.FTZ R5, R4, R3, !PT ;  /* 0x0000000304057209 */ /* 0x001fc40007810000 */
[----:B------:R-:W-:Y:S02]  /*6e00*/  FSEL R51, R51, -INF , !P3 ;  /* 0xff80000033337808 */ /* 0x000fe40005800000 */
[C---:B------:R-:W-:Y:S01]  /*6e10*/  ISETP.GT.AND P2, PT, R9.reuse, 0x40, P1 ;  /* 0x000000400900780c */ /* 0x040fe20000f44270 */
[----:B------:R-:W0:Y:S01]  /*6e20*/  SHFL.BFLY PT, R12, R5, 0x1, 0x1f ;  /* 0x0c201f00050c7f89 */ /* 0x000e2200000e0000 */
[----:B------:R-:W-:Y:S02]  /*6e30*/  FSEL R54, R54, -INF , !P5 ;  /* 0xff80000036367808 */ /* 0x000fe40006800000 */
[C---:B------:R-:W-:Y:S02]  /*6e40*/  ISETP.LT.OR P4, PT, R10.reuse, 0x3a, P4 ;  /* 0x0000003a0a00780c */ /* 0x040fe40002781670 */
[----:B------:R-:W-:Y:S02]  /*6e50*/  ISETP.GT.AND P3, PT, R9, 0x41, P1 ;  /* 0x000000410900780c */ /* 0x000fe40000f64270 */
[----:B------:R-:W-:-:S02]  /*6e60*/  ISETP.LT.OR P2, PT, R10, 0x41, P2 ;  /* 0x000000410a00780c */ /* 0x000fc40001741670 */
[----:B------:R-:W-:Y:S02]  /*6e70*/  FSEL R55, R55, -INF , !P4 ;  /* 0xff80000037377808 */ /* 0x000fe40006000000 */
[C---:B------:R-:W-:Y:S02]  /*6e80*/  ISETP.GT.AND P5, PT, R9.reuse, 0x48, P1 ;  /* 0x000000480900780c */ /* 0x040fe40000fa4270 */
[----:B------:R-:W-:Y:S02]  /*6e90*/  FSEL R58, R58, -INF , !P2 ;  /* 0xff8000003a3a7808 */ /* 0x000fe40005000000 */
[C---:B------:R-:W-:Y:S02]  /*6ea0*/  ISETP.LT.OR P3, PT, R10.reuse, 0x42, P3 ;  /* 0x000000420a00780c */ /* 0x040fe40001f61670 */
[----:B------:R-:W-:Y:S02]  /*6eb0*/  ISETP.GT.AND P4, PT, R9, 0x49, P1 ;  /* 0x000000490900780c */ /* 0x000fe40000f84270 */
[----:B------:R-:W-:-:S02]  /*6ec0*/  ISETP.LT.OR P5, PT, R10, 0x49, P5 ;  /* 0x000000490a00780c */ /* 0x000fc40002fa1670 */
[----:B------:R-:W-:Y:S02]  /*6ed0*/  FSEL R59, R59, -INF , !P3 ;  /* 0xff8000003b3b7808 */ /* 0x000fe40005800000 */
[----:B------:R-:W-:Y:S02]  /*6ee0*/  ISETP.GT.AND P2, PT, R9, 0x50, P1 ;  /* 0x000000500900780c */ /* 0x000fe40000f44270 */
[----:B0-----:R-:W-:Y:S02]  /*6ef0*/  FMNMX.FTZ R3, R5, R12, !PT ;  /* 0x0000000c05037209 */ /* 0x001fe40007810000 */
[----:B------:R-:W-:Y:S02]  /*6f00*/  FSEL R62, R62, -INF , !P5 ;  /* 0xff8000003e3e7808 */ /* 0x000fe40006800000 */
[C---:B------:R-:W-:Y:S01]  /*6f10*/  FSETP.NEU.FTZ.AND P6, PT, R3.reuse, -INF , PT ;  /* 0xff8000000300780b */ /* 0x040fe20003fdd000 */
[----:B------:R-:W-:-:S01]  /*6f20*/  FFMA.FTZ R12, R3, R14, -8 ;  /* 0xc1000000030c7423 */ /* 0x000fc2000001000e */
[----:B------:R-:W-:-:S02]  /*6f30*/  ISETP.LT.OR P4, PT, R10, 0x4a, P4 ;  /* 0x0000004a0a00780c */ /* 0x000fc40002781670 */
[----:B------:R-:W-:Y:S02]  /*6f40*/  ISETP.GT.AND P3, PT, R9, 0x51, P1 ;  /* 0x000000510900780c */ /* 0x000fe40000f64270 */
[----:B------:R-:W-:Y:S02]  /*6f50*/  FSEL R4, R12, RZ, P6 ;  /* 0x000000ff0c047208 */ /* 0x000fe40003000000 */
[----:B------:R-:W-:Y:S02]  /*6f60*/  ISETP.LT.OR P2, PT, R10, 0x51, P2 ;  /* 0x000000510a00780c */ /* 0x000fe40001741670 */
[----:B------:R-:W-:Y:S01]  /*6f70*/  FSEL R63, R63, -INF , !P4 ;  /* 0xff8000003f3f7808 */ /* 0x000fe20006000000 */
[----:B------:R-:W-:-:S01]  /*6f80*/  FFMA.FTZ R5, R15, UR40, -R4 ;  /* 0x000000280f057c23 */ /* 0x000fc20008010804 */
[----:B------:R-:W-:Y:S01]  /*6f90*/  FMNMX.FTZ R15, R27, R20, !PT ;  /* 0x000000141b0f7209 */ /* 0x000fe20007810000 */
[----:B------:R-:W-:-:S01]  /*6fa0*/  FFMA.FTZ R12, R25, UR40, -R4 ;  /* 0x00000028190c7c23 */ /* 0x000fc20008010804 */
[--C-:B------:R-:W-:Y:S01]  /*6fb0*/  FFMA.FTZ R14, R29, UR40, -R4.reuse ;  /* 0x000000281d0e7c23 */ /* 0x100fe20008010804 */
[----:B------:R-:W-:-:S01]  /*6fc0*/  FFMA.FTZ R33, R33, UR40, -R4 ;  /* 0x0000002821217c23 */ /* 0x000fc20008010804 */
[----:B------:R-:W-:Y:S01]  /*6fd0*/  FMNMX.FTZ R24, R30, R15, !PT ;  /* 0x0000000f1e187209 */ /* 0x000fe20007810000 */
[----:B------:R-:W-:-:S01]  /*6fe0*/  FFMA.FTZ R15, R36, UR40, -R4 ;  /* 0x00000028240f7c23 */ /* 0x000fc20008010804 */
[--C-:B------:R-:W-:Y:S01]  /*6ff0*/  FFMA.FTZ R37, R37, UR40, -R4.reuse ;  /* 0x0000002825257c23 */ /* 0x100fe20008010804 */
[----:B------:R0:W-:Y:S01]  /*7000*/  MUFU.EX2 R20, R33 ;  /* 0x0000002100147308 */ /* 0x0001e20000000800 */
[----:B------:R-:W-:Y:S01]  /*7010*/  FMNMX.FTZ R21, R31, R24, !PT ;  /* 0x000000181f157209 */ /* 0x000fe20007810000 */
[--C-:B------:R-:W-:Y:S01]  /*7020*/  FFMA.FTZ R41, R41, UR40, -R4.reuse ;  /* 0x0000002829297c23 */ /* 0x100fe20008010804 */
[----:B------:R-:W-:Y:S01]  /*7030*/  ISETP.GT.AND P5, PT, R9, 0x58, P1 ;  /* 0x000000580900780c */ /* 0x000fe20000fa4270 */
[--C-:B------:R-:W-:Y:S01]  /*7040*/  FFMA.FTZ R53, R53, UR40, -R4.reuse ;  /* 0x0000002835357c23 */ /* 0x100fe20008010804 */
[----:B------:R-:W-:Y:S01]  /*7050*/  FMNMX.FTZ R24, R34, R21, !PT ;  /* 0x0000001522187209 */ /* 0x000fe20007810000 */
[--C-:B------:R-:W-:Y:S01]  /*7060*/  FFMA.FTZ R45, R45, UR40, -R4.reuse ;  /* 0x000000282d2d7c23 */ /* 0x100fe20008010804 */
[----:B------:R-:W-:Y:S01]  /*7070*/  FSEL R66, R66, -INF , !P2 ;  /* 0xff80000042427808 */ /* 0x000fe20005000000 */
[--C-:B------:R-:W-:Y:S01]  /*7080*/  FFMA.FTZ R49, R49, UR40, -R4.reuse ;  /* 0x0000002831317c23 */ /* 0x100fe20008010804 */
[----:B------:R-:W-:Y:S01]  /*7090*/  FMNMX.FTZ R21, R35, R24, !PT ;  /* 0x0000001823157209 */ /* 0x000fe20007810000 */
[--C-:B------:R-:W-:Y:S01]  /*70a0*/  FFMA.FTZ R57, R57, UR40, -R4.reuse ;  /* 0x0000002839397c23 */ /* 0x100fe20008010804 */
[----:B------:R-:W-:Y:S01]  /*70b0*/  MUFU.EX2 R24, R37 ;  /* 0x0000002500187308 */ /* 0x000fe20000000800 */
[----:B------:R-:W-:Y:S01]  /*70c0*/  ISETP.LT.OR P3, PT, R10, 0x52, P3 ;  /* 0x000000520a00780c */ /* 0x000fe20001f61670 */
[--C-:B------:R-:W-:Y:S01]  /*70d0*/  FFMA.FTZ R11, R11, UR40, -R4.reuse ;  /* 0x000000280b0b7c23 */ /* 0x100fe20008010804 */
[----:B------:R-:W-:Y:S01]  /*70e0*/  FMNMX.FTZ R28, R38, R21, !PT ;  /* 0x00000015261c7209 */ /* 0x000fe20007810000 */
[--C-:B------:R-:W-:Y:S01]  /*70f0*/  FFMA.FTZ R21, R40, UR40, -R4.reuse ;  /* 0x0000002828157c23 */ /* 0x100fe20008010804 */
[----:B------:R-:W-:Y:S01]  /*7100*/  ISETP.GT.AND P4, PT, R9, 0x59, P1 ;  /* 0x000000590900780c */ /* 0x000fe20000f84270 */
[--C-:B------:R-:W-:Y:S01]  /*7110*/  FFMA.FTZ R13, R13, UR40, -R4.reuse ;  /* 0x000000280d0d7c23 */ /* 0x100fe20008010804 */
[----:B------:R-:W-:Y:S01]  /*7120*/  FMNMX.FTZ R25, R39, R28, !PT ;  /* 0x0000001c27197209 */ /* 0x000fe20007810000 */
[----:B------:R-:W-:Y:S01]  /*7130*/  FFMA.FTZ R85, R85, UR40, -R4 ;  /* 0x0000002855557c23 */ /* 0x000fe20008010804 */
[----:B------:R-:W-:Y:S01]  /*7140*/  ISETP.LT.OR P5, PT, R10, 0x59, P5 ;  /* 0x000000590a00780c */ /* 0x000fe20002fa1670 */
[----:B------:R-:W-:Y:S01]  /*7150*/  MUFU.EX2 R5, R5 ;  /* 0x0000000500057308 */ /* 0x000fe20000000800 */
[----:B------:R-:W-:-:S02]  /*7160*/  FMNMX.FTZ R28, R42, R25, !PT ;  /* 0x000000192a1c7209 */ /* 0x000fc40007810000 */
[----:B------:R-:W-:Y:S02]  /*7170*/  FSEL R67, R67, -INF , !P3 ;  /* 0xff80000043437808 */ /* 0x000fe40005800000 */
[----:B------:R-:W-:Y:S02]  /*7180*/  FMNMX.FTZ R25, R43, R28, !PT ;  /* 0x0000001c2b197209 */ /* 0x000fe40007810000 */
[----:B------:R-:W-:Y:S01]  /*7190*/  ISETP.GT.AND P2, PT, R9, 0x60, P1 ;  /* 0x000000600900780c */ /* 0x000fe20000f44270 */
[----:B------:R-:W-:Y:S01]  /*71a0*/  MUFU.EX2 R28, R41 ;  /* 0x00000029001c7308 */ /* 0x000fe20000000800 */
[----:B------:R-:W-:Y:S01]  /*71b0*/  FMNMX.FTZ R32, R46, R25, !PT ;  /* 0x000000192e207209 */ /* 0x000fe20007810000 */
[----:B------:R-:W-:Y:S01]  /*71c0*/  FFMA.FTZ R25, R44, UR40, -R4 ;  /* 0x000000282c197c23 */ /* 0x000fe20008010804 */
[----:B------:R-:W-:Y:S02]  /*71d0*/  FSEL R70, R70, -INF , !P5 ;  /* 0xff80000046467808 */ /* 0x000fe40006800000 */
[----:B------:R-:W-:-:S02]  /*71e0*/  FMNMX.FTZ R29, R47, R32, !PT ;  /* 0x000000202f1d7209 */ /* 0x000fc40007810000 */
[----:B------:R-:W-:Y:S01]  /*71f0*/  ISETP.LT.OR P4, PT, R10, 0x5a, P4 ;  /* 0x0000005a0a00780c */ /* 0x000fe20002781670 */
[----:B------:R-:W-:Y:S01]  /*7200*/  MUFU.EX2 R12, R12 ;  /* 0x0000000c000c7308 */ /* 0x000fe20000000800 */
[----:B------:R-:W-:Y:S02]  /*7210*/  FMNMX.FTZ R32, R50, R29, !PT ;  /* 0x0000001d32207209 */ /* 0x000fe40007810000 */
[----:B------:R-:W-:Y:S02]  /*7220*/  ISETP.GT.AND P3, PT, R9, 0x61, P1 ;  /* 0x000000610900780c */ /* 0x000fe40000f64270 */
[----:B------:R-:W-:Y:S02]  /*7230*/  FMNMX.FTZ R29, R51, R32, !PT ;  /* 0x00000020331d7209 */ /* 0x000fe40007810000 */
[----:B------:R-:W-:Y:S01]  /*7240*/  ISETP.LT.OR P2, PT, R10, 0x61, P2 ;  /* 0x000000610a00780c */ /* 0x000fe20001741670 */
[----:B------:R1:W-:Y:S01]  /*7250*/  MUFU.EX2 R32, R45 ;  /* 0x0000002d00207308 */ /* 0x0003e20000000800 */
[----:B------:R-:W-:Y:S01]  /*7260*/  FMNMX.FTZ R36, R54, R29, !PT ;  /* 0x0000001d36247209 */ /* 0x000fe20007810000 */
[----:B------:R-:W-:Y:S01]  /*7270*/  FFMA.FTZ R29, R48, UR40, -R4 ;  /* 0x00000028301d7c23 */ /* 0x000fe20008010804 */
[----:B------:R-:W-:-:S02]  /*7280*/  FSEL R71, R71, -INF , !P4 ;  /* 0xff80000047477808 */ /* 0x000fc40006000000 */
[----:B0-----:R-:W-:Y:S02]  /*7290*/  FMNMX.FTZ R33, R55, R36, !PT ;  /* 0x0000002437217209 */ /* 0x001fe40007810000 */
[----:B------:R-:W-:Y:S01]  /*72a0*/  ISETP.GT.AND P5, PT, R9, 0x68, P1 ;  /* 0x000000680900780c */ /* 0x000fe20000fa4270 */
[----:B------:R-:W-:Y:S01]  /*72b0*/  MUFU.EX2 R11, R11 ;  /* 0x0000000b000b7308 */ /* 0x000fe20000000800 */
[----:B------:R-:W-:Y:S01]  /*72c0*/  FMNMX.FTZ R36, R58, R33, !PT ;  /* 0x000000213a247209 */ /* 0x000fe20007810000 */
[--C-:B-1----:R-:W-:Y:S01]  /*72d0*/  FFMA.FTZ R45, R68, UR40, -R4.reuse ;  /* 0x00000028442d7c23 */ /* 0x102fe20008010804 */
[----:B------:R-:W-:Y:S02]  /*72e0*/  FSEL R74, R74, -INF , !P2 ;  /* 0xff8000004a4a7808 */ /* 0x000fe40005000000 */
[----:B------:R-:W-:Y:S02]  /*72f0*/  FMNMX.FTZ R33, R59, R36, !PT ;  /* 0x000000243b217209 */ /* 0x000fe40007810000 */
[----:B------:R-:W-:Y:S01]  /*7300*/  ISETP.LT.OR P3, PT, R10, 0x62, P3 ;  /* 0x000000620a00780c */ /* 0x000fe20001f61670 */
[----:B------:R0:W-:Y:S01]  /*7310*/  MUFU.EX2 R36, R49 ;  /* 0x0000003100247308 */ /* 0x0001e20000000800 */
[----:B------:R-:W-:Y:S01]  /*7320*/  FMNMX.FTZ R40, R62, R33, !PT ;  /* 0x000000213e287209 */ /* 0x000fe20007810000 */
[--C-:B------:R-:W-:Y:S01]  /*7330*/  FFMA.FTZ R33, R52, UR40, -R4.reuse ;  /* 0x0000002834217c23 */ /* 0x100fe20008010804 */
[----:B------:R-:W-:Y:S01]  /*7340*/  ISETP.LT.OR P5, PT, R10, 0x69, P5 ;  /* 0x000000690a00780c */ /* 0x000fe20002fa1670 */
[----:B------:R-:W-:Y:S01]  /*7350*/  FFMA.FTZ R52, R69, UR40, -R4 ;  /* 0x0000002845347c23 */ /* 0x000fe20008010804 */
[----:B------:R-:W-:-:S02]  /*7360*/  FMNMX.FTZ R37, R63, R40, !PT ;  /* 0x000000283f257209 */ /* 0x000fc40007810000 */
[----:B------:R-:W-:Y:S01]  /*7370*/  ISETP.GT.AND P4, PT, R9, 0x69, P1 ;  /* 0x000000690900780c */ /* 0x000fe20000f84270 */
[----:B------:R-:W-:Y:S01]  /*7380*/  MUFU.EX2 R14, R14 ;  /* 0x0000000e000e7308 */ /* 0x000fe20000000800 */
[----:B------:R-:W-:Y:S01]  /*7390*/  FMNMX.FTZ R40, R66, R37, !PT ;  /* 0x0000002542287209 */ /* 0x000fe20007810000 */
[--C-:B0-----:R-:W-:Y:S01]  /*73a0*/  FFMA.FTZ R49, R72, UR40, -R4.reuse ;  /* 0x0000002848317c23 */ /* 0x101fe20008010804 */
[----:B------:R-:W-:Y:S02]  /*73b0*/  FSEL R75, R75, -INF , !P3 ;  /* 0xff8000004b4b7808 */ /* 0x000fe40005800000 */
[----:B------:R-:W-:Y:S02]  /*73c0*/  FMNMX.FTZ R37, R67, R40, !PT ;  /* 0x0000002843257209 */ /* 0x000fe40007810000 */
[----:B------:R-:W-:Y:S01]  /*73d0*/  FSEL R78, R78, -INF , !P5 ;  /* 0xff8000004e4e7808 */ /* 0x000fe20006800000 */
[----:B------:R-:W-:Y:S01]  /*73e0*/  MUFU.EX2 R40, R53 ;  /* 0x0000003500287308 */ /* 0x000fe20000000800 */
[----:B------:R-:W-:Y:S01]  /*73f0*/  FMNMX.FTZ R44, R70, R37, !PT ;  /* 0x00000025462c7209 */ /* 0x000fe20007810000 */
[--C-:B------:R-:W-:Y:S01]  /*7400*/  FFMA.FTZ R37, R56, UR40, -R4.reuse ;  /* 0x0000002838257c23 */ /* 0x100fe20008010804 */
[----:B------:R-:W-:Y:S01]  /*7410*/  ISETP.GT.AND P2, PT, R9, 0x70, P1 ;  /* 0x000000700900780c */ /* 0x000fe20000f44270 */
[----:B------:R-:W-:Y:S01]  /*7420*/  FFMA.FTZ R56, R73, UR40, -R4 ;  /* 0x0000002849387c23 */ /* 0x000fe20008010804 */
[----:B------:R-:W-:-:S02]  /*7430*/  FMNMX.FTZ R41, R71, R44, !PT ;  /* 0x0000002c47297209 */ /* 0x000fc40007810000 */
[C---:B------:R-:W-:Y:S01]  /*7440*/  ISETP.GT.AND P3, PT, R9.reuse, 0x71, P1 ;  /* 0x000000710900780c */ /* 0x040fe20000f64270 */
[----:B------:R-:W-:Y:S01]  /*7450*/  MUFU.EX2 R13, R13 ;  /* 0x0000000d000d7308 */ /* 0x000fe20000000800 */
[----:B------:R-:W-:Y:S02]  /*7460*/  FMNMX.FTZ R44, R74, R41, !PT ;  /* 0x000000294a2c7209 */ /* 0x000fe40007810000 */
[C---:B------:R-:W-:Y:S02]  /*7470*/  ISETP.GT.AND P5, PT, R9.reuse, 0x78, P1 ;  /* 0x000000780900780c */ /* 0x040fe40000fa4270 */
[----:B------:R-:W-:Y:S02]  /*7480*/  ISETP.GT.AND P1, PT, R9, 0x79, P1 ;  /* 0x000000790900780c */ /* 0x000fe40000f24270 */
[----:B------:R-:W-:Y:S01]  /*7490*/  ISETP.LT.OR P4, PT, R10, 0x6a, P4 ;  /* 0x0000006a0a00780c */ /* 0x000fe20002781670 */
[----:B------:R-:W-:Y:S01]  /*74a0*/  MUFU.EX2 R15, R15 ;  /* 0x0000000f000f7308 */ /* 0x000fe20000000800 */
[----:B------:R-:W-:-:S02]  /*74b0*/  FMNMX.FTZ R9, R75, R44, !PT ;  /* 0x0000002c4b097209 */ /* 0x000fc40007810000 */
[----:B------:R-:W-:Y:S02]  /*74c0*/  ISETP.LT.OR P2, PT, R10, 0x71, P2 ;  /* 0x000000710a00780c */ /* 0x000fe40001741670 */
[----:B------:R-:W-:Y:S02]  /*74d0*/  FSEL R79, R79, -INF , !P4 ;  /* 0xff8000004f4f7808 */ /* 0x000fe40006000000 */
[----:B------:R-:W-:Y:S01]  /*74e0*/  FMNMX.FTZ R48, R78, R9, !PT ;  /* 0x000000094e307209 */ /* 0x000fe20007810000 */
[----:B------:R-:W-:-:S01]  /*74f0*/  FFMA.FTZ R9, R60, UR40, -R4 ;  /* 0x000000283c097c23 */ /* 0x000fc20008010804 */
[----:B------:R-:W-:Y:S01]  /*7500*/  ISETP.LT.OR P3, PT, R10, 0x72, P3 ;  /* 0x000000720a00780c */ /* 0x000fe20001f61670 */
[----:B------:R0:W-:Y:S01]  /*7510*/  MUFU.EX2 R44, R57 ;  /* 0x00000039002c7308 */ /* 0x0001e20000000800 */
[----:B------:R-:W-:Y:S02]  /*7520*/  FSEL R82, R82, -INF , !P2 ;  /* 0xff80000052527808 */ /* 0x000fe40005000000 */
[----:B------:R-:W-:-:S02]  /*7530*/  FMNMX.FTZ R41, R79, R48, !PT ;  /* 0x000000304f297209 */ /* 0x000fc40007810000 */
[----:B------:R-:W-:Y:S02]  /*7540*/  ISETP.LT.OR P5, PT, R10, 0x79, P5 ;  /* 0x000000790a00780c */ /* 0x000fe40002fa1670 */
[----:B------:R-:W-:Y:S01]  /*7550*/  FSEL R83, R83, -INF , !P3 ;  /* 0xff80000053537808 */ /* 0x000fe20005800000 */
[----:B------:R-:W-:Y:S01]  /*7560*/  MUFU.EX2 R21, R21 ;  /* 0x0000001500157308 */ /* 0x000fe20000000800 */
[----:B------:R-:W-:Y:S01]  /*7570*/  FMNMX.FTZ R48, R82, R41, !PT ;  /* 0x0000002952307209 */ /* 0x000fe20007810000 */
[--C-:B0-----:R-:W-:Y:S01]  /*7580*/  FFMA.FTZ R57, R80, UR40, -R4.reuse ;  /* 0x0000002850397c23 */ /* 0x101fe20008010804 */
[----:B------:R-:W-:Y:S01]  /*7590*/  ISETP.LT.OR P1, PT, R10, 0x7a, P1 ;  /* 0x0000007a0a00780c */ /* 0x000fe20000f21670 */
[--C-:B------:R-:W-:Y:S01]  /*75a0*/  FFMA.FTZ R10, R61, UR40, -R4.reuse ;  /* 0x000000283d0a7c23 */ /* 0x100fe20008010804 */
[----:B------:R-:W-:Y:S01]  /*75b0*/  FSEL R86, R86, -INF , !P5 ;  /* 0xff80000056567808 */ /* 0x000fe20006800000 */
[----:B------:R-:W-:Y:S01]  /*75c0*/  FFMA.FTZ R61, R84, UR40, -R4 ;  /* 0x00000028543d7c23 */ /* 0x000fe20008010804 */
[----:B------:R-:W-:Y:S01]  /*75d0*/  FMNMX.FTZ R41, R83, R48, !PT ;  /* 0x0000003053297209 */ /* 0x000fe20007810000 */
[----:B------:R-:W-:Y:S01]  /*75e0*/  MUFU.EX2 R25, R25 ;  /* 0x0000001900197308 */ /* 0x000fe20000000800 */
[----:B------:R-:W-:-:S02]  /*75f0*/  FSEL R87, R87, -INF , !P1 ;  /* 0xff80000057577808 */ /* 0x000fc40004800000 */
[----:B------:R-:W-:Y:S01]  /*7600*/  FMNMX.FTZ R48, R86, R41, !PT ;  /* 0x0000002956307209 */ /* 0x000fe20007810000 */
[----:B------:R-:W-:-:S01]  /*7610*/  FFMA.FTZ R41, R64, UR40, -R4 ;  /* 0x0000002840297c23 */ /* 0x000fc20008010804 */
[--C-:B------:R-:W-:Y:S01]  /*7620*/  FFMA.FTZ R64, R81, UR40, -R4.reuse ;  /* 0x0000002851407c23 */ /* 0x100fe20008010804 */
[----:B------:R-:W-:Y:S02]  /*7630*/  FSEL R69, R3, RZ, P6 ;  /* 0x000000ff03457208 */ /* 0x000fe40003000000 */
[----:B------:R-:W-:Y:S01]  /*7640*/  FMNMX.FTZ R53, R87, R48, !PT ;  /* 0x0000003057357209 */ /* 0x000fe20007810000 */
[----:B------:R-:W-:-:S01]  /*7650*/  FFMA.FTZ R48, R65, UR40, -R4 ;  /* 0x0000002841307c23 */ /* 0x000fc20008010804 */
[----:B------:R-:W-:Y:S01]  /*7660*/  MUFU.EX2 R29, R29 ;  /* 0x0000001d001d7308 */ /* 0x000fe20000000800 */
[----:B------:R-:W-:-:S02]  /*7670*/  FADD.FTZ R69, -R69, R6 ;  /* 0x0000000645457221 */ /* 0x000fc40000010100 */
[----:B------:R-:W0:Y:S05]  /*7680*/  SHFL.BFLY PT, R60, R53, 0x2, 0x1f ;  /* 0x0c401f00353c7f89 */ /* 0x000e2a00000e0000 */
[----:B------:R-:W-:Y:S08]  /*7690*/  MUFU.EX2 R33, R33 ;  /* 0x0000002100217308 */ /* 0x000ff00000000800 */
[----:B------:R-:W-:Y:S08]  /*76a0*/  MUFU.EX2 R37, R37 ;  /* 0x0000002500257308 */ /* 0x000ff00000000800 */
[----:B------:R-:W-:Y:S01]  /*76b0*/  MUFU.EX2 R9, R9 ;  /* 0x0000000900097308 */ /* 0x000fe20000000800 */
[----:B0-----:R-:W-:Y:S01]  /*76c0*/  FMNMX.FTZ R65, R53, R60, !PT ;  /* 0x0000003c35417209 */ /* 0x001fe20007810000 */
[--C-:B------:R-:W-:Y:S01]  /*76d0*/  FFMA.FTZ R53, R76, UR40, -R4.reuse ;  /* 0x000000284c357c23 */ /* 0x100fe20008010804 */
[----:B------:R-:W-:-:S03]  /*76e0*/  FFMA.FTZ R60, R77, UR40, -R4 ;  /* 0x000000284d3c7c23 */ /* 0x000fc60008010804 */
[----:B------:R-:W0:Y:S02]  /*76f0*/  SHFL.BFLY PT, R68, R65, 0x1, 0x1f ;  /* 0x0c201f0041447f89 */ /* 0x000e2400000e0000 */
[----:B------:R-:W-:Y:S08]  /*7700*/  MUFU.EX2 R10, R10 ;  /* 0x0000000a000a7308 */ /* 0x000ff00000000800 */
[----:B------:R-:W-:Y:S08]  /*7710*/  MUFU.EX2 R41, R41 ;  /* 0x0000002900297308 */ /* 0x000ff00000000800 */
[----:B------:R-:W-:Y:S01]  /*7720*/  MUFU.EX2 R48, R48 ;  /* 0x0000003000307308 */ /* 0x000fe20000000800 */
[----:B0-----:R-:W-:Y:S01]  /*7730*/  FMNMX.FTZ R4, R65, R68, !PT ;  /* 0x0000004441047209 */ /* 0x001fe20007810000 */
[----:B------:R-:W-:-:S02]  /*7740*/  IMAD.U32 R65, RZ, RZ, UR40 ;  /* 0x00000028ff417e24 */ /* 0x000fc4000f8e00ff */
[----:B------:R-:W-:-:S04]  /*7750*/  FMUL.FTZ R68, R69, UR40 ;  /* 0x0000002845447c20 */ /* 0x000fc80008410000 */
[----:B------:R-:W-:Y:S01]  /*7760*/  MUFU.EX2 R45, R45 ;  /* 0x0000002d002d7308 */ /* 0x000fe20000000800 */
[C---:B------:R-:W-:Y:S01]  /*7770*/  FSETP.NEU.FTZ.AND P1, PT, R4.reuse, -INF , PT ;  /* 0xff8000000400780b */ /* 0x040fe20003f3d000 */
[----:B------:R-:W-:-:S03]  /*7780*/  FFMA.FTZ R65, R4, R65, -8 ;  /* 0xc100000004417423 */ /* 0x000fc60000010041 */
[----:B------:R-:W-:Y:S02]  /*7790*/  FSEL R72, R4, RZ, P1 ;  /* 0x000000ff04487208 */ /* 0x000fe40000800000 */
[----:B------:R-:W-:Y:S01]  /*77a0*/  FSEL R65, R65, RZ, P1 ;  /* 0x000000ff41417208 */ /* 0x000fe20000800000 */
[----:B------:R-:W0:Y:S02]  /*77b0*/  MUFU.EX2 R68, R68 ;  /* 0x0000004400447308 */ /* 0x000e240000000800 */
[----:B------:R-:W-:-:S02]  /*77c0*/  FADD.FTZ R72, -R72, R7 ;  /* 0x0000000748487221 */ /* 0x000fc40000010100 */
[--C-:B------:R-:W-:Y:S01]  /*77d0*/  FFMA.FTZ R73, R54, UR40, -R65.reuse ;  /* 0x0000002836497c23 */ /* 0x100fe20008010841 */
[----:B------:R-:W-:-:S01]  /*77e0*/  FFMA.FTZ R69, R26, UR40, -R65 ;  /* 0x000000281a457c23 */ /* 0x000fc20008010841 */
[----:B------:R-:W-:Y:S01]  /*77f0*/  FMUL.FTZ R54, R72, UR40 ;  /* 0x0000002848367c20 */ /* 0x000fe20008410000 */
[----:B------:R-:W-:-:S01]  /*7800*/  FFMA.FTZ R26, R27, UR40, -R65 ;  /* 0x000000281b1a7c23 */ /* 0x000fc20008010841 */
[--C-:B------:R-:W-:Y:S01]  /*7810*/  FFMA.FTZ R27, R30, UR40, -R65.reuse ;  /* 0x000000281e1b7c23 */ /* 0x100fe20008010841 */
[----:B------:R-:W-:-:S01]  /*7820*/  FFMA.FTZ R30, R31, UR40, -R65 ;  /* 0x000000281f1e7c23 */ /* 0x000fc20008010841 */
[--C-:B------:R-:W-:Y:S01]  /*7830*/  FFMA.FTZ R31, R34, UR40, -R65.reuse ;  /* 0x00000028221f7c23 */ /* 0x100fe20008010841 */
        /* <DEDUP_REMOVED lines=12> */
[----:B------:R-:W-:Y:S01]  /*7900*/  FFMA.FTZ R58, R59, UR40, -R65 ;  /* 0x000000283b3a7c23 */ /* 0x000fe20008010841 */
[----:B0-----:R-:W-:-:S01]  /*7910*/  FFMA.FTZ R59, R68, R2, R5 ;  /* 0x00000002443b7223 */ /* 0x001fc20000010005 */
[--C-:B------:R-:W-:Y:S01]  /*7920*/  FFMA.FTZ R72, R55, UR40, -R65.reuse ;  /* 0x0000002837487c23 */ /* 0x100fe20008010841 */
[----:B------:R-:W-:-:S01]  /*7930*/  FFMA.FTZ R55, R62, UR40, -R65 ;  /* 0x000000283e377c23 */ /* 0x000fc20008010841 */
[----:B------:R-:W0:Y:S01]  /*7940*/  MUFU.EX2 R26, R26 ;  /* 0x0000001a001a7308 */ /* 0x000e220000000800 */
[----:B------:R-:W-:-:S01]  /*7950*/  FFMA.FTZ R62, R63, UR40, -R65 ;  /* 0x000000283f3e7c23 */ /* 0x000fc20008010841 */
[--C-:B------:R-:W-:Y:S01]  /*7960*/  FFMA.FTZ R79, R79, UR40, -R65.reuse ;  /* 0x000000284f4f7c23 */ /* 0x100fe20008010841 */
[----:B------:R-:W-:-:S01]  /*7970*/  FFMA.FTZ R76, R83, UR40, -R65 ;  /* 0x00000028534c7c23 */ /* 0x000fc20008010841 */
[----:B------:R-:W-:-:S04]  /*7980*/  FFMA.FTZ R86, R86, UR40, -R65 ;  /* 0x0000002856567c23 */ /* 0x000fc80008010841 */
[----:B------:R-:W2:Y:S08]  /*7990*/  MUFU.EX2 R27, R27 ;  /* 0x0000001b001b7308 */ /* 0x000eb00000000800 */
[----:B------:R-:W3:Y:S08]  /*79a0*/  MUFU.EX2 R30, R30 ;  /* 0x0000001e001e7308 */ /* 0x000ef00000000800 */
[----:B------:R-:W4:Y:S08]  /*79b0*/  MUFU.EX2 R31, R31 ;  /* 0x0000001f001f7308 */ /* 0x000f300000000800 */
[----:B------:R1:W-:Y:S08]  /*79c0*/  MUFU.EX2 R7, R73 ;  /* 0x0000004900077308 */ /* 0x0003f00000000800 */
[----:B------:R-:W5:Y:S01]  /*79d0*/  MUFU.EX2 R34, R34 ;  /* 0x0000002200227308 */ /* 0x000f620000000800 */
[----:B-1----:R-:W-:-:S01]  /*79e0*/  FFMA.FTZ R73, R54, R0, R69 ;  /* 0x0000000036497223 */ /* 0x002fc20000010045 */
[----:B------:R-:W-:-:S03]  /*79f0*/  FADD.FTZ R0, R12, R59 ;  /* 0x0000003b0c007221 */ /* 0x000fc60000010000 */
[----:B0-----:R-:W-:Y:S01]  /*7a00*/  FADD.FTZ R2, R26, R73 ;  /* 0x000000491a027221 */ /* 0x001fe20000010000 */
[----:B------:R-:W-:-:S02]  /*7a10*/  FADD.FTZ R59, R11, R0 ;  /* 0x000000000b3b7221 */ /* 0x000fc40000010000 */
[----:B------:R-:W0:Y:S01]  /*7a20*/  MUFU.EX2 R35, R35 ;  /* 0x0000002300237308 */ /* 0x000e220000000800 */
[----:B--2---:R-:W-:-:S01]  /*7a30*/  FADD.FTZ R63, R27, R2 ;  /* 0x000000021b3f7221 */ /* 0x004fc20000010000 */
[----:B------:R-:W-:Y:S01]  /*7a40*/  FADD.FTZ R0, R14, R59 ;  /* 0x0000003b0e007221 */ /* 0x000fe20000010000 */
[----:B------:R-:W-:-:S01]  /*7a50*/  FFMA.FTZ R59, R66, UR40, -R65 ;  /* 0x00000028423b7c23 */ /* 0x000fc20008010841 */
[----:B------:R-:W-:Y:S01]  /*7a60*/  FFMA.FTZ R66, R67, UR40, -R65 ;  /* 0x0000002843427c23 */ /* 0x000fe20008010841 */
[----:B---3--:R-:W-:-:S01]  /*7a70*/  FADD.FTZ R2, R30, R63 ;  /* 0x0000003f1e027221 */ /* 0x008fc20000010000 */
[----:B------:R-:W-:Y:S02]  /*7a80*/  FADD.FTZ R63, R13, R0 ;  /* 0x000000000d3f7221 */ /* 0x000fe40000010000 */
[----:B------:R-:W1:Y:S01]  /*7a90*/  MUFU.EX2 R38, R38 ;  /* 0x0000002600267308 */ /* 0x000e620000000800 */
[----:B----4-:R-:W-:-:S01]  /*7aa0*/  FADD.FTZ R73, R31, R2 ;  /* 0x000000021f497221 */ /* 0x010fc20000010000 */
[----:B------:R-:W-:-:S03]  /*7ab0*/  FADD.FTZ R0, R20, R63 ;  /* 0x0000003f14007221 */ /* 0x000fc60000010000 */
[----:B-----5:R-:W-:Y:S01]  /*7ac0*/  FADD.FTZ R2, R34, R73 ;  /* 0x0000004922027221 */ /* 0x020fe20000010000 */
[----:B------:R-:W-:-:S02]  /*7ad0*/  FADD.FTZ R63, R15, R0 ;  /* 0x000000000f3f7221 */ /* 0x000fc40000010000 */
[----:B------:R-:W2:Y:S01]  /*7ae0*/  MUFU.EX2 R39, R39 ;  /* 0x0000002700277308 */ /* 0x000ea20000000800 */
[----:B0-----:R-:W-:-:S01]  /*7af0*/  FADD.FTZ R67, R35, R2 ;  /* 0x0000000223437221 */ /* 0x001fc20000010000 */
[----:B------:R-:W-:Y:S01]  /*7b00*/  FADD.FTZ R0, R24, R63 ;  /* 0x0000003f18007221 */ /* 0x000fe20000010000 */
[----:B------:R-:W-:-:S01]  /*7b10*/  FFMA.FTZ R63, R70, UR40, -R65 ;  /* 0x00000028463f7c23 */ /* 0x000fc20008010841 */
[----:B------:R-:W-:-:S04]  /*7b20*/  FFMA.FTZ R70, R71, UR40, -R65 ;  /* 0x0000002847467c23 */ /* 0x000fc80008010841 */
        /* <DEDUP_REMOVED lines=8> */
[----:B------:R-:W-:-:S01]  /*7bb0*/  FFMA.FTZ R67, R74, UR40, -R65 ;  /* 0x000000284a437c23 */ /* 0x000fc20008010841 */
[----:B------:R-:W2:Y:S01]  /*7bc0*/  MUFU.EX2 R46, R46 ;  /* 0x0000002e002e7308 */ /* 0x000ea20000000800 */
[----:B0-----:R-:W-:-:S01]  /*7bd0*/  FADD.FTZ R2, R42, R73 ;  /* 0x000000492a027221 */ /* 0x001fc20000010000 */
[----:B------:R-:W-:-:S06]  /*7be0*/  FFMA.FTZ R74, R75, UR40, -R65 ;  /* 0x000000284b4a7c23 */ /* 0x000fcc0008010841 */
        /* <DEDUP_REMOVED lines=9> */
[----:B------:R-:W-:Y:S01]  /*7c80*/  FADD.FTZ R0, R40, R71 ;  /* 0x0000004728007221 */ /* 0x000fe20000010000 */
[----:B------:R-:W-:-:S01]  /*7c90*/  FFMA.FTZ R71, R78, UR40, -R65 ;  /* 0x000000284e477c23 */ /* 0x000fc20008010841 */
[----:B------:R-:W0:Y:S01]  /*7ca0*/  MUFU.EX2 R51, R51 ;  /* 0x0000003300337308 */ /* 0x000e220000000800 */
[----:B-1----:R-:W-:-:S04]  /*7cb0*/  FADD.FTZ R2, R50, R73 ;  /* 0x0000004932027221 */ /* 0x002fc80000010000 */
[----:B------:R-:W-:-:S03]  /*7cc0*/  FADD.FTZ R73, R7, R2 ;  /* 0x0000000207497221 */ /* 0x000fc60000010000 */
        /* <DEDUP_REMOVED lines=10> */
[----:B-1----:R-:W-:-:S01]  /*7d70*/  FADD.FTZ R2, R58, R75 ;  /* 0x0000004b3a027221 */ /* 0x002fc20000010000 */
[----:B------:R-:W-:-:S06]  /*7d80*/  FFMA.FTZ R65, R87, UR40, -R65 ;  /* 0x0000002857417c23 */ /* 0x000fcc0008010841 */
[----:B------:R-:W1:Y:S01]  /*7d90*/  MUFU.EX2 R59, R59 ;  /* 0x0000003b003b7308 */ /* 0x000e620000000800 */
[----:B--2---:R-:W-:-:S07]  /*7da0*/  FADD.FTZ R75, R55, R2 ;  /* 0x00000002374b7221 */ /* 0x004fce0000010000 */
[----:B------:R-:W2:Y:S01]  /*7db0*/  MUFU.EX2 R66, R66 ;  /* 0x0000004200427308 */ /* 0x000ea20000000800 */
[----:B0-----:R-:W-:-:S01]  /*7dc0*/  FADD.FTZ R2, R62, R75 ;  /* 0x0000004b3e027221 */ /* 0x001fc20000010000 */
[----:B------:R-:W-:-:S04]  /*7dd0*/  FADD.FTZ R75, R41, R0 ;  /* 0x00000000294b7221 */ /* 0x000fc80000010000 */
[----:B------:R-:W-:Y:S02]  /*7de0*/  FADD.FTZ R0, R48, R75 ;  /* 0x0000004b30007221 */ /* 0x000fe40000010000 */
[----:B------:R-:W0:Y:S01]  /*7df0*/  MUFU.EX2 R63, R63 ;  /* 0x0000003f003f7308 */ /* 0x000e220000000800 */
[----:B-1----:R-:W-:-:S01]  /*7e00*/  FADD.FTZ R77, R59, R2 ;  /* 0x000000023b4d7221 */ /* 0x002fc20000010000 */
[----:B------:R-:W-:-:S06]  /*7e10*/  FADD.FTZ R75, R45, R0 ;  /* 0x000000002d4b7221 */ /* 0x000fcc0000010000 */
        /* <DEDUP_REMOVED lines=40> */
.L_x_1324:
[----:B------:R-:W-:Y:S01]  /*80a0*/  ULEA UR6, UR33, UR36, 0x3 ;  /* 0x0000002421067291 */ /* 0x000fe2000f8e183f */
[----:B------:R-:W-:Y:S01]  /*80b0*/  ISETP.GT.AND P1, PT, R8, UR32, PT ;  /* 0x0000002008007c0c */ /* 0x000fe2000bf24270 */
[----:B------:R-:W-:Y:S01]  /*80c0*/  UMOV UR34, UR50 ;  /* 0x0000003200227c82 */ /* 0x000fe20008000000 */
        /* <DEDUP_REMOVED lines=102> */
[----:B------:R-:W-:Y:S01]  /*8730*/  IMAD.MOV.U32 R6, RZ, RZ, R3 ;  /* 0x000000ffff067224 */ /* 0x000fe200078e0003 */
[----:B------:R-:W-:Y:S06]  /*8740*/  @P1 BRA `(.L_x_1325) ;  /* 0xffffffd000281947 */ /* 0x000fec000383ffff */
.L_x_1306:
[----:B------:R-:W-:Y:S02]  /*8750*/  UISETP.NE.AND UP1, UPT, UR55, URZ, UPT ;  /* 0x0000003f3700728c */ /* 0x000fe4000bf25270 */
[----:B------:R-:W-:Y:S02]  /*8760*/  UISETP.NE.AND UP0, UPT, UR54, URZ, UPT ;  /* 0x0000003f3600728c */ /* 0x000fe4000bf05270 */
[----:B------:R-:W-:Y:S02]  /*8770*/  UIADD3 UR10, UR42, 0x7f, URZ ;  /* 0x0000007f2a0a7890 */ /* 0x000fe4000fffe03f */
[----:B------:R-:W-:Y:S02]  /*8780*/  UIADD3 UR11, UR41, 0x1, -UR48 ;  /* 0x00000001290b7890 */ /* 0x000fe4000fffe830 */
[----:B------:R-:W-:-:S03]  /*8790*/  PLOP3.LUT P1, PT, PT, PT, UP0, 0x40, 0x0 ;  /* 0x000000000000781c */ /* 0x000fc60003f2e808 */
[----:B------:R-:W-:Y:S01]  /*87a0*/  @UP1 ULDC UR6, c[0x0][0x44c] ;  /* 0x0001130000061ab9 */ /* 0x000fe20000000800 */
[----:B------:R-:W-:Y:S01]  /*87b0*/  @UP1 ULDC UR14, c[0x0][0x450] ;  /* 0x00011400000e1ab9 */ /* 0x000fe20000000800 */
[----:B------:R-:W-:-:S04]  /*87c0*/  UIMAD.WIDE.U32 UR6, UR10, UR6, URZ ;  /* 0x000000060a0672a5 */ /* 0x000fc8000f8e003f */
[----:B------:R-:W-:-:S04]  /*87d0*/  @UP1 USHF.R.U32.HI UR10, URZ, UR14, UR7 ;  /* 0x0000000e3f0a1299 */ /* 0x000fc80008011607 */
[----:B------:R-:W-:-:S04]  /*87e0*/  UIADD3 UR10, UR11, UR10, URZ ;  /* 0x0000000a0b0a7290 */ /* 0x000fc8000fffe03f */
[----:B------:R-:W-:Y:S01]  /*87f0*/  UIADD3 UR30, UR10, -UR30, URZ ;  /* 0x8000001e0a1e7290 */ /* 0x000fe2000fffe03f */
[----:B------:R-:W-:Y:S11]  /*8800*/  @P1 BRA `(.L_x_1326) ;  /* 0x0000000000501947 */ /* 0x000ff60003800000 */
[----:B------:R-:W-:Y:S02]  /*8810*/  UMOV UR14, UR10 ;  /* 0x0000000a000e7c82 */ /* 0x000fe40008000000 */
[----:B------:R-:W-:-:S06]  /*8820*/  UISETP.GT.AND UP0, UPT, UR14, -0x1, UPT ;  /* 0xffffffff0e00788c */ /* 0x000fcc000bf04270 */
[----:B------:R-:W-:-:S13]  /*8830*/  PLOP3.LUT P1, PT, PT, PT, UP0, 0x80, 0x0 ;  /* 0x000000000000781c */ /* 0x000fda0003f2f008 */
[----:B------:R-:W-:Y:S05]  /*8840*/  @P1 BRA `(.L_x_1327) ;  /* 0x0000000000201947 */ /* 0x000fea0003800000 */
[----:B------:R-:W-:Y:S01]  /*8850*/  ULDC UR15, c[0x0][0x9e4] ;  /* 0x00027900000f7ab9 */ /* 0x000fe20000000800 */
[----:B------:R-:W-:Y:S02]  /*8860*/  ULOP3.LUT UR14, URZ, UR14, URZ, 0x33, !UPT ;  /* 0x0000000e3f0e7292 */ /* 0x000fe4000f8e333f */
[----:B------:R-:W-:-:S11]  /*8870*/  UISETP.NE.AND UP0, UPT, UR15, 0x1, UPT ;  /* 0x000000010f00788c */ /* 0x000fd6000bf05270 */
[----:B------:R-:W-:Y:S02]  /*8880*/  @UP0 ULDC.64 UR6, c[0x0][0x9e8] ;  /* 0x00027a0000060ab9 */ /* 0x000fe40000000a00 */
[----:B------:R-:W-:-:S04]  /*8890*/  UIMAD.WIDE.U32 UR10, UR14, UR6, URZ ;  /* 0x000000060e0a72a5 */ /* 0x000fc8000f8e003f */
[----:B------:R-:W-:-:S04]  /*88a0*/  @UP0 USHF.R.U32.HI UR14, URZ, UR7, UR11 ;  /* 0x000000073f0e0299 */ /* 0x000fc8000801160b */
[----:B------:R-:W-:Y:S01]  /*88b0*/  ULOP3.LUT UR14, URZ, UR14, URZ, 0x33, !UPT ;  /* 0x0000000e3f0e7292 */ /* 0x000fe2000f8e333f */
[----:B------:R-:W-:Y:S11]  /*88c0*/  BRA `(.L_x_1328) ;  /* 0x0000000000147947 */ /* 0x000ff60003800000 */
.L_x_1327:
[----:B------:R-:W-:Y:S02]  /*88d0*/  ULDC UR15, c[0x0][0x9e4] ;  /* 0x00027900000f7ab9 */ /* 0x000fe40000000800 */
[----:B------:R-:W-:-:S11]  /*88e0*/  UISETP.NE.AND UP0, UPT, UR15, 0x1, UPT ;  /* 0x000000010f00788c */ /* 0x000fd6000bf05270 */
[----:B------:R-:W-:Y:S02]  /*88f0*/  @UP0 ULDC.64 UR6, c[0x0][0x9e8] ;  /* 0x00027a0000060ab9 */ /* 0x000fe40000000a00 */
[----:B------:R-:W-:-:S04]  /*8900*/  UIMAD.WIDE.U32 UR10, UR14, UR6, URZ ;  /* 0x000000060e0a72a5 */ /* 0x000fc8000f8e003f */
[----:B------:R-:W-:-:S12]  /*8910*/  @UP0 USHF.R.U32.HI UR14, URZ, UR7, UR11 ;  /* 0x000000073f0e0299 */ /* 0x000fd8000801160b */
.L_x_1328:
[----:B------:R-:W-:-:S04]  /*8920*/  UIMAD UR14, UR14, UR15, URZ ;  /* 0x0000000f0e0e72a4 */ /* 0x000fc8000f8e023f */
[----:B------:R-:W-:-:S04]  /*8930*/  UISETP.LT.AND UP0, UPT, UR30, UR14, UPT ;  /* 0x0000000e1e00728c */ /* 0x000fc8000bf01270 */
[----:B------:R-:W-:-:S12]  /*8940*/  USEL UR30, UR30, UR14, !UP0 ;  /* 0x0000000e1e1e7287 */ /* 0x000fd8000c000000 */
.L_x_1326:
[----:B------:R-:W-:-:S04]  /*8950*/  UIADD3 UR30, UR30, 0x7f, URZ ;  /* 0x0000007f1e1e7890 */ /* 0x000fc8000fffe03f */
[----:B------:R-:W-:-:S04]  /*8960*/  USHF.R.S32.HI UR6, URZ, 0x1f, UR30 ;  /* 0x0000001f3f067899 */ /* 0x000fc8000801141e */
[----:B------:R-:W-:-:S04]  /*8970*/  ULEA.HI UR6, UR6, UR30, URZ, 0x7 ;  /* 0x0000001e06067291 */ /* 0x000fc8000f8f383f */
[----:B------:R-:W-:-:S04]  /*8980*/  USHF.R.S32.HI UR6, URZ, 0x7, UR6 ;  /* 0x000000073f067899 */ /* 0x000fc80008011406 */
[----:B------:R-:W-:-:S04]  /*8990*/  UISETP.LT.AND UP0, UPT, UR38, UR6, UPT ;  /* 0x000000062600728c */ /* 0x000fc8000bf01270 */
[----:B------:R-:W-:-:S06]  /*89a0*/  USEL UR29, UR38, UR6, !UP0 ;  /* 0x00000006261d7287 */ /* 0x000fcc000c000000 */
[----:B------:R-:W-:-:S13]  /*89b0*/  ISETP.GE.AND P1, PT, R8, UR29, PT ;  /* 0x0000001d08007c0c */ /* 0x000fda000bf26270 */
[----:B------:R-:W-:Y:S05]  /*89c0*/  @!P1 BRA `(.L_x_1329) ;  /* 0x0000001c00a89947 */ /* 0x000fea0003800000 */
[----:B------:R-:W-:Y:S01]  /*89d0*/  IMAD.MOV.U32 R7, RZ, RZ, R4 ;  /* 0x000000ffff077224 */ /* 0x000fe200078e0004 */
[----:B------:R-:W-:Y:S01]  /*89e0*/  UMOV UR31, UR50 ;  /* 0x00000032001f7c82 */ /* 0x000fe20008000000 */
[----:B------:R-:W-:Y:S01]  /*89f0*/  IMAD.MOV.U32 R5, RZ, RZ, R3 ;  /* 0x000000ffff057224 */ /* 0x000fe200078e0003 */
[----:B------:R-:W-:-:S06]  /*8a00*/  UMOV UR30, UR49 ;  /* 0x00000031001e7c82 */ /* 0x000fcc0008000000 */
.L_x_1340:
[----:B------:R-:W-:Y:S01]  /*8a10*/  ISETP.NE.AND P2, PT, RZ, UR46, PT ;  /* 0x0000002eff007c0c */ /* 0x000fe2000bf45270 */
[----:B------:R-:W-:-:S04]  /*8a20*/  UISETP.NE.AND UP0, UPT, UR30, 0x1, UPT ;  /* 0x000000011e00788c */ /* 0x000fc8000bf05270 */
[----:B------:R-:W-:-:S04]  /*8a30*/  USEL UR50, URZ, 0x1, UP0 ;  /* 0x000000013f327887 */ /* 0x000fc80008000000 */
[----:B------:R-:W-:-:S04]  /*8a40*/  ULOP3.LUT UR50, UR31, UR50, URZ, 0x3c, !UPT ;  /* 0x000000321f327292 */ /* 0x000fc8000f8e3c3f */
[----:B------:R-:W-:Y:S08]  /*8a50*/  @P2 BRA `(.L_x_1330) ;  /* 0x0000000000382947 */ /* 0x000ff00003800000 */
[----:B------:R-:W-:Y:S05]  /*8a60*/  @!P0 BRA `(.L_x_1331) ;  /* 0x0000000000048947 */ /* 0x000fea0003800000 */
[----:B------:R-:W-:Y:S01]  /*8a70*/  BPT.TRAP 0x1 ;  /* 0x000000040000795c */ /* 0x000fe20000300000 */
.L_x_1331:
        /* <DEDUP_REMOVED lines=9> */
.L_x_1332:
[----:B-1----:R-:W-:Y:S05]  /*8b10*/  @P1 BRA `(.L_x_1330) ;  /* 0x0000000000081947 */ /* 0x002fea0003800000 */
[----:B------:R-:W1:Y:S02]  /*8b20*/  SYNCS.PHASECHK.TRANS64.TRYWAIT P1, [UR6+0x22830], R3 ;  /* 0x02283003ff0075a7 */ /* 0x000e640008020146 */
[----:B-1----:R-:W-:Y:S05]  /*8b30*/  @!P1 BRA `(.L_x_1333) ;  /* 0x00000100008c9947 */ /* 0x002fea0003800000 */
.L_x_1330:
        /* <DEDUP_REMOVED lines=40> */
.L_x_1335:
[----:B------:R-:W-:Y:S01]  /*8dc0*/  ULEA UR6, UR30, UR36, 0x3 ;  /* 0x000000241e067291 */ /* 0x000fe2000f8e183f */
[----:B------:R-:W-:-:S05]  /*8dd0*/  IMAD.U32 R3, RZ, RZ, UR31 ;  /* 0x0000001fff037e24 */ /* 0x000fca000f8e00ff */
[----:B------:R-:W-:-:S04]  /*8de0*/  SHF.L.U32 R3, R3, 0x1f, RZ ;  /* 0x0000001f03037819 */ /* 0x000fc800000006ff */
[----:B------:R0:W1:Y:S01]  /*8df0*/  SYNCS.PHASECHK.TRANS64.TRYWAIT P1, [UR6+0x22850], R3 ;  /* 0x02285003ff0075a7 */ /* 0x0000620008020146 */
[----:B------:R-:W-:Y:S05]  /*8e00*/  @!P0 BRA `(.L_x_1336) ;  /* 0x0000000000048947 */ /* 0x000fea0003800000 */
[----:B------:R-:W-:Y:S01]  /*8e10*/  BPT.TRAP 0x1 ;  /* 0x000000040000795c */ /* 0x000fe20000300000 */
.L_x_1336:
[----:B-1----:R-:W-:Y:S05]  /*8e20*/  @P1 BRA `(.L_x_1334) ;  /* 0x0000000000081947 */ /* 0x002fea0003800000 */
[----:B------:R-:W1:Y:S02]  /*8e30*/  SYNCS.PHASECHK.TRANS64.TRYWAIT P1, [UR6+0x22850], R3 ;  /* 0x02285003ff0075a7 */ /* 0x000e640008020146 */
[----:B-1----:R-:W-:Y:S05]  /*8e40*/  @!P1 BRA `(.L_x_1337) ;  /* 0x000000fc00e09947 */ /* 0x002fea0003800000 */
.L_x_1334:
        /* <DEDUP_REMOVED lines=31> */
.L_x_1338:
[----:B------:R-:W-:Y:S01]  /*9040*/  FMNMX.FTZ R4, R24, R5, !PT ;  /* 0x0000000518047209 */ /* 0x000fe20007810000 */
[----:B------:R-:W-:Y:S01]  /*9050*/  IMAD.U32 R152, RZ, RZ, UR40 ;  /* 0x00000028ff987e24 */ /* 0x000fe2000f8e00ff */
[----:B------:R-:W-:Y:S01]  /*9060*/  FMNMX.FTZ R6, R26, R7, !PT ;  /* 0x000000071a067209 */ /* 0x000fe20007810000 */
[----:B------:R-:W-:Y:S01]  /*9070*/  ULEA UR6, UR49, UR36, 0x3 ;  /* 0x0000002431067291 */ /* 0x000fe2000f8e183f */
[----:B0-----:R-:W-:Y:S02]  /*9080*/  FMNMX.FTZ R3, R25, R4, !PT ;  /* 0x0000000419037209 */ /* 0x001fe40007810000 */
        /* <DEDUP_REMOVED lines=76> */
[----:B------:R-:W-:Y:S01]  /*9550*/  FFMA.FTZ R45, R65, UR40, -R152 ;  /* 0x00000028412d7c23 */ /* 0x000fe20008010898 */
[----:B------:R-:W-:Y:S02]  /*9560*/  IMAD.U32 R65, RZ, RZ, UR40 ;  /* 0x00000028ff417e24 */ /* 0x000fe4000f8e00ff */
[----:B------:R-:W-:Y:S01]  /*9570*/  FMUL.FTZ R12, R5, UR40 ;  /* 0x00000028050c7c20 */ /* 0x000fe20008410000 */
[----:B------:R-:W-:-:S01]  /*9580*/  FADD.FTZ R5, -R4, R7 ;  /* 0x0000000704057221 */ /* 0x000fc20000010100 */
[----:B------:R-:W-:Y:S01]  /*9590*/  FFMA.FTZ R6, R24, UR40, -R152 ;  /* 0x0000002818067c23 */ /* 0x000fe20008010898 */
[----:B------:R-:W-:-:S01]  /*95a0*/  FFMA.FTZ R65, R4, R65, -8 ;  /* 0xc100000004417423 */ /* 0x000fc20000010041 */
[----:B------:R0:W-:Y:S01]  /*95b0*/  MUFU.EX2 R7, R12 ;  /* 0x0000000c00077308 */ /* 0x0001e20000000800 */
[----:B------:R-:W-:Y:S01]  /*95c0*/  FMUL.FTZ R5, R5, UR40 ;  /* 0x0000002805057c20 */ /* 0x000fe20008410000 */
[----:B------:R-:W-:Y:S01]  /*95d0*/  FFMA.FTZ R10, R28, UR40, -R152 ;  /* 0x000000281c0a7c23 */ /* 0x000fe20008010898 */
[----:B------:R-:W-:-:S01]  /*95e0*/  FFMA.FTZ R26, R26, UR40, -R65 ;  /* 0x000000281a1a7c23 */ /* 0x000fc20008010841 */
[--C-:B------:R-:W-:Y:S01]  /*95f0*/  FFMA.FTZ R27, R27, UR40, -R65.reuse ;  /* 0x000000281b1b7c23 */ /* 0x100fe20008010841 */
[----:B------:R-:W-:-:S01]  /*9600*/  FFMA.FTZ R30, R30, UR40, -R65 ;  /* 0x000000281e1e7c23 */ /* 0x000fc20008010841 */
[----:B------:R-:W-:Y:S01]  /*9610*/  FFMA.FTZ R11, R29, UR40, -R152 ;  /* 0x000000281d0b7c23 */ /* 0x000fe20008010898 */
[----:B------:R-:W-:-:S01]  /*9620*/  FFMA.FTZ R31, R31, UR40, -R65 ;  /* 0x000000281f1f7c23 */ /* 0x000fc20008010841 */
[----:B------:R-:W1:Y:S01]  /*9630*/  MUFU.EX2 R6, R6 ;  /* 0x0000000600067308 */ /* 0x000e620000000800 */
[----:B0-----:R-:W-:-:S01]  /*9640*/  FFMA.FTZ R12, R32, UR40, -R152 ;  /* 0x00000028200c7c23 */ /* 0x001fc20008010898 */
[----:B------:R-:W-:Y:S01]  /*9650*/  FFMA.FTZ R34, R34, UR40, -R65 ;  /* 0x0000002822227c23 */ /* 0x000fe20008010841 */
[----:B------:R-:W-:-:S01]  /*9660*/  FFMA.FTZ R13, R33, UR40, -R152 ;  /* 0x00000028210d7c23 */ /* 0x000fc20008010898 */
[----:B------:R-:W-:Y:S01]  /*9670*/  FFMA.FTZ R35, R35, UR40, -R65 ;  /* 0x0000002823237c23 */ /* 0x000fe20008010841 */
[----:B------:R-:W-:-:S01]  /*9680*/  FFMA.FTZ R14, R36, UR40, -R152 ;  /* 0x00000028240e7c23 */ /* 0x000fc20008010898 */
[--C-:B------:R-:W-:Y:S01]  /*9690*/  FFMA.FTZ R15, R37, UR40, -R152.reuse ;  /* 0x00000028250f7c23 */ /* 0x100fe20008010898 */
        /* <DEDUP_REMOVED lines=26> */
[----:B0-----:R-:W-:-:S01]  /*9840*/  FFMA.FTZ R0, R5, R0, R26 ;  /* 0x0000000005007223 */ /* 0x001fc2000001001a */
[--C-:B------:R-:W-:Y:S01]  /*9850*/  FFMA.FTZ R58, R58, UR40, -R65.reuse ;  /* 0x000000283a3a7c23 */ /* 0x100fe20008010841 */
[----:B------:R-:W-:-:S01]  /*9860*/  FFMA.FTZ R59, R59, UR40, -R65 ;  /* 0x000000283b3b7c23 */ /* 0x000fc20008010841 */
[----:B------:R-:W-:Y:S01]  /*9870*/  FFMA.FTZ R40, R60, UR40, -R152 ;  /* 0x000000283c287c23 */ /* 0x000fe20008010898 */
[----:B------:R-:W-:-:S01]  /*9880*/  FFMA.FTZ R62, R62, UR40, -R65 ;  /* 0x000000283e3e7c23 */ /* 0x000fc20008010841 */
[--C-:B------:R-:W-:Y:S01]  /*9890*/  FFMA.FTZ R41, R61, UR40, -R152.reuse ;  /* 0x000000283d297c23 */ /* 0x100fe20008010898 */
[----:B------:R-:W-:-:S01]  /*98a0*/  FFMA.FTZ R61, R81, UR40, -R152 ;  /* 0x00000028513d7c23 */ /* 0x000fc20008010898 */
[----:B------:R-:W0:Y:S01]  /*98b0*/  MUFU.EX2 R10, R10 ;  /* 0x0000000a000a7308 */ /* 0x000e220000000800 */
[----:B-1----:R-:W-:-:S01]  /*98c0*/  FADD.FTZ R73, R9, R2 ;  /* 0x0000000209497221 */ /* 0x002fc20000010000 */
[----:B------:R-:W-:Y:S01]  /*98d0*/  FFMA.FTZ R63, R63, UR40, -R65 ;  /* 0x000000283f3f7c23 */ /* 0x000fe20008010841 */
[----:B------:R-:W-:-:S01]  /*98e0*/  FFMA.FTZ R44, R64, UR40, -R152 ;  /* 0x00000028402c7c23 */ /* 0x000fc20008010898 */
[--C-:B------:R-:W-:Y:S01]  /*98f0*/  FFMA.FTZ R66, R66, UR40, -R65.reuse ;  /* 0x0000002842427c23 */ /* 0x100fe20008010841 */
[----:B------:R-:W-:-:S01]  /*9900*/  FFMA.FTZ R67, R67, UR40, -R65 ;  /* 0x0000002843437c23 */ /* 0x000fc20008010841 */
[----:B------:R-:W-:Y:S01]  /*9910*/  FFMA.FTZ R48, R68, UR40, -R152 ;  /* 0x0000002844307c23 */ /* 0x000fe20008010898 */
[----:B------:R-:W-:-:S01]  /*9920*/  FFMA.FTZ R68, R70, UR40, -R65 ;  /* 0x0000002846447c23 */ /* 0x000fc20008010841 */
[----:B------:R-:W1:Y:S01]  /*9930*/  MUFU.EX2 R30, R30 ;  /* 0x0000001e001e7308 */ /* 0x000e620000000800 */
[----:B--2---:R-:W-:-:S01]  /*9940*/  FADD.FTZ R77, R27, R0 ;  /* 0x000000001b4d7221 */ /* 0x004fc20000010000 */
[----:B------:R-:W-:Y:S01]  /*9950*/  FFMA.FTZ R49, R69, UR40, -R152 ;  /* 0x0000002845317c23 */ /* 0x000fe20008010898 */
[----:B------:R-:W-:-:S01]  /*9960*/  FFMA.FTZ R71, R71, UR40, -R65 ;  /* 0x0000002847477c23 */ /* 0x000fc20008010841 */
[----:B------:R-:W-:Y:S01]  /*9970*/  FFMA.FTZ R52, R72, UR40, -R152 ;  /* 0x0000002848347c23 */ /* 0x000fe20008010898 */
[----:B------:R-:W-:-:S01]  /*9980*/  FFMA.FTZ R70, R74, UR40, -R65 ;  /* 0x000000284a467c23 */ /* 0x000fc20008010841 */
[----:B------:R-:W-:Y:S01]  /*9990*/  FFMA.FTZ R56, R76, UR40, -R152 ;  /* 0x000000284c387c23 */ /* 0x000fe20008010898 */
[----:B------:R-:W-:-:S01]  /*99a0*/  FFMA.FTZ R72, R78, UR40, -R65 ;  /* 0x000000284e487c23 */ /* 0x000fc20008010841 */
[----:B------:R-:W2:Y:S01]  /*99b0*/  MUFU.EX2 R11, R11 ;  /* 0x0000000b000b7308 */ /* 0x000ea20000000800 */
        /* <DEDUP_REMOVED lines=46> */
[----:B--2---:R-:W-:-:S01]  /*9ca0*/  FADD.FTZ R0, R28, R73 ;  /* 0x000000491c007221 */ /* 0x004fc20000010000 */
        /* <DEDUP_REMOVED lines=33> */
[--C-:B------:R-:W-:Y:S01]  /*9ec0*/  FFMA.FTZ R75, R83, UR40, -R65.reuse ;  /* 0x00000028534b7c23 */ /* 0x100fe20008010841 */
[----:B------:R-:W-:-:S05]  /*9ed0*/  FFMA.FTZ R65, R87, UR40, -R65 ;  /* 0x0000002857417c23 */ /* 0x000fca0008010841 */
        /* <DEDUP_REMOVED lines=8> */
[----:B------:R-:W-:Y:S01]  /*9f60*/  MUFU.EX2 R71, R71 ;  /* 0x0000004700477308 */ /* 0x000fe20000000800 */
[----:B--2---:R-:W-:-:S07]  /*9f70*/  FADD.FTZ R2, R68, R81 ;  /* 0x0000005144027221 */ /* 0x004fce0000010000 */
        /* <DEDUP_REMOVED lines=11> */
[----:B------:R1:W2:Y:S08]  /*a030*/  MUFU.EX2 R78, R79 ;  /* 0x0000004f004e7308 */ /* 0x0002b00000000800 */
[----:B------:R-:W3:Y:S01]  /*a040*/  MUFU.EX2 R60, R60 ;  /* 0x0000003c003c7308 */ /* 0x000ee20000000800 */
[----:B-1----:R-:W-:-:S01]  /*a050*/  FADD.FTZ R79, R71, R2 ;  /* 0x00000002474f7221 */ /* 0x002fc20000010000 */
[----:B0-----:R-:W-:-:S03]  /*a060*/  FADD.FTZ R77, R57, R0 ;  /* 0x00000000394d7221 */ /* 0x001fc60000010000 */
[----:B------:R-:W-:-:S03]  /*a070*/  FADD.FTZ R2, R70, R79 ;  /* 0x0000004f46027221 */ /* 0x000fc60000010000 */
[----:B------:R-:W0:Y:S01]  /*a080*/  MUFU.EX2 R74, R74 ;  /* 0x0000004a004a7308 */ /* 0x000e220000000800 */
[----:B------:R-:W-:-:S04]  /*a090*/  FADD.FTZ R79, R73, R2 ;  /* 0x00000002494f7221 */ /* 0x000fc80000010000 */
[----:B------:R-:W-:-:S03]  /*a0a0*/  FADD.FTZ R79, R72, R79 ;  /* 0x0000004f484f7221 */ /* 0x000fc60000010000 */
[----:B------:R-:W1:Y:S01]  /*a0b0*/  MUFU.EX2 R61, R61 ;  /* 0x0000003d003d7308 */ /* 0x000e620000000800 */
[----:B--2---:R-:W-:-:S01]  /*a0c0*/  FADD.FTZ R79, R78, R79 ;  /* 0x0000004f4e4f7221 */ /* 0x004fc20000010000 */
[----:B---3--:R-:W-:-:S06]  /*a0d0*/  FADD.FTZ R0, R60, R77 ;  /* 0x0000004d3c007221 */ /* 0x008fcc0000010000 */
        /* <DEDUP_REMOVED lines=14> */
.L_x_1339:
        /* <DEDUP_REMOVED lines=105> */
[----:B------:R-:W-:Y:S01]  /*a850*/  F2FP.SATFINITE.E4M3.F32.PACK_AB_MERGE_C R155, R75, R74, R11 ;  /* 0x0000004a4b9b723e */ /* 0x000fe2000480700b */
[----:B------:R-:W-:Y:S06]  /*a860*/  @P1 BRA `(.L_x_1340) ;  /* 0xffffffe000681947 */ /* 0x000fec000383ffff */
.L_x_1329:
[----:B------:R-:W-:-:S13]  /*a870*/  ISETP.GE.AND P1, PT, R8, UR38, PT ;  /* 0x0000002608007c0c */ /* 0x000fda000bf26270 */
[----:B------:R-:W-:Y:S05]  /*a880*/  @!P1 BRA `(.L_x_1341) ;  /* 0x0000002c00e49947 */ /* 0x000fea0003800000 */
[----:B------:R-:W-:Y:S01]  /*a890*/  IMAD.MOV.U32 R7, RZ, RZ, R4 ;  /* 0x000000ffff077224 */ /* 0x000fe200078e0004 */
[----:B------:R-:W-:Y:S01]  /*a8a0*/  UMOV UR33, UR50 ;  /* 0x0000003200217c82 */ /* 0x000fe20008000000 */
[----:B------:R-:W-:Y:S01]  /*a8b0*/  IMAD.MOV.U32 R6, RZ, RZ, R3 ;  /* 0x000000ffff067224 */ /* 0x000fe200078e0003 */
[----:B------:R-:W-:Y:S01]  /*a8c0*/  UMOV UR32, UR49 ;  /* 0x0000003100207c82 */ /* 0x000fe20008000000 */
[----:B------:R-:W-:Y:S01]  /*a8d0*/  ULDC UR29, c[0x0][0x9e4] ;  /* 0x00027900001d7ab9 */ /* 0x000fe20000000800 */
[----:B------:R-:W-:Y:S01]  /*a8e0*/  ULDC UR31, c[0x0][0x9dc] ;  /* 0x00027700001f7ab9 */ /* 0x000fe20000000800 */
[----:B------:R-:W-:-:S05]  /*a8f0*/  ULDC UR30, c[0x0][0x9e0] ;  /* 0x00027800001e7ab9 */ /* 0x000fca0000000800 */
.L_x_1360:
[----:B------:R-:W-:Y:S01]  /*a900*/  UIADD3 UR49, UR32, 0x1, URZ ;  /* 0x0000000120317890 */ /* 0x000fe2000fffe03f */
[----:B------:R-:W-:-:S03]  /*a910*/  ISETP.NE.AND P2, PT, RZ, UR46, PT ;  /* 0x0000002eff007c0c */ /* 0x000fc6000bf45270 */
[----:B------:R-:W-:-:S04]  /*a920*/  UISETP.NE.AND UP0, UPT, UR49, 0x2, UPT ;  /* 0x000000023100788c */ /* 0x000fc8000bf05270 */
[----:B------:R-:W-:Y:S02]  /*a930*/  USEL UR50, URZ, 0x1, UP0 ;  /* 0x000000013f327887 */ /* 0x000fe40008000000 */
[----:B------:R-:W-:Y:S02]  /*a940*/  USEL UR49, UR49, URZ, UP0 ;  /* 0x0000003f31317287 */ /* 0x000fe40008000000 */
[----:B------:R-:W-:Y:S02]  /*a950*/  ULOP3.LUT UR50, UR33, UR50, URZ, 0x3c, !UPT ;  /* 0x0000003221327292 */ /* 0x000fe4000f8e3c3f */
[----:B------:R-:W-:Y:S10]  /*a960*/  @P2 BRA `(.L_x_1342) ;  /* 0x00000000002c2947 */ /* 0x000ff40003800000 */
[----:B------:R-:W-:Y:S05]  /*a970*/  @!P0 BRA `(.L_x_1343) ;  /* 0x0000000000048947 */ /* 0x000fea0003800000 */
[----:B------:R-:W-:Y:S01]  /*a980*/  BPT.TRAP 0x1 ;  /* 0x000000040000795c */ /* 0x000fe20000300000 */
.L_x_1343:
[----:B------:R-:W-:Y:S01]  /*a990*/  ULEA UR6, UR49, UR36, 0x3 ;  /* 0x0000002431067291 */ /* 0x000fe2000f8e183f */
[----:B------:R-:W-:-:S05]  /*a9a0*/  IMAD.U32 R3, RZ, RZ, UR50 ;  /* 0x00000032ff037e24 */ /* 0x000fca000f8e00ff */
[----:B------:R-:W-:-:S04]  /*a9b0*/  SHF.L.U32 R3, R3, 0x1f, RZ ;  /* 0x0000001f03037819 */ /* 0x000fc800000006ff */
[----:B------:R0:W1:Y:S01]  /*a9c0*/  SYNCS.PHASECHK.TRANS64.TRYWAIT P1, [UR6+0x22830], R3 ;  /* 0x02283003ff0075a7 */ /* 0x0000620008020146 */
[----:B------:R-:W-:Y:S05]  /*a9d0*/  @!P0 BRA `(.L_x_1344) ;  /* 0x0000000000048947 */ /* 0x000fea0003800000 */
[----:B------:R-:W-:Y:S01]  /*a9e0*/  BPT.TRAP 0x1 ;  /* 0x000000040000795c */ /* 0x000fe20000300000 */
.L_x_1344:
[----:B-1----:R-:W-:Y:S05]  /*a9f0*/  @P1 BRA `(.L_x_1342) ;  /* 0x0000000000081947 */ /* 0x002fea0003800000 */
[----:B------:R-:W1:Y:S02]  /*aa00*/  SYNCS.PHASECHK.TRANS64.TRYWAIT P1, [UR6+0x22830], R3 ;  /* 0x02283003ff0075a7 */ /* 0x000e640008020146 */
[----:B-1----:R-:W-:Y:S05]  /*aa10*/  @!P1 BRA `(.L_x_1345) ;  /* 0x000000e400049947 */ /* 0x002fea0003800000 */
.L_x_1342:
[----:B-1----:R-:W1:Y:S01]  /*aa20*/  S2R R4, SR_TID.X ;  /* 0x0000000000047919 */ /* 0x002e620000002100 */
[----:B------:R-:W-:Y:S01]  /*aa30*/  UIMAD UR26, UR49, 0x600, UR28 ;  /* 0x00000600311a78a4 */ /* 0x000fe2000f8e021c */
[----:B------:R-:W-:Y:S01]  /*aa40*/  UMOV UR27, 0x80000020 ;  /* 0x80000020001b7882 */ /* 0x000fe20000000000 */
[----:B------:R-:W-:Y:S02]  /*aa50*/  UMOV UR7, 0x80000020 ;  /* 0x8000002000077882 */ /* 0x000fe40000000000 */
[----:B------:R-:W-:Y:S02]  /*aa60*/  UIADD3 UR6, UR26, 0x2, URZ ;  /* 0x000000021a067890 */ /* 0x000fe4000fffe03f */
        /* <DEDUP_REMOVED lines=32> */
.L_x_1347:
[----:B------:R-:W-:Y:S01]  /*ac70*/  ULEA UR6, UR32, UR36, 0x3 ;  /* 0x0000002420067291 */ /* 0x000fe2000f8e183f */
[----:B------:R-:W-:-:S05]  /*ac80*/  IMAD.U32 R3, RZ, RZ, UR33 ;  /* 0x00000021ff037e24 */ /* 0x000fca000f8e00ff */
[----:B------:R-:W-:-:S04]  /*ac90*/  SHF.L.U32 R3, R3, 0x1f, RZ ;  /* 0x0000001f03037819 */ /* 0x000fc800000006ff */
[----:B------:R0:W1:Y:S01]  /*aca0*/  SYNCS.PHASECHK.TRANS64.TRYWAIT P1, [UR6+0x22850], R3 ;  /* 0x02285003ff0075a7 */ /* 0x0000620008020146 */
[----:B------:R-:W-:Y:S05]  /*acb0*/  @!P0 BRA `(.L_x_1348) ;  /* 0x0000000000048947 */ /* 0x000fea0003800000 */
[----:B------:R-:W-:Y:S01]  /*acc0*/  BPT.TRAP 0x1 ;  /* 0x000000040000795c */ /* 0x000fe20000300000 */
.L_x_1348:
[----:B-1----:R-:W-:Y:S05]  /*acd0*/  @P1 BRA `(.L_x_1346) ;  /* 0x0000000000081947 */ /* 0x002fea0003800000 */
[----:B------:R-:W1:Y:S02]  /*ace0*/  SYNCS.PHASECHK.TRANS64.TRYWAIT P1, [UR6+0x22850], R3 ;  /* 0x02285003ff0075a7 */ /* 0x000e640008020146 */
[----:B-1----:R-:W-:Y:S05]  /*acf0*/  @!P1 BRA `(.L_x_1349) ;  /* 0x000000e000649947 */ /* 0x002fea0003800000 */
.L_x_1346:
        /* <DEDUP_REMOVED lines=31> */
.L_x_1350:
        /* <DEDUP_REMOVED lines=38> */
.L_x_1353:
[----:B------:R-:W-:-:S05]  /*b150*/  IMAD.U32 R152, RZ, RZ, UR29 ;  /* 0x0000001dff987e24 */ /* 0x000fca000f8e00ff */
[----:B------:R-:W-:-:S13]  /*b160*/  ISETP.NE.AND P1, PT, R152, 0x1, PT ;  /* 0x000000019800780c */ /* 0x000fda0003f25270 */
[----:B------:R-:W0:Y:S02]  /*b170*/  @P1 LDC.64 R4, c[0x0][0x9e8] ;  /* 0x00027a00ff041b82 */ /* 0x000e240000000a00 */
[----:B0-----:R-:W-:-:S05]  /*b180*/  @P1 IMAD.HI.U32 R4, R11, R4, RZ ;  /* 0x000000040b041227 */ /* 0x001fca00078e00ff */
[----:B------:R-:W-:-:S07]  /*b190*/  @P1 SHF.R.U32.HI R11, RZ, R5, R4 ;  /* 0x00000005ff0b1219 */ /* 0x000fce0000011604 */
.L_x_1354:
[----:B------:R-:W-:Y:S05]  /*b1a0*/  BSYNC B0 ;  /* 0x0000000000007941 */ /* 0x000fea0003800000 */
.L_x_1352:
[----:B------:R-:W-:-:S04]  /*b1b0*/  IMAD R11, R11, R152, -R3 ;  /* 0x000000980b0b7224 */ /* 0x000fc800078e0a03 */
[----:B------:R-:W-:-:S05]  /*b1c0*/  IMAD.IADD R11, R11, 0x1, -R16 ;  /* 0x000000010b0b7824 */ /* 0x000fca00078e0a10 */
[----:B------:R-:W-:Y:S02]  /*b1d0*/  VIADDMNMX R10, R11, R152, R10, PT ;  /* 0x000000980b0a7246 */ /* 0x000fe4000380010a */
[----:B------:R-:W-:-:S07]  /*b1e0*/  VIMNMX R12, R12, R11, !PT ;  /* 0x0000000b0c0c7248 */ /* 0x000fce0007fe0100 */
.L_x_1351:
        /* <DEDUP_REMOVED lines=116> */
.L_x_1357:
[----:B------:R-:W-:-:S05]  /*b930*/  IMAD.U32 R14, RZ, RZ, UR29 ;  /* 0x0000001dff0e7e24 */ /* 0x000fca000f8e00ff */
[----:B------:R-:W-:-:S13]  /*b940*/  ISETP.NE.AND P2, PT, R14, 0x1, PT ;  /* 0x000000010e00780c */ /* 0x000fda0003f45270 */
[----:B------:R-:W0:Y:S02]  /*b950*/  @P2 LDC.64 R4, c[0x0][0x9e8] ;  /* 0x00027a00ff042b82 */ /* 0x000e240000000a00 */
[----:B0-----:R-:W-:-:S05]  /*b960*/  @P2 IMAD.HI.U32 R4, R12, R4, RZ ;  /* 0x000000040c042227 */ /* 0x001fca00078e00ff */
[----:B------:R-:W-:-:S07]  /*b970*/  @P2 SHF.R.U32.HI R12, RZ, R5, R4 ;  /* 0x00000005ff0c2219 */ /* 0x000fce0000011604 */
.L_x_1358:
[----:B------:R-:W-:Y:S05]  /*b980*/  BSYNC B0 ;  /* 0x0000000000007941 */ /* 0x000fea0003800000 */
.L_x_1356:
[----:B------:R-:W-:-:S04]  /*b990*/  IMAD R3, R12, R14, -R3 ;  /* 0x0000000e0c037224 */ /* 0x000fc800078e0a03 */
[----:B------:R-:W-:-:S05]  /*b9a0*/  IMAD.IADD R3, R3, 0x1, -R16 ;  /* 0x0000000103037824 */ /* 0x000fca00078e0a10 */
[----:B------:R-:W-:Y:S02]  /*b9b0*/  VIADDMNMX R10, R3, R14, R10, PT ;  /* 0x0000000e030a7246 */ /* 0x000fe4000380010a */
[----:B------:R-:W-:-:S07]  /*b9c0*/  VIMNMX R9, R9, R3, !PT ;  /* 0x0000000309097248 */ /* 0x000fce0007fe0100 */
.L_x_1355:
        /* <DEDUP_REMOVED lines=378> */
.L_x_1359:
        /* <DEDUP_REMOVED lines=107> */
.L_x_1341:
[----:B------:R-:W-:Y:S06]  /*d820*/  BAR.ARV 0x8, 0x180 ;  /* 0x0206000000007b1d */ /* 0x000fec0000002000 */
[----:B------:R-:W-:Y:S05]  /*d830*/  @!P0 BRA `(.L_x_1361) ;  /* 0x0000000000048947 */ /* 0x000fea0003800000 */
[----:B------:R-:W-:Y:S01]  /*d840*/  BPT.TRAP 0x1 ;  /* 0x000000040000795c */ /* 0x000fe20000300000 */
.L_x_1361:
[----:B------:R-:W-:Y:S01]  /*d850*/  ULEA UR9, UR49, UR36, 0x3 ;  /* 0x0000002431097291 */ /* 0x000fe2000f8e183f */
[----:B------:R-:W-:-:S05]  /*d860*/  IMAD.U32 R5, RZ, RZ, UR50 ;  /* 0x00000032ff057e24 */ /* 0x000fca000f8e00ff */
[----:B------:R-:W-:-:S04]  /*d870*/  SHF.L.U32 R5, R5, 0x1f, RZ ;  /* 0x0000001f05057819 */ /* 0x000fc800000006ff */
[----:B------:R0:W1:Y:S01]  /*d880*/  SYNCS.PHASECHK.TRANS64.TRYWAIT P1, [UR9+0x22850], R5 ;  /* 0x02285005ff0075a7 */ /* 0x0000620008020149 */
[----:B------:R-:W-:Y:S05]  /*d890*/  @!P0 BRA `(.L_x_1362) ;  /* 0x0000000000048947 */ /* 0x000fea0003800000 */
[----:B------:R-:W-:Y:S01]  /*d8a0*/  BPT.TRAP 0x1 ;  /* 0x000000040000795c */ /* 0x000fe20000300000 */
.L_x_1362:
[----:B-1----:R-:W-:Y:S05]  /*d8b0*/  @P1 BRA `(.L_x_1363) ;  /* 0x0000000000081947 */ /* 0x002fea0003800000 */
[----:B------:R-:W1:Y:S02]  /*d8c0*/  SYNCS.PHASECHK.TRANS64.TRYWAIT P1, [UR9+0x22850], R5 ;  /* 0x02285005ff0075a7 */ /* 0x000e640008020149 */
[----:B-1----:R-:W-:Y:S05]  /*d8d0*/  @!P1 BRA `(.L_x_1364) ;  /* 0x000000b400849947 */ /* 0x002fea0003800000 */
.L_x_1363:
[----:B------:R-:W-:Y:S01]  /*d8e0*/  UIADD3 UR36, UR36, 0x400, URZ ;  /* 0x0000040024247890 */ /* 0x000fe2000fffe03f */
[----:B------:R-:W-:Y:S01]  /*d8f0*/  WARPGROUP.ARRIVE ;  /* 0x00000000000079c5 */ /* 0x000fe20000000000 */
[----:B------:R-:W-:Y:S01]  /*d900*/  UMOV UR7, 0x40000040 ;  /* 0x4000004000077882 */ /* 0x000fe20000000000 */
[----:B------:R-:W-:Y:S01]  /*d910*/  ULDC.64 UR10, c[0x0][0x9a0] ;  /* 0x00026800000a7ab9 */ /* 0x000fe20000000a00 */
[----:B------:R-:W-:Y:S01]  /*d920*/  USHF.R.U32.HI UR36, URZ, 0x4, UR36 ;  /* 0x000000043f247899 */ /* 0x000fe20008011624 */
[----:B01----:R-:W-:Y:S01]  /*d930*/  IMAD.MOV.U32 R5, RZ, RZ, 0x3f800000 ;  /* 0x3f800000ff057424 */ /* 0x003fe200078e00ff */
[----:B------:R-:W-:Y:S02]  /*d940*/  UISETP.NE.U32.AND UP0, UPT, UR10, URZ, UPT ;  /* 0x0000003f0a00728c */ /* 0x000fe4000bf05070 */
[----:B------:R-:W-:Y:S02]  /*d950*/  ULOP3.LUT UR36, UR36, 0x3fff, URZ, 0xc0, !UPT ;  /* 0x00003fff24247892 */ /* 0x000fe4000f8ec03f */
[----:B------:R-:W-:-:S02]  /*d960*/  UISETP.NE.AND.EX UP0, UPT, UR11, URZ, UPT, UP0 ;  /* 0x0000003f0b00728c */ /* 0x000fc4000bf05300 */
[----:B------:R-:W-:-:S04]  /*d970*/  ULOP3.LUT UR8, UR36, 0x10000, URZ, 0xfc, !UPT ;  /* 0x0001000024087892 */ /* 0x000fc8000f8efc3f */
[----:B------:R-:W-:Y:S01]  /*d980*/  ULEA UR8, UR49, UR8, 0xa ;  /* 0x0000000831087291 */ /* 0x000fe2000f8e503f */
[----:B------:R-:W-:-:S04]  /*d990*/  PLOP3.LUT P1, PT, PT, PT, UP0, 0x80, 0x0 ;  /* 0x000000000000781c */ /* 0x000fc80003f2f008 */
[----:B------:R-:W-:Y:S02]  /*d9a0*/  @UP0 ULDC.64 UR12, c[0x0][0x9c8] ;  /* 0x00027200000c0ab9 */ /* 0x000fe40000000a00 */
[----:B------:R-:W-:Y:S01]  /*d9b0*/  UMOV UR6, UR8 ;  /* 0x0000000800067c82 */ /* 0x000fe20008000000 */
[----:B------:R-:W-:-:S09]  /*d9c0*/  @UP0 UIMAD.WIDE.U32 UR4, UR53, UR12, URZ ;  /* 0x0000000c350402a5 */ /* 0x000fd2000f8e003f */
[----:B------:R-:W-:Y:S01]  /*d9d0*/  QGMMA.64x128x32.F32.E4M3.E4M3 R88, R164, gdesc[UR4], R88, gsb0 ;  /* 0x01e00004a4587df3 */ /* 0x000fe20008000858 */
[----:B------:R-:W-:-:S04]  /*d9e0*/  @UP0 USHF.R.S32.HI UR6, URZ, 0x1f, UR53 ;  /* 0x0000001f3f060899 */ /* 0x000fc80008011435 */
[----:B------:R-:W-:-:S04]  /*d9f0*/  @UP0 UIMAD UR6, UR6, UR12, URZ ;  /* 0x0000000c060602a4 */ /* 0x000fc8000f8e023f */
[----:B------:R-:W-:-:S04]  /*da00*/  @UP0 UIMAD UR6, UR53, UR13, UR6 ;  /* 0x0000000d350602a4 */ /* 0x000fc8000f8e0206 */
[----:B------:R-:W-:-:S03]  /*da10*/  @UP0 UIADD3 UR5, UR5, UR6, URZ ;  /* 0x0000000605050290 */ /* 0x000fc6000fffe03f */
[----:B------:R-:W-:Y:S02]  /*da20*/  @UP0 ULDC.64 UR6, c[0x0][0x9d0] ;  /* 0x0002740000060ab9 */ /* 0x000fe40000000a00 */
[----:B------:R-:W-:-:S04]  /*da30*/  @UP0 UIMAD.WIDE.U32 UR4, UR43, UR6, UR4 ;  /* 0x000000062b0402a5 */ /* 0x000fc8000f8e0004 */
[----:B------:R-:W-:Y:S02]  /*da40*/  @UP0 ULEA UR6, UP1, UR4, UR10, 0x2 ;  /* 0x0000000a04060291 */ /* 0x000fe4000f82103f */
[----:B------:R-:W-:-:S04]  /*da50*/  @UP0 UIMAD UR5, UR43, UR7, UR5 ;  /* 0x000000072b0502a4 */ /* 0x000fc8000f8e0205 */
[----:B------:R-:W-:Y:S01]  /*da60*/  IMAD.U32 R6, RZ, RZ, UR6 ;  /* 0x00000006ff067e24 */ /* 0x000fe2000f8e00ff */
[----:B------:R-:W-:Y:S02]  /*da70*/  @UP0 ULEA.HI.X UR7, UR4, UR11, UR5, 0x2, UP1 ;  /* 0x0000000b04070291 */ /* 0x000fe400088f1405 */
[----:B------:R-:W-:-:S04]  /*da80*/  UIADD3 UR6, UR8, 0x2, URZ ;  /* 0x0000000208067890 */ /* 0x000fc8000fffe03f */
[----:B------:R-:W-:Y:S01]  /*da90*/  IMAD.U32 R7, RZ, RZ, UR7 ;  /* 0x00000007ff077e24 */ /* 0x000fe2000f8e00ff */
[----:B------:R-:W-:-:S04]  /*daa0*/  UMOV UR7, 0x40000040 ;  /* 0x4000004000077882 */ /* 0x000fc80000000000 */
        /* <DEDUP_REMOVED lines=18> */
[----:B0-----:R-:W-:-:S01]  /*dbd0*/  FADD.FTZ R12, R9, R6 ;  /* 0x00000006090c7221 */ /* 0x001fc20000010000 */
        /* <DEDUP_REMOVED lines=23> */
[----:B--2---:R-:W-:Y:S01]  /*dd50*/  FMUL.FTZ R58, R6, R5 ;  /* 0x00000005063a7220 */ /* 0x004fe20000410000 */
[----:B------:R-:W-:Y:S02]  /*dd60*/  IMAD.MOV.U32 R0, RZ, RZ, -0x800000 ;  /* 0xff800000ff007424 */ /* 0x000fe400078e00ff */
[----:B------:R-:W-:Y:S01]  /*dd70*/  @P2 FFMA.FTZ R2, R8, R3, R7 ;  /* 0x0000000308022223 */ /* 0x000fe20000010007 */
[----:B------:R-:W-:-:S01]  /*dd80*/  @P3 FFMA.FTZ R0, R12, R4, R9 ;  /* 0x000000040c003223 */ /* 0x000fc20000010009 */
[----:B---3--:R-:W-:Y:S01]  /*dd90*/  FMUL.FTZ R5, R10, R5 ;  /* 0x000000050a057220 */ /* 0x008fe20000410000 */
[----:B------:R-:W-:-:S02]  /*dda0*/  WARPGROUP.DEPBAR.LE gsb0, 0x0 ;  /* 0x00008000000079c5 */ /* 0x000fc40000010000 */
[----:B------:R-:W-:Y:S05]  /*ddb0*/  @!P0 BRA `(.L_x_1365) ;  /* 0x0000000000048947 */ /* 0x000fea0003800000 */
[----:B------:R-:W-:Y:S01]  /*ddc0*/  BPT.TRAP 0x1 ;  /* 0x000000040000795c */ /* 0x000fe20000300000 */
.L_x_1365:
        /* <DEDUP_REMOVED lines=74> */
.L_x_1287:
        /* <DEDUP_REMOVED lines=9> */
[----:B------:R-:W-:Y:S02]  /*e300*/  R2UR UR5, R30 ;  /* 0x000000001e0572ca */ /* 0x000fe400000e0000 */
[----:B------:R-:W-:Y:S01]  /*e310*/  R2UR UR53, R31 ;  /* 0x000000001f3572ca */ /* 0x000fe200000e0000 */
[----:B------:R-:W-:Y:S06]  /*e320*/  BAR.ARV 0x4, 0x180 ;  /* 0x0106000000007b1d */ /* 0x000fec0000002000 */
[----:B------:R-:W-:Y:S08]  /*e330*/  @P0 BRA `(.L_x_1367) ;  /* 0x0000002c007c0947 */ /* 0x000ff00003800000 */
[----:B------:R-:W0:Y:S01]  /*e340*/  S2R R7, SR_TID.X ;  /* 0x0000000000077919 */ /* 0x000e220000002100 */
[----:B------:R-:W-:Y:S01]  /*e350*/  ULDC.64 UR8, c[0x4][0x40] ;  /* 0x0100100000087ab9 */ /* 0x000fe20000000a00 */
[----:B------:R-:W-:Y:S01]  /*e360*/  ULDC.64 UR10, c[0x0][0xc00] ;  /* 0x00030000000a7ab9 */ /* 0x000fe20000000a00 */
[----:B0-----:R-:W-:-:S05]  /*e370*/  IMAD.SHL.U32 R4, R7, 0x4, RZ ;  /* 0x0000000407047824 */ /* 0x001fca00078e00ff */
[----:B------:R-:W-:Y:S01]  /*e380*/  LOP3.LUT R4, R4, 0xc, RZ, 0xc0, !PT ;  /* 0x0000000c04047812 */ /* 0x000fe200078ec0ff */
[----:B------:R-:W-:Y:S03]  /*e390*/  BAR.SYNC.DEFER_BLOCKING 0x1, 0x100 ;  /* 0x0044000000007b1d */ /* 0x000fe60000010000 */
[----:B------:R-:W-:-:S05]  /*e3a0*/  IADD3 R4, P0, R4, UR8, RZ ;  /* 0x0000000804047c10 */ /* 0x000fca000ff1e0ff */
[----:B------:R-:W-:Y:S01]  /*e3b0*/  IMAD.X R5, RZ, RZ, UR9, P0 ;  /* 0x00000009ff057e24 */ /* 0x000fe200080e06ff */
[----:B------:R-:W-:-:S04]  /*e3c0*/  ULDC.64 UR8, c[0x0][0xc00] ;  /* 0x0003000000087ab9 */ /* 0x000fc80000000a00 */
[----:B------:R0:W2:Y:S01]  /*e3d0*/  LDG.E.CONSTANT R14, desc[UR56][R4.64] ;  /* 0x00000038040e7981 */ /* 0x0000a2000c1e9900 */
[----:B------:R-:W-:Y:S01]  /*e3e0*/  LOP3.LUT P0, R7, R7, 0x3, RZ, 0xc0, !PT ;  /* 0x0000000307077812 */ /* 0x000fe2000780c0ff */
[----:B------:R-:W-:-:S03]  /*e3f0*/  UIMAD.WIDE UR8, UR44, 0x4, UR8 ;  /* 0x000000042c0878a5 */ /* 0x000fc6000f8e0208 */
[----:B------:R-:W-:-:S04]  /*e400*/  ISETP.EQ.OR P0, PT, R7, 0x3, !P0 ;  /* 0x000000030700780c */ /* 0x000fc80004702670 */
[----:B------:R-:W-:Y:S01]  /*e410*/  SEL R63, R41, R20, P0 ;  /* 0x00000014293f7207 */ /* 0x000fe20000000000 */
[----:B0-----:R-:W0:Y:S01]  /*e420*/  S2R R4, SR_SWINHI ;  /* 0x0000000000047919 */ /* 0x001e220000002f00 */
        /* <DEDUP_REMOVED lines=16> */
[----:B------:R-:W-:-:S02]  /*e530*/  MOV R20, R3 ;  /* 0x0000000300147202 */ /* 0x000fc40000000f00 */
[----:B0-----:R-:W-:Y:S02]  /*e540*/  MOV R21, R4 ;  /* 0x0000000400157202 */ /* 0x001fe40000000f00 */
[----:B------:R-:W-:Y:S02]  /*e550*/  SEL R27, R6, R27, P0 ;  /* 0x0000001b061b7207 */ /* 0x000fe40000000000 */
[----:B------:R-:W-:Y:S01]  /*e560*/  SEL R67, R35, R34, P0 ;  /* 0x0000002223437207 */ /* 0x000fe20000000000 */
[----:B------:R-:W-:Y:S01]  /*e570*/  IMAD.WIDE R10, R202, 0x2, R20 ;  /* 0x00000002ca0a7825 */ /* 0x000fe200078e0214 */
[----:B------:R-:W-:Y:S02]  /*e580*/  SEL R119, R112, R113, P0 ;  /* 0x0000007170777207 */ /* 0x000fe40000000000 */
[----:B------:R-:W-:Y:S02]  /*e590*/  SEL R30, R113, R112, P0 ;  /* 0x00000070711e7207 */ /* 0x000fe40000000000 */
[----:B------:R-:W-:-:S02]  /*e5a0*/  IADD3 R93, P6, R10, 0x20, RZ ;  /* 0x000000200a5d7810 */ /* 0x000fc40007fde0ff */
[C---:B------:R-:W-:Y:S02]  /*e5b0*/  IADD3 R115, P2, R10.reuse, 0x60, RZ ;  /* 0x000000600a737810 */ /* 0x040fe40007f5e0ff */
[----:B------:R-:W-:Y:S01]  /*e5c0*/  LOP3.LUT R4, R93, 0x380, RZ, 0xc0, !PT ;  /* 0x000003805d047812 */ /* 0x000fe200078ec0ff */
[--C-:B------:R-:W-:Y:S01]  /*e5d0*/  IMAD.X R25, RZ, RZ, R11.reuse, P6 ;  /* 0x000000ffff197224 */ /* 0x100fe200030e060b */
[----:B------:R-:W-:Y:S01]  /*e5e0*/  IADD3 R121, P3, R10, 0x4000, RZ ;  /* 0x000040000a797810 */ /* 0x000fe20007f7e0ff */
[--C-:B------:R-:W-:Y:S01]  /*e5f0*/  IMAD.X R13, RZ, RZ, R11.reuse, P2 ;  /* 0x000000ffff0d7224 */ /* 0x100fe200010e060b */
[----:B------:R-:W-:Y:S02]  /*e600*/  SHF.R.U64 R4, R4, 0x3, RZ ;  /* 0x0000000304047819 */ /* 0x000fe400000012ff */
[----:B------:R-:W-:Y:S01]  /*e610*/  IADD3 R99, P1, R10, 0x40, RZ ;  /* 0x000000400a637810 */ /* 0x000fe20007f3e0ff */
[----:B------:R-:W-:Y:S01]  /*e620*/  IMAD.X R9, RZ, RZ, R11, P3 ;  /* 0x000000ffff097224 */ /* 0x000fe200018e060b */
[----:B------:R-:W-:-:S02]  /*e630*/  LOP3.LUT R8, R115, 0x380, RZ, 0xc0, !PT ;  /* 0x0000038073087812 */ /* 0x000fc400078ec0ff */
[----:B------:R-:W-:Y:S02]  /*e640*/  LOP3.LUT R24, R4, R93, RZ, 0x3c, !PT ;  /* 0x0000005d04187212 */ /* 0x000fe400078e3cff */
[----:B------:R-:W-:Y:S02]  /*e650*/  LOP3.LUT R4, R121, 0x380, RZ, 0xc0, !PT ;  /* 0x0000038079047812 */ /* 0x000fe400078ec0ff */
[----:B------:R-:W-:Y:S02]  /*e660*/  LOP3.LUT R6, R99, 0x380, RZ, 0xc0, !PT ;  /* 0x0000038063067812 */ /* 0x000fe400078ec0ff */
[----:B------:R-:W-:Y:S02]  /*e670*/  SEL R35, R34, R35, P0 ;  /* 0x0000002322237207 */ /* 0x000fe40000000000 */
[----:B------:R-:W-:Y:S02]  /*e680*/  SEL R79, R51, R50, P0 ;  /* 0x00000032334f7207 */ /* 0x000fe40000000000 */
[----:B------:R-:W-:-:S02]  /*e690*/  SEL R113, R128, R129, P0 ;  /* 0x0000008180717207 */ /* 0x000fc40000000000 */
[----:B------:R-:W-:Y:S02]  /*e6a0*/  SEL R34, R129, R128, P0 ;  /* 0x0000008081227207 */ /* 0x000fe40000000000 */
[----:B------:R-:W-:Y:S02]  /*e6b0*/  SEL R61, R42, R91, P0 ;  /* 0x0000005b2a3d7207 */ /* 0x000fe40000000000 */
[----:B------:R-:W-:Y:S02]  /*e6c0*/  SEL R83, R49, R48, P0 ;  /* 0x0000003031537207 */ /* 0x000fe40000000000 */
[----:B------:R-:W-:Y:S02]  /*e6d0*/  SEL R51, R50, R51, P0 ;  /* 0x0000003332337207 */ /* 0x000fe40000000000 */
[----:B------:R-:W-:Y:S02]  /*e6e0*/  SHF.R.U64 R8, R8, 0x3, RZ ;  /* 0x0000000308087819 */ /* 0x000fe400000012ff */
[----:B------:R-:W-:-:S02]  /*e6f0*/  SEL R42, R91, R42, P0 ;  /* 0x0000002a5b2a7207 */ /* 0x000fc40000000000 */
[----:B------:R-:W-:Y:S02]  /*e700*/  SEL R49, R48, R49, P0 ;  /* 0x0000003130317207 */ /* 0x000fe40000000000 */
[----:B------:R-:W-:Y:S02]  /*e710*/  SEL R87, R130, R131, P0 ;  /* 0x0000008382577207 */ /* 0x000fe40000000000 */
[----:B------:R-:W-:Y:S02]  /*e720*/  SEL R50, R131, R130, P0 ;  /* 0x0000008283327207 */ /* 0x000fe40000000000 */
[----:B------:R-:W-:Y:S02]  /*e730*/  IADD3 R129, P5, R10, 0x4040, RZ ;  /* 0x000040400a817810 */ /* 0x000fe40007fbe0ff */
[----:B------:R-:W-:Y:S02]  /*e740*/  SHF.R.U64 R4, R4, 0x3, RZ ;  /* 0x0000000304047819 */ /* 0x000fe400000012ff */
[----:B------:R-:W-:Y:S01]  /*e750*/  SEL R127, R104, R105, P0 ;  /* 0x00000069687f7207 */ /* 0x000fe20000000000 */
[----:B------:R-:W-:Y:S01]  /*e760*/  IMAD.X R95, RZ, RZ, R11, P5 ;  /* 0x000000ffff5f7224 */ /* 0x000fe200028e060b */
        /* <DEDUP_REMOVED lines=8> */
[C---:B------:R-:W-:Y:S02]  /*e7f0*/  LOP3.LUT R5, R10.reuse, 0x380, RZ, 0xc0, !PT ;  /* 0x000003800a057812 */ /* 0x040fe400078ec0ff */
[----:B------:R-:W-:Y:S02]  /*e800*/  IADD3 R123, P4, R10, 0x4020, RZ ;  /* 0x000040200a7b7810 */ /* 0x000fe40007f9e0ff */
[----:B------:R-:W-:Y:S02]  /*e810*/  SEL R103, R37, R58, P0 ;  /* 0x0000003a25677207 */ /* 0x000fe40000000000 */
[----:B------:R-:W-:Y:S01]  /*e820*/  SEL R39, R56, R39, P0 ;  /* 0x0000002738277207 */ /* 0x000fe20000000000 */
[----:B------:R-:W-:Y:S01]  /*e830*/  IMAD.X R7, RZ, RZ, R11, P4 ;  /* 0x000000ffff077224 */ /* 0x000fe200020e060b */
[----:B------:R-:W-:-:S02]  /*e840*/  LOP3.LUT R12, R8, R115, RZ, 0x3c, !PT ;  /* 0x00000073080c7212 */ /* 0x000fc400078e3cff */
[----:B------:R-:W-:Y:S02]  /*e850*/  SEL R37, R58, R37, P0 ;  /* 0x000000253a257207 */ /* 0x000fe40000000000 */
[----:B------:R-:W-:Y:S02]  /*e860*/  LOP3.LUT R56, R129, 0x380, RZ, 0xc0, !PT ;  /* 0x0000038081387812 */ /* 0x000fe400078ec0ff */
[----:B------:R-:W-:Y:S02]  /*e870*/  LOP3.LUT R8, R4, R121, RZ, 0x3c, !PT ;  /* 0x0000007904087212 */ /* 0x000fe400078e3cff */
[----:B------:R-:W-:Y:S02]  /*e880*/  LOP3.LUT R96, R6, R99, RZ, 0x3c, !PT ;  /* 0x0000006306607212 */ /* 0x000fe400078e3cff */
[----:B------:R-:W-:Y:S02]  /*e890*/  LOP3.LUT R58, R131, 0x380, RZ, 0xc0, !PT ;  /* 0x00000380833a7812 */ /* 0x000fe400078ec0ff */
[----:B------:R-:W-:-:S02]  /*e8a0*/  SHF.R.U64 R5, R5, 0x3, RZ ;  /* 0x0000000305057819 */ /* 0x000fc400000012ff */
[----:B------:R-:W-:Y:S02]  /*e8b0*/  LOP3.LUT R6, R123, 0x380, RZ, 0xc0, !PT ;  /* 0x000003807b067812 */ /* 0x000fe400078ec0ff */
[----:B------:R-:W-:Y:S02]  /*e8c0*/  SHF.R.U64 R56, R56, 0x3, RZ ;  /* 0x0000000338387819 */ /* 0x000fe400000012ff */
[----:B------:R-:W-:Y:S02]  /*e8d0*/  MOV R93, R8 ;  /* 0x00000008005d7202 */ /* 0x000fe40000000f00 */
[----:B------:R-:W-:Y:S02]  /*e8e0*/  SEL R59, R138, R139, P0 ;  /* 0x0000008b8a3b7207 */ /* 0x000fe40000000000 */
[----:B------:R-:W-:Y:S02]  /*e8f0*/  SEL R71, R54, R143, P0 ;  /* 0x0000008f36477207 */ /* 0x000fe40000000000 */
[----:B------:R-:W-:-:S02]  /*e900*/  SHF.R.U64 R58, R58, 0x3, RZ ;  /* 0x000000033a3a7819 */ /* 0x000fc400000012ff */
[----:B------:R-:W-:Y:S02]  /*e910*/  SEL R65, R55, R60, P0 ;  /* 0x0000003c37417207 */ /* 0x000fe40000000000 */
[----:B------:R-:W-:Y:S01]  /*e920*/  LOP3.LUT R10, R5, R10, RZ, 0x3c, !PT ;  /* 0x0000000a050a7212 */ /* 0x000fe200078e3cff */
[--C-:B------:R-:W-:Y:S01]  /*e930*/  IMAD.X R5, RZ, RZ, R11.reuse, P6 ;  /* 0x000000ffff057224 */ /* 0x100fe200030e060b */
[----:B------:R-:W-:Y:S02]  /*e940*/  SHF.R.U64 R6, R6, 0x3, RZ ;  /* 0x0000000306067819 */ /* 0x000fe400000012ff */
[----:B------:R-:W-:Y:S02]  /*e950*/  SEL R69, R150, R151, P0 ;  /* 0x0000009796457207 */ /* 0x000fe40000000000 */
[----:B------:R-:W-:Y:S02]  /*e960*/  SEL R145, R26, R97, P0 ;  /* 0x000000611a917207 */ /* 0x000fe40000000000 */
[----:B------:R-:W-:Y:S01]  /*e970*/  SEL R26, R97, R26, P0 ;  /* 0x0000001a611a7207 */ /* 0x000fe20000000000 */
[----:B------:R-:W-:Y:S01]  /*e980*/  IMAD.X R97, RZ, RZ, R11, P1 ;  /* 0x000000ffff617224 */ /* 0x000fe200008e060b */
[----:B------:R-:W-:-:S02]  /*e990*/  SEL R85, R44, R107, P0 ;  /* 0x0000006b2c557207 */ /* 0x000fc40000000000 */
[----:B------:R-:W-:Y:S02]  /*e9a0*/  SEL R73, R53, R52, P0 ;  /* 0x0000003435497207 */ /* 0x000fe40000000000 */
[----:B------:R-:W-:Y:S02]  /*e9b0*/  LOP3.LUT R94, R56, R129, RZ, 0x3c, !PT ;  /* 0x00000081385e7212 */ /* 0x000fe400078e3cff */
[----:B------:R-:W-:Y:S02]  /*e9c0*/  SEL R135, R108, R109, P0 ;  /* 0x0000006d6c877207 */ /* 0x000fe40000000000 */
[----:B------:R-:W-:Y:S02]  /*e9d0*/  SEL R31, R109, R108, P0 ;  /* 0x0000006c6d1f7207 */ /* 0x000fe40000000000 */
[----:B------:R-:W-:Y:S02]  /*e9e0*/  SEL R44, R107, R44, P0 ;  /* 0x0000002c6b2c7207 */ /* 0x000fe40000000000 */
[----:B------:R-:W-:-:S02]  /*e9f0*/  LOP3.LUT R6, R6, R123, RZ, 0x3c, !PT ;  /* 0x0000007b06067212 */ /* 0x000fc400078e3cff */
[----:B------:R-:W-:Y:S02]  /*ea00*/  LOP3.LUT R4, R58, R131, RZ, 0x3c, !PT ;  /* 0x000000833a047212 */ /* 0x000fe400078e3cff */
[----:B------:R-:W-:Y:S02]  /*ea10*/  SEL R109, R36, R137, P0 ;  /* 0x00000089246d7207 */ /* 0x000fe40000000000 */
[----:B------:R-:W-:Y:S02]  /*ea20*/  MOV R98, R10 ;  /* 0x0000000a00627202 */ /* 0x000fe40000000f00 */
[----:B------:R-:W-:Y:S02]  /*ea30*/  SEL R36, R137, R36, P0 ;  /* 0x0000002489247207 */ /* 0x000fe40000000000 */
[----:B------:R-:W-:Y:S02]  /*ea40*/  SEL R55, R60, R55, P0 ;  /* 0x000000373c377207 */ /* 0x000fe40000000000 */
[----:B------:R-:W-:-:S02]  /*ea50*/  MOV R99, R24 ;  /* 0x0000001800637202 */ /* 0x000fc40000000f00 */
[----:B------:R-:W-:Y:S02]  /*ea60*/  SEL R75, R38, R133, P0 ;  /* 0x00000085264b7207 */ /* 0x000fe40000000000 */
[----:B------:R-:W-:Y:S02]  /*ea70*/  SEL R111, R40, R141, P0 ;  /* 0x0000008d286f7207 */ /* 0x000fe40000000000 */
[----:B------:R-:W-:Y:S02]  /*ea80*/  SEL R40, R141, R40, P0 ;  /* 0x000000288d287207 */ /* 0x000fe40000000000 */
[----:B------:R-:W-:Y:S02]  /*ea90*/  SEL R38, R133, R38, P0 ;  /* 0x0000002685267207 */ /* 0x000fe40000000000 */
[----:B------:R-:W-:Y:S02]  /*eaa0*/  MOV R96, R96 ;  /* 0x0000006000607202 */ /* 0x000fe40000000f00 */
[----:B------:R-:W-:-:S02]  /*eab0*/  MOV R92, R6 ;  /* 0x00000006005c7202 */ /* 0x000fc40000000f00 */
[----:B------:R-:W-:Y:S02]  /*eac0*/  MOV R97, R12 ;  /* 0x0000000c00617202 */ /* 0x000fe40000000f00 */
[----:B------:R-:W-:Y:S02]  /*ead0*/  MOV R94, R94 ;  /* 0x0000005e005e7202 */ /* 0x000fe40000000f00 */
[----:B------:R-:W-:Y:S02]  /*eae0*/  MOV R95, R4 ;  /* 0x00000004005f7202 */ /* 0x000fe40000000f00 */
[----:B------:R-:W-:Y:S02]  /*eaf0*/  SEL R53, R52, R53, P0 ;  /* 0x0000003534357207 */ /* 0x000fe40000000000 */
[----:B------:R-:W-:Y:S02]  /*eb00*/  SEL R52, R139, R138, P0 ;  /* 0x0000008a8b347207 */ /* 0x000fe40000000000 */
[----:B------:R-:W-:-:S02]  /*eb10*/  SEL R54, R143, R54, P0 ;  /* 0x000000368f367207 */ /* 0x000fc40000000000 */
[----:B------:R-:W-:Y:S02]  /*eb20*/  SEL R107, R151, R150, P0 ;  /* 0x00000096976b7207 */ /* 0x000fe40000000000 */
        /* <DEDUP_REMOVED lines=14> */
[----:B------:R0:W-:Y:S04]  /*ec10*/  SHFL.IDX PT, R65, R32, R8, 0x1c1f ;  /* 0x001c1f0820417589 */ /* 0x0001e800000e0000 */
[----:B------:R-:W-:Y:S04]  /*ec20*/  SHFL.IDX PT, R25, R125, R14, 0x1c1f ;  /* 0x001c1f0e7d197589 */ /* 0x000fe800000e0000 */
[----:B------:R-:W-:Y:S04]  /*ec30*/  SHFL.IDX PT, R62, R91, R14, 0x1c1f ;  /* 0x001c1f0e5b3e7589 */ /* 0x000fe800000e0000 */
[----:B------:R-:W-:Y:S04]  /*ec40*/  SHFL.IDX PT, R76, R81, R14, 0x1c1f ;  /* 0x001c1f0e514c7589 */ /* 0x000fe800000e0000 */
[----:B------:R-:W-:Y:S04]  /*ec50*/  SHFL.IDX PT, R78, R79, R14, 0x1c1f ;  /* 0x001c1f0e4f4e7589 */ /* 0x000fe800000e0000 */
[----:B------:R-:W-:Y:S01]  /*ec60*/  SHFL.IDX PT, R60, R33, R8, 0x1c1f ;  /* 0x001c1f08213c7589 */ /* 0x000fe200000e0000 */
[----:B0-----:R-:W-:-:S03]  /*ec70*/  SEL R32, R57, R10, P0 ;  /* 0x0000000a39207207 */ /* 0x001fc60000000000 */
[----:B------:R-:W0:Y:S04]  /*ec80*/  SHFL.IDX PT, R69, R45, R8, 0x1c1f ;  /* 0x001c1f082d457589 */ /* 0x000e2800000e0000 */
[----:B------:R-:W-:Y:S04]  /*ec90*/  SHFL.IDX PT, R67, R67, R14, 0x1c1f ;  /* 0x001c1f0e43437589 */ /* 0x000fe800000e0000 */
[----:B------:R-:W-:Y:S04]  /*eca0*/  SHFL.IDX PT, R86, R73, R14, 0x1c1f ;  /* 0x001c1f0e49567589 */ /* 0x000fe800000e0000 */
[----:B------:R-:W-:Y:S04]  /*ecb0*/  SHFL.IDX PT, R68, R35, R8, 0x1c1f ;  /* 0x001c1f0823447589 */ /* 0x000fe800000e0000 */
[----:B------:R-:W1:Y:S04]  /*ecc0*/  SHFL.IDX PT, R79, R46, R8, 0x1c1f ;  /* 0x001c1f082e4f7589 */ /* 0x000e6800000e0000 */
[----:B------:R-:W2:Y:S04]  /*ecd0*/  SHFL.IDX PT, R81, R51, R8, 0x1c1f ;  /* 0x001c1f0833517589 */ /* 0x000ea800000e0000 */
[----:B------:R-:W-:Y:S01]  /*ece0*/  SHFL.IDX PT, R70, R85, R14, 0x1c1f ;  /* 0x001c1f0e55467589 */ /* 0x000fe200000e0000 */
[----:B0-----:R-:W-:-:S02]  /*ecf0*/  SEL R45, R62, R69, P0 ;  /* 0x000000453e2d7207 */ /* 0x001fc40000000000 */
[----:B------:R-:W-:Y:S01]  /*ed00*/  SEL R47, R69, R62, P0 ;  /* 0x0000003e452f7207 */ /* 0x000fe20000000000 */
[----:B------:R-:W-:Y:S04]  /*ed10*/  SHFL.IDX PT, R87, R87, R14, 0x1c1f ;  /* 0x001c1f0e57577589 */ /* 0x000fe800000e0000 */
[----:B------:R-:W-:Y:S04]  /*ed20*/  SHFL.IDX PT, R73, R44, R8, 0x1c1f ;  /* 0x001c1f082c497589 */ /* 0x000fe800000e0000 */
[----:B------:R-:W-:Y:S04]  /*ed30*/  SHFL.IDX PT, R88, R50, R8, 0x1c1f ;  /* 0x001c1f0832587589 */ /* 0x000fe800000e0000 */
[----:B------:R-:W-:Y:S01]  /*ed40*/  SHFL.IDX PT, R6, R149, R14, 0x1c1f ;  /* 0x001c1f0e95067589 */ /* 0x000fe200000e0000 */
[----:B-1----:R-:W-:-:S03]  /*ed50*/  SEL R62, R79, R76, P0 ;  /* 0x0000004c4f3e7207 */ /* 0x002fc60000000000 */
[----:B------:R-:W-:Y:S01]  /*ed60*/  SHFL.IDX PT, R90, R103, R14, 0x1c1f ;  /* 0x001c1f0e675a7589 */ /* 0x000fe200000e0000 */
[----:B--2---:R-:W-:-:S03]  /*ed70*/  SEL R69, R78, R81, P0 ;  /* 0x000000514e457207 */ /* 0x004fc60000000000 */
[----:B------:R-:W-:Y:S04]  /*ed80*/  SHFL.IDX PT, R61, R61, R14, 0x1c1f ;  /* 0x001c1f0e3d3d7589 */ /* 0x000fe800000e0000 */
[----:B------:R-:W-:Y:S04]  /*ed90*/  SHFL.IDX PT, R72, R83, R14, 0x1c1f ;  /* 0x001c1f0e53487589 */ /* 0x000fe800000e0000 */
[----:B------:R-:W-:Y:S04]  /*eda0*/  SHFL.IDX PT, R80, R77, R14, 0x1c1f ;  /* 0x001c1f0e4d507589 */ /* 0x000fe800000e0000 */
[----:B------:R-:W0:Y:S04]  /*edb0*/  SHFL.IDX PT, R27, R27, R8, 0x1c1f ;  /* 0x001c1f081b1b7589 */ /* 0x000e2800000e0000 */
[----:B------:R-:W1:Y:S04]  /*edc0*/  SHFL.IDX PT, R42, R42, R8, 0x1c1f ;  /* 0x001c1f082a2a7589 */ /* 0x000e6800000e0000 */
[----:B------:R2:W-:Y:S04]  /*edd0*/  SHFL.IDX PT, R89, R37, R8, 0x1c1f ;  /* 0x001c1f0825597589 */ /* 0x0005e800000e0000 */
[----:B------:R-:W-:Y:S04]  /*ede0*/  SHFL.IDX PT, R85, R48, R8, 0x1c1f ;  /* 0x001c1f0830557589 */ /* 0x000fe800000e0000 */
[----:B------:R-:W-:Y:S01]  /*edf0*/  SHFL.IDX PT, R9, R145, R14, 0x1c1f ;  /* 0x001c1f0e91097589 */ /* 0x000fe200000e0000 */
[----:B--2---:R-:W-:-:S03]  /*ee00*/  SEL R37, R56, R43, P0 ;  /* 0x0000002b38257207 */ /* 0x004fc60000000000 */
[----:B------:R-:W-:Y:S04]  /*ee10*/  SHFL.IDX PT, R7, R147, R14, 0x1c1f ;  /* 0x001c1f0e93077589 */ /* 0x000fe800000e0000 */
[----:B------:R-:W-:Y:S01]  /*ee20*/  SHFL.IDX PT, R82, R109, R14, 0x1c1f ;  /* 0x001c1f0e6d527589 */ /* 0x000fe200000e0000 */
[----:B0-----:R-:W-:Y:S02]  /*ee30*/  SEL R33, R6, R27, P0 ;  /* 0x0000001b06217207 */ /* 0x001fe40000000000 */
[----:B------:R-:W-:Y:S01]  /*ee40*/  SEL R35, R27, R6, P0 ;  /* 0x000000061b237207 */ /* 0x000fe20000000000 */
[----:B------:R-:W-:Y:S04]  /*ee50*/  SHFL.IDX PT, R63, R63, R14, 0x1c1f ;  /* 0x001c1f0e3f3f7589 */ /* 0x000fe800000e0000 */
[----:B------:R-:W0:Y:S04]  /*ee60*/  SHFL.IDX PT, R12, R29, R8, 0x1c1f ;  /* 0x001c1f081d0c7589 */ /* 0x000e2800000e0000 */
[----:B------:R-:W-:Y:S04]  /*ee70*/  SHFL.IDX PT, R26, R26, R8, 0x1c1f ;  /* 0x001c1f081a1a7589 */ /* 0x000fe800000e0000 */
[----:B------:R1:W-:Y:S04]  /*ee80*/  SHFL.IDX PT, R83, R36, R8, 0x1c1f ;  /* 0x001c1f0824537589 */ /* 0x0003e800000e0000 */
[----:B------:R0:W2:Y:S04]  /*ee90*/  SHFL.IDX PT, R30, R41, R8, 0x1c1f ;  /* 0x001c1f08291e7589 */ /* 0x0000a800000e0000 */
[----:B------:R-:W-:Y:S01]  /*eea0*/  SHFL.IDX PT, R13, R127, R14, 0x1c1f ;  /* 0x001c1f0e7f0d7589 */ /* 0x000fe200000e0000 */
[----:B-1----:R-:W-:-:S03]  /*eeb0*/  SEL R36, R61, R42, P0 ;  /* 0x0000002a3d247207 */ /* 0x002fc60000000000 */
[----:B------:R-:W-:Y:S04]  /*eec0*/  SHFL.IDX PT, R11, R135, R14, 0x1c1f ;  /* 0x001c1f0e870b7589 */ /* 0x000fe800000e0000 */
[----:B------:R-:W-:Y:S01]  /*eed0*/  SHFL.IDX PT, R4, R105, R14, 0x1c1f ;  /* 0x001c1f0e69047589 */ /* 0x000fe200000e0000 */
[----:B0-----:R-:W-:-:S03]  /*eee0*/  SEL R41, R7, R12, P0 ;  /* 0x0000000c07297207 */ /* 0x001fc60000000000 */
[----:B------:R-:W-:Y:S04]  /*eef0*/  SHFL.IDX PT, R24, R31, R8, 0x1c1f ;  /* 0x001c1f081f187589 */ /* 0x000fe800000e0000 */
[----:B------:R-:W0:Y:S04]  /*ef00*/  SHFL.IDX PT, R28, R28, R8, 0x1c1f ;  /* 0x001c1f081c1c7589 */ /* 0x000e2800000e0000 */
[----:B------:R1:W-:Y:S01]  /*ef10*/  SHFL.IDX PT, R91, R39, R8, 0x1c1f ;  /* 0x001c1f08275b7589 */ /* 0x0003e200000e0000 */
[----:B--2---:R-:W-:Y:S02]  /*ef20*/  SEL R44, R63, R30, P0 ;  /* 0x0000001e3f2c7207 */ /* 0x004fe40000000000 */
[----:B------:R-:W-:Y:S01]  /*ef30*/  SEL R46, R30, R63, P0 ;  /* 0x0000003f1e2e7207 */ /* 0x000fe20000000000 */
[----:B------:R-:W-:Y:S04]  /*ef40*/  SHFL.IDX PT, R74, R113, R14, 0x1c1f ;  /* 0x001c1f0e714a7589 */ /* 0x000fe800000e0000 */
[----:B------:R-:W-:Y:S01]  /*ef50*/  SHFL.IDX PT, R75, R75, R14, 0x1c1f ;  /* 0x001c1f0e4b4b7589 */ /* 0x000fe200000e0000 */
[----:B-1----:R-:W-:-:S03]  /*ef60*/  SEL R39, R43, R56, P0 ;  /* 0x000000382b277207 */ /* 0x002fc60000000000 */
[----:B------:R-:W-:Y:S01]  /*ef70*/  SHFL.IDX PT, R5, R111, R14, 0x1c1f ;  /* 0x001c1f0e6f057589 */ /* 0x000fe200000e0000 */
[----:B------:R-:W-:Y:S02]  /*ef80*/  SEL R56, R58, R59, P0 ;  /* 0x0000003b3a387207 */ /* 0x000fe40000000000 */
[----:B------:R-:W-:Y:S01]  /*ef90*/  SEL R58, R59, R58, P0 ;  /* 0x0000003a3b3a7207 */ /* 0x000fe20000000000 */
[----:B------:R1:W-:Y:S01]  /*efa0*/  SHFL.IDX PT, R84, R40, R8, 0x1c1f ;  /* 0x001c1f0828547589 */ /* 0x0003e200000e0000 */
[----:B------:R-:W-:Y:S02]  /*efb0*/  SEL R59, R60, R25, P0 ;  /* 0x000000193c3b7207 */ /* 0x000fe40000000000 */
[----:B------:R-:W-:Y:S01]  /*efc0*/  SEL R43, R12, R7, P0 ;  /* 0x000000070c2b7207 */ /* 0x000fe20000000000 */
[----:B------:R2:W3:Y:S01]  /*efd0*/  SHFL.IDX PT, R77, R49, R8, 0x1c1f ;  /* 0x001c1f08314d7589 */ /* 0x0004e200000e0000 */
[----:B0-----:R-:W-:Y:S02]  /*efe0*/  SEL R48, R13, R28, P0 ;  /* 0x0000001c0d307207 */ /* 0x001fe40000000000 */
[----:B------:R-:W-:Y:S01]  /*eff0*/  SEL R50, R28, R13, P0 ;  /* 0x0000000d1c327207 */ /* 0x000fe20000000000 */
[----:B------:R0:W-:Y:S01]  /*f000*/  SHFL.IDX PT, R14, R38, R8, 0x1c1f ;  /* 0x001c1f08260e7589 */ /* 0x0001e200000e0000 */
[----:B------:R-:W-:-:S02]  /*f010*/  SEL R51, R24, R11, P0 ;  /* 0x0000000b18337207 */ /* 0x000fc40000000000 */
[----:B-1----:R-:W-:Y:S01]  /*f020*/  SEL R40, R9, R26, P0 ;  /* 0x0000001a09287207 */ /* 0x002fe20000000000 */
[----:B------:R1:W4:Y:S01]  /*f030*/  SHFL.IDX PT, R15, R34, R8, 0x1c1f ;  /* 0x001c1f08220f7589 */ /* 0x00032200000e0000 */
[----:B--2---:R-:W-:-:S03]  /*f040*/  SEL R49, R11, R24, P0 ;  /* 0x000000180b317207 */ /* 0x004fc60000000000 */
[----:B------:R2:W4:Y:S01]  /*f050*/  SHFL.IDX PT, R101, R53, R8, 0x1c1f ;  /* 0x001c1f0835657589 */ /* 0x00052200000e0000 */
[----:B------:R-:W-:Y:S02]  /*f060*/  F2FP.BF16.F32.PACK_AB R11, R47, R46 ;  /* 0x0000002e2f0b723e */ /* 0x000fe400000010ff */
[----:B0-----:R-:W-:Y:S01]  /*f070*/  SEL R38, R42, R61, P0 ;  /* 0x0000003d2a267207 */ /* 0x001fe20000000000 */
[----:B------:R0:W-:Y:S01]  /*f080*/  SHFL.IDX PT, R103, R54, R8, 0x1c1f ;  /* 0x001c1f0836677589 */ /* 0x0001e200000e0000 */
[----:B------:R-:W-:Y:S02]  /*f090*/  SEL R42, R26, R9, P0 ;  /* 0x000000091a2a7207 */ /* 0x000fe40000000000 */
[----:B-1----:R-:W-:Y:S01]  /*f0a0*/  SEL R34, R10, R57, P0 ;  /* 0x000000390a227207 */ /* 0x002fe20000000000 */
[----:B------:R1:W4:Y:S01]  /*f0b0*/  SHFL.IDX PT, R105, R52, R8, 0x1c1f ;  /* 0x001c1f0834697589 */ /* 0x00032200000e0000 */
[----:B------:R-:W-:Y:S02]  /*f0c0*/  SEL R57, R25, R60, P0 ;  /* 0x0000003c19397207 */ /* 0x000fe40000000000 */
[----:B--2---:R-:W-:Y:S01]  /*f0d0*/  SEL R53, R64, R71, P0 ;  /* 0x0000004740357207 */ /* 0x004fe20000000000 */
[----:B------:R-:W2:Y:S01]  /*f0e0*/  SHFL.IDX PT, R107, R107, R8, 0x1c1f ;  /* 0x001c1f086b6b7589 */ /* 0x000ea200000e0000 */
[----:B------:R-:W-:-:S02]  /*f0f0*/  SEL R60, R76, R79, P0 ;  /* 0x0000004f4c3c7207 */ /* 0x000fc40000000000 */
[----:B0-----:R-:W-:Y:S01]  /*f100*/  SEL R54, R73, R70, P0 ;  /* 0x0000004649367207 */ /* 0x001fe20000000000 */
[----:B------:R0:W2:Y:S01]  /*f110*/  SHFL.IDX PT, R109, R55, R8, 0x1c1f ;  /* 0x001c1f08376d7589 */ /* 0x0000a200000e0000 */
[----:B------:R-:W-:Y:S02]  /*f120*/  SEL R76, R87, R88, P0 ;  /* 0x00000058574c7207 */ /* 0x000fe40000000000 */
[----:B-1----:R-:W-:Y:S02]  /*f130*/  SEL R52, R70, R73, P0 ;  /* 0x0000004946347207 */ /* 0x002fe40000000000 */
[----:B------:R-:W-:Y:S02]  /*f140*/  SEL R70, R85, R80, P0 ;  /* 0x0000005055467207 */ /* 0x000fe40000000000 */
[----:B---3--:R-:W-:Y:S02]  /*f150*/  SEL R61, R72, R77, P0 ;  /* 0x0000004d483d7207 */ /* 0x008fe40000000000 */
[----:B------:R-:W-:-:S02]  /*f160*/  SEL R63, R77, R72, P0 ;  /* 0x000000484d3f7207 */ /* 0x000fc40000000000 */
[----:B0-----:R-:W-:Y:S02]  /*f170*/  SEL R55, R71, R64, P0 ;  /* 0x0000004047377207 */ /* 0x001fe40000000000 */
        /* <DEDUP_REMOVED lines=15> */
[----:B----4-:R-:W-:Y:S02]  /*f270*/  SEL R72, R74, R15, P0 ;  /* 0x0000000f4a487207 */ /* 0x010fe40000000000 */
[----:B------:R-:W-:-:S02]  /*f280*/  SEL R73, R75, R14, P0 ;  /* 0x0000000e4b497207 */ /* 0x000fc40000000000 */
[----:B------:R-:W-:Y:S02]  /*f290*/  F2FP.BF16.F32.PACK_AB R4, R33, R32 ;  /* 0x000000202104723e */ /* 0x000fe400000010ff */
[----:B------:R-:W-:Y:S02]  /*f2a0*/  F2FP.BF16.F32.PACK_AB R5, R37, R36 ;  /* 0x000000242505723e */ /* 0x000fe400000010ff */
[----:B------:R-:W-:Y:S02]  /*f2b0*/  F2FP.BF16.F32.PACK_AB R6, R35, R34 ;  /* 0x000000222306723e */ /* 0x000fe400000010ff */
[----:B------:R-:W-:Y:S02]  /*f2c0*/  F2FP.BF16.F32.PACK_AB R7, R39, R38 ;  /* 0x000000262707723e */ /* 0x000fe400000010ff */
[----:B------:R-:W-:Y:S02]  /*f2d0*/  SEL R74, R15, R74, P0 ;  /* 0x0000004a0f4a7207 */ /* 0x000fe40000000000 */
[----:B------:R-:W-:Y:S01]  /*f2e0*/  SEL R75, R14, R75, P0 ;  /* 0x0000004b0e4b7207 */ /* 0x000fe20000000000 */
[----:B------:R-:W-:Y:S01]  /*f2f0*/  STSM.16.M88.4 [R98], R4 ;  /* 0x0000000462007844 */ /* 0x000fe20000000200 */
[----:B------:R-:W-:-:S02]  /*f300*/  F2FP.BF16.F32.PACK_AB R8, R41, R40 ;  /* 0x000000282908723e */ /* 0x000fc400000010ff */
[----:B------:R-:W-:Y:S02]  /*f310*/  F2FP.BF16.F32.PACK_AB R9, R45, R44 ;  /* 0x0000002c2d09723e */ /* 0x000fe400000010ff */
[----:B------:R-:W-:Y:S02]  /*f320*/  F2FP.BF16.F32.PACK_AB R10, R43, R42 ;  /* 0x0000002a2b0a723e */ /* 0x000fe400000010ff */
[----:B------:R-:W-:Y:S02]  /*f330*/  F2FP.BF16.F32.PACK_AB R12, R49, R48 ;  /* 0x00000030310c723e */ /* 0x000fe400000010ff */
[----:B------:R-:W-:Y:S01]  /*f340*/  F2FP.BF16.F32.PACK_AB R13, R53, R52 ;  /* 0x00000034350d723e */ /* 0x000fe200000010ff */
[----:B------:R-:W-:Y:S01]  /*f350*/  STSM.16.M88.4 [R99], R8 ;  /* 0x0000000863007844 */ /* 0x000fe20000000200 */
        /* <DEDUP_REMOVED lines=9> */
[----:B------:R-:W-:Y:S02]  /*f3f0*/  SEL R84, R102, R105, P0 ;  /* 0x0000006966547207 */ /* 0x000fe40000000000 */
[----:B------:R-:W-:Y:S01]  /*f400*/  SEL R86, R105, R102, P0 ;  /* 0x0000006669567207 */ /* 0x000fe20000000000 */
[----:B------:R1:W-:Y:S01]  /*f410*/  STSM.16.M88.4 [R97], R24 ;  /* 0x0000001861007844 */ /* 0x0003e20000000200 */
[----:B------:R-:W-:Y:S02]  /*f420*/  SEL R85, R100, R103, P0 ;  /* 0x0000006764557207 */ /* 0x000fe40000000000 */
[----:B------:R-:W-:Y:S01]  /*f430*/  SEL R87, R103, R100, P0 ;  /* 0x0000006467577207 */ /* 0x000fe20000000000 */
[----:B0-----:R-:W-:Y:S01]  /*f440*/  IMAD.U32 R96, RZ, RZ, UR8 ;  /* 0x00000008ff607e24 */ /* 0x001fe2000f8e00ff */
[----:B--2---:R-:W-:Y:S02]  /*f450*/  SEL R29, R104, R107, P0 ;  /* 0x0000006b681d7207 */ /* 0x004fe40000000000 */
[----:B------:R-:W-:-:S02]  /*f460*/  SEL R31, R107, R104, P0 ;  /* 0x000000686b1f7207 */ /* 0x000fc40000000000 */
[----:B------:R-:W-:Y:S02]  /*f470*/  SEL R28, R106, R109, P0 ;  /* 0x0000006d6a1c7207 */ /* 0x000fe40000000000 */
[----:B------:R-:W-:Y:S02]  /*f480*/  SEL R30, R109, R106, P0 ;  /* 0x0000006a6d1e7207 */ /* 0x000fe40000000000 */
[----:B------:R-:W-:Y:S02]  /*f490*/  F2FP.BF16.F32.PACK_AB R4, R65, R64 ;  /* 0x000000404104723e */ /* 0x000fe400000010ff */
[----:B------:R-:W-:Y:S01]  /*f4a0*/  F2FP.BF16.F32.PACK_AB R5, R69, R68 ;  /* 0x000000444505723e */ /* 0x000fe200000010ff */
[----:B-1----:R-:W-:Y:S01]  /*f4b0*/  IMAD.U32 R97, RZ, RZ, UR9 ;  /* 0x00000009ff617e24 */ /* 0x002fe2000f8e00ff */
[----:B------:R-:W-:Y:S01]  /*f4c0*/  F2FP.BF16.F32.PACK_AB R6, R67, R66 ;  /* 0x000000424306723e */ /* 0x000fe200000010ff */
[----:B------:R-:W-:Y:S01]  /*f4d0*/  ULDC.64 UR8, c[0x0][0xc08] ;  /* 0x0003020000087ab9 */ /* 0x000fe20000000a00 */
        /* <DEDUP_REMOVED lines=11> */
[----:B------:R-:W-:Y:S02]  /*f590*/  F2FP.BF16.F32.PACK_AB R24, R89, R88 ;  /* 0x000000585918723e */ /* 0x000fe400000010ff */
[----:B------:R-:W-:Y:S01]  /*f5a0*/  F2FP.BF16.F32.PACK_AB R25, R29, R28 ;  /* 0x0000001c1d19723e */ /* 0x000fe200000010ff */
[----:B------:R2:W-:Y:S01]  /*f5b0*/  STSM.16.M88.4 [R94], R12 ;  /* 0x0000000c5e007844 */ /* 0x0005e20000000200 */
[----:B------:R-:W-:Y:S01]  /*f5c0*/  F2FP.BF16.F32.PACK_AB R26, R91, R90 ;  /* 0x0000005a5b1a723e */ /* 0x000fe200000010ff */
[----:B0-----:R-:W0:Y:S01]  /*f5d0*/  LDC R93, c[0x0][0xbe8] ;  /* 0x0002fa00ff5d7b82 */ /* 0x001e220000000800 */
[----:B------:R-:W-:Y:S02]  /*f5e0*/  F2FP.BF16.F32.PACK_AB R27, R31, R30 ;  /* 0x0000001e1f1b723e */ /* 0x000fe400000010ff */
[----:B------:R-:W-:-:S03]  /*f5f0*/  ISETP.NE.U32.AND P0, PT, RZ, UR10, PT ;  /* 0x0000000aff007c0c */ /* 0x000fc6000bf05070 */
[----:B------:R3:W-:Y:S01]  /*f600*/  STSM.16.M88.4 [R95], R24 ;  /* 0x000000185f007844 */ /* 0x0007e20000000200 */
[----:B------:R-:W-:Y:S01]  /*f610*/  ISETP.NE.AND.EX P0, PT, RZ, UR11, PT, P0 ;  /* 0x0000000bff007c0c */ /* 0x000fe2000bf05300 */
[----:B------:R-:W-:-:S12]  /*f620*/  BAR.SYNC.DEFER_BLOCKING 0x1, 0x100 ;  /* 0x0044000000007b1d */ /* 0x000fd80000010000 */
[----:B------:R-:W4:Y:S01]  /*f630*/  @P0 LDG.E R98, desc[UR56][R96.64] ;  /* 0x0000003860620981 */ /* 0x000f22000c1e1900 */
[----:B0-----:R-:W-:Y:S01]  /*f640*/  ISETP.NE.AND P1, PT, R93, 0x1, PT ;  /* 0x000000015d00780c */ /* 0x001fe20003f25270 */
[----:B------:R-:W-:Y:S02]  /*f650*/  UISETP.NE.U32.AND UP0, UPT, UR8, URZ, UPT ;  /* 0x0000003f0800728c */ /* 0x000fe4000bf05070 */
[----:B------:R-:W-:Y:S02]  /*f660*/  UISETP.GT.AND UP1, UPT, UR47, 0x1, UPT ;  /* 0x000000012f00788c */ /* 0x000fe4000bf24270 */
[----:B------:R-:W-:Y:S01]  /*f670*/  UISETP.NE.AND.EX UP0, UPT, UR9, URZ, UPT, UP0 ;  /* 0x0000003f0900728c */ /* 0x000fe2000bf05300 */
[----:B------:R-:W-:Y:S01]  /*f680*/  UMOV UR18, 0x9b8 ;  /* 0x000009b800127882 */ /* 0x000fe20000000000 */
[----:B------:R-:W-:-:S06]  /*f690*/  ULDC UR4, c[0x0][0xa88] ;  /* 0x0002a20000047ab9 */ /* 0x000fcc0000000800 */
[----:B------:R-:W0:Y:S01]  /*f6a0*/  @P1 LDC R6, c[0x0][0xbec] ;  /* 0x0002fb00ff061b82 */ /* 0x000e220000000800 */
[----:B------:R-:W-:Y:S01]  /*f6b0*/  USEL UR18, UR18, 0x978, UP1 ;  /* 0x0000097812127887 */ /* 0x000fe20008800000 */
[----:B------:R-:W-:Y:S01]  /*f6c0*/  PLOP3.LUT P4, PT, PT, PT, UP0, 0x80, 0x0 ;  /* 0x000000000000781c */ /* 0x000fe20003f8f008 */
[----:B------:R-:W-:Y:S01]  /*f6d0*/  @UP0 ULDC.64 UR8, c[0x0][0xc08] ;  /* 0x0003020000080ab9 */ /* 0x000fe20000000a00 */
[----:B-1----:R-:W-:Y:S01]  /*f6e0*/  IMAD.U32 R92, RZ, RZ, UR4 ;  /* 0x00000004ff5c7e24 */ /* 0x002fe2000f8e00ff */
[----:B------:R-:W-:-:S03]  /*f6f0*/  @UP0 UIMAD.WIDE UR8, UR44, 0x4, UR8 ;  /* 0x000000042c0808a5 */ /* 0x000fc6000f8e0208 */
[----:B------:R-:W1:Y:S01]  /*f700*/  @P1 LDC R9, c[0x0][0xbf0] ;  /* 0x0002fc00ff091b82 */ /* 0x000e620000000800 */
[----:B------:R-:W-:Y:S02]  /*f710*/  UISETP.NE.U32.AND UP0, UPT, UR10, URZ, UPT ;  /* 0x0000003f0a00728c */ /* 0x000fe4000bf05070 */
[----:B------:R-:W-:Y:S01]  /*f720*/  IMAD.U32 R4, RZ, RZ, UR8 ;  /* 0x00000008ff047e24 */ /* 0x000fe2000f8e00ff */
[----:B------:R-:W-:Y:S01]  /*f730*/  USEL UR16, UR39, URZ, UP1 ;  /* 0x0000003f27107287 */ /* 0x000fe20008800000 */
[----:B------:R-:W-:Y:S01]  /*f740*/  IMAD.U32 R5, RZ, RZ, UR9 ;  /* 0x00000009ff057e24 */ /* 0x000fe2000f8e00ff */
[----:B------:R-:W-:Y:S01]  /*f750*/  UISETP.NE.AND.EX UP0, UPT, UR11, URZ, UPT, UP0 ;  /* 0x0000003f0b00728c */ /* 0x000fe2000bf05300 */
[----:B------:R-:W-:Y:S01]  /*f760*/  ULDC.64 UR12, c[0x0][UR18+0x218] ;  /* 0x00008600120c7abb */ /* 0x000fe20008000a00 */
[----:B------:R-:W-:Y:S01]  /*f770*/  UMOV UR4, URZ ;  /* 0x0000003f00047c82 */ /* 0x000fe20008000000 */
[----:B------:R-:W-:Y:S01]  /*f780*/  UIMAD.WIDE.U32 UR8, UR12, UR43, URZ ;  /* 0x0000002b0c0872a5 */ /* 0x000fe2000f8e003f */
[----:B--2---:R-:W-:Y:S01]  /*f790*/  VIADD R13, R17, UR42 ;  /* 0x0000002a110d7c36 */ /* 0x004fe20008000000 */
[----:B------:R-:W-:Y:S01]  /*f7a0*/  ULDC.64 UR14, c[0x0][UR18+0x228] ;  /* 0x00008a00120e7abb */ /* 0x000fe20008000a00 */
[----:B------:R-:W-:Y:S01]  /*f7b0*/  UIMAD UR12, UR13, UR43, URZ ;  /* 0x0000002b0d0c72a4 */ /* 0x000fe2000f8e023f */
[----:B------:R0:W5:Y:S01]  /*f7c0*/  @P4 LDG.E R92, desc[UR56][R4.64] ;  /* 0x00000038045c4981 */ /* 0x000162000c1e1900 */
[----:B------:R-:W-:Y:S01]  /*f7d0*/  USHF.R.S32.HI UR17, URZ, 0x1f, UR44 ;  /* 0x0000001f3f117899 */ /* 0x000fe2000801142c */
[----:B------:R-:W-:Y:S01]  /*f7e0*/  IMAD.MOV.U32 R7, RZ, RZ, R13 ;  /* 0x000000ffff077224 */ /* 0x000fe200078e000d */
[----:B------:R-:W-:-:S02]  /*f7f0*/  USEL UR7, UR44, URZ, !UP0 ;  /* 0x0000003f2c077287 */ /* 0x000fc4000c000000 */
[----:B------:R-:W-:Y:S01]  /*f800*/  UIMAD.WIDE.U32 UR20, UR14, UR16, URZ ;  /* 0x000000100e1472a5 */ /* 0x000fe2000f8e003f */
[----:B------:R-:W-:Y:S01]  /*f810*/  ULDC.64 UR10, c[0x0][UR18+0x220] ;  /* 0x00008800120a7abb */ /* 0x000fe20008000a00 */
[----:B------:R-:W-:Y:S02]  /*f820*/  UIMAD UR14, UR15, UR16, URZ ;  /* 0x000000100f0e72a4 */ /* 0x000fe4000f8e023f */
[----:B------:R-:W-:Y:S01]  /*f830*/  UIADD3 UR15, UR9, UR12, URZ ;  /* 0x0000000c090f7290 */ /* 0x000fe2000fffe03f */
[----:B0-----:R-:W-:Y:S01]  /*f840*/  @P1 IMAD.HI.U32 R4, R13, R6, RZ ;  /* 0x000000060d041227 */ /* 0x001fe200078e00ff */
[----:B------:R-:W-:Y:S02]  /*f850*/  USEL UR17, UR17, URZ, !UP0 ;  /* 0x0000003f11117287 */ /* 0x000fe4000c000000 */
[----:B------:R-:W-:Y:S01]  /*f860*/  UIMAD UR9, UR11, UR7, URZ ;  /* 0x000000070b0972a4 */ /* 0x000fe2000f8e023f */
[----:B------:R-:W-:Y:S01]  /*f870*/  IMAD.U32 R5, RZ, RZ, UR21 ;  /* 0x00000015ff057e24 */ /* 0x000fe2000f8e00ff */
[----:B------:R-:W-:Y:S01]  /*f880*/  UIMAD.WIDE.U32 UR12, UR10, UR7, URZ ;  /* 0x000000070a0c72a5 */ /* 0x000fe2000f8e003f */
[----:B-1----:R-:W-:Y:S01]  /*f890*/  @P1 SHF.R.U32.HI R7, RZ, R9, R4 ;  /* 0x00000009ff071219 */ /* 0x002fe20000011604 */
[----:B------:R-:W-:Y:S01]  /*f8a0*/  UIMAD UR9, UR10, UR17, UR9 ;  /* 0x000000110a0972a4 */ /* 0x000fe2000f8e0209 */
[----:B------:R-:W-:Y:S01]  /*f8b0*/  IMAD.U32 R4, RZ, RZ, UR20 ;  /* 0x00000014ff047e24 */ /* 0x000fe2000f8e00ff */
[----:B------:R-:W-:Y:S01]  /*f8c0*/  UIADD3 UR14, UR21, UR14, URZ ;  /* 0x0000000e150e7290 */ /* 0x000fe2000fffe03f */
[--C-:B------:R-:W-:Y:S01]  /*f8d0*/  SHF.R.S32.HI R5, RZ, 0x1f, R7.reuse ;  /* 0x0000001fff057819 */ /* 0x100fe20000011407 */
[----:B------:R-:W-:Y:S01]  /*f8e0*/  UIADD3 UR9, UR13, UR9, URZ ;  /* 0x000000090d097290 */ /* 0x000fe2000fffe03f */
[----:B------:R-:W-:-:S03]  /*f8f0*/  IMAD.MOV R6, RZ, RZ, -R7 ;  /* 0x000000ffff067224 */ /* 0x000fc600078e0a07 */
[----:B------:R-:W-:Y:S02]  /*f900*/  IMAD.U32 R8, RZ, RZ, UR14 ;  /* 0x0000000eff087e24 */ /* 0x000fe4000f8e00ff */
[----:B------:R-:W-:-:S05]  /*f910*/  IMAD R9, R93, R6, R13 ;  /* 0x000000065d097224 */ /* 0x000fca00078e020d */
[----:B------:R-:W-:Y:S02]  /*f920*/  SHF.R.S32.HI R6, RZ, 0x1f, R9 ;  /* 0x0000001fff067819 */ /* 0x000fe40000011409 */
[----:B----4-:R-:W-:-:S13]  /*f930*/  @P0 R2UR UR4, R98 ;  /* 0x00000000620402ca */ /* 0x010fda00000e0000 */
        /* <DEDUP_REMOVED lines=15> */
[----:B---3--:R-:W-:Y:S08]  /*fa30*/  @P4 BRA `(.L_x_1368) ;  /* 0x0000000000104947 */ /* 0x008ff00003800000 */
[----:B------:R-:W-:Y:S05]  /*fa40*/  @!P0 BRA `(.L_x_1368) ;  /* 0x00000000000c8947 */ /* 0x000fea0003800000 */
[----:B------:R-:W2:Y:S04]  /*fa50*/  LDG.E R5, desc[UR56][R96.64] ;  /* 0x0000003860057981 */ /* 0x000ea8000c1e1900 */
[----:B-----5:R-:W2:Y:S02]  /*fa60*/  LDG.E R92, desc[UR56][R96.64+0x4] ;  /* 0x00000438605c7981 */ /* 0x020ea4000c1e1900 */
[----:B--2---:R-:W-:-:S07]  /*fa70*/  IMAD.IADD R92, R92, 0x1, -R5 ;  /* 0x000000015c5c7824 */ /* 0x004fce00078e0a05 */
.L_x_1368:
[----:B------:R-:W-:Y:S01]  /*fa80*/  SHFL.IDX PT, R4, R8, RZ, 0x1c1f ;  /* 0x001c1fff08047589 */ /* 0x000fe200000e0000 */
[----:B------:R-:W-:Y:S01]  /*fa90*/  VIADD R11, R201, UR42 ;  /* 0x0000002ac90b7c36 */ /* 0x000fe20008000000 */
[----:B------:R-:W-:Y:S01]  /*faa0*/  LOP3.LUT P0, RZ, R183, 0x3, RZ, 0xc0, !PT ;  /* 0x00000003b7ff7812 */ /* 0x000fe2000780c0ff */
[----:B-----5:R-:W-:Y:S01]  /*fab0*/  IMAD R92, R92, R93, RZ ;  /* 0x0000005d5c5c7224 */ /* 0x020fe200078e02ff */
[----:B------:R-:W0:Y:S01]  /*fac0*/  SHFL.IDX PT, R5, R10, RZ, 0x1c1f ;  /* 0x001c1fff0a057589 */ /* 0x000e2200000e0000 */
[C---:B------:R-:W-:Y:S01]  /*fad0*/  VIADD R9, R11.reuse, 0x8 ;  /* 0x000000080b097836 */ /* 0x040fe20000000000 */
[----:B------:R-:W-:Y:S02]  /*fae0*/  PLOP3.LUT P3, PT, PT, PT, UP1, 0x80, 0x0 ;  /* 0x000000000000781c */ /* 0x000fe40003f6f018 */
[----:B------:R-:W-:Y:S01]  /*faf0*/  SHFL.IDX PT, R6, R8, 0x1, 0x1c1f ;  /* 0x003c1f0008067f89 */ /* 0x000fe200000e0000 */
[-C--:B------:R-:W-:Y:S02]  /*fb00*/  ISETP.GE.OR P2, PT, R11, R92.reuse, P0 ;  /* 0x0000005c0b00720c */ /* 0x080fe40000746670 */
[-C--:B------:R-:W-:Y:S01]  /*fb10*/  ISETP.GE.OR P0, PT, R9, R92.reuse, P0 ;  /* 0x0000005c0900720c */ /* 0x080fe20000706670 */
[----:B------:R-:W1:Y:S10]  /*fb20*/  SHFL.IDX PT, R7, R10, 0x1, 0x1c1f ;  /* 0x003c1f000a077f89 */ /* 0x000e7400000e0000 */
[----:B0-----:R0:W-:Y:S01]  /*fb30*/  @!P2 ST.E desc[UR56][R4.64], R2 ;  /* 0x000000020400a985 */ /* 0x0011e2000c101938 */
[----:B------:R-:W-:-:S03]  /*fb40*/  ISETP.GE.AND P2, PT, R11, R92, PT ;  /* 0x0000005c0b00720c */ /* 0x000fc60003f46270 */
[----:B-1----:R0:W-:Y:S01]  /*fb50*/  @!P0 ST.E desc[UR56][R6.64], R0 ;  /* 0x0000000006008985 */ /* 0x0021e2000c101938 */
[----:B------:R-:W-:Y:S01]  /*fb60*/  ISETP.GE.AND P0, PT, R9, R92, PT ;  /* 0x0000005c0900720c */ /* 0x000fe20003f06270 */
[----:B------:R-:W-:-:S12]  /*fb70*/  @P3 BRA `(.L_x_1369) ;  /* 0x0000000800883947 */ /* 0x000fd80003800000 */
[----:B0-----:R-:W-:Y:S01]  /*fb80*/  IMAD R5, R182, 0x40, R18 ;  /* 0x00000040b6057824 */ /* 0x001fe200078e0212 */
[----:B------:R-:W-:Y:S01]  /*fb90*/  ULDC.64 UR12, c[0x0][0xaa0] ;  /* 0x0002a800000c7ab9 */ /* 0x000fe20000000a00 */
[----:B------:R-:W0:Y:S02]  /*fba0*/  @P1 LDC R47, c[0x0][0xbf0] ;  /* 0x0002fc00ff2f1b82 */ /* 0x000e240000000800 */
[----:B------:R-:W-:-:S03]  /*fbb0*/  IMAD.WIDE R20, R5, 0x2, R20 ;  /* 0x0000000205147825 */ /* 0x000fc600078e0214 */
[C---:B------:R-:W-:Y:S02]  /*fbc0*/  IADD3 R9, P6, R20.reuse, 0x1000, RZ ;  /* 0x0000100014097810 */ /* 0x040fe40007fde0ff */
        /* <DEDUP_REMOVED lines=9> */
[C---:B------:R-:W-:Y:S01]  /*fc60*/  LOP3.LUT R7, R20.reuse, 0x380, RZ, 0xc0, !PT ;  /* 0x0000038014077812 */ /* 0x040fe200078ec0ff */
[----:B------:R-:W-:Y:S01]  /*fc70*/  UIMAD UR10, UR11, UR12, URZ ;  /* 0x0000000c0b0a72a4 */ /* 0x000fe2000f8e023f */
[----:B------:R-:W-:Y:S01]  /*fc80*/  IADD3 R5, P6, R20, 0x7000, RZ ;  /* 0x0000700014057810 */ /* 0x000fe20007fde0ff */
[----:B------:R-:W-:Y:S01]  /*fc90*/  UIMAD.WIDE.U32 UR8, UR4, UR12, URZ ;  /* 0x0000000c040872a5 */ /* 0x000fe2000f8e003f */
[----:B------:R-:W-:Y:S01]  /*fca0*/  LOP3.LUT R12, R13, 0x380, RZ, 0xc0, !PT ;  /* 0x000003800d0c7812 */ /* 0x000fe200078ec0ff */
[----:B------:R-:W5:Y:S01]  /*fcb0*/  LD.E.128 R8, desc[UR56][R8.64] ;  /* 0x0000003808087980 */ /* 0x000f62000c101d00 */
[----:B------:R-:W-:Y:S01]  /*fcc0*/  LOP3.LUT R24, R25, 0x380, RZ, 0xc0, !PT ;  /* 0x0000038019187812 */ /* 0x000fe200078ec0ff */
[----:B------:R-:W-:Y:S01]  /*fcd0*/  IMAD.X R41, RZ, RZ, R21, P6 ;  /* 0x000000ffff297224 */ /* 0x000fe200030e0615 */
[----:B------:R-:W-:-:S02]  /*fce0*/  LOP3.LUT R28, R29, 0x380, RZ, 0xc0, !PT ;  /* 0x000003801d1c7812 */ /* 0x000fc400078ec0ff */
[----:B------:R-:W-:Y:S02]  /*fcf0*/  LOP3.LUT R32, R33, 0x380, RZ, 0xc0, !PT ;  /* 0x0000038021207812 */ /* 0x000fe400078ec0ff */
[----:B------:R-:W-:Y:S02]  /*fd00*/  LOP3.LUT R36, R37, 0x380, RZ, 0xc0, !PT ;  /* 0x0000038025247812 */ /* 0x000fe400078ec0ff */
[----:B------:R-:W-:Y:S02]  /*fd10*/  SHF.R.U64 R7, R7, 0x3, RZ ;  /* 0x0000000307077819 */ /* 0x000fe400000012ff */
[----:B------:R-:W-:Y:S02]  /*fd20*/  LOP3.LUT R0, R5, 0x380, RZ, 0xc0, !PT ;  /* 0x0000038005007812 */ /* 0x000fe400078ec0ff */
[----:B------:R-:W-:Y:S02]  /*fd30*/  SHF.R.U64 R12, R12, 0x3, RZ ;  /* 0x000000030c0c7819 */ /* 0x000fe400000012ff */
[----:B------:R-:W-:-:S02]  /*fd40*/  SHF.R.U64 R24, R24, 0x3, RZ ;  /* 0x0000000318187819 */ /* 0x000fc400000012ff */
[----:B------:R-:W-:Y:S02]  /*fd50*/  SHF.R.U64 R28, R28, 0x3, RZ ;  /* 0x000000031c1c7819 */ /* 0x000fe400000012ff */
[----:B------:R-:W-:Y:S02]  /*fd60*/  SHF.R.U64 R32, R32, 0x3, RZ ;  /* 0x0000000320207819 */ /* 0x000fe400000012ff */
[----:B------:R-:W-:Y:S02]  /*fd70*/  SHF.R.U64 R36, R36, 0x3, RZ ;  /* 0x0000000324247819 */ /* 0x000fe400000012ff */
[----:B------:R-:W-:Y:S02]  /*fd80*/  LOP3.LUT R20, R7, R20, RZ, 0x3c, !PT ;  /* 0x0000001407147212 */ /* 0x000fe400078e3cff */
        /* <DEDUP_REMOVED lines=12> */
[----:B------:R-:W-:Y:S01]  /*fe50*/  UIMAD UR10, UR4, UR13, UR10 ;  /* 0x0000000d040a72a4 */ /* 0x000fe2000f8e020a */
[----:B------:R1:W5:Y:S01]  /*fe60*/  LD.E.128 R4, desc[UR56][R20.64] ;  /* 0x0000003814047980 */ /* 0x000362000c101d00 */
[----:B------:R-:W-:-:S03]  /*fe70*/  IMAD R0, R22, 0x20, R182 ;  /* 0x0000002016007824 */ /* 0x000fc600078e02b6 */
[----:B------:R-:W5:Y:S04]  /*fe80*/  LD.E.128 R12, desc[UR56][R12.64] ;  /* 0x000000380c0c7980 */ /* 0x000f68000c101d00 */
[----:B------:R-:W5:Y:S01]  /*fe90*/  LD.E.128 R24, desc[UR56][R24.64] ;  /* 0x0000003818187980 */ /* 0x000f62000c101d00 */
[----:B-1----:R-:W1:Y:S01]  /*fea0*/  @P1 LDC R21, c[0x0][0xbec] ;  /* 0x0002fb00ff151b82 */ /* 0x002e620000000800 */
[----:B------:R-:W-:Y:S02]  /*feb0*/  UIADD3 UR9, UR9, UR10, URZ ;  /* 0x0000000a09097290 */ /* 0x000fe4000fffe03f */
[----:B------:R-:W5:Y:S01]  /*fec0*/  LD.E.128 R28, desc[UR56][R28.64] ;  /* 0x000000381c1c7980 */ /* 0x000f62000c101d00 */
[----:B------:R-:W-:Y:S01]  /*fed0*/  ULDC.64 UR10, c[0x0][0xae8] ;  /* 0x0002ba00000a7ab9 */ /* 0x000fe20000000a00 */
[----:B------:R-:W-:Y:S01]  /*fee0*/  VIADD R44, R0, UR42 ;  /* 0x0000002a002c7c36 */ /* 0x000fe20008000000 */
[----:B------:R-:W-:Y:S01]  /*fef0*/  UIMAD.WIDE.U32 UR8, UR43, UR10, UR8 ;  /* 0x0000000a2b0872a5 */ /* 0x000fe2000f8e0008 */
[----:B------:R-:W5:Y:S01]  /*ff00*/  LD.E.128 R32, desc[UR56][R32.64] ;  /* 0x0000003820207980 */ /* 0x000f62000c101d00 */
[----:B------:R-:W-:-:S02]  /*ff10*/  USHF.R.S32.HI UR4, URZ, 0x1f, UR7 ;  /* 0x0000001f3f047899 */ /* 0x000fc40008011407 */
[----:B------:R-:W-:Y:S01]  /*ff20*/  UIMAD UR9, UR43, UR11, UR9 ;  /* 0x0000000b2b0972a4 */ /* 0x000fe2000f8e0209 */
[----:B------:R-:W5:Y:S02]  /*ff30*/  LD.E.128 R36, desc[UR56][R36.64] ;  /* 0x0000003824247980 */ /* 0x000f64000c101d00 */
[----:B------:R-:W-:Y:S02]  /*ff40*/  ULDC.64 UR10, c[0x0][0xaf0] ;  /* 0x0002bc00000a7ab9 */ /* 0x000fe40000000a00 */
[----:B------:R-:W-:Y:S01]  /*ff50*/  UIMAD UR4, UR4, UR10, URZ ;  /* 0x0000000a040472a4 */ /* 0x000fe2000f8e023f */
[----:B------:R-:W-:Y:S01]  /*ff60*/  IMAD.MOV.U32 R45, RZ, RZ, R44 ;  /* 0x000000ffff2d7224 */ /* 0x000fe200078e002c */
[----:B------:R-:W-:Y:S01]  /*ff70*/  UIMAD.WIDE.U32 UR8, UR7, UR10, UR8 ;  /* 0x0000000a070872a5 */ /* 0x000fe2000f8e0008 */
[----:B------:R-:W5:Y:S01]  /*ff80*/  LD.E.128 R40, desc[UR56][R40.64] ;  /* 0x0000003828287980 */ /* 0x000f62000c101d00 */
[----:B-1----:R-:W-:Y:S01]  /*ff90*/  @P1 IMAD.HI.U32 R0, R44, R21, RZ ;  /* 0x000000152c001227 */ /* 0x002fe200078e00ff */
[----:B------:R-:W-:Y:S01]  /*ffa0*/  UIMAD UR4, UR7, UR11, UR4 ;  /* 0x0000000b070472a4 */ /* 0x000fe2000f8e0204 */
[----:B------:R-:W-:Y:S01]  /*ffb0*/  @!PT LDS RZ, [RZ] ;  /* 0x00000000fffff984 */ /* 0x000fe20000000800 */
[----:B------:R-:W-:Y:S01]  /*ffc0*/  @!PT LDS RZ, [RZ] ;  /* 0x00000000fffff984 */ /* 0x000fe20000000800 */
[----:B------:R-:W-:Y:S01]  /*ffd0*/  @!PT LDS RZ, [RZ] ;  /* 0x00000000fffff984 */ /* 0x000fe20000000800 */
[----:B------:R-:W-:Y:S01]  /*ffe0*/  @!PT LDS RZ, [RZ] ;  /* 0x00000000fffff984 */ /* 0x000fe20000000800 */
[----:B------:R1:W-:Y:S06]  /*fff0*/  MEMBAR.ALL.CTA ;  /* 0x0000000000007992 */ /* 0x0003ec0000008000 */
[----:B-1----:R-:W1:Y:S01]  /*10000*/  FENCE.VIEW.ASYNC.S ;  /* 0x00000000000073c6 */ /* 0x002e620000000000 */
[----:B------:R-:W-:Y:S01]  /*10010*/  ULDC.64 UR10, c[0x0][0xae0] ;  /* 0x0002b800000a7ab9 */ /* 0x000fe20000000a00 */
[----:B0-----:R-:W-:Y:S01]  /*10020*/  @P1 SHF.R.U32.HI R45, RZ, R47, R0 ;  /* 0x0000002fff2d1219 */ /* 0x001fe20000011600 */
[----:B------:R-:W-:-:S03]  /*10030*/  UIADD3 UR4, UR9, UR4, URZ ;  /* 0x0000000409047290 */ /* 0x000fc6000fffe03f */
[--C-:B------:R-:W-:Y:S01]  /*10040*/  SHF.R.S32.HI R0, RZ, 0x1f, R45.reuse ;  /* 0x0000001fff007819 */ /* 0x100fe2000001142d */
[----:B------:R-:W-:Y:S02]  /*10050*/  IMAD.MOV R2, RZ, RZ, -R45 ;  /* 0x000000ffff027224 */ /* 0x000fe400078e0a2d */
[----:B------:R-:W-:Y:S02]  /*10060*/  IMAD.U32 R21, RZ, RZ, UR9 ;  /* 0x00000009ff157e24 */ /* 0x000fe4000f8e00ff */
[----:B------:R-:W-:Y:S02]  /*10070*/  IMAD R0, R0, UR10, RZ ;  /* 0x0000000a00007c24 */ /* 0x000fe4000f8e02ff */
[----:B------:R-:W-:Y:S02]  /*10080*/  IMAD R93, R93, R2, R44 ;  /* 0x000000025d5d7224 */ /* 0x000fe400078e022c */
[----:B------:R-:W-:Y:S01]  /*10090*/  IMAD.U32 R20, RZ, RZ, UR8 ;  /* 0x00000008ff147e24 */ /* 0x000fe2000f8e00ff */
[----:B------:R-:W-:Y:S01]  /*100a0*/  ULDC.64 UR8, c[0x0][0xad8] ;  /* 0x0002b60000087ab9 */ /* 0x000fe20000000a00 */
[----:B------:R-:W-:-:S02]  /*100b0*/  IMAD.U32 R21, RZ, RZ, UR4 ;  /* 0x00000004ff157e24 */ /* 0x000fc4000f8e00ff */
[C---:B------:R-:W-:Y:S01]  /*100c0*/  IMAD R47, R45.reuse, UR11, R0 ;  /* 0x0000000b2d2f7c24 */ /* 0x040fe2000f8e0200 */
[----:B------:R-:W-:Y:S01]  /*100d0*/  SHF.R.S32.HI R0, RZ, 0x1f, R93 ;  /* 0x0000001fff007819 */ /* 0x000fe2000001145d */
[----:B------:R-:W-:-:S04]  /*100e0*/  IMAD.WIDE.U32 R20, R45, UR10, R20 ;  /* 0x0000000a2d147c25 */ /* 0x000fc8000f8e0014 */
[----:B------:R-:W-:Y:S02]  /*100f0*/  IMAD.IADD R21, R21, 0x1, R47 ;  /* 0x0000000115157824 */ /* 0x000fe400078e022f */
[----:B------:R-:W-:Y:S02]  /*10100*/  IMAD R0, R0, UR8, RZ ;  /* 0x0000000800007c24 */ /* 0x000fe4000f8e02ff */
[----:B------:R-:W-:Y:S02]  /*10110*/  VIADD R49, R182, UR42 ;  /* 0x0000002ab6317c36 */ /* 0x000fe40008000000 */
[C---:B------:R-:W-:Y:S02]  /*10120*/  IMAD R47, R93.reuse, UR9, R0 ;  /* 0x000000095d2f7c24 */ /* 0x040fe4000f8e0200 */
[----:B------:R-:W-:Y:S01]  /*10130*/  IMAD.WIDE.U32 R20, R93, UR8, R20 ;  /* 0x000000085d147c25 */ /* 0x000fe2000f8e0014 */
[----:B------:R-:W-:Y:S01]  /*10140*/  ISETP.GE.AND P2, PT, R49, R92, PT ;  /* 0x0000005c3100720c */ /* 0x000fe20003f46270 */
[----:B------:R-:W-:-:S02]  /*10150*/  ULDC.64 UR8, c[0x0][0xa80] ;  /* 0x0002a00000087ab9 */ /* 0x000fc40000000a00 */
[----:B------:R-:W-:Y:S01]  /*10160*/  IMAD.IADD R21, R21, 0x1, R47 ;  /* 0x0000000115157824 */ /* 0x000fe200078e022f */
[C---:B------:R-:W-:Y:S01]  /*10170*/  LEA R0, P3, R20.reuse, UR8, 0x1 ;  /* 0x0000000814007c11 */ /* 0x040fe2000f8608ff */
[----:B------:R-:W-:Y:S02]  /*10180*/  VIADD R3, R3, 0x22820 ;  /* 0x0002282003037836 */ /* 0x000fe40000000000 */
[----:B------:R-:W-:Y:S01]  /*10190*/  VIADD R45, R49, 0x20 ;  /* 0x00000020312d7836 */ /* 0x000fe20000000000 */
[----:B------:R-:W-:Y:S02]  /*101a0*/  LEA.HI.X R44, R20, UR9, R21, 0x1, P3 ;  /* 0x00000009142c7c11 */ /* 0x000fe400098f0c15 */
[----:B------:R-:W-:Y:S02]  /*101b0*/  PRMT R3, RZ, 0x654, R3 ;  /* 0x00000654ff037816 */ /* 0x000fe40000000003 */
[-C--:B------:R-:W-:Y:S01]  /*101c0*/  ISETP.GE.AND P0, PT, R45, R92.reuse, PT ;  /* 0x0000005c2d00720c */ /* 0x080fe20003f06270 */
[----:B------:R-:W-:Y:S01]  /*101d0*/  VIADD R45, R49, 0x40 ;  /* 0x00000040312d7836 */ /* 0x000fe20000000000 */
[----:B-1----:R0:W-:Y:S01]  /*101e0*/  SYNCS.ARRIVE.TRANS64.RED.A1T0 RZ, [R3+URZ], RZ ;  /* 0x000000ff03ff79a7 */ /* 0x0021e2000810043f */
        /* <DEDUP_REMOVED lines=8> */
[CC--:B-1----:R-:W-:Y:S02]  /*10270*/  @!P2 LEA R2, P4, R18.reuse, R20.reuse, 0x1 ;  /* 0x000000141202a211 */ /* 0x0c2fe400078808ff */
[C---:B------:R-:W-:Y:S02]  /*10280*/  @!P3 LEA R20, P5, R19.reuse, R20, 0x1 ;  /* 0x000000141314b211 */ /* 0x040fe400078a08ff */
[-C--:B0-2---:R-:W-:Y:S02]  /*10290*/  @!P2 LEA.HI.X R3, R18, R21.reuse, R204, 0x1, P4 ;  /* 0x000000151203a211 */ /* 0x085fe400020f0ccc */
[----:B------:R-:W-:-:S03]  /*102a0*/  @!P3 LEA.HI.X R21, R19, R21, R203, 0x1, P5 ;  /* 0x000000151315b211 */ /* 0x000fc600028f0ccb */
[----:B-----5:R3:W-:Y:S04]  /*102b0*/  @!P2 ST.E.128 desc[UR56][R2.64], R4 ;  /* 0x000000040200a985 */ /* 0x0207e8000c101d38 */
[----:B------:R3:W-:Y:S02]  /*102c0*/  @!P3 ST.E.128 desc[UR56][R20.64], R28 ;  /* 0x0000001c1400b985 */ /* 0x0007e4000c101d38 */
.L_x_1371:
[----:B------:R-:W-:Y:S05]  /*102d0*/  BSYNC B1 ;  /* 0x0000000000017941 */ /* 0x000fea0003800000 */
.L_x_1370:
[----:B---3-5:R3:W4:Y:S01]  /*102e0*/  SHFL.IDX PT, R5, R44, 0x1, 0x181f ;  /* 0x00381f002c057f89 */ /* 0x02872200000e0000 */
[----:B------:R-:W-:Y:S03]  /*102f0*/  BSSY B1, `(.L_x_1372) ;  /* 0x000000c000017945 */ /* 0x000fe60003800000 */
[----:B------:R3:W0:Y:S01]  /*10300*/  SHFL.IDX PT, R4, R0, 0x1, 0x181f ;  /* 0x00381f0000047f89 */ /* 0x00062200000e0000 */
[----:B------:R-:W-:Y:S05]  /*10310*/  @P0 BRA `(.L_x_1373) ;  /* 0x0000000000240947 */ /* 0x000fea0003800000 */
[----:B------:R-:W-:Y:S02]  /*10320*/  ULDC UR4, c[0x0][0xac8] ;  /* 0x0002b20000047ab9 */ /* 0x000fe40000000800 */
[----:B------:R-:W-:Y:S02]  /*10330*/  ISETP.GE.AND P3, PT, R18, UR4, PT ;  /* 0x0000000412007c0c */ /* 0x000fe4000bf66270 */
[----:B------:R-:W-:-:S11]  /*10340*/  ISETP.GE.AND P4, PT, R19, UR4, PT ;  /* 0x0000000413007c0c */ /* 0x000fd6000bf86270 */
[CC--:B0-----:R-:W-:Y:S02]  /*10350*/  @!P3 LEA R2, P0, R18.reuse, R4.reuse, 0x1 ;  /* 0x000000041202b211 */ /* 0x0c1fe400078008ff */
[C---:B------:R-:W-:Y:S02]  /*10360*/  @!P4 LEA R4, P2, R19.reuse, R4, 0x1 ;  /* 0x000000041304c211 */ /* 0x040fe400078408ff */
[-C--:B----4-:R-:W-:Y:S02]  /*10370*/  @!P3 LEA.HI.X R3, R18, R5.reuse, R204, 0x1, P0 ;  /* 0x000000051203b211 */ /* 0x090fe400000f0ccc */
[----:B------:R-:W-:-:S03]  /*10380*/  @!P4 LEA.HI.X R5, R19, R5, R203, 0x1, P2 ;  /* 0x000000051305c211 */ /* 0x000fc600010f0ccb */
[----:B------:R0:W-:Y:S04]  /*10390*/  @!P3 ST.E.128 desc[UR56][R2.64], R8 ;  /* 0x000000080200b985 */ /* 0x0001e8000c101d38 */
[----:B------:R0:W-:Y:S02]  /*103a0*/  @!P4 ST.E.128 desc[UR56][R4.64], R32 ;  /* 0x000000200400c985 */ /* 0x0001e4000c101d38 */
.L_x_1373:
[----:B------:R-:W-:Y:S05]  /*103b0*/  BSYNC B1 ;  /* 0x0000000000017941 */ /* 0x000fea0003800000 */
.L_x_1372:
[----:B0---4-:R0:W4:Y:S01]  /*103c0*/  SHFL.IDX PT, R5, R44, 0x2, 0x181f ;  /* 0x00581f002c057f89 */ /* 0x01112200000e0000 */
        /* <DEDUP_REMOVED lines=12> */
.L_x_1375:
[----:B------:R-:W-:Y:S05]  /*10490*/  BSYNC B1 ;  /* 0x0000000000017941 */ /* 0x000fea0003800000 */
.L_x_1374:
[----:B0-----:R-:W-:Y:S01]  /*104a0*/  VIADD R3, R49, 0x60 ;  /* 0x0000006031037836 */ /* 0x001fe20000000000 */
[----:B---3--:R-:W0:Y:S04]  /*104b0*/  SHFL.IDX PT, R44, R44, 0x3, 0x181f ;  /* 0x00781f002c2c7f89 */ /* 0x008e2800000e0000 */
[----:B------:R-:W-:Y:S01]  /*104c0*/  ISETP.GE.AND P0, PT, R3, R92, PT ;  /* 0x0000005c0300720c */ /* 0x000fe20003f06270 */
[----:B------:R-:W3:-:S12]  /*104d0*/  SHFL.IDX PT, R0, R0, 0x3, 0x181f ;  /* 0x00781f0000007f89 */ /* 0x000ed800000e0000 */
[----:B------:R-:W-:Y:S05]  /*104e0*/  @P0 BRA `(.L_x_1376) ;  /* 0x0000001800200947 */ /* 0x000fea0003800000 */
[----:B------:R-:W-:Y:S02]  /*104f0*/  ULDC UR4, c[0x0][0xac8] ;  /* 0x0002b20000047ab9 */ /* 0x000fe40000000800 */
[----:B------:R-:W-:-:S13]  /*10500*/  ISETP.GE.AND P1, PT, R18, UR4, PT ;  /* 0x0000000412007c0c */ /* 0x000fda000bf26270 */
[----:B---3--:R-:W-:-:S04]  /*10510*/  @!P1 LEA R2, P0, R18, R0, 0x1 ;  /* 0x0000000012029211 */ /* 0x008fc800078008ff */
[----:B0-----:R-:W-:Y:S02]  /*10520*/  @!P1 LEA.HI.X R3, R18, R44, R204, 0x1, P0 ;  /* 0x0000002c12039211 */ /* 0x001fe400000f0ccc */
[----:B------:R-:W-:-:S03]  /*10530*/  ISETP.GE.AND P0, PT, R19, UR4, PT ;  /* 0x0000000413007c0c */ /* 0x000fc6000bf06270 */
[----:B------:R0:W-:Y:S10]  /*10540*/  @!P1 ST.E.128 desc[UR56][R2.64], R24 ;  /* 0x0000001802009985 */ /* 0x0001f4000c101d38 */
[----:B------:R-:W-:Y:S05]  /*10550*/  @P0 BRA `(.L_x_1376) ;  /* 0x0000001800040947 */ /* 0x000fea0003800000 */
[----:B0-----:R-:W-:-:S04]  /*10560*/  LEA R2, P0, R19, R0, 0x1 ;  /* 0x0000000013027211 */ /* 0x001fc800078008ff */
[----:B------:R-:W-:-:S05]  /*10570*/  LEA.HI.X R3, R19, R44, R203, 0x1, P0 ;  /* 0x0000002c13037211 */ /* 0x000fca00000f0ccb */
[----:B------:R0:W-:Y:S01]  /*10580*/  ST.E.128 desc[UR56][R2.64], R40 ;  /* 0x0000002802007985 */ /* 0x0001e2000c101d38 */
[----:B------:R-:W-:Y:S05]  /*10590*/  BRA `(.L_x_1376) ;  /* 0x0000001400f47947 */ /* 0x000fea0003800000 */
.L_x_1369:
        /* <DEDUP_REMOVED lines=9> */
[----:B------:R-:W-:-:S03]  /*10630*/  UIADD3 UR9, UR9, UR10, URZ ;  /* 0x0000000a09097290 */ /* 0x000fc6000fffe03f */
[----:B------:R-:W-:Y:S02]  /*10640*/  ULDC.64 UR10, c[0x0][0xb38] ;  /* 0x0002ce00000a7ab9 */ /* 0x000fe40000000a00 */
[----:B------:R-:W-:-:S04]  /*10650*/  UIMAD.WIDE.U32 UR8, UR43, UR10, UR8 ;  /* 0x0000000a2b0872a5 */ /* 0x000fc8000f8e0008 */
[----:B------:R-:W-:-:S03]  /*10660*/  UIMAD UR9, UR43, UR11, UR9 ;  /* 0x0000000b2b0972a4 */ /* 0x000fc6000f8e0209 */
[----:B------:R-:W-:Y:S02]  /*10670*/  ULDC.64 UR10, c[0x0][0xb40] ;  /* 0x0002d000000a7ab9 */ /* 0x000fe40000000a00 */
[----:B------:R-:W-:Y:S01]  /*10680*/  UIMAD UR4, UR4, UR10, URZ ;  /* 0x0000000a040472a4 */ /* 0x000fe2000f8e023f */
[----:B0-----:R-:W-:Y:S01]  /*10690*/  @P1 IMAD.HI.U32 R0, R13, R0, RZ ;  /* 0x000000000d001227 */ /* 0x001fe200078e00ff */
[----:B------:R-:W-:Y:S02]  /*106a0*/  UIMAD.WIDE.U32 UR8, UR7, UR10, UR8 ;  /* 0x0000000a070872a5 */ /* 0x000fe4000f8e0008 */
[----:B------:R-:W-:-:S03]  /*106b0*/  UIMAD UR4, UR7, UR11, UR4 ;  /* 0x0000000b070472a4 */ /* 0x000fc6000f8e0204 */
[----:B------:R-:W-:Y:S01]  /*106c0*/  ULDC.64 UR10, c[0x0][0xb48] ;  /* 0x0002d200000a7ab9 */ /* 0x000fe20000000a00 */
[----:B------:R-:W-:Y:S01]  /*106d0*/  UIADD3 UR9, UR9, UR4, URZ ;  /* 0x0000000409097290 */ /* 0x000fe2000fffe03f */
[----:B-1----:R-:W-:-:S03]  /*106e0*/  @P1 SHF.R.U32.HI R7, RZ, R5, R0 ;  /* 0x00000005ff071219 */ /* 0x002fc60000011600 */
[----:B------:R-:W-:Y:S01]  /*106f0*/  UIMAD.WIDE.U32 UR8, UR39, UR10, UR8 ;  /* 0x0000000a270872a5 */ /* 0x000fe2000f8e0008 */
[--C-:B------:R-:W-:Y:S01]  /*10700*/  SHF.R.S32.HI R0, RZ, 0x1f, R7.reuse ;  /* 0x0000001fff007819 */ /* 0x100fe20000011407 */
[----:B------:R-:W-:Y:S02]  /*10710*/  IMAD.MOV R2, RZ, RZ, -R7 ;  /* 0x000000ffff027224 */ /* 0x000fe400078e0a07 */
[----:B------:R-:W-:Y:S02]  /*10720*/  UIMAD UR39, UR39, UR11, UR9 ;  /* 0x0000000b272772a4 */ /* 0x000fe4000f8e0209 */
[----:B------:R-:W-:Y:S01]  /*10730*/  IMAD R93, R93, R2, R13 ;  /* 0x000000025d5d7224 */ /* 0x000fe200078e020d */
[----:B------:R-:W-:Y:S01]  /*10740*/  ULDC.64 UR10, c[0x0][0xb30] ;  /* 0x0002cc00000a7ab9 */ /* 0x000fe20000000a00 */
[----:B------:R-:W-:Y:S02]  /*10750*/  IMAD.U32 R5, RZ, RZ, UR9 ;  /* 0x00000009ff057e24 */ /* 0x000fe4000f8e00ff */
[----:B------:R-:W-:-:S02]  /*10760*/  IMAD R0, R0, UR10, RZ ;  /* 0x0000000a00007c24 */ /* 0x000fc4000f8e02ff */
        /* <DEDUP_REMOVED lines=14> */
[----:B------:R-:W-:Y:S01]  /*10850*/  PRMT R2, RZ, 0x654, R2 ;  /* 0x00000654ff027816 */ /* 0x000fe20000000002 */
[----:B------:R0:W1:Y:S01]  /*10860*/  SHFL.IDX PT, R12, R0, RZ, 0x1c1f ;  /* 0x001c1fff000c7589 */ /* 0x00006200000e0000 */
[----:B------:R-:W-:Y:S02]  /*10870*/  LEA.HI.X R14, R4, UR9, R3, 0x2, P1 ;  /* 0x00000009040e7c11 */ /* 0x000fe400088f1403 */
[----:B------:R0:W-:Y:S03]  /*10880*/  SYNCS.ARRIVE.TRANS64.RED.A1T0 RZ, [R2+URZ], RZ ;  /* 0x000000ff02ff79a7 */ /* 0x0001e6000810043f */
[----:B------:R0:W2:Y:S01]  /*10890*/  SHFL.IDX PT, R13, R14, RZ, 0x1c1f ;  /* 0x001c1fff0e0d7589 */ /* 0x0000a200000e0000 */
[----:B------:R-:W-:Y:S05]  /*108a0*/  @P2 BRA `(.L_x_1378) ;  /* 0x0000000400042947 */ /* 0x000fea0003800000 */
[----:B------:R-:W-:Y:S02]  /*108b0*/  ULDC UR4, c[0x0][0xac8] ;  /* 0x0002b20000047ab9 */ /* 0x000fe40000000800 */
[----:B------:R-:W-:Y:S02]  /*108c0*/  ISETP.GE.AND P1, PT, R16, UR4, PT ;  /* 0x0000000410007c0c */ /* 0x000fe4000bf26270 */
[----:B------:R-:W-:Y:S02]  /*108d0*/  ISETP.GE.AND P4, PT, R181, UR4, PT ;  /* 0x00000004b5007c0c */ /* 0x000fe4000bf86270 */
[----:B------:R-:W-:Y:S02]  /*108e0*/  ISETP.GE.AND P3, PT, R180, UR4, PT ;  /* 0x00000004b4007c0c */ /* 0x000fe4000bf66270 */
[----:B------:R-:W-:-:S07]  /*108f0*/  ISETP.GE.AND P2, PT, R179, UR4, PT ;  /* 0x00000004b3007c0c */ /* 0x000fce000bf46270 */
[CC--:B01----:R-:W-:Y:S02]  /*10900*/  @!P1 LEA R2, P5, R16.reuse, R12.reuse, 0x2 ;  /* 0x0000000c10029211 */ /* 0x0c3fe400078a10ff */
[CC--:B------:R-:W-:Y:S02]  /*10910*/  @!P4 LEA R4, P6, R181.reuse, R12.reuse, 0x2 ;  /* 0x0000000cb504c211 */ /* 0x0c0fe400078c10ff */
[-C--:B--2---:R-:W-:Y:S02]  /*10920*/  @!P1 LEA.HI.X R3, R16, R13.reuse, R199, 0x2, P5 ;  /* 0x0000000d10039211 */ /* 0x084fe400028f14c7 */
[----:B------:R-:W-:Y:S02]  /*10930*/  @!P4 LEA.HI.X R5, R181, R13, R198, 0x2, P6 ;  /* 0x0000000db505c211 */ /* 0x000fe400030f14c6 */
[----:B------:R-:W-:Y:S01]  /*10940*/  @!P3 LEA R6, P5, R180, R12, 0x2 ;  /* 0x0000000cb406b211 */ /* 0x000fe200078a10ff */
[----:B------:R0:W-:Y:S01]  /*10950*/  @!P1 ST.E.64 desc[UR56][R2.64], R32 ;  /* 0x0000002002009985 */ /* 0x0001e2000c101b38 */
        /* <DEDUP_REMOVED lines=8> */
[CC--:B------:R-:W-:Y:S02]  /*109e0*/  @!P1 LEA R10, P5, R178.reuse, R12.reuse, 0x2 ;  /* 0x0000000cb20a9211 */ /* 0x0c0fe400078a10ff */
[----:B------:R3:W-:Y:S01]  /*109f0*/  @!P2 ST.E.64 desc[UR56][R8.64], R42 ;  /* 0x0000002a0800a985 */ /* 0x0007e2000c101b38 */
[----:B------:R-:W-:Y:S02]  /*10a00*/  ISETP.GE.AND P2, PT, R175, UR4, PT ;  /* 0x00000004af007c0c */ /* 0x000fe4000bf46270 */
[----:B------:R-:W-:Y:S02]  /*10a10*/  @!P1 LEA.HI.X R11, R178, R13, R195, 0x2, P5 ;  /* 0x0000000db20b9211 */ /* 0x000fe400028f14c3 */
[----:B0-----:R-:W-:-:S03]  /*10a20*/  @!P4 LEA R2, P6, R177, R12, 0x2 ;  /* 0x0000000cb102c211 */ /* 0x001fc600078c10ff */
[----:B------:R0:W-:Y:S01]  /*10a30*/  @!P1 ST.E.64 desc[UR56][R10.64], R48 ;  /* 0x000000300a009985 */ /* 0x0001e2000c101b38 */
[----:B------:R-:W-:Y:S02]  /*10a40*/  ISETP.GE.AND P1, PT, R174, UR4, PT ;  /* 0x00000004ae007c0c */ /* 0x000fe4000bf26270 */
[-C--:B------:R-:W-:Y:S02]  /*10a50*/  @!P4 LEA.HI.X R3, R177, R13.reuse, R194, 0x2, P6 ;  /* 0x0000000db103c211 */ /* 0x080fe400030f14c2 */
[CC--:B-1----:R-:W-:Y:S02]  /*10a60*/  @!P3 LEA R4, P6, R176.reuse, R12.reuse, 0x2 ;  /* 0x0000000cb004b211 */ /* 0x0c2fe400078c10ff */
[----:B--2---:R-:W-:Y:S01]  /*10a70*/  @!P2 LEA R6, P5, R175, R12, 0x2 ;  /* 0x0000000caf06a211 */ /* 0x004fe200078a10ff */
[----:B------:R1:W-:Y:S01]  /*10a80*/  @!P4 ST.E.64 desc[UR56][R2.64], R50 ;  /* 0x000000320200c985 */ /* 0x0003e2000c101b38 */
[----:B------:R-:W-:Y:S02]  /*10a90*/  @!P3 LEA.HI.X R5, R176, R13, R193, 0x2, P6 ;  /* 0x0000000db005b211 */ /* 0x000fe400030f14c1 */
[----:B------:R-:W-:-:S02]  /*10aa0*/  ISETP.GE.AND P4, PT, R173, UR4, PT ;  /* 0x00000004ad007c0c */ /* 0x000fc4000bf86270 */
[----:B------:R-:W-:Y:S01]  /*10ab0*/  ISETP.GE.AND P6, PT, R172, UR4, PT ;  /* 0x00000004ac007c0c */ /* 0x000fe2000bfc6270 */
[----:B------:R2:W-:Y:S01]  /*10ac0*/  @!P3 ST.E.64 desc[UR56][R4.64], R56 ;  /* 0x000000380400b985 */ /* 0x0005e2000c101b38 */
[----:B------:R-:W-:Y:S02]  /*10ad0*/  @!P2 LEA.HI.X R7, R175, R13, R192, 0x2, P5 ;  /* 0x0000000daf07a211 */ /* 0x000fe400028f14c0 */
[----:B---3--:R-:W-:-:S03]  /*10ae0*/  @!P1 LEA R8, P3, R174, R12, 0x2 ;  /* 0x0000000cae089211 */ /* 0x008fc600078610ff */
[----:B------:R3:W-:Y:S01]  /*10af0*/  @!P2 ST.E.64 desc[UR56][R6.64], R58 ;  /* 0x0000003a0600a985 */ /* 0x0007e2000c101b38 */
[-C--:B------:R-:W-:Y:S02]  /*10b00*/  @!P1 LEA.HI.X R9, R174, R13.reuse, R191, 0x2, P3 ;  /* 0x0000000dae099211 */ /* 0x080fe400018f14bf */
[----:B------:R-:W-:Y:S02]  /*10b10*/  ISETP.GE.AND P2, PT, R171, UR4, PT ;  /* 0x00000004ab007c0c */ /* 0x000fe4000bf46270 */
[CC--:B0-----:R-:W-:Y:S01]  /*10b20*/  @!P4 LEA R10, P5, R173.reuse, R12.reuse, 0x2 ;  /* 0x0000000cad0ac211 */ /* 0x0c1fe200078a10ff */
[----:B------:R0:W-:Y:S01]  /*10b30*/  @!P1 ST.E.64 desc[UR56][R8.64], R64 ;  /* 0x0000004008009985 */ /* 0x0001e2000c101b38 */
[----:B-1----:R-:W-:Y:S02]  /*10b40*/  @!P6 LEA R2, P3, R172, R12, 0x2 ;  /* 0x0000000cac02e211 */ /* 0x002fe400078610ff */
[----:B------:R-:W-:Y:S02]  /*10b50*/  ISETP.GE.AND P1, PT, R170, UR4, PT ;  /* 0x00000004aa007c0c */ /* 0x000fe4000bf26270 */
[----:B------:R-:W-:-:S02]  /*10b60*/  @!P4 LEA.HI.X R11, R173, R13, R190, 0x2, P5 ;  /* 0x0000000dad0bc211 */ /* 0x000fc400028f14be */
[-C--:B------:R-:W-:Y:S02]  /*10b70*/  @!P6 LEA.HI.X R3, R172, R13.reuse, R189, 0x2, P3 ;  /* 0x0000000dac03e211 */ /* 0x080fe400018f14bd */
[----:B------:R-:W-:Y:S01]  /*10b80*/  ISETP.GE.AND P5, PT, R23, UR4, PT ;  /* 0x0000000417007c0c */ /* 0x000fe2000bfa6270 */
[----:B------:R1:W-:Y:S01]  /*10b90*/  @!P4 ST.E.64 desc[UR56][R10.64], R66 ;  /* 0x000000420a00c985 */ /* 0x0003e2000c101b38 */
[----:B--2---:R-:W-:Y:S02]  /*10ba0*/  @!P2 LEA R4, P3, R171, R12, 0x2 ;  /* 0x0000000cab04a211 */ /* 0x004fe400078610ff */
[----:B------:R-:W-:Y:S01]  /*10bb0*/  ISETP.GE.AND P4, PT, R169, UR4, PT ;  /* 0x00000004a9007c0c */ /* 0x000fe2000bf86270 */
[----:B------:R4:W-:Y:S01]  /*10bc0*/  @!P6 ST.E.64 desc[UR56][R2.64], R72 ;  /* 0x000000480200e985 */ /* 0x0009e2000c101b38 */
[----:B------:R-:W-:Y:S02]  /*10bd0*/  ISETP.GE.AND P6, PT, R168, UR4, PT ;  /* 0x00000004a8007c0c */ /* 0x000fe4000bfc6270 */
[----:B------:R-:W-:-:S02]  /*10be0*/  @!P2 LEA.HI.X R5, R171, R13, R188, 0x2, P3 ;  /* 0x0000000dab05a211 */ /* 0x000fc400018f14bc */
[----:B---3--:R-:W-:-:S03]  /*10bf0*/  @!P1 LEA R6, P3, R170, R12, 0x2 ;  /* 0x0000000caa069211 */ /* 0x008fc600078610ff */
[----:B------:R4:W-:Y:S01]  /*10c00*/  @!P2 ST.E.64 desc[UR56][R4.64], R74 ;  /* 0x0000004a0400a985 */ /* 0x0009e2000c101b38 */
[----:B------:R-:W-:-:S03]  /*10c10*/  @!P1 LEA.HI.X R7, R170, R13, R187, 0x2, P3 ;  /* 0x0000000daa079211 */ /* 0x000fc600018f14bb */
[-C--:B0-----:R-:W-:Y:S02]  /*10c20*/  @!P4 LEA R8, P2, R169, R12.reuse, 0x2 ;  /* 0x0000000ca908c211 */ /* 0x081fe400078410ff */
[----:B------:R4:W-:Y:S01]  /*10c30*/  @!P1 ST.E.64 desc[UR56][R6.64], R80 ;  /* 0x0000005006009985 */ /* 0x0009e2000c101b38 */
[CC--:B-1----:R-:W-:Y:S02]  /*10c40*/  @!P6 LEA R10, P1, R168.reuse, R12.reuse, 0x2 ;  /* 0x0000000ca80ae211 */ /* 0x0c2fe400078210ff */
[----:B------:R-:W-:Y:S02]  /*10c50*/  @!P5 LEA R12, P3, R23, R12, 0x2 ;  /* 0x0000000c170cd211 */ /* 0x000fe400078610ff */
[-C--:B------:R-:W-:Y:S02]  /*10c60*/  @!P4 LEA.HI.X R9, R169, R13.reuse, R186, 0x2, P2 ;  /* 0x0000000da909c211 */ /* 0x080fe400010f14ba */
[-C--:B------:R-:W-:Y:S02]  /*10c70*/  @!P6 LEA.HI.X R11, R168, R13.reuse, R185, 0x2, P1 ;  /* 0x0000000da80be211 */ /* 0x080fe400008f14b9 */
[----:B------:R-:W-:Y:S01]  /*10c80*/  @!P5 LEA.HI.X R13, R23, R13, R184, 0x2, P3 ;  /* 0x0000000d170dd211 */ /* 0x000fe200018f14b8 */
[----:B------:R4:W-:Y:S04]  /*10c90*/  @!P4 ST.E.64 desc[UR56][R8.64], R82 ;  /* 0x000000520800c985 */ /* 0x0009e8000c101b38 */
[----:B------:R4:W-:Y:S04]  /*10ca0*/  @!P6 ST.E.64 desc[UR56][R10.64], R88 ;  /* 0x000000580a00e985 */ /* 0x0009e8000c101b38 */
[----:B------:R4:W-:Y:S02]  /*10cb0*/  @!P5 ST.E.64 desc[UR56][R12.64], R90 ;  /* 0x0000005a0c00d985 */ /* 0x0009e4000c101b38 */
.L_x_1378:
[----:B------:R-:W-:Y:S05]  /*10cc0*/  BSYNC B1 ;  /* 0x0000000000017941 */ /* 0x000fea0003800000 */
.L_x_1377:
[----:B0-----:R-:W0:Y:S04]  /*10cd0*/  SHFL.IDX PT, R14, R14, 0x1, 0x1c1f ;  /* 0x003c1f000e0e7f89 */ /* 0x001e2800000e0000 */
[----:B------:R-:W3:Y:S01]  /*10ce0*/  SHFL.IDX PT, R0, R0, 0x1, 0x1c1f ;  /* 0x003c1f0000007f89 */ /* 0x000ee200000e0000 */
[----:B------:R-:W-:Y:S05]  /*10cf0*/  @P0 BRA `(.L_x_1376) ;  /* 0x00000010001c0947 */ /* 0x000fea0003800000 */
[----:B------:R-:W-:Y:S02]  /*10d00*/  ULDC UR4, c[0x0][0xac8] ;  /* 0x0002b20000047ab9 */ /* 0x000fe40000000800 */
[----:B------:R-:W-:Y:S02]  /*10d10*/  ISETP.GE.AND P3, PT, R16, UR4, PT ;  /* 0x0000000410007c0c */ /* 0x000fe4000bf66270 */
[----:B------:R-:W-:Y:S02]  /*10d20*/  ISETP.GE.AND P1, PT, R181, UR4, PT ;  /* 0x00000004b5007c0c */ /* 0x000fe4000bf26270 */
[----:B------:R-:W-:Y:S02]  /*10d30*/  ISETP.GE.AND P0, PT, R180, UR4, PT ;  /* 0x00000004b4007c0c */ /* 0x000fe4000bf06270 */
[----:B------:R-:W-:-:S07]  /*10d40*/  ISETP.GE.AND P4, PT, R179, UR4, PT ;  /* 0x00000004b3007c0c */ /* 0x000fce000bf86270 */
[CC--:B---34-:R-:W-:Y:S02]  /*10d50*/  @!P3 LEA R2, P2, R16.reuse, R0.reuse, 0x2 ;  /* 0x000000001002b211 */ /* 0x0d8fe400078410ff */
[----:B------:R-:W-:Y:S02]  /*10d60*/  @!P1 LEA R4, P6, R181, R0, 0x2 ;  /* 0x00000000b5049211 */ /* 0x000fe400078c10ff */
[----:B0-----:R-:W-:Y:S02]  /*10d70*/  @!P3 LEA.HI.X R3, R16, R14, R199, 0x2, P2 ;  /* 0x0000000e1003b211 */ /* 0x001fe400010f14c7 */
[----:B------:R-:W-:Y:S02]  /*10d80*/  ISETP.GE.AND P2, PT, R178, UR4, PT ;  /* 0x00000004b2007c0c */ /* 0x000fe4000bf46270 */
[----:B------:R-:W-:Y:S01]  /*10d90*/  @!P0 LEA R6, P5, R180, R0, 0x2 ;  /* 0x00000000b4068211 */ /* 0x000fe200078a10ff */
[----:B------:R0:W-:Y:S01]  /*10da0*/  @!P3 ST.E.64 desc[UR56][R2.64], R36 ;  /* 0x000000240200b985 */ /* 0x0001e2000c101b38 */
[----:B------:R-:W-:-:S02]  /*10db0*/  ISETP.GE.AND P3, PT, R177, UR4, PT ;  /* 0x00000004b1007c0c */ /* 0x000fc4000bf66270 */
[-C--:B------:R-:W-:Y:S02]  /*10dc0*/  @!P1 LEA.HI.X R5, R181, R14.reuse, R198, 0x2, P6 ;  /* 0x0000000eb5059211 */ /* 0x080fe400030f14c6 */
[----:B------:R-:W-:-:S03]  /*10dd0*/  @!P0 LEA.HI.X R7, R180, R14, R197, 0x2, P5 ;  /* 0x0000000eb4078211 */ /* 0x000fc600028f14c5 */
[----:B------:R3:W-:Y:S01]  /*10de0*/  @!P1 ST.E.64 desc[UR56][R4.64], R38 ;  /* 0x0000002604009985 */ /* 0x0007e2000c101b38 */
[CC--:B------:R-:W-:Y:S02]  /*10df0*/  @!P4 LEA R8, P1, R179.reuse, R0.reuse, 0x2 ;  /* 0x00000000b308c211 */ /* 0x0c0fe400078210ff */
[----:B------:R-:W-:Y:S01]  /*10e00*/  @!P2 LEA R10, P6, R178, R0, 0x2 ;  /* 0x00000000b20aa211 */ /* 0x000fe200078c10ff */
[----:B------:R4:W-:Y:S01]  /*10e10*/  @!P0 ST.E.64 desc[UR56][R6.64], R44 ;  /* 0x0000002c06008985 */ /* 0x0009e2000c101b38 */
[----:B------:R-:W-:Y:S02]  /*10e20*/  ISETP.GE.AND P0, PT, R176, UR4, PT ;  /* 0x00000004b0007c0c */ /* 0x000fe4000bf06270 */
[----:B------:R-:W-:Y:S02]  /*10e30*/  @!P4 LEA.HI.X R9, R179, R14, R196, 0x2, P1 ;  /* 0x0000000eb309c211 */ /* 0x000fe400008f14c4 */
[----:B------:R-:W-:Y:S02]  /*10e40*/  ISETP.GE.AND P1, PT, R175, UR4, PT ;  /* 0x00000004af007c0c */ /* 0x000fe4000bf26270 */
[----:B-1----:R-:W-:Y:S01]  /*10e50*/  @!P3 LEA R12, P5, R177, R0, 0x2 ;  /* 0x00000000b10cb211 */ /* 0x002fe200078a10ff */
[----:B------:R1:W-:Y:S01]  /*10e60*/  @!P4 ST.E.64 desc[UR56][R8.64], R46 ;  /* 0x0000002e0800c985 */ /* 0x0003e2000c101b38 */
[----:B------:R-:W-:-:S02]  /*10e70*/  @!P2 LEA.HI.X R11, R178, R14, R195, 0x2, P6 ;  /* 0x0000000eb20ba211 */ /* 0x000fc400030f14c3 */
[----:B------:R-:W-:Y:S02]  /*10e80*/  ISETP.GE.AND P4, PT, R174, UR4, PT ;  /* 0x00000004ae007c0c */ /* 0x000fe4000bf86270 */
[----:B--2---:R-:W-:Y:S01]  /*10e90*/  @!P3 LEA.HI.X R13, R177, R14, R194, 0x2, P5 ;  /* 0x0000000eb10db211 */ /* 0x004fe200028f14c2 */
[----:B------:R2:W-:Y:S01]  /*10ea0*/  @!P2 ST.E.64 desc[UR56][R10.64], R52 ;  /* 0x000000340a00a985 */ /* 0x0005e2000c101b38 */
[----:B0-----:R-:W-:-:S03]  /*10eb0*/  @!P0 LEA R2, P2, R176, R0, 0x2 ;  /* 0x00000000b0028211 */ /* 0x001fc600078410ff */
[----:B------:R-:W-:Y:S01]  /*10ec0*/  @!P3 ST.E.64 desc[UR56][R12.64], R54 ;  /* 0x000000360c00b985 */ /* 0x000fe2000c101b38 */
[----:B------:R-:W-:Y:S02]  /*10ed0*/  ISETP.GE.AND P3, PT, R173, UR4, PT ;  /* 0x00000004ad007c0c */ /* 0x000fe4000bf66270 */
[C---:B---3--:R-:W-:Y:S02]  /*10ee0*/  @!P1 LEA R4, P5, R175.reuse, R0, 0x2 ;  /* 0x00000000af049211 */ /* 0x048fe400078a10ff */
[----:B------:R-:W-:Y:S02]  /*10ef0*/  @!P0 LEA.HI.X R3, R176, R14, R193, 0x2, P2 ;  /* 0x0000000eb0038211 */ /* 0x000fe400010f14c1 */
[----:B------:R-:W-:Y:S02]  /*10f00*/  ISETP.GE.AND P2, PT, R172, UR4, PT ;  /* 0x00000004ac007c0c */ /* 0x000fe4000bf46270 */
[----:B----4-:R-:W-:Y:S01]  /*10f10*/  @!P4 LEA R6, P6, R174, R0, 0x2 ;  /* 0x00000000ae06c211 */ /* 0x010fe200078c10ff */
[----:B------:R0:W-:Y:S01]  /*10f20*/  @!P0 ST.E.64 desc[UR56][R2.64], R60 ;  /* 0x0000003c02008985 */ /* 0x0001e2000c101b38 */
[----:B------:R-:W-:-:S02]  /*10f30*/  @!P1 LEA.HI.X R5, R175, R14, R192, 0x2, P5 ;  /* 0x0000000eaf059211 */ /* 0x000fc400028f14c0 */
[----:B------:R-:W-:Y:S02]  /*10f40*/  @!P4 LEA.HI.X R7, R174, R14, R191, 0x2, P6 ;  /* 0x0000000eae07c211 */ /* 0x000fe400030f14bf */
[----:B------:R-:W-:Y:S01]  /*10f50*/  ISETP.GE.AND P0, PT, R171, UR4, PT ;  /* 0x00000004ab007c0c */ /* 0x000fe2000bf06270 */
[----:B------:R3:W-:Y:S01]  /*10f60*/  @!P1 ST.E.64 desc[UR56][R4.64], R62 ;  /* 0x0000003e04009985 */ /* 0x0007e2000c101b38 */
[C---:B-1----:R-:W-:Y:S02]  /*10f70*/  @!P3 LEA R8, P1, R173.reuse, R0, 0x2 ;  /* 0x00000000ad08b211 */ /* 0x042fe400078210ff */
[----:B------:R-:W-:Y:S01]  /*10f80*/  ISETP.GE.AND P5, PT, R170, UR4, PT ;  /* 0x00000004aa007c0c */ /* 0x000fe2000bfa6270 */
[----:B------:R1:W-:Y:S01]  /*10f90*/  @!P4 ST.E.64 desc[UR56][R6.64], R68 ;  /* 0x000000440600c985 */ /* 0x0003e2000c101b38 */
[----:B------:R-:W-:Y:S02]  /*10fa0*/  @!P3 LEA.HI.X R9, R173, R14, R190, 0x2, P1 ;  /* 0x0000000ead09b211 */ /* 0x000fe400008f14be */
[----:B------:R-:W-:-:S02]  /*10fb0*/  ISETP.GE.AND P4, PT, R169, UR4, PT ;  /* 0x00000004a9007c0c */ /* 0x000fc4000bf86270 */
[----:B------:R-:W-:Y:S01]  /*10fc0*/  ISETP.GE.AND P1, PT, R168, UR4, PT ;  /* 0x00000004a8007c0c */ /* 0x000fe2000bf26270 */
[----:B------:R4:W-:Y:S01]  /*10fd0*/  @!P3 ST.E.64 desc[UR56][R8.64], R70 ;  /* 0x000000460800b985 */ /* 0x0009e2000c101b38 */
[CC--:B--2---:R-:W-:Y:S02]  /*10fe0*/  @!P2 LEA R10, P6, R172.reuse, R0.reuse, 0x2 ;  /* 0x00000000ac0aa211 */ /* 0x0c4fe400078c10ff */
[C---:B0-----:R-:W-:Y:S02]  /*10ff0*/  @!P0 LEA R2, P3, R171.reuse, R0, 0x2 ;  /* 0x00000000ab028211 */ /* 0x041fe400078610ff */
[-C--:B------:R-:W-:Y:S02]  /*11000*/  @!P2 LEA.HI.X R11, R172, R14.reuse, R189, 0x2, P6 ;  /* 0x0000000eac0ba211 */ /* 0x080fe400030f14bd */
[----:B------:R-:W-:-:S03]  /*11010*/  @!P0 LEA.HI.X R3, R171, R14, R188, 0x2, P3 ;  /* 0x0000000eab038211 */ /* 0x000fc600018f14bc */
[----:B------:R4:W-:Y:S01]  /*11020*/  @!P2 ST.E.64 desc[UR56][R10.64], R76 ;  /* 0x0000004c0a00a985 */ /* 0x0009e2000c101b38 */
[-C--:B---3--:R-:W-:Y:S02]  /*11030*/  @!P5 LEA R4, P2, R170, R0.reuse, 0x2 ;  /* 0x00000000aa04d211 */ /* 0x088fe400078410ff */
[CC--:B-1----:R-:W-:Y:S01]  /*11040*/  @!P4 LEA R6, P3, R169.reuse, R0.reuse, 0x2 ;  /* 0x00000000a906c211 */ /* 0x0c2fe200078610ff */
        /* <DEDUP_REMOVED lines=10> */
[----:B----4-:R-:W-:-:S04]  /*110f0*/  LEA R2, P0, R23, R0, 0x2 ;  /* 0x0000000017027211 */ /* 0x010fc800078010ff */
[----:B------:R-:W-:-:S05]  /*11100*/  LEA.HI.X R3, R23, R14, R184, 0x2, P0 ;  /* 0x0000000e17037211 */ /* 0x000fca00000f14b8 */
[----:B------:R0:W-:Y:S01]  /*11110*/  ST.E.64 desc[UR56][R2.64], R30 ;  /* 0x0000001e02007985 */ /* 0x0001e2000c101b38 */
[----:B------:R-:W-:Y:S05]  /*11120*/  BRA `(.L_x_1376) ;  /* 0x0000000c00107947 */ /* 0x000fea0003800000 */
.L_x_1367:
        /* <DEDUP_REMOVED lines=9> */
[----:B------:R-:W-:Y:S01]  /*111c0*/  UISETP.NE.U32.AND UP1, UPT, UR8, URZ, UPT ;  /* 0x0000003f0800728c */ /* 0x000fe2000bf25070 */
[----:B------:R-:W-:Y:S02]  /*111d0*/  ULDC UR4, c[0x0][0xa88] ;  /* 0x0002a20000047ab9 */ /* 0x000fe40000000800 */
[----:B------:R-:W2:Y:S01]  /*111e0*/  @P1 LDG.E R6, desc[UR56][R2.64] ;  /* 0x0000003802061981 */ /* 0x000ea2000c1e1900 */
[----:B------:R-:W-:Y:S01]  /*111f0*/  UISETP.NE.AND.EX UP1, UPT, UR9, URZ, UPT, UP1 ;  /* 0x0000003f0900728c */ /* 0x000fe2000bf25310 */
[----:B------:R-:W-:-:S05]  /*11200*/  IMAD.U32 R0, RZ, RZ, UR4 ;  /* 0x00000004ff007e24 */ /* 0x000fca000f8e00ff */
        /* <DEDUP_REMOVED lines=8> */
[----:B--2---:R-:W-:Y:S01]  /*11290*/  @P1 R2UR UR4, R6 ;  /* 0x00000000060412ca */ /* 0x004fe200000e0000 */
[----:B0-----:R-:W-:-:S14]  /*112a0*/  @P2 BRA `(.L_x_1379) ;  /* 0x0000000000102947 */ /* 0x001fdc0003800000 */
[----:B------:R-:W-:Y:S05]  /*112b0*/  @!P1 BRA `(.L_x_1379) ;  /* 0x00000000000c9947 */ /* 0x000fea0003800000 */
[----:B------:R-:W2:Y:S04]  /*112c0*/  LDG.E R5, desc[UR56][R2.64] ;  /* 0x0000003802057981 */ /* 0x000ea8000c1e1900 */
[----:B-----5:R-:W2:Y:S02]  /*112d0*/  LDG.E R0, desc[UR56][R2.64+0x4] ;  /* 0x0000043802007981 */ /* 0x020ea4000c1e1900 */
[----:B--2---:R-:W-:-:S07]  /*112e0*/  IMAD.IADD R0, R0, 0x1, -R5 ;  /* 0x0000000100007824 */ /* 0x004fce00078e0a05 */
.L_x_1379:
[----:B------:R-:W-:Y:S01]  /*112f0*/  USHF.R.S32.HI UR12, URZ, 0x1f, UR44 ;  /* 0x0000001f3f0c7899 */ /* 0x000fe2000801142c */
[----:B------:R-:W-:Y:S01]  /*11300*/  BSSY B1, `(.L_x_1380) ;  /* 0x000003a000017945 */ /* 0x000fe20003800000 */
[----:B------:R-:W-:Y:S02]  /*11310*/  USHF.R.S32.HI UR18, URZ, 0x1f, UR4 ;  /* 0x0000001f3f127899 */ /* 0x000fe40008011404 */
[----:B------:R-:W-:Y:S02]  /*11320*/  USEL UR7, UR44, URZ, !UP0 ;  /* 0x0000003f2c077287 */ /* 0x000fe4000c000000 */
[----:B------:R-:W-:Y:S01]  /*11330*/  USEL UR12, UR12, URZ, !UP0 ;  /* 0x0000003f0c0c7287 */ /* 0x000fe2000c000000 */
[----:B------:R-:W-:Y:S11]  /*11340*/  @P0 BRA `(.L_x_1381) ;  /* 0x0000000000d40947 */ /* 0x000ff60003800000 */
[----:B------:R-:W0:Y:S01]  /*11350*/  S2R R3, SR_TID.X ;  /* 0x0000000000037919 */ /* 0x000e220000002100 */
[----:B------:R-:W1:Y:S01]  /*11360*/  LDC R9, c[0x0][0xbe8] ;  /* 0x0002fa00ff097b82 */ /* 0x000e620000000800 */
[----:B------:R-:W-:Y:S02]  /*11370*/  IMAD.U32 R4, RZ, RZ, UR42 ;  /* 0x0000002aff047e24 */ /* 0x000fe4000f8e00ff */
[----:B-1---5:R-:W-:-:S03]  /*11380*/  IMAD R2, R0, R9, RZ ;  /* 0x0000000900027224 */ /* 0x022fc600078e02ff */
[----:B0-----:R-:W-:-:S04]  /*11390*/  IADD3 R4, R4, -0x80, R3 ;  /* 0xffffff8004047810 */ /* 0x001fc80007ffe003 */
[----:B------:R-:W-:-:S13]  /*113a0*/  ISETP.GE.AND P0, PT, R4, R2, PT ;  /* 0x000000020400720c */ /* 0x000fda0003f06270 */
[----:B------:R-:W-:Y:S05]  /*113b0*/  @P0 BRA `(.L_x_1381) ;  /* 0x0000000000b80947 */ /* 0x000fea0003800000 */
[----:B------:R-:W-:Y:S01]  /*113c0*/  ISETP.NE.AND P0, PT, R9, 0x1, PT ;  /* 0x000000010900780c */ /* 0x000fe20003f05270 */
[----:B------:R-:W-:Y:S01]  /*113d0*/  UISETP.GT.AND UP2, UPT, UR47, 0x1, UPT ;  /* 0x000000012f00788c */ /* 0x000fe2000bf44270 */
[----:B------:R-:W-:Y:S01]  /*113e0*/  IMAD.MOV.U32 R5, RZ, RZ, R4 ;  /* 0x000000ffff057224 */ /* 0x000fe200078e0004 */
[----:B------:R-:W-:Y:S02]  /*113f0*/  UMOV UR8, 0x9b8 ;  /* 0x000009b800087882 */ /* 0x000fe40000000000 */
[----:B------:R-:W-:Y:S02]  /*11400*/  USEL UR19, UR8, 0x978, UP2 ;  /* 0x0000097808137887 */ /* 0x000fe40009000000 */
[----:B------:R-:W-:-:S06]  /*11410*/  USEL UR21, UR39, URZ, UP2 ;  /* 0x0000003f27157287 */ /* 0x000fcc0009000000 */
[----:B------:R-:W0:Y:S04]  /*11420*/  @P0 LDC R3, c[0x0][0xbec] ;  /* 0x0002fb00ff030b82 */ /* 0x000e280000000800 */
[----:B------:R-:W-:Y:S01]  /*11430*/  ULDC.64 UR8, c[0x0][UR19+0x218] ;  /* 0x0000860013087abb */ /* 0x000fe20008000a00 */
[----:B------:R-:W-:Y:S01]  /*11440*/  ULDC.64 UR14, c[0x0][UR19+0x220] ;  /* 0x00008800130e7abb */ /* 0x000fe20008000a00 */
[----:B------:R-:W-:Y:S01]  /*11450*/  ULDC.64 UR16, c[0x0][UR19+0x228] ;  /* 0x00008a0013107abb */ /* 0x000fe20008000a00 */
[----:B------:R-:W-:Y:S01]  /*11460*/  UIMAD.WIDE.U32 UR10, UR8, UR43, URZ ;  /* 0x0000002b080a72a5 */ /* 0x000fe2000f8e003f */
[----:B------:R-:W1:Y:S01]  /*11470*/  @P0 LDC R7, c[0x0][0xbf0] ;  /* 0x0002fc00ff070b82 */ /* 0x000e620000000800 */
[----:B------:R-:W-:Y:S02]  /*11480*/  UIMAD UR20, UR9, UR43, URZ ;  /* 0x0000002b091472a4 */ /* 0x000fe4000f8e023f */
        /* <DEDUP_REMOVED lines=10> */
[----:B------:R-:W-:Y:S02]  /*11530*/  IMAD.U32 R3, RZ, RZ, UR23 ;  /* 0x00000017ff037e24 */ /* 0x000fe4000f8e00ff */
[----:B------:R-:W-:Y:S01]  /*11540*/  IMAD.U32 R6, RZ, RZ, UR8 ;  /* 0x00000008ff067e24 */ /* 0x000fe2000f8e00ff */
[----:B------:R-:W-:Y:S01]  /*11550*/  ULDC.64 UR8, c[0x0][UR19+0x210] ;  /* 0x0000840013087abb */ /* 0x000fe20008000a00 */
[----:B-1----:R-:W-:Y:S01]  /*11560*/  @P0 SHF.R.U32.HI R5, RZ, R7, R2 ;  /* 0x00000007ff050219 */ /* 0x002fe20000011602 */
[----:B------:R-:W-:-:S04]  /*11570*/  IMAD.U32 R2, RZ, RZ, UR22 ;  /* 0x00000016ff027e24 */ /* 0x000fc8000f8e00ff */
[--C-:B------:R-:W-:Y:S01]  /*11580*/  IMAD.MOV R7, RZ, RZ, -R5.reuse ;  /* 0x000000ffff077224 */ /* 0x100fe200078e0a05 */
[----:B------:R-:W-:Y:S01]  /*11590*/  IADD3 R2, P0, P1, R5, UR10, R2 ;  /* 0x0000000a05027c10 */ /* 0x000fe2000f91e002 */
[----:B------:R-:W-:Y:S01]  /*115a0*/  UIADD3.X UR10, UR13, UR11, UR18, UP0, UP1 ;  /* 0x0000000b0d0a7290 */ /* 0x000fe200087e2412 */
[----:B------:R-:W-:Y:S01]  /*115b0*/  SHF.R.S32.HI R5, RZ, 0x1f, R5 ;  /* 0x0000001fff057819 */ /* 0x000fe20000011405 */
[----:B------:R-:W-:-:S04]  /*115c0*/  IMAD R7, R9, R7, R4 ;  /* 0x0000000709077224 */ /* 0x000fc800078e0204 */
[----:B------:R-:W-:Y:S01]  /*115d0*/  IADD3.X R3, R5, UR10, R6, P0, P1 ;  /* 0x0000000a05037c10 */ /* 0x000fe200087e2406 */
[C---:B------:R-:W-:Y:S01]  /*115e0*/  IMAD R9, R7.reuse, UR9, RZ ;  /* 0x0000000907097c24 */ /* 0x040fe2000f8e02ff */
[----:B------:R-:W-:Y:S01]  /*115f0*/  SHF.R.S32.HI R4, RZ, 0x1f, R7 ;  /* 0x0000001fff047819 */ /* 0x000fe20000011407 */
[----:B------:R-:W-:Y:S01]  /*11600*/  ULDC.64 UR10, c[0x0][0xba8] ;  /* 0x0002ea00000a7ab9 */ /* 0x000fe20000000a00 */
[----:B------:R-:W-:Y:S01]  /*11610*/  @!UP2 ULDC UR10, c[0x0][0xb50] ;  /* 0x0002d400000aaab9 */ /* 0x000fe20000000800 */
[----:B------:R-:W-:Y:S01]  /*11620*/  IMAD.WIDE.U32 R2, R7, UR8, R2 ;  /* 0x0000000807027c25 */ /* 0x000fe2000f8e0002 */
[----:B------:R-:W-:-:S03]  /*11630*/  @!UP2 ULDC UR11, c[0x0][0xb54] ;  /* 0x0002d500000baab9 */ /* 0x000fc60000000800 */
[----:B------:R-:W-:Y:S01]  /*11640*/  IMAD R9, R4, UR8, R9 ;  /* 0x0000000804097c24 */ /* 0x000fe2000f8e0209 */
[----:B------:R-:W-:-:S03]  /*11650*/  LEA R4, P0, R2, UR10, 0x2 ;  /* 0x0000000a02047c11 */ /* 0x000fc6000f8010ff */
[----:B------:R-:W-:-:S05]  /*11660*/  IMAD.IADD R3, R3, 0x1, R9 ;  /* 0x0000000103037824 */ /* 0x000fca00078e0209 */
[----:B------:R-:W-:Y:S01]  /*11670*/  LEA.HI.X R5, R2, UR11, R3, 0x2, P0 ;  /* 0x0000000b02057c11 */ /* 0x000fe200080f1403 */
[----:B------:R-:W-:-:S05]  /*11680*/  IMAD.MOV.U32 R3, RZ, RZ, -0x800000 ;  /* 0xff800000ff037424 */ /* 0x000fca00078e00ff */
[----:B------:R0:W-:Y:S02]  /*11690*/  STG.E desc[UR56][R4.64], R3 ;  /* 0x0000000304007986 */ /* 0x0001e4000c101938 */
.L_x_1381:
[----:B------:R-:W-:Y:S05]  /*116a0*/  BSYNC B1 ;  /* 0x0000000000017941 */ /* 0x000fea0003800000 */
.L_x_1380:
[----:B------:R-:W-:-:S06]  /*116b0*/  UISETP.GT.AND UP0, UPT, UR47, 0x1, UPT ;  /* 0x000000012f00788c */ /* 0x000fcc000bf04270 */
[----:B------:R-:W-:-:S13]  /*116c0*/  PLOP3.LUT P0, PT, PT, PT, UP0, 0x80, 0x0 ;  /* 0x000000000000781c */ /* 0x000fda0003f0f008 */
[----:B------:R-:W-:Y:S05]  /*116d0*/  @P0 BRA `(.L_x_1376) ;  /* 0x0000000400a40947 */ /* 0x000fea0003800000 */
[----:B------:R-:W1:Y:S01]  /*116e0*/  LDC R11, c[0x0][0xbe8] ;  /* 0x0002fa00ff0b7b82 */ /* 0x000e620000000800 */
[----:B------:R-:W-:Y:S01]  /*116f0*/  ULDC.64 UR14, c[0x0][0xaa0] ;  /* 0x0002a800000e7ab9 */ /* 0x000fe20000000a00 */
[----:B------:R-:W-:Y:S01]  /*11700*/  IMAD R2, R22, 0x20, R182 ;  /* 0x0000002016027824 */ /* 0x000fe200078e02b6 */
[----:B------:R-:W-:Y:S01]  /*11710*/  UIMAD UR10, UR18, UR14, URZ ;  /* 0x0000000e120a72a4 */ /* 0x000fe2000f8e023f */
[----:B------:R-:W-:Y:S01]  /*11720*/  BSSY B1, `(.L_x_1382) ;  /* 0x000003a000017945 */ /* 0x000fe20003800000 */
[----:B------:R-:W-:Y:S01]  /*11730*/  UIMAD.WIDE.U32 UR8, UR4, UR14, URZ ;  /* 0x0000000e040872a5 */ /* 0x000fe2000f8e003f */
[----:B------:R-:W-:Y:S01]  /*11740*/  VIADD R6, R2, UR42 ;  /* 0x0000002a02067c36 */ /* 0x000fe20008000000 */
[----:B------:R-:W-:-:S03]  /*11750*/  UIMAD UR10, UR4, UR15, UR10 ;  /* 0x0000000f040a72a4 */ /* 0x000fc6000f8e020a */
[----:B0-----:R-:W-:Y:S01]  /*11760*/  IMAD.MOV.U32 R5, RZ, RZ, R6 ;  /* 0x000000ffff057224 */ /* 0x001fe200078e0006 */
[----:B------:R-:W-:-:S03]  /*11770*/  UIADD3 UR9, UR9, UR10, URZ ;  /* 0x0000000a09097290 */ /* 0x000fc6000fffe03f */
[----:B------:R-:W-:Y:S02]  /*11780*/  ULDC.64 UR10, c[0x0][0xae8] ;  /* 0x0002ba00000a7ab9 */ /* 0x000fe40000000a00 */
[----:B------:R-:W-:-:S04]  /*11790*/  UIMAD.WIDE.U32 UR8, UR43, UR10, UR8 ;  /* 0x0000000a2b0872a5 */ /* 0x000fc8000f8e0008 */
[----:B------:R-:W-:-:S03]  /*117a0*/  UIMAD UR9, UR43, UR11, UR9 ;  /* 0x0000000b2b0972a4 */ /* 0x000fc6000f8e0209 */
[----:B------:R-:W-:Y:S01]  /*117b0*/  ULDC.64 UR10, c[0x0][0xaf0] ;  /* 0x0002bc00000a7ab9 */ /* 0x000fe20000000a00 */
[----:B-1----:R-:W-:Y:S01]  /*117c0*/  ISETP.NE.AND P0, PT, R11, 0x1, PT ;  /* 0x000000010b00780c */ /* 0x002fe20003f05270 */
[----:B------:R-:W-:Y:S02]  /*117d0*/  UIMAD UR12, UR12, UR10, URZ ;  /* 0x0000000a0c0c72a4 */ /* 0x000fe4000f8e023f */
[----:B------:R-:W-:Y:S02]  /*117e0*/  UIMAD.WIDE.U32 UR8, UR7, UR10, UR8 ;  /* 0x0000000a070872a5 */ /* 0x000fe4000f8e0008 */
[----:B------:R-:W-:-:S03]  /*117f0*/  UIMAD UR4, UR7, UR11, UR12 ;  /* 0x0000000b070472a4 */ /* 0x000fc6000f8e020c */
[----:B------:R-:W-:Y:S01]  /*11800*/  ULDC.64 UR10, c[0x0][0xae0] ;  /* 0x0002b800000a7ab9 */ /* 0x000fe20000000a00 */
[----:B------:R-:W-:-:S04]  /*11810*/  UIADD3 UR4, UR9, UR4, URZ ;  /* 0x0000000409047290 */ /* 0x000fc8000fffe03f */
        /* <DEDUP_REMOVED lines=9> */
[----:B------:R-:W-:Y:S02]  /*118b0*/  IMAD R7, R11, R7, R6 ;  /* 0x000000070b077224 */ /* 0x000fe400078e0206 */
[----:B------:R-:W-:Y:S01]  /*118c0*/  IMAD.U32 R2, RZ, RZ, UR8 ;  /* 0x00000008ff027e24 */ /* 0x000fe2000f8e00ff */
[----:B------:R-:W-:Y:S01]  /*118d0*/  ULDC.64 UR8, c[0x0][0xad8] ;  /* 0x0002b60000087ab9 */ /* 0x000fe20000000a00 */
[C---:B------:R-:W-:Y:S01]  /*118e0*/  IMAD R9, R5.reuse, UR11, R4 ;  /* 0x0000000b05097c24 */ /* 0x040fe2000f8e0204 */
[----:B------:R-:W-:Y:S01]  /*118f0*/  SHF.R.S32.HI R4, RZ, 0x1f, R7 ;  /* 0x0000001fff047819 */ /* 0x000fe20000011407 */
[----:B------:R-:W-:-:S04]  /*11900*/  IMAD.WIDE.U32 R2, R5, UR10, R2 ;  /* 0x0000000a05027c25 */ /* 0x000fc8000f8e0002 */
[----:B------:R-:W-:Y:S02]  /*11910*/  IMAD.IADD R3, R3, 0x1, R9 ;  /* 0x0000000103037824 */ /* 0x000fe400078e0209 */
[----:B------:R-:W-:Y:S02]  /*11920*/  IMAD R4, R4, UR8, RZ ;  /* 0x0000000804047c24 */ /* 0x000fe4000f8e02ff */
[----:B------:R-:W-:Y:S02]  /*11930*/  VIADD R6, R182, UR42 ;  /* 0x0000002ab6067c36 */ /* 0x000fe40008000000 */
[----:B-----5:R-:W-:Y:S02]  /*11940*/  IMAD R11, R0, R11, RZ ;  /* 0x0000000b000b7224 */ /* 0x020fe400078e02ff */
[C---:B------:R-:W-:Y:S02]  /*11950*/  IMAD R5, R7.reuse, UR9, R4 ;  /* 0x0000000907057c24 */ /* 0x040fe4000f8e0204 */
[----:B------:R-:W-:Y:S01]  /*11960*/  IMAD.WIDE.U32 R2, R7, UR8, R2 ;  /* 0x0000000807027c25 */ /* 0x000fe2000f8e0002 */
[----:B------:R-:W-:Y:S01]  /*11970*/  ISETP.GE.AND P2, PT, R6, R11, PT ;  /* 0x0000000b0600720c */ /* 0x000fe20003f46270 */
[----:B------:R-:W-:-:S02]  /*11980*/  ULDC.64 UR8, c[0x0][0xa80] ;  /* 0x0002a00000087ab9 */ /* 0x000fc40000000a00 */
[----:B------:R-:W-:Y:S01]  /*11990*/  VIADD R0, R6, 0x20 ;  /* 0x0000002006007836 */ /* 0x000fe20000000000 */
[----:B------:R-:W-:Y:S01]  /*119a0*/  LEA R4, P3, R2, UR8, 0x1 ;  /* 0x0000000802047c11 */ /* 0x000fe2000f8608ff */
[----:B------:R-:W-:-:S03]  /*119b0*/  IMAD.IADD R3, R3, 0x1, R5 ;  /* 0x0000000103037824 */ /* 0x000fc600078e0205 */
[-C--:B------:R-:W-:Y:S01]  /*119c0*/  ISETP.GE.AND P1, PT, R0, R11.reuse, PT ;  /* 0x0000000b0000720c */ /* 0x080fe20003f26270 */
[----:B------:R-:W-:Y:S01]  /*119d0*/  VIADD R0, R6, 0x40 ;  /* 0x0000004006007836 */ /* 0x000fe20000000000 */
[----:B------:R-:W-:Y:S02]  /*119e0*/  LEA.HI.X R5, R2, UR9, R3, 0x1, P3 ;  /* 0x0000000902057c11 */ /* 0x000fe400098f0c03 */
[----:B------:R0:W1:Y:S02]  /*119f0*/  SHFL.IDX PT, R2, R4, RZ, 0x181f ;  /* 0x00181fff04027589 */ /* 0x00006400000e0000 */
[----:B------:R-:W-:Y:S02]  /*11a00*/  ISETP.GE.AND P0, PT, R0, R11, PT ;  /* 0x0000000b0000720c */ /* 0x000fe40003f06270 */
[----:B------:R0:W2:Y:S01]  /*11a10*/  SHFL.IDX PT, R0, R5, RZ, 0x181f ;  /* 0x00181fff05007589 */ /* 0x0000a200000e0000 */
[----:B------:R-:W-:Y:S10]  /*11a20*/  @P2 BRA `(.L_x_1383) ;  /* 0x0000000000242947 */ /* 0x000ff40003800000 */
[----:B------:R-:W-:Y:S02]  /*11a30*/  ULDC UR4, c[0x0][0xac8] ;  /* 0x0002b20000047ab9 */ /* 0x000fe40000000800 */
[----:B------:R-:W-:Y:S02]  /*11a40*/  ISETP.GE.AND P4, PT, R18, UR4, PT ;  /* 0x0000000412007c0c */ /* 0x000fe4000bf86270 */
[----:B------:R-:W-:-:S11]  /*11a50*/  ISETP.GE.AND P5, PT, R19, UR4, PT ;  /* 0x0000000413007c0c */ /* 0x000fd6000bfa6270 */
[CC--:B-1----:R-:W-:Y:S02]  /*11a60*/  @!P4 LEA R8, P2, R18.reuse, R2.reuse, 0x1 ;  /* 0x000000021208c211 */ /* 0x0c2fe400078408ff */
[C---:B------:R-:W-:Y:S02]  /*11a70*/  @!P5 LEA R2, P3, R19.reuse, R2, 0x1 ;  /* 0x000000021302d211 */ /* 0x040fe400078608ff */
[-C--:B--2---:R-:W-:Y:S02]  /*11a80*/  @!P4 LEA.HI.X R9, R18, R0.reuse, R204, 0x1, P2 ;  /* 0x000000001209c211 */ /* 0x084fe400010f0ccc */
[----:B------:R-:W-:-:S03]  /*11a90*/  @!P5 LEA.HI.X R3, R19, R0, R203, 0x1, P3 ;  /* 0x000000001303d211 */ /* 0x000fc600018f0ccb */
[----:B------:R3:W-:Y:S04]  /*11aa0*/  @!P4 ST.E.128 desc[UR56][R8.64], RZ ;  /* 0x000000ff0800c985 */ /* 0x0007e8000c101d38 */
[----:B------:R3:W-:Y:S02]  /*11ab0*/  @!P5 ST.E.128 desc[UR56][R2.64], RZ ;  /* 0x000000ff0200d985 */ /* 0x0007e4000c101d38 */
.L_x_1383:
[----:B------:R-:W-:Y:S05]  /*11ac0*/  BSYNC B1 ;  /* 0x0000000000017941 */ /* 0x000fea0003800000 */
.L_x_1382:
[----:B--2---:R2:W4:Y:S01]  /*11ad0*/  SHFL.IDX PT, R0, R5, 0x1, 0x181f ;  /* 0x00381f0005007f89 */ /* 0x00452200000e0000 */
[----:B------:R-:W-:Y:S03]  /*11ae0*/  BSSY B1, `(.L_x_1384) ;  /* 0x000000c000017945 */ /* 0x000fe60003800000 */
[----:B-1-3--:R2:W1:Y:S01]  /*11af0*/  SHFL.IDX PT, R2, R4, 0x1, 0x181f ;  /* 0x00381f0004027f89 */ /* 0x00a46200000e0000 */
[----:B------:R-:W-:Y:S05]  /*11b00*/  @P1 BRA `(.L_x_1385) ;  /* 0x0000000000241947 */ /* 0x000fea0003800000 */
[----:B------:R-:W-:Y:S02]  /*11b10*/  ULDC UR4, c[0x0][0xac8] ;  /* 0x0002b20000047ab9 */ /* 0x000fe40000000800 */
[----:B------:R-:W-:Y:S02]  /*11b20*/  ISETP.GE.AND P3, PT, R18, UR4, PT ;  /* 0x0000000412007c0c */ /* 0x000fe4000bf66270 */
[----:B------:R-:W-:-:S11]  /*11b30*/  ISETP.GE.AND P4, PT, R19, UR4, PT ;  /* 0x0000000413007c0c */ /* 0x000fd6000bf86270 */
[CC--:B-1----:R-:W-:Y:S02]  /*11b40*/  @!P3 LEA R8, P1, R18.reuse, R2.reuse, 0x1 ;  /* 0x000000021208b211 */ /* 0x0c2fe400078208ff */
[C---:B------:R-:W-:Y:S02]  /*11b50*/  @!P4 LEA R2, P2, R19.reuse, R2, 0x1 ;  /* 0x000000021302c211 */ /* 0x040fe400078408ff */
[-C--:B----4-:R-:W-:Y:S02]  /*11b60*/  @!P3 LEA.HI.X R9, R18, R0.reuse, R204, 0x1, P1 ;  /* 0x000000001209b211 */ /* 0x090fe400008f0ccc */
[----:B------:R-:W-:-:S03]  /*11b70*/  @!P4 LEA.HI.X R3, R19, R0, R203, 0x1, P2 ;  /* 0x000000001303c211 */ /* 0x000fc600010f0ccb */
[----:B------:R3:W-:Y:S04]  /*11b80*/  @!P3 ST.E.128 desc[UR56][R8.64], RZ ;  /* 0x000000ff0800b985 */ /* 0x0007e8000c101d38 */
[----:B------:R3:W-:Y:S02]  /*11b90*/  @!P4 ST.E.128 desc[UR56][R2.64], RZ ;  /* 0x000000ff0200c985 */ /* 0x0007e4000c101d38 */
.L_x_1385:
[----:B------:R-:W-:Y:S05]  /*11ba0*/  BSYNC B1 ;  /* 0x0000000000017941 */ /* 0x000fea0003800000 */
.L_x_1384:
[----:B----4-:R4:W0:Y:S01]  /*11bb0*/  SHFL.IDX PT, R0, R5, 0x2, 0x181f ;  /* 0x00581f0005007f89 */ /* 0x01082200000e0000 */
        /* <DEDUP_REMOVED lines=8> */
[-C--:B0-----:R-:W-:Y:S02]  /*11c40*/  @!P2 LEA.HI.X R9, R18, R0.reuse, R204, 0x1, P0 ;  /* 0x000000001209a211 */ /* 0x081fe400000f0ccc */
[----:B------:R-:W-:-:S03]  /*11c50*/  @!P3 LEA.HI.X R3, R19, R0, R203, 0x1, P1 ;  /* 0x000000001303b211 */ /* 0x000fc600008f0ccb */
[----:B------:R3:W-:Y:S04]  /*11c60*/  @!P2 ST.E.128 desc[UR56][R8.64], RZ ;  /* 0x000000ff0800a985 */ /* 0x0007e8000c101d38 */
[----:B------:R3:W-:Y:S02]  /*11c70*/  @!P3 ST.E.128 desc[UR56][R2.64], RZ ;  /* 0x000000ff0200b985 */ /* 0x0007e4000c101d38 */
.L_x_1387:
[----:B------:R-:W-:Y:S05]  /*11c80*/  BSYNC B1 ;  /* 0x0000000000017941 */ /* 0x000fea0003800000 */
.L_x_1386:
[----:B0-----:R-:W-:Y:S01]  /*11c90*/  VIADD R0, R6, 0x60 ;  /* 0x0000006006007836 */ /* 0x001fe20000000000 */
[----:B--2-4-:R-:W0:Y:S04]  /*11ca0*/  SHFL.IDX PT, R5, R5, 0x3, 0x181f ;  /* 0x00781f0005057f89 */ /* 0x014e2800000e0000 */
[----:B------:R-:W-:Y:S01]  /*11cb0*/  ISETP.GE.AND P0, PT, R0, R11, PT ;  /* 0x0000000b0000720c */ /* 0x000fe20003f06270 */
[----:B-1-3--:R1:W2:-:S12]  /*11cc0*/  SHFL.IDX PT, R2, R4, 0x3, 0x181f ;  /* 0x00781f0004027f89 */ /* 0x00a29800000e0000 */
[----:B-1----:R-:W-:Y:S05]  /*11cd0*/  @P0 BRA `(.L_x_1376) ;  /* 0x0000000000240947 */ /* 0x002fea0003800000 */
[----:B------:R-:W-:Y:S02]  /*11ce0*/  ULDC UR4, c[0x0][0xac8] ;  /* 0x0002b20000047ab9 */ /* 0x000fe40000000800 */
[----:B------:R-:W-:Y:S02]  /*11cf0*/  ISETP.GE.AND P2, PT, R18, UR4, PT ;  /* 0x0000000412007c0c */ /* 0x000fe4000bf46270 */
[----:B------:R-:W-:-:S11]  /*11d00*/  ISETP.GE.AND P3, PT, R19, UR4, PT ;  /* 0x0000000413007c0c */ /* 0x000fd6000bf66270 */
[CC--:B--2---:R-:W-:Y:S02]  /*11d10*/  @!P2 LEA R6, P0, R18.reuse, R2.reuse, 0x1 ;  /* 0x000000021206a211 */ /* 0x0c4fe400078008ff */
[C---:B------:R-:W-:Y:S02]  /*11d20*/  @!P3 LEA R2, P1, R19.reuse, R2, 0x1 ;  /* 0x000000021302b211 */ /* 0x040fe400078208ff */
[-C--:B0-----:R-:W-:Y:S02]  /*11d30*/  @!P2 LEA.HI.X R7, R18, R5.reuse, R204, 0x1, P0 ;  /* 0x000000051207a211 */ /* 0x081fe400000f0ccc */
[----:B------:R-:W-:-:S03]  /*11d40*/  @!P3 LEA.HI.X R3, R19, R5, R203, 0x1, P1 ;  /* 0x000000051303b211 */ /* 0x000fc600008f0ccb */
[----:B------:R0:W-:Y:S04]  /*11d50*/  @!P2 ST.E.128 desc[UR56][R6.64], RZ ;  /* 0x000000ff0600a985 */ /* 0x0001e8000c101d38 */
[----:B------:R0:W-:Y:S02]  /*11d60*/  @!P3 ST.E.128 desc[UR56][R2.64], RZ ;  /* 0x000000ff0200b985 */ /* 0x0001e4000c101d38 */
.L_x_1376:
[----:B------:R-:W-:Y:S05]  /*11d70*/  BSYNC B0 ;  /* 0x0000000000007941 */ /* 0x000fea0003800000 */
.L_x_1366:
[----:B------:R-:W-:Y:S02]  /*11d80*/  ULDC UR4, c[0x0][0xc3c] ;  /* 0x00030f0000047ab9 */ /* 0x000fe40000000800 */
[----:B------:R-:W-:-:S06]  /*11d90*/  UISETP.GE.AND UP0, UPT, UR53, UR4, UPT ;  /* 0x000000043500728c */ /* 0x000fcc000bf06270 */
[----:B------:R-:W-:-:S13]  /*11da0*/  PLOP3.LUT P0, PT, PT, PT, UP0, 0x80, 0x0 ;  /* 0x000000000000781c */ /* 0x000fda0003f0f008 */
[----:B------:R-:W-:Y:S05]  /*11db0*/  @!P0 BRA `(.L_x_1388) ;  /* 0xfffffef000648947 */ /* 0x000fea000383ffff */
[----:B------:R-:W-:Y:S05]  /*11dc0*/  EXIT ;  /* 0x000000000000794d */ /* 0x000fea0003800000 */
.L_x_1275:
        /* <DEDUP_REMOVED lines=10> */
[----:B------:R-:W0:Y:S02]  /*11e70*/  @P0 LDS.128 R24, [R2+0x228d0] ;  /* 0x0228d00002180984 */ /* 0x000e240000000c00 */
[----:B0-----:R-:W-:Y:S01]  /*11e80*/  @P0 R2UR UR40, R27 ;  /* 0x000000001b2802ca */ /* 0x001fe200000e0000 */
[----:B------:R-:W-:Y:S06]  /*11e90*/  @P0 BAR.ARV 0x4, 0x180 ;  /* 0x0106000000000b1d */ /* 0x000fec0000002000 */
[----:B------:R-:W-:Y:S08]  /*11ea0*/  @P0 BRA `(.L_x_1389) ;  /* 0x0000000c00b80947 */ /* 0x000ff00003800000 */
[----:B------:R-:W0:Y:S01]  /*11eb0*/  S2R R4, SR_TID.X ;  /* 0x0000000000047919 */ /* 0x000e220000002100 */
[----:B------:R-:W-:Y:S01]  /*11ec0*/  ULDC UR4, c[0x0][0xc3c] ;  /* 0x00030f0000047ab9 */ /* 0x000fe20000000800 */
[----:B------:R-:W-:Y:S02]  /*11ed0*/  IMAD.MOV.U32 R0, RZ, RZ, RZ ;  /* 0x000000ffff007224 */ /* 0x000fe400078e00ff */
[----:B------:R-:W-:Y:S01]  /*11ee0*/  IMAD.MOV.U32 R9, RZ, RZ, RZ ;  /* 0x000000ffff097224 */ /* 0x000fe200078e00ff */
[----:B0-----:R-:W-:-:S04]  /*11ef0*/  LOP3.LUT R7, R4, 0x1f, RZ, 0xc0, !PT ;  /* 0x0000001f04077812 */ /* 0x001fc800078ec0ff */
[----:B------:R-:W-:-:S04]  /*11f00*/  ISETP.NE.AND P0, PT, R7, 0x1f, PT ;  /* 0x0000001f0700780c */ /* 0x000fc80003f05270 */
[----:B------:R-:W-:-:S13]  /*11f10*/  ISETP.GE.OR P1, PT, R7, UR4, !P0 ;  /* 0x0000000407007c0c */ /* 0x000fda000c726670 */
[----:B------:R-:W0:Y:S08]  /*11f20*/  @!P1 LDC.64 R4, c[0x0][0xc80] ;  /* 0x00032000ff049b82 */ /* 0x000e300000000a00 */
[----:B------:R-:W1:Y:S01]  /*11f30*/  @!P1 LDC.64 R2, c[0x0][0xc78] ;  /* 0x00031e00ff029b82 */ /* 0x000e620000000a00 */
[----:B0-----:R-:W-:-:S05]  /*11f40*/  @!P1 IMAD.WIDE.U32 R4, R7, 0x4, R4 ;  /* 0x0000000407049825 */ /* 0x001fca00078e0004 */
[----:B------:R-:W2:Y:S01]  /*11f50*/  @!P1 LDG.E R0, desc[UR56][R4.64] ;  /* 0x0000003804009981 */ /* 0x000ea2000c1e1900 */
[----:B-1----:R-:W-:-:S05]  /*11f60*/  @!P1 IMAD.WIDE.U32 R2, R7, 0x4, R2 ;  /* 0x0000000407029825 */ /* 0x002fca00078e0002 */
        /* <DEDUP_REMOVED lines=21> */
[----:B------:R-:W1:Y:S01]  /*120c0*/  S2R R11, SR_CTAID.X ;  /* 0x00000000000b7919 */ /* 0x000e620000002500 */
[----:B0-----:R-:W-:Y:S02]  /*120d0*/  SEL R5, R4, RZ, P5 ;  /* 0x000000ff04057207 */ /* 0x001fe40002800000 */
[----:B------:R-:W0:Y:S03]  /*120e0*/  LDC R4, c[0x0][0xc38] ;  /* 0x00030e00ff047b82 */ /* 0x000e260000000800 */
[----:B------:R-:W-:-:S05]  /*120f0*/  IMAD.IADD R13, R2, 0x1, R5 ;  /* 0x00000001020d7824 */ /* 0x000fca00078e0205 */
[----:B------:R-:W0:Y:S02]  /*12100*/  SHFL.IDX PT, R5, R13, 0x1f, 0x1f ;  /* 0x03e01f000d057f89 */ /* 0x000e2400000e0000 */
[----:B0-----:R-:W-:-:S05]  /*12110*/  IMAD R6, R5, R4, RZ ;  /* 0x0000000405067224 */ /* 0x001fca00078e02ff */
[----:B-1----:R-:W-:Y:S01]  /*12120*/  ISETP.GT.AND P6, PT, R6, R11, PT ;  /* 0x0000000b0600720c */ /* 0x002fe20003fc4270 */
[----:B------:R-:W-:-:S12]  /*12130*/  IMAD.MOV.U32 R3, RZ, RZ, R6 ;  /* 0x000000ffff037224 */ /* 0x000fd800078e0006 */
[----:B------:R-:W-:Y:S05]  /*12140*/  @P6 BRA `(.L_x_1390) ;  /* 0x0000000000a46947 */ /* 0x000fea0003800000 */
[----:B------:R-:W-:Y:S01]  /*12150*/  IMAD.MOV.U32 R6, RZ, RZ, R3 ;  /* 0x000000ffff067224 */ /* 0x000fe200078e0003 */
[----:B------:R-:W-:Y:S01]  /*12160*/  UMOV UR4, URZ ;  /* 0x0000003f00047c82 */ /* 0x000fe20008000000 */
[----:B------:R-:W-:-:S05]  /*12170*/  ULDC UR5, c[0x0][0xc3c] ;  /* 0x00030f0000057ab9 */ /* 0x000fca0000000800 */
.L_x_1392:
[----:B------:R-:W-:-:S04]  /*12180*/  UIADD3 UR4, UR4, 0x1f, URZ ;  /* 0x0000001f04047890 */ /* 0x000fc8000fffe03f */
[----:B------:R-:W-:-:S06]  /*12190*/  UISETP.GE.AND UP0, UPT, UR4, UR5, UPT ;  /* 0x000000050400728c */ /* 0x000fcc000bf06270 */
[----:B------:R-:W-:-:S13]  /*121a0*/  PLOP3.LUT P6, PT, PT, PT, UP0, 0x40, 0x0 ;  /* 0x000000000000781c */ /* 0x000fda0003fce808 */
[----:B------:R-:W-:Y:S05]  /*121b0*/  @!P6 BRA `(.L_x_1391) ;  /* 0x0000000800c8e947 */ /* 0x000fea0003800000 */
[----:B------:R-:W-:Y:S02]  /*121c0*/  VIADD R9, R7, UR4 ;  /* 0x0000000407097c36 */ /* 0x000fe40008000000 */
[----:B------:R-:W-:-:S03]  /*121d0*/  IMAD.MOV.U32 R0, RZ, RZ, RZ ;  /* 0x000000ffff007224 */ /* 0x000fc600078e00ff */
[----:B------:R-:W-:-:S13]  /*121e0*/  ISETP.GE.OR P6, PT, R9, UR5, !P0 ;  /* 0x0000000509007c0c */ /* 0x000fda000c7c6670 */
[----:B------:R-:W0:Y:S08]  /*121f0*/  @!P6 LDC.64 R4, c[0x0][0xc80] ;  /* 0x00032000ff04eb82 */ /* 0x000e300000000a00 */
[----:B------:R-:W1:Y:S01]  /*12200*/  @!P6 LDC.64 R2, c[0x0][0xc78] ;  /* 0x00031e00ff02eb82 */ /* 0x000e620000000a00 */
[----:B0-----:R-:W-:-:S05]  /*12210*/  @!P6 IMAD.WIDE R4, R9, 0x4, R4 ;  /* 0x000000040904e825 */ /* 0x001fca00078e0204 */
[----:B------:R0:W2:Y:S01]  /*12220*/  @!P6 LDG.E R0, desc[UR56][R4.64] ;  /* 0x000000380400e981 */ /* 0x0000a2000c1e1900 */
[----:B-1----:R-:W-:-:S04]  /*12230*/  @!P6 IMAD.WIDE R2, R9, 0x4, R2 ;  /* 0x000000040902e825 */ /* 0x002fc800078e0202 */
[----:B------:R-:W-:Y:S01]  /*12240*/  IMAD.MOV.U32 R9, RZ, RZ, RZ ;  /* 0x000000ffff097224 */ /* 0x000fe200078e00ff */
[----:B0-----:R-:W0:Y:S05]  /*12250*/  LDC R4, c[0x0][0xc38] ;  /* 0x00030e00ff047b82 */ /* 0x001e2a0000000800 */
[----:B------:R-:W2:Y:S02]  /*12260*/  @!P6 LDG.E R9, desc[UR56][R2.64] ;  /* 0x000000380209e981 */ /* 0x000ea4000c1e1900 */
[----:B--2---:R-:W-:-:S05]  /*12270*/  IMAD R15, R0, R9, RZ ;  /* 0x00000009000f7224 */ /* 0x004fca00078e02ff */
        /* <DEDUP_REMOVED lines=20> */
[----:B------:R-:W-:Y:S02]  /*123c0*/  IMAD.MOV.U32 R13, RZ, RZ, R2 ;  /* 0x000000ffff0d7224 */ /* 0x000fe400078e0002 */
[----:B------:R-:W-:-:S07]  /*123d0*/  IMAD.MOV.U32 R3, RZ, RZ, R5 ;  /* 0x000000ffff037224 */ /* 0x000fce00078e0005 */
.L_x_1390:
[----:B------:R-:W-:Y:S02]  /*123e0*/  IMAD.IADD R24, R6, 0x1, -R3 ;  /* 0x0000000106187824 */ /* 0x000fe400078e0a03 */
[----:B------:R-:W-:Y:S02]  /*123f0*/  IMAD.MOV.U32 R3, RZ, RZ, RZ ;  /* 0x000000ffff037224 */ /* 0x000fe400078e00ff */
[----:B------:R-:W-:-:S05]  /*12400*/  IMAD R2, R13, R4, R24 ;  /* 0x000000040d027224 */ /* 0x000fca00078e0218 */
[----:B------:R-:W-:-:S13]  /*12410*/  ISETP.GT.AND P0, PT, R2, R11, PT ;  /* 0x0000000b0200720c */ /* 0x000fda0003f04270 */
[----:B------:R-:W-:Y:S02]  /*12420*/  VOTEU.ANY UR6, UPT, !P0 ;  /* 0x0000000000067886 */ /* 0x000fe400040e0100 */
[----:B------:R-:W-:Y:S02]  /*12430*/  UPOPC UR5, UR6 ;  /* 0x00000006000572bf */ /* 0x000fe40008000000 */
[----:B------:R-:W-:Y:S02]  /*12440*/  ISETP.NE.AND P0, PT, RZ, UR6, PT ;  /* 0x00000006ff007c0c */ /* 0x000fe4000bf05270 */
[----:B------:R-:W-:Y:S02]  /*12450*/  UIADD3 UR40, UR5, UR4, URZ ;  /* 0x0000000405287290 */ /* 0x000fe4000fffe03f */
[----:B------:R-:W-:Y:S02]  /*12460*/  IMAD.U32 R2, RZ, RZ, UR5 ;  /* 0x00000005ff027e24 */ /* 0x000fe4000f8e00ff */
[----:B------:R-:W-:-:S03]  /*12470*/  IMAD.U32 R5, RZ, RZ, UR5 ;  /* 0x00000005ff057e24 */ /* 0x000fc6000f8e00ff */
[----:B------:R-:W0:Y:S04]  /*12480*/  SHFL.IDX PT, R9, R9, R2, 0x1f ;  /* 0x00001f0209097589 */ /* 0x000e2800000e0000 */
[----:B------:R1:W2:Y:S01]  /*12490*/  SHFL.IDX PT, R0, R0, R5, 0x1f ;  /* 0x00001f0500007589 */ /* 0x0002a200000e0000 */
[----:B0-----:R-:W-:Y:S01]  /*124a0*/  ISETP.NE.AND P1, PT, R9, 0x1, PT ;  /* 0x000000010900780c */ /* 0x001fe20003f25270 */
[----:B-1----:R-:W-:-:S12]  /*124b0*/  @!P0 BRA `(.L_x_1393) ;  /* 0x00000000000c8947 */ /* 0x002fd80003800000 */
[----:B------:R-:W-:-:S06]  /*124c0*/  UIADD3 UR4, UR5, -0x1, URZ ;  /* 0xffffffff05047890 */ /* 0x000fcc000fffe03f */
[----:B------:R-:W-:-:S05]  /*124d0*/  IMAD.U32 R2, RZ, RZ, UR4 ;  /* 0x00000004ff027e24 */ /* 0x000fca000f8e00ff */
[----:B------:R0:W1:Y:S02]  /*124e0*/  SHFL.IDX PT, R3, R13, R2, 0x1f ;  /* 0x00001f020d037589 */ /* 0x00006400000e0000 */
.L_x_1393:
[----:B-1----:R-:W-:-:S04]  /*124f0*/  IMAD R24, R3, R4, R24 ;  /* 0x0000000403187224 */ /* 0x002fc800078e0218 */
[----:B------:R-:W-:Y:S01]  /*12500*/  IMAD.IADD R5, R11, 0x1, -R24 ;  /* 0x000000010b057824 */ /* 0x000fe200078e0a18 */
[----:B------:R-:W-:Y:S06]  /*12510*/  @!P1 BRA `(.L_x_1394) ;  /* 0x0000000000e89947 */ /* 0x000fec0003800000 */
[-C--:B--2---:R-:W-:Y:S02]  /*12520*/  IABS R12, R0.reuse ;  /* 0x00000000000c7213 */ /* 0x084fe40000000000 */
[----:B------:R-:W-:Y:S02]  /*12530*/  IABS R4, R9 ;  /* 0x0000000900047213 */ /* 0x000fe40000000000 */
[----:B------:R-:W1:Y:S01]  /*12540*/  I2F.RP R6, R12 ;  /* 0x0000000c00067306 */ /* 0x000e620000209400 */
[----:B------:R-:W-:-:S07]  /*12550*/  IABS R10, R0 ;  /* 0x00000000000a7213 */ /* 0x000fce0000000000 */
[----:B------:R-:W2:Y:S08]  /*12560*/  I2F.RP R8, R4 ;  /* 0x0000000400087306 */ /* 0x000eb00000209400 */
[----:B-1----:R-:W0:Y:S08]  /*12570*/  MUFU.RCP R6, R6 ;  /* 0x0000000600067308 */ /* 0x002e300000001000 */
[----:B--2---:R-:W-:Y:S01]  /*12580*/  MUFU.RCP R8, R8 ;  /* 0x0000000800087308 */ /* 0x004fe20000001000 */
[----:B0-----:R-:W-:Y:S01]  /*12590*/  VIADD R2, R6, 0xffffffe ;  /* 0x0ffffffe06027836 */ /* 0x001fe20000000000 */
[----:B------:R-:W-:-:S06]  /*125a0*/  IABS R6, R5 ;  /* 0x0000000500067213 */ /* 0x000fcc0000000000 */
[----:B------:R0:W1:Y:S02]  /*125b0*/  F2I.FTZ.U32.TRUNC.NTZ R3, R2 ;  /* 0x0000000200037305 */ /* 0x000064000021f000 */
[----:B0-----:R-:W-:Y:S02]  /*125c0*/  IMAD.MOV.U32 R2, RZ, RZ, RZ ;  /* 0x000000ffff027224 */ /* 0x001fe400078e00ff */
[----:B-1----:R-:W-:-:S04]  /*125d0*/  IMAD.MOV R11, RZ, RZ, -R3 ;  /* 0x000000ffff0b7224 */ /* 0x002fc800078e0a03 */
[----:B------:R-:W-:-:S04]  /*125e0*/  IMAD R11, R11, R12, RZ ;  /* 0x0000000c0b0b7224 */ /* 0x000fc800078e02ff */
[----:B------:R-:W-:-:S04]  /*125f0*/  IMAD.HI.U32 R3, R3, R11, R2 ;  /* 0x0000000b03037227 */ /* 0x000fc800078e0002 */
[----:B------:R-:W-:Y:S02]  /*12600*/  IMAD.MOV R11, RZ, RZ, -R10 ;  /* 0x000000ffff0b7224 */ /* 0x000fe400078e0a0a */
[----:B------:R-:W-:-:S04]  /*12610*/  IMAD.HI.U32 R2, R3, R6, RZ ;  /* 0x0000000603027227 */ /* 0x000fc800078e00ff */
[----:B------:R-:W-:Y:S01]  /*12620*/  IMAD R3, R2, R11, R6 ;  /* 0x0000000b02037224 */ /* 0x000fe200078e0206 */
[----:B------:R-:W-:Y:S01]  /*12630*/  LOP3.LUT R6, R5, R0, RZ, 0x3c, !PT ;  /* 0x0000000005067212 */ /* 0x000fe200078e3cff */
[----:B------:R-:W-:-:S03]  /*12640*/  VIADD R10, R8, 0xffffffe ;  /* 0x0ffffffe080a7836 */ /* 0x000fc60000000000 */
[----:B------:R-:W-:Y:S02]  /*12650*/  ISETP.GT.U32.AND P1, PT, R12, R3, PT ;  /* 0x000000030c00720c */ /* 0x000fe40003f24070 */
[----:B------:R-:W-:-:S11]  /*12660*/  ISETP.GE.AND P2, PT, R6, RZ, PT ;  /* 0x000000ff0600720c */ /* 0x000fd60003f46270 */
[----:B------:R-:W-:Y:S02]  /*12670*/  @!P1 IMAD.IADD R3, R3, 0x1, -R12 ;  /* 0x0000000103039824 */ /* 0x000fe400078e0a0c */
[----:B------:R-:W-:Y:S01]  /*12680*/  @!P1 VIADD R2, R2, 0x1 ;  /* 0x0000000102029836 */ /* 0x000fe20000000000 */
[----:B------:R-:W-:Y:S02]  /*12690*/  ISETP.NE.AND P1, PT, R0, RZ, PT ;  /* 0x000000ff0000720c */ /* 0x000fe40003f25270 */
[----:B------:R-:W-:Y:S02]  /*126a0*/  ISETP.GE.U32.AND P0, PT, R3, R12, PT ;  /* 0x0000000c0300720c */ /* 0x000fe40003f06070 */
[----:B------:R-:W0:Y:S11]  /*126b0*/  F2I.FTZ.U32.TRUNC.NTZ R3, R10 ;  /* 0x0000000a00037305 */ /* 0x000e36000021f000 */
        /* <DEDUP_REMOVED lines=21> */
[----:B------:R-:W-:Y:S01]  /*12810*/  ISETP.GE.AND P2, PT, R3, RZ, PT ;  /* 0x000000ff0300720c */ /* 0x000fe20003f46270 */
[----:B------:R-:W-:-:S06]  /*12820*/  IMAD.MOV R3, RZ, RZ, -R8 ;  /* 0x000000ffff037224 */ /* 0x000fcc00078e0a08 */
[----:B------:R-:W-:-:S06]  /*12830*/  @P0 VIADD R2, R2, 0x1 ;  /* 0x0000000102020836 */ /* 0x000fcc0000000000 */
[----:B------:R-:W-:Y:S01]  /*12840*/  @!P2 IMAD.MOV R2, RZ, RZ, -R2 ;  /* 0x000000ffff02a224 */ /* 0x000fe200078e0a02 */
[----:B------:R-:W-:-:S05]  /*12850*/  @!P1 LOP3.LUT R2, RZ, R9, RZ, 0x33, !PT ;  /* 0x00000009ff029212 */ /* 0x000fca00078e33ff */
[----:B------:R-:W-:-:S04]  /*12860*/  IMAD.MOV R26, RZ, RZ, -R2 ;  /* 0x000000ffff1a7224 */ /* 0x000fc800078e0a02 */
[C---:B------:R-:W-:Y:S02]  /*12870*/  IMAD R26, R9.reuse, R26, R8 ;  /* 0x0000001a091a7224 */ /* 0x040fe400078e0208 */
[----:B------:R-:W-:Y:S02]  /*12880*/  IMAD R9, R9, 0x1000000, R2 ;  /* 0x0100000009097824 */ /* 0x000fe400078e0202 */
[----:B------:R-:W-:Y:S02]  /*12890*/  IMAD R2, R0, R3, R5 ;  /* 0x0000000300027224 */ /* 0x000fe400078e0205 */
[----:B------:R-:W-:Y:S01]  /*128a0*/  IMAD R26, R26, 0x10000, R9 ;  /* 0x000100001a1a7824 */ /* 0x000fe200078e0209 */
[----:B------:R-:W-:Y:S06]  /*128b0*/  BRA `(.L_x_1395) ;  /* 0x0000000000fc7947 */ /* 0x000fec0003800000 */
.L_x_1394:
[----:B------:R-:W-:Y:S02]  /*128c0*/  ULDC.64 UR4, c[0x0][0xc90] ;  /* 0x0003240000047ab9 */ /* 0x000fe40000000a00 */
[----:B------:R-:W-:-:S06]  /*128d0*/  UIMAD.WIDE UR4, UR40, 0x4, UR4 ;  /* 0x00000004280478a5 */ /* 0x000fcc000f8e0204 */
[----:B0-----:R-:W-:Y:S02]  /*128e0*/  IMAD.U32 R2, RZ, RZ, UR4 ;  /* 0x00000004ff027e24 */ /* 0x001fe4000f8e00ff */
[----:B------:R-:W-:-:S05]  /*128f0*/  IMAD.U32 R3, RZ, RZ, UR5 ;  /* 0x00000005ff037e24 */ /* 0x000fca000f8e00ff */
[----:B------:R0:W2:Y:S01]  /*12900*/  LDG.E R13, desc[UR56][R2.64] ;  /* 0x00000038020d7981 */ /* 0x0000a2000c1e1900 */
[----:B------:R-:W-:Y:S01]  /*12910*/  IABS R15, R5 ;  /* 0x00000005000f7213 */ /* 0x000fe20000000000 */
[----:B0-----:R-:W-:Y:S02]  /*12920*/  IMAD.MOV.U32 R2, RZ, RZ, RZ ;  /* 0x000000ffff027224 */ /* 0x001fe400078e00ff */
[----:B--2---:R-:W-:-:S05]  /*12930*/  IMAD R6, R0, R13, RZ ;  /* 0x0000000d00067224 */ /* 0x004fca00078e02ff */
[-C--:B------:R-:W-:Y:S02]  /*12940*/  IABS R10, R6.reuse ;  /* 0x00000006000a7213 */ /* 0x080fe40000000000 */
[----:B------:R-:W-:Y:S02]  /*12950*/  IABS R12, R6 ;  /* 0x00000006000c7213 */ /* 0x000fe40000000000 */
[----:B------:R-:W0:Y:S08]  /*12960*/  I2F.RP R8, R10 ;  /* 0x0000000a00087306 */ /* 0x000e300000209400 */
[----:B0-----:R-:W0:Y:S02]  /*12970*/  MUFU.RCP R8, R8 ;  /* 0x0000000800087308 */ /* 0x001e240000001000 */
[----:B0-----:R-:W-:-:S06]  /*12980*/  VIADD R9, R8, 0xffffffe ;  /* 0x0ffffffe08097836 */ /* 0x001fcc0000000000 */
[----:B------:R-:W0:Y:S02]  /*12990*/  F2I.FTZ.U32.TRUNC.NTZ R3, R9 ;  /* 0x0000000900037305 */ /* 0x000e24000021f000 */
[----:B0-----:R-:W-:-:S04]  /*129a0*/  IMAD.MOV R11, RZ, RZ, -R3 ;  /* 0x000000ffff0b7224 */ /* 0x001fc800078e0a03 */
[----:B------:R-:W-:-:S04]  /*129b0*/  IMAD R11, R11, R10, RZ ;  /* 0x0000000a0b0b7224 */ /* 0x000fc800078e02ff */
[----:B------:R-:W-:-:S04]  /*129c0*/  IMAD.HI.U32 R2, R3, R11, R2 ;  /* 0x0000000b03027227 */ /* 0x000fc800078e0002 */
[----:B------:R-:W-:Y:S02]  /*129d0*/  IMAD.MOV R3, RZ, RZ, -R12 ;  /* 0x000000ffff037224 */ /* 0x000fe400078e0a0c */
        /* <DEDUP_REMOVED lines=12> */
[----:B------:R-:W-:Y:S02]  /*12aa0*/  IMAD R11, R13, R2, RZ ;  /* 0x000000020d0b7224 */ /* 0x000fe400078e02ff */
[----:B------:R-:W-:Y:S02]  /*12ab0*/  IMAD.MOV R2, RZ, RZ, -R2 ;  /* 0x000000ffff027224 */ /* 0x000fe400078e0a02 */
[----:B------:R-:W-:Y:S02]  /*12ac0*/  IMAD.MOV R3, RZ, RZ, -R11 ;  /* 0x000000ffff037224 */ /* 0x000fe400078e0a0b */
[----:B------:R-:W-:Y:S02]  /*12ad0*/  IMAD R6, R6, R2, R5 ;  /* 0x0000000206067224 */ /* 0x000fe400078e0205 */
[----:B------:R-:W-:Y:S01]  /*12ae0*/  IMAD.MOV.U32 R2, RZ, RZ, RZ ;  /* 0x000000ffff027224 */ /* 0x000fe200078e00ff */
[----:B------:R-:W-:-:S04]  /*12af0*/  VIADDMNMX R13, R3, R4, R13, PT ;  /* 0x00000004030d7246 */ /* 0x000fc8000380010d */
[-C--:B------:R-:W-:Y:S01]  /*12b00*/  IABS R8, R13.reuse ;  /* 0x0000000d00087213 */ /* 0x080fe20000000000 */
[----:B------:R-:W-:Y:S01]  /*12b10*/  IMAD.MOV R26, RZ, RZ, -R13 ;  /* 0x000000ffff1a7224 */ /* 0x000fe200078e0a0d */
[----:B------:R-:W-:Y:S02]  /*12b20*/  IABS R10, R13 ;  /* 0x0000000d000a7213 */ /* 0x000fe40000000000 */
[----:B------:R-:W0:Y:S08]  /*12b30*/  I2F.RP R4, R8 ;  /* 0x0000000800047306 */ /* 0x000e300000209400 */
[----:B0-----:R-:W0:Y:S02]  /*12b40*/  MUFU.RCP R4, R4 ;  /* 0x0000000400047308 */ /* 0x001e240000001000 */
[----:B0-----:R-:W-:-:S06]  /*12b50*/  VIADD R3, R4, 0xffffffe ;  /* 0x0ffffffe04037836 */ /* 0x001fcc0000000000 */
[----:B------:R-:W0:Y:S02]  /*12b60*/  F2I.FTZ.U32.TRUNC.NTZ R3, R3 ;  /* 0x0000000300037305 */ /* 0x000e24000021f000 */
[----:B0-----:R-:W-:-:S04]  /*12b70*/  IMAD.MOV R9, RZ, RZ, -R3 ;  /* 0x000000ffff097224 */ /* 0x001fc800078e0a03 */
[----:B------:R-:W-:Y:S01]  /*12b80*/  IMAD.MOV.U32 R5, RZ, RZ, R9 ;  /* 0x000000ffff057224 */ /* 0x000fe200078e0009 */
[----:B------:R-:W-:-:S03]  /*12b90*/  IABS R9, R6 ;  /* 0x0000000600097213 */ /* 0x000fc60000000000 */
        /* <DEDUP_REMOVED lines=11> */
[----:B------:R-:W-:Y:S02]  /*12c50*/  ISETP.GE.AND P2, PT, R3, RZ, PT ;  /* 0x000000ff0300720c */ /* 0x000fe40003f46270 */
[----:B------:R-:W-:-:S05]  /*12c60*/  IADD3 R3, R11, 0x1000000, R6 ;  /* 0x010000000b037810 */ /* 0x000fca0007ffe006 */
[----:B------:R-:W-:-:S06]  /*12c70*/  @P0 VIADD R2, R2, 0x1 ;  /* 0x0000000102020836 */ /* 0x000fcc0000000000 */
[----:B------:R-:W-:Y:S01]  /*12c80*/  @!P2 IMAD.MOV R2, RZ, RZ, -R2 ;  /* 0x000000ffff02a224 */ /* 0x000fe200078e0a02 */
[----:B------:R-:W-:-:S05]  /*12c90*/  @!P1 LOP3.LUT R2, RZ, R13, RZ, 0x33, !PT ;  /* 0x0000000dff029212 */ /* 0x000fca00078e33ff */
[----:B------:R-:W-:-:S07]  /*12ca0*/  IMAD R26, R2, R26, R3 ;  /* 0x0000001a021a7224 */ /* 0x000fce00078e0203 */
.L_x_1395:
[----:B------:R-:W-:-:S05]  /*12cb0*/  LOP3.LUT R25, RZ, R2, RZ, 0x33, !PT ;  /* 0x00000002ff197212 */ /* 0x000fca00078e33ff */
[----:B------:R-:W-:Y:S01]  /*12cc0*/  IMAD.IADD R25, R0, 0x1, R25 ;  /* 0x0000000100197824 */ /* 0x000fe200078e0219 */
[----:B------:R-:W-:Y:S06]  /*12cd0*/  BRA `(.L_x_1396) ;  /* 0x0000000000107947 */ /* 0x000fec0003800000 */
.L_x_1391:
[----:B------:R-:W-:Y:S01]  /*12ce0*/  IMAD.MOV.U32 R24, RZ, RZ, R11 ;  /* 0x000000ffff187224 */ /* 0x000fe200078e000b */
[----:B------:R-:W-:Y:S01]  /*12cf0*/  ULDC UR40, c[0x0][0xc3c] ;  /* 0x00030f0000287ab9 */ /* 0x000fe20000000800 */
[----:B------:R-:W-:Y:S02]  /*12d00*/  IMAD.MOV.U32 R25, RZ, RZ, RZ ;  /* 0x000000ffff197224 */ /* 0x000fe400078e00ff */
[----:B------:R-:W-:-:S07]  /*12d10*/  IMAD.MOV.U32 R26, RZ, RZ, RZ ;  /* 0x000000ffff1a7224 */ /* 0x000fce00078e00ff */
.L_x_1396:
[----:B------:R-:W-:Y:S01]  /*12d20*/  ISETP.NE.AND P0, PT, R7, RZ, PT ;  /* 0x000000ff0700720c */ /* 0x000fe20003f05270 */
[----:B------:R-:W-:-:S12]  /*12d30*/  IMAD.U32 R27, RZ, RZ, UR40 ;  /* 0x00000028ff1b7e24 */ /* 0x000fd8000f8e00ff */
[----:B------:R-:W0:Y:S01]  /*12d40*/  @!P0 S2R R3, SR_CgaCtaId ;  /* 0x0000000000038919 */ /* 0x000e220000008800 */
[----:B------:R-:W-:-:S04]  /*12d50*/  @!P0 MOV R0, 0x400 ;  /* 0x0000040000008802 */ /* 0x000fc80000000f00 */
[----:B0-----:R-:W-:-:S05]  /*12d60*/  @!P0 LEA R0, R3, R0, 0x18 ;  /* 0x0000000003008211 */ /* 0x001fca00078ec0ff */
[----:B------:R0:W-:Y:S01]  /*12d70*/  @!P0 STS.128 [R0+0x228d0], R24 ;  /* 0x0228d01800008388 */ /* 0x0001e20000000c00 */
[----:B------:R-:W-:Y:S06]  /*12d80*/  BAR.ARV 0x5, 0x180 ;  /* 0x0146000000007b1d */ /* 0x000fec0000002000 */
.L_x_1389:
[----:B------:R-:W-:Y:S01]  /*12d90*/  ULDC UR4, c[0x0][0xc3c] ;  /* 0x00030f0000047ab9 */ /* 0x000fe20000000800 */
[----:B------:R1:W-:Y:S01]  /*12da0*/  STL [R1+0x10], RZ ;  /* 0x000010ff01007387 */ /* 0x0003e20000100800 */
[----:B------:R-:W-:Y:S01]  /*12db0*/  UISETP.GE.AND UP0, UPT, UR40, UR4, UPT ;  /* 0x000000042800728c */ /* 0x000fe2000bf06270 */
[----:B------:R-:W-:Y:S02]  /*12dc0*/  IMAD.MOV.U32 R23, RZ, RZ, 0x1 ;  /* 0x00000001ff177424 */ /* 0x000fe400078e00ff */
[----:B------:R-:W-:-:S03]  /*12dd0*/  IMAD.MOV.U32 R19, RZ, RZ, RZ ;  /* 0x000000ffff137224 */ /* 0x000fc600078e00ff */
[----:B------:R-:W-:-:S13]  /*12de0*/  PLOP3.LUT P0, PT, PT, PT, UP0, 0x80, 0x0 ;  /* 0x000000000000781c */ /* 0x000fda0003f0f008 */
[----:B-1----:R-:W-:Y:S05]  /*12df0*/  @P0 BRA `(.L_x_1397) ;  /* 0x0000005800780947 */ /* 0x002fea0003800000 */
[----:B------:R-:W1:Y:S01]  /*12e00*/  S2R R14, SR_TID.X ;  /* 0x00000000000e7919 */ /* 0x000e620000002100 */
[----:B------:R-:W2:Y:S01]  /*12e10*/  S2UR UR4, SR_CgaCtaId ;  /* 0x00000000000479c3 */ /* 0x000ea20000008800 */
[----:B------:R-:W-:Y:S01]  /*12e20*/  MOV R16, 0x400 ;  /* 0x0000040000107802 */ /* 0x000fe20000000f00 */
[----:B------:R-:W-:Y:S01]  /*12e30*/  IMAD.MOV.U32 R30, RZ, RZ, 0x40 ;  /* 0x00000040ff1e7424 */ /* 0x000fe200078e00ff */
[----:B------:R-:W-:Y:S01]  /*12e40*/  ULOP3.LUT UR43, UR45, 0x2, URZ, 0xfc, !UPT ;  /* 0x000000022d2b7892 */ /* 0x000fe2000f8efc3f */
[----:B------:R-:W-:Y:S01]  /*12e50*/  IMAD.MOV.U32 R28, RZ, RZ, 0x20 ;  /* 0x00000020ff1c7424 */ /* 0x000fe200078e00ff */
[----:B------:R-:W-:Y:S01]  /*12e60*/  ULOP3.LUT UR44, UR45, 0x1, URZ, 0xfc, !UPT ;  /* 0x000000012d2c7892 */ /* 0x000fe2000f8efc3f */
[----:B------:R-:W-:Y:S01]  /*12e70*/  IMAD.MOV.U32 R23, RZ, RZ, 0x1 ;  /* 0x00000001ff177424 */ /* 0x000fe200078e00ff */
[----:B------:R-:W-:Y:S01]  /*12e80*/  ULDC UR46, c[0x0][0xc] ;  /* 0x00000300002e7ab9 */ /* 0x000fe20000000800 */
[----:B------:R-:W-:Y:S02]  /*12e90*/  IMAD.MOV.U32 R19, RZ, RZ, RZ ;  /* 0x000000ffff137224 */ /* 0x000fe400078e00ff */
[----:B--2---:R-:W-:-:S05]  /*12ea0*/  IMAD.U32 R37, RZ, RZ, UR4 ;  /* 0x00000004ff257e24 */ /* 0x004fca000f8e00ff */
[----:B------:R-:W-:Y:S01]  /*12eb0*/  LEA R16, R37, R16, 0x18 ;  /* 0x0000001025107211 */ /* 0x000fe200078ec0ff */
[C---:B-1----:R-:W-:Y:S01]  /*12ec0*/  IMAD.SHL.U32 R7, R14.reuse, 0x10, RZ ;  /* 0x000000100e077824 */ /* 0x042fe200078e00ff */
[C---:B------:R-:W-:Y:S01]  /*12ed0*/  LOP3.LUT R13, R14.reuse, 0x7f, RZ, 0xc0, !PT ;  /* 0x0000007f0e0d7812 */ /* 0x040fe200078ec0ff */
[C---:B------:R-:W-:Y:S01]  /*12ee0*/  IMAD.SHL.U32 R3, R14.reuse, 0x2, RZ ;  /* 0x000000020e037824 */ /* 0x040fe200078e00ff */
[C---:B------:R-:W-:Y:S01]  /*12ef0*/  R2P PR, R14.reuse, 0x16 ;  /* 0x000000160e007804 */ /* 0x040fe20000000000 */
[----:B------:R-:W-:Y:S01]  /*12f00*/  IMAD.SHL.U32 R29, R14, 0x4, RZ ;  /* 0x000000040e1d7824 */ /* 0x000fe200078e00ff */
[C---:B0-----:R-:W-:Y:S02]  /*12f10*/  LOP3.LUT R0, R7.reuse, 0x1b0, RZ, 0xc0, !PT ;  /* 0x000001b007007812 */ /* 0x041fe400078ec0ff */
[----:B------:R-:W-:Y:S02]  /*12f20*/  SHF.R.U32.HI R2, RZ, 0x5, R13 ;  /* 0x00000005ff027819 */ /* 0x000fe4000001160d */
[----:B------:R-:W-:Y:S01]  /*12f30*/  LOP3.LUT R8, R0, 0x30, R3, 0x78, !PT ;  /* 0x0000003000087812 */ /* 0x000fe200078e7803 */
[C---:B------:R-:W-:Y:S01]  /*12f40*/  IMAD.SHL.U32 R3, R14.reuse, 0x80, RZ ;  /* 0x000000800e037824 */ /* 0x040fe200078e00ff */
[C---:B------:R-:W-:Y:S01]  /*12f50*/  LOP3.LUT R11, R7.reuse, 0x40, RZ, 0xc0, !PT ;  /* 0x00000040070b7812 */ /* 0x040fe200078ec0ff */
[----:B------:R-:W-:Y:S01]  /*12f60*/  IMAD.SHL.U32 R0, R14, 0x20, RZ ;  /* 0x000000200e007824 */ /* 0x000fe200078e00ff */
[----:B------:R-:W-:-:S02]  /*12f70*/  LOP3.LUT R36, R7, 0x30, RZ, 0xc0, !PT ;  /* 0x0000003007247812 */ /* 0x000fc400078ec0ff */
[C---:B------:R-:W-:Y:S01]  /*12f80*/  LOP3.LUT R5, R3.reuse, 0x380, RZ, 0xc0, !PT ;  /* 0x0000038003057812 */ /* 0x040fe200078ec0ff */
[C---:B------:R-:W-:Y:S01]  /*12f90*/  IMAD R11, R2.reuse, 0x200, R11 ;  /* 0x00000200020b7824 */ /* 0x040fe200078e020b */
[----:B------:R-:W-:Y:S02]  /*12fa0*/  LOP3.LUT R9, R3, 0x400, RZ, 0xc0, !PT ;  /* 0x0000040003097812 */ /* 0x000fe400078ec0ff */
[----:B------:R-:W-:Y:S01]  /*12fb0*/  LOP3.LUT R6, R5, 0x10, R14, 0xf8, !PT ;  /* 0x0000001005067812 */ /* 0x000fe200078ef80e */
[----:B------:R-:W-:Y:S01]  /*12fc0*/  IMAD R4, R2, 0x10, R5 ;  /* 0x0000001002047824 */ /* 0x000fe200078e0205 */
[----:B------:R-:W-:Y:S01]  /*12fd0*/  LOP3.LUT R10, R0, 0x380, RZ, 0xc0, !PT ;  /* 0x00000380000a7812 */ /* 0x000fe200078ec0ff */
[----:B------:R-:W-:Y:S01]  /*12fe0*/  IMAD R9, R2, 0x800, R9 ;  /* 0x0000080002097824 */ /* 0x000fe200078e0209 */
[----:B------:R-:W-:Y:S01]  /*12ff0*/  LOP3.LUT R6, R6, 0x70, R7, 0x78, !PT ;  /* 0x0000007006067812 */ /* 0x000fe200078e7807 */
[----:B------:R-:W-:Y:S01]  /*13000*/  IMAD.IADD R12, R8, 0x1, R11 ;  /* 0x00000001080c7824 */ /* 0x000fe200078e020b */
[--C-:B------:R-:W-:Y:S01]  /*13010*/  LOP3.LUT R4, R4, 0x70, R7.reuse, 0x78, !PT ;  /* 0x0000007004047812 */ /* 0x100fe200078e7807 */
[----:B------:R-:W-:Y:S01]  /*13020*/  IMAD.SHL.U32 R2, R2, 0x400, RZ ;  /* 0x0000040002027824 */ /* 0x000fe200078e00ff */
[----:B------:R-:W-:-:S02]  /*13030*/  LOP3.LUT R10, R10, 0x30, R7, 0xf8, !PT ;  /* 0x000000300a0a7812 */ /* 0x000fc400078ef807 */
[----:B------:R-:W-:Y:S01]  /*13040*/  LOP3.LUT R4, R4, 0xc00, R3, 0xf8, !PT ;  /* 0x00000c0004047812 */ /* 0x000fe200078ef803 */
[----:B------:R-:W-:Y:S01]  /*13050*/  IMAD.IADD R3, R9, 0x1, R6 ;  /* 0x0000000109037824 */ /* 0x000fe200078e0206 */
[----:B------:R-:W-:Y:S01]  /*13060*/  STL [R1], R12 ;  /* 0x0000000c01007387 */ /* 0x000fe20000100800 */
[----:B------:R-:W-:Y:S02]  /*13070*/  SEL R31, R30, 0xffffffc0, !P2 ;  /* 0xffffffc01e1f7807 */ /* 0x000fe40005000000 */
[----:B------:R-:W-:Y:S01]  /*13080*/  LOP3.LUT R29, R10, 0x70, R29, 0x78, !PT ;  /* 0x000000700a1d7812 */ /* 0x000fe200078e781d */
[----:B------:R-:W-:Y:S01]  /*13090*/  STL [R1+0x8], R4 ;  /* 0x0000080401007387 */ /* 0x000fe20000100800 */
[----:B------:R-:W-:Y:S02]  /*130a0*/  SEL R30, R30, 0xffffffc0, !P4 ;  /* 0xffffffc01e1e7807 */ /* 0x000fe40006000000 */
[----:B------:R-:W-:Y:S01]  /*130b0*/  SEL R28, R28, 0xffffffe0, !P1 ;  /* 0xffffffe01c1c7807 */ /* 0x000fe20004800000 */
[----:B------:R0:W-:Y:S01]  /*130c0*/  STL [R1+0x4], R3 ;  /* 0x0000040301007387 */ /* 0x0001e20000100800 */
[----:B------:R-:W-:-:S03]  /*130d0*/  LOP3.LUT R2, R36, 0x80, RZ, 0xfc, !PT ;  /* 0x0000008024027812 */ /* 0x000fc600078efcff */
[----:B------:R1:W-:Y:S01]  /*130e0*/  STL [R1+0x10], RZ ;  /* 0x000010ff01007387 */ /* 0x0003e20000100800 */
[----:B0-----:R-:W-:-:S04]  /*130f0*/  SHF.R.U32.HI R3, RZ, 0x2, R13 ;  /* 0x00000002ff037819 */ /* 0x001fc8000001160d */
[----:B------:R-:W-:Y:S01]  /*13100*/  LOP3.LUT R0, R3, 0x60, R0, 0xf8, !PT ;  /* 0x0000006003007812 */ /* 0x000fe200078ef800 */
[----:B------:R-:W-:Y:S01]  /*13110*/  IMAD.IADD R0, R16, 0x1, R12 ;  /* 0x0000000110007824 */ /* 0x000fe200078e020c */
[----:B------:R-:W-:-:S04]  /*13120*/  LOP3.LUT R3, R36, 0x40, RZ, 0xfc, !PT ;  /* 0x0000004024037812 */ /* 0x000fc800078efcff */
[----:B------:R1:W-:Y:S03]  /*13130*/  STL [R1+0xc], R0 ;  /* 0x00000c0001007387 */ /* 0x0003e60000100800 */
.L_x_1479:
[----:B------:R-:W-:Y:S01]  /*13140*/  ULDC.64 UR4, c[0x0][0xa28] ;  /* 0x00028a0000047ab9 */ /* 0x000fe20000000a00 */
[----:B------:R-:W-:Y:S01]  /*13150*/  ULDC.64 UR6, c[0x0][0xa18] ;  /* 0x0002860000067ab9 */ /* 0x000fe20000000a00 */
[----:B------:R-:W-:Y:S02]  /*13160*/  UISETP.NE.U32.AND UP0, UPT, UR4, URZ, UPT ;  /* 0x0000003f0400728c */ /* 0x000fe4000bf05070 */
[----:B------:R-:W-:Y:S02]  /*13170*/  UISETP.NE.U32.AND UP2, UPT, UR6, URZ, UPT ;  /* 0x0000003f0600728c */ /* 0x000fe4000bf45070 */
[----:B------:R-:W-:Y:S02]  /*13180*/  UISETP.NE.AND.EX UP0, UPT, UR5, URZ, UPT, UP0 ;  /* 0x0000003f0500728c */ /* 0x000fe4000bf05300 */
[----:B------:R-:W-:Y:S01]  /*13190*/  UISETP.NE.AND.EX UP2, UPT, UR7, URZ, UPT, UP2 ;  /* 0x0000003f0700728c */ /* 0x000fe2000bf45320 */
[----:B------:R-:W-:Y:S02]  /*131a0*/  ULDC.64 UR4, c[0x0][0xa00] ;  /* 0x0002800000047ab9 */ /* 0x000fe40000000a00 */
[----:B------:R-:W-:Y:S01]  /*131b0*/  ULDC.64 UR6, c[0x0][0xa00] ;  /* 0x0002800000067ab9 */ /* 0x000fe20000000a00 */
[----:B------:R-:W-:Y:S01]  /*131c0*/  UISETP.NE.U32.AND UP1, UPT, UR4, URZ, UPT ;  /* 0x0000003f0400728c */ /* 0x000fe2000bf25070 */
[----:B------:R-:W-:Y:S01]  /*131d0*/  PLOP3.LUT P0, PT, PT, PT, UP0, 0x80, 0x0 ;  /* 0x000000000000781c */ /* 0x000fe20003f0f008 */
[----:B------:R-:W-:-:S02]  /*131e0*/  UIMAD.WIDE UR6, UR40, 0x4, UR6 ;  /* 0x00000004280678a5 */ /* 0x000fc4000f8e0206 */
[----:B------:R-:W-:Y:S01]  /*131f0*/  UISETP.NE.AND.EX UP3, UPT, UR5, URZ, UPT, UP1 ;  /* 0x0000003f0500728c */ /* 0x000fe2000bf65310 */
[----:B------:R-:W-:Y:S02]  /*13200*/  UMOV UR38, URZ ;  /* 0x0000003f00267c82 */ /* 0x000fe40008000000 */
[----:B------:R-:W-:Y:S01]  /*13210*/  @UP0 ULDC.64 UR4, c[0x0][0xa28] ;  /* 0x00028a0000040ab9 */ /* 0x000fe20000000a00 */
[----:B------:R-:W-:Y:S01]  /*13220*/  ULDC.64 UR8, c[0x0][0xa20] ;  /* 0x0002880000087ab9 */ /* 0x000fe20000000a00 */
[----:B------:R-:W-:Y:S01]  /*13230*/  @UP0 UIMAD.WIDE UR4, UR40, 0x4, UR4 ;  /* 0x00000004280408a5 */ /* 0x000fe2000f8e0204 */
[----:B------:R-:W-:Y:S01]  /*13240*/  PLOP3.LUT P1, PT, PT, PT, UP3, 0x80, 0x0 ;  /* 0x000000000000781c */ /* 0x000fe20003f2f038 */
[----:B------:R-:W-:Y:S01]  /*13250*/  ULDC UR36, c[0x0][0x2f0] ;  /* 0x0000bc0000247ab9 */ /* 0x000fe20000000800 */
[----:B------:R-:W-:Y:S01]  /*13260*/  PLOP3.LUT P2, PT, PT, PT, UP3, 0x80, 0x0 ;  /* 0x000000000000781c */ /* 0x000fe20003f4f038 */
[----:B------:R-:W-:Y:S01]  /*13270*/  UMOV UR39, URZ ;  /* 0x0000003f00277c82 */ /* 0x000fe20008000000 */
[----:B------:R-:W-:Y:S01]  /*13280*/  UP2UR UR47, UPR, URZ, 0x8 ;  /* 0x000000083f2f7883 */ /* 0x000fe20008000000 */
[----:B--2---:R-:W-:-:S02]  /*13290*/  IMAD.U32 R2, RZ, RZ, UR4 ;  /* 0x00000004ff027e24 */ /* 0x004fc4000f8e00ff */
[----:B------:R-:W-:Y:S01]  /*132a0*/  IMAD.U32 R3, RZ, RZ, UR5 ;  /* 0x00000005ff037e24 */ /* 0x000fe2000f8e00ff */
[----:B------:R-:W-:-:S04]  /*132b0*/  @UP2 ULDC.64 UR4, c[0x0][0xa18] ;  /* 0x0002860000042ab9 */ /* 0x000fc80000000a00 */
[----:B01----:R0:W2:Y:S01]  /*132c0*/  @P0 LDG.E R0, desc[UR56][R2.64] ;  /* 0x0000003802000981 */ /* 0x0030a2000c1e1900 */
[----:B------:R-:W-:Y:S01]  /*132d0*/  @UP2 UIMAD.WIDE UR4, UR40, 0x4, UR4 ;  /* 0x00000004280428a5 */ /* 0x000fe2000f8e0204 */
[----:B0-----:R-:W-:Y:S02]  /*132e0*/  IMAD.U32 R2, RZ, RZ, UR6 ;  /* 0x00000006ff027e24 */ /* 0x001fe4000f8e00ff */
[----:B------:R-:W-:-:S05]  /*132f0*/  IMAD.U32 R3, RZ, RZ, UR7 ;  /* 0x00000007ff037e24 */ /* 0x000fca000f8e00ff */
[----:B------:R0:W3:Y:S01]  /*13300*/  @P1 LDG.E R4, desc[UR56][R2.64] ;  /* 0x0000003802041981 */ /* 0x0000e2000c1e1900 */
[----:B------:R-:W-:Y:S01]  /*13310*/  PLOP3.LUT P1, PT, PT, PT, UP2, 0x80, 0x0 ;  /* 0x000000000000781c */ /* 0x000fe20003f2f028 */
[----:B0-----:R-:W-:Y:S02]  /*13320*/  IMAD.U32 R2, RZ, RZ, UR4 ;  /* 0x00000004ff027e24 */ /* 0x001fe4000f8e00ff */
[----:B------:R-:W-:Y:S01]  /*13330*/  IMAD.U32 R3, RZ, RZ, UR5 ;  /* 0x00000005ff037e24 */ /* 0x000fe2000f8e00ff */
[----:B------:R-:W-:-:S09]  /*13340*/  ULDC.64 UR4, c[0x0][0x418] ;  /* 0x0001060000047ab9 */ /* 0x000fd20000000a00 */
[----:B------:R-:W4:Y:S01]  /*13350*/  @P1 LDG.E R5, desc[UR56][R2.64] ;  /* 0x0000003802051981 */ /* 0x000f22000c1e1900 */
[----:B------:R-:W-:-:S03]  /*13360*/  UISETP.NE.U32.AND UP0, UPT, UR4, URZ, UPT ;  /* 0x0000003f0400728c */ /* 0x000fc6000bf05070 */
[----:B------:R-:W-:Y:S01]  /*13370*/  ULDC UR4, c[0x0][0x424] ;  /* 0x0001090000047ab9 */ /* 0x000fe20000000800 */
[----:B------:R-:W-:-:S04]  /*13380*/  UISETP.NE.AND.EX UP0, UPT, UR5, URZ, UPT, UP0 ;  /* 0x0000003f0500728c */ /* 0x000fc8000bf05300 */
[----:B------:R-:W-:-:S04]  /*13390*/  USEL UR4, UR4, 0x1, UP0 ;  /* 0x0000000104047887 */ /* 0x000fc80008000000 */
[----:B------:R-:W-:Y:S01]  /*133a0*/  UIMAD UR36, UR4, UR36, URZ ;  /* 0x00000024042472a4 */ /* 0x000fe2000f8e023f */
[----:B--2---:R-:W-:Y:S02]  /*133b0*/  @P0 R2UR UR38, R0 ;  /* 0x00000000002602ca */ /* 0x004fe400000e0000 */
[----:B------:R-:W-:-:S04]  /*133c0*/  ISETP.NE.U32.AND P0, PT, RZ, UR8, PT ;  /* 0x00000008ff007c0c */ /* 0x000fc8000bf05070 */
[----:B------:R-:W-:Y:S02]  /*133d0*/  ISETP.NE.AND.EX P0, PT, RZ, UR9, PT, P0 ;  /* 0x00000009ff007c0c */ /* 0x000fe4000bf05300 */
[----:B---3--:R-:W-:Y:S02]  /*133e0*/  @P2 R2UR UR39, R4 ;  /* 0x00000000042722ca */ /* 0x008fe400000e0000 */
[----:B----4-:R-:W-:Y:S01]  /*133f0*/  @P1 R2UR UR41, R5 ;  /* 0x00000000052912ca */ /* 0x010fe200000e0000 */
[----:B------:R-:W-:-:S14]  /*13400*/  @P1 BRA `(.L_x_1398) ;  /* 0x00000000002c1947 */ /* 0x000fdc0003800000 */
[----:B------:R-:W-:Y:S01]  /*13410*/  UISETP.NE.AND UP0, UPT, UR47, URZ, UPT ;  /* 0x0000003f2f00728c */ /* 0x000fe2000bf05270 */
[----:B------:R-:W-:-:S05]  /*13420*/  ULDC UR41, c[0x0][0x288] ;  /* 0x0000a20000297ab9 */ /* 0x000fca0000000800 */
[----:B------:R-:W-:-:S13]  /*13430*/  PLOP3.LUT P1, PT, PT, PT, UP0, 0x40, 0x0 ;  /* 0x000000000000781c */ /* 0x000fda0003f2e808 */
[----:B------:R-:W-:Y:S05]  /*13440*/  @P1 BRA `(.L_x_1398) ;  /* 0x00000000001c1947 */ /* 0x000fea0003800000 */
[----:B------:R-:W-:Y:S02]  /*13450*/  IMAD.U32 R2, RZ, RZ, UR6 ;  /* 0x00000006ff027e24 */ /* 0x000fe4000f8e00ff */
[----:B------:R-:W-:-:S05]  /*13460*/  IMAD.U32 R3, RZ, RZ, UR7 ;  /* 0x00000007ff037e24 */ /* 0x000fca000f8e00ff */
[----:B------:R-:W2:Y:S04]  /*13470*/  LDG.E R0, desc[UR56][R2.64] ;  /* 0x0000003802007981 */ /* 0x000ea8000c1e1900 */
[----:B------:R-:W3:Y:S01]  /*13480*/  LDG.E R4, desc[UR56][R2.64+0x4] ;  /* 0x0000043802047981 */ /* 0x000ee2000c1e1900 */
[----:B--2---:R-:W-:Y:S02]  /*13490*/  R2UR UR4, R0 ;  /* 0x00000000000472ca */ /* 0x004fe400000e0000 */
[----:B---3--:R-:W-:-:S13]  /*134a0*/  R2UR UR41, R4 ;  /* 0x00000000042972ca */ /* 0x008fda00000e0000 */
[----:B------:R-:W-:-:S12]  /*134b0*/  UIADD3 UR41, -UR4, UR41, URZ ;  /* 0x0000002904297290 */ /* 0x000fd8000fffe13f */
.L_x_1398:
        /* <DEDUP_REMOVED lines=8> */
.L_x_1399:
        /* <DEDUP_REMOVED lines=13> */
.L_x_1400:
[----:B------:R-:W-:Y:S01]  /*13610*/  ULDC UR4, c[0x0][0x448] ;  /* 0x0001120000047ab9 */ /* 0x000fe20000000800 */
[----:B------:R-:W-:Y:S01]  /*13620*/  IMAD.SHL.U32 R18, R25, 0x80, RZ ;  /* 0x0000008019127824 */ /* 0x000fe200078e00ff */
[----:B------:R-:W-:Y:S02]  /*13630*/  UISETP.NE.AND UP0, UPT, UR4, 0x1, UPT ;  /* 0x000000010400788c */ /* 0x000fe4000bf05270 */
[----:B------:R-:W-:Y:S01]  /*13640*/  UIADD3 UR36, -UR38, UR36, URZ ;  /* 0x0000002426247290 */ /* 0x000fe2000fffe13f */
[----:B------:R-:W-:Y:S01]  /*13650*/  VIADD R0, R18, 0x7f ;  /* 0x0000007f12007836 */ /* 0x000fe20000000000 */
[----:B------:R-:W-:Y:S02]  /*13660*/  UP2UR UR48, UPR, URZ, 0x1 ;  /* 0x000000013f307883 */ /* 0x000fe40008000000 */
[----:B------:R-:W-:Y:S01]  /*13670*/  PLOP3.LUT P0, PT, PT, PT, UP0, 0x80, 0x0 ;  /* 0x000000000000781c */ /* 0x000fe20003f0f008 */
[----:B------:R-:W-:Y:S01]  /*13680*/  UIADD3 UR6, UR36, 0x1, -UR41 ;  /* 0x0000000124067890 */ /* 0x000fe2000fffe829 */
[----:B------:R-:W-:-:S03]  /*13690*/  PLOP3.LUT P1, PT, PT, PT, UP0, 0x80, 0x0 ;  /* 0x000000000000781c */ /* 0x000fc60003f2f008 */
[----:B------:R-:W-:-:S08]  /*136a0*/  @UP0 ULDC UR4, c[0x0][0x44c] ;  /* 0x0001130000040ab9 */ /* 0x000fd00000000800 */
[----:B------:R-:W-:Y:S01]  /*136b0*/  @P0 IMAD.HI.U32 R2, R0, UR4, RZ ;  /* 0x0000000400020c27 */ /* 0x000fe2000f8e00ff */
[----:B------:R-:W-:-:S04]  /*136c0*/  @UP0 ULDC UR4, c[0x0][0x450] ;  /* 0x0001140000040ab9 */ /* 0x000fc80000000800 */
[----:B------:R-:W-:Y:S01]  /*136d0*/  @P1 SHF.R.U32.HI R0, RZ, UR4, R2 ;  /* 0x00000004ff001c19 */ /* 0x000fe20008011602 */
[----:B------:R-:W-:Y:S02]  /*136e0*/  ULDC.64 UR4, c[0x0][0x9e0] ;  /* 0x0002780000047ab9 */ /* 0x000fe40000000a00 */
[----:B------:R-:W-:Y:S01]  /*136f0*/  UISETP.GE.AND UP0, UPT, UR5, 0x1, UPT ;  /* 0x000000010500788c */ /* 0x000fe2000bf06270 */
[----:B------:R-:W-:-:S05]  /*13700*/  R2UR UR7, R0 ;  /* 0x00000000000772ca */ /* 0x000fca00000e0000 */
[----:B------:R-:W-:-:S08]  /*13710*/  PLOP3.LUT P1, PT, PT, PT, UP0, 0x80, 0x0 ;  /* 0x000000000000781c */ /* 0x000fd00003f2f008 */
[----:B------:R-:W-:-:S04]  /*13720*/  UIADD3 UR6, UR6, UR7, URZ ;  /* 0x0000000706067290 */ /* 0x000fc8000fffe03f */
[----:B------:R-:W-:-:S06]  /*13730*/  UIADD3 UR4, UR6, UR4, URZ ;  /* 0x0000000406047290 */ /* 0x000fcc000fffe03f */
[----:B------:R-:W-:Y:S01]  /*13740*/  IMAD.U32 R0, RZ, RZ, UR4 ;  /* 0x00000004ff007e24 */ /* 0x000fe2000f8e00ff */
[----:B------:R-:W-:Y:S06]  /*13750*/  @!P1 BRA `(.L_x_1401) ;  /* 0x0000000000409947 */ /* 0x000fec0003800000 */
        /* <DEDUP_REMOVED lines=10> */
.L_x_1402:
[----:B------:R-:W-:-:S11]  /*13800*/  UISETP.NE.AND UP0, UPT, UR5, 0x1, UPT ;  /* 0x000000010500788c */ /* 0x000fd6000bf05270 */
[----:B------:R-:W-:Y:S02]  /*13810*/  @UP0 ULDC.64 UR8, c[0x0][0x9e8] ;  /* 0x00027a0000080ab9 */ /* 0x000fe40000000a00 */
[----:B------:R-:W-:-:S04]  /*13820*/  UIMAD.WIDE.U32 UR6, UR4, UR8, URZ ;  /* 0x00000008040672a5 */ /* 0x000fc8000f8e003f */
[----:B------:R-:W-:-:S12]  /*13830*/  @UP0 USHF.R.U32.HI UR4, URZ, UR9, UR7 ;  /* 0x000000093f040299 */ /* 0x000fd80008011607 */
.L_x_1403:
[----:B------:R-:W-:-:S06]  /*13840*/  UIMAD UR4, UR4, UR5, UR5 ;  /* 0x00000005040472a4 */ /* 0x000fcc000f8e0205 */
[----:B------:R-:W-:-:S07]  /*13850*/  VIMNMX R0, R0, UR4, PT ;  /* 0x0000000400007c48 */ /* 0x000fce000bfe0100 */
.L_x_1401:
[----:B------:R-:W-:Y:S01]  /*13860*/  UISETP.NE.AND UP0, UPT, UR48, URZ, UPT ;  /* 0x0000003f3000728c */ /* 0x000fe2000bf05270 */
[----:B------:R-:W-:Y:S01]  /*13870*/  R2UR UR9, R18 ;  /* 0x00000000120972ca */ /* 0x000fe200000e0000 */
[----:B------:R-:W-:Y:S01]  /*13880*/  UIADD3 UR4, UR36, 0x7f, URZ ;  /* 0x0000007f24047890 */ /* 0x000fe2000fffe03f */
[----:B------:R-:W-:-:S03]  /*13890*/  VIADD R0, R0, 0x7f ;  /* 0x0000007f00007836 */ /* 0x000fc60000000000 */
[----:B------:R-:W-:Y:S02]  /*138a0*/  USHF.R.S32.HI UR8, URZ, 0x1f, UR4 ;  /* 0x0000001f3f087899 */ /* 0x000fe40008011404 */
[----:B------:R-:W-:Y:S02]  /*138b0*/  SHF.R.S32.HI R3, RZ, 0x1f, R0 ;  /* 0x0000001fff037819 */ /* 0x000fe40000011400 */
[----:B------:R-:W-:Y:S01]  /*138c0*/  ULEA.HI UR8, UR8, UR4, URZ, 0x7 ;  /* 0x0000000408087291 */ /* 0x000fe2000f8f383f */
[----:B------:R-:W-:Y:S01]  /*138d0*/  @UP0 ULDC UR6, c[0x0][0x44c] ;  /* 0x0001130000060ab9 */ /* 0x000fe20000000800 */
[----:B------:R-:W-:Y:S02]  /*138e0*/  @UP0 ULDC UR10, c[0x0][0x450] ;  /* 0x00011400000a0ab9 */ /* 0x000fe40000000800 */
[----:B------:R-:W-:Y:S01]  /*138f0*/  UIMAD.WIDE.U32 UR6, UR9, UR6, URZ ;  /* 0x00000006090672a5 */ /* 0x000fe2000f8e003f */
[----:B------:R-:W-:Y:S01]  /*13900*/  LEA.HI R3, R3, R0, RZ, 0x7 ;  /* 0x0000000003037211 */ /* 0x000fe200078f38ff */
[----:B------:R-:W-:-:S02]  /*13910*/  USHF.R.S32.HI UR8, URZ, 0x7, UR8 ;  /* 0x000000073f087899 */ /* 0x000fc40008011408 */
[----:B------:R-:W-:Y:S01]  /*13920*/  @UP0 USHF.R.U32.HI UR9, URZ, UR10, UR7 ;  /* 0x0000000a3f090299 */ /* 0x000fe20008011607 */
[----:B------:R-:W-:Y:S01]  /*13930*/  SHF.R.S32.HI R3, RZ, 0x7, R3 ;  /* 0x00000007ff037819 */ /* 0x000fe20000011403 */
[----:B------:R-:W-:Y:S02]  /*13940*/  ULDC UR4, c[0x0][0x9dc] ;  /* 0x0002770000047ab9 */ /* 0x000fe40000000800 */
[----:B------:R-:W-:Y:S01]  /*13950*/  UIADD3 UR9, UR9, UR36, -UR41 ;  /* 0x0000002409097290 */ /* 0x000fe2000fffe829 */
[----:B------:R-:W-:-:S03]  /*13960*/  VIMNMX R27, R3, UR8, PT ;  /* 0x00000008031b7c48 */ /* 0x000fc6000bfe0100 */
        /* <DEDUP_REMOVED lines=12> */
.L_x_1405:
[----:B------:R-:W-:-:S11]  /*13a30*/  UISETP.NE.AND UP0, UPT, UR5, 0x1, UPT ;  /* 0x000000010500788c */ /* 0x000fd6000bf05270 */
[----:B------:R-:W-:Y:S02]  /*13a40*/  @UP0 ULDC.64 UR10, c[0x0][0x9e8] ;  /* 0x00027a00000a0ab9 */ /* 0x000fe40000000a00 */
[----:B------:R-:W-:-:S04]  /*13a50*/  UIMAD.WIDE.U32 UR6, UR9, UR10, URZ ;  /* 0x0000000a090672a5 */ /* 0x000fc8000f8e003f */
[----:B------:R-:W-:-:S12]  /*13a60*/  @UP0 USHF.R.U32.HI UR9, URZ, UR11, UR7 ;  /* 0x0000000b3f090299 */ /* 0x000fd80008011607 */
.L_x_1406:
[----:B------:R-:W-:-:S04]  /*13a70*/  UIMAD UR5, UR9, UR5, URZ ;  /* 0x00000005090572a4 */ /* 0x000fc8000f8e023f */
[----:B------:R-:W-:-:S04]  /*13a80*/  UISETP.LT.AND UP0, UPT, UR4, UR5, UPT ;  /* 0x000000050400728c */ /* 0x000fc8000bf01270 */
[----:B------:R-:W-:-:S12]  /*13a90*/  USEL UR4, UR4, UR5, !UP0 ;  /* 0x0000000504047287 */ /* 0x000fd8000c000000 */
.L_x_1404:
[----:B------:R-:W-:Y:S01]  /*13aa0*/  USHF.R.S32.HI UR5, URZ, 0x1f, UR4 ;  /* 0x0000001f3f057899 */ /* 0x000fe20008011404 */
[----:B------:R-:W-:-:S03]  /*13ab0*/  R2UR UR7, R26 ;  /* 0x000000001a0772ca */ /* 0x000fc600000e0000 */
[----:B------:R-:W-:-:S04]  /*13ac0*/  ULEA.HI UR5, UR5, UR4, URZ, 0x7 ;  /* 0x0000000405057291 */ /* 0x000fc8000f8f383f */
[----:B------:R-:W-:-:S04]  /*13ad0*/  USHF.R.S32.HI UR6, URZ, 0x7, UR5 ;  /* 0x000000073f067899 */ /* 0x000fc80008011405 */
[----:B------:R-:W-:Y:S02]  /*13ae0*/  UISETP.LT.AND UP0, UPT, URZ, UR6, UPT ;  /* 0x000000063f00728c */ /* 0x000fe4000bf01270 */
[----:B------:R-:W-:Y:S02]  /*13af0*/  ULOP3.LUT UR5, UR7, 0xff000000, URZ, 0xc0, !UPT ;  /* 0xff00000007057892 */ /* 0x000fe4000f8ec03f */
[----:B------:R-:W-:Y:S02]  /*13b00*/  USEL UR11, URZ, UR6, !UP0 ;  /* 0x000000063f0b7287 */ /* 0x000fe4000c000000 */
[----:B------:R-:W-:Y:S02]  /*13b10*/  ULOP3.LUT UR4, UR7, 0xff0000, URZ, 0xc0, !UPT ;  /* 0x00ff000007047892 */ /* 0x000fe4000f8ec03f */
[----:B------:R-:W-:Y:S02]  /*13b20*/  USHF.R.U32.HI UR5, URZ, 0x8, UR5 ;  /* 0x000000083f057899 */ /* 0x000fe40008011605 */
[----:B------:R-:W-:-:S02]  /*13b30*/  ISETP.GT.AND P0, PT, R27, UR11, PT ;  /* 0x0000000b1b007c0c */ /* 0x000fc4000bf04270 */
[----:B------:R-:W-:-:S03]  /*13b40*/  ULEA.HI UR5, UR4, UR5, URZ, 0x10 ;  /* 0x0000000504057291 */ /* 0x000fc6000f8f803f */
[----:B------:R-:W-:Y:S01]  /*13b50*/  UMOV UR4, URZ ;  /* 0x0000003f00047c82 */ /* 0x000fe20008000000 */
[----:B------:R-:W-:-:S07]  /*13b60*/  ULOP3.LUT UR42, UR5, 0xff, URZ, 0xc0, !UPT ;  /* 0x000000ff052a7892 */ /* 0x000fce000f8ec03f */
[----:B------:R-:W-:Y:S05]  /*13b70*/  @!P0 BRA `(.L_x_1407) ;  /* 0x0000000000908947 */ /* 0x000fea0003800000 */
[----:B------:R-:W-:Y:S01]  /*13b80*/  USHF.R.U32.HI UR6, URZ, 0x10, UR5 ;  /* 0x000000103f067899 */ /* 0x000fe20008011605 */
[----:B------:R-:W-:-:S03]  /*13b90*/  UMOV UR4, URZ ;  /* 0x0000003f00047c82 */ /* 0x000fc60008000000 */
[----:B------:R-:W-:-:S11]  /*13ba0*/  UISETP.NE.AND UP0, UPT, UR6, URZ, UPT ;  /* 0x0000003f0600728c */ /* 0x000fd6000bf05270 */
[----:B------:R-:W-:Y:S02]  /*13bb0*/  @!UP0 ULDC UR6, c[0x0][0x9f0] ;  /* 0x00027c0000068ab9 */ /* 0x000fe40000000800 */
[----:B------:R-:W-:-:S04]  /*13bc0*/  IABS R0, UR6 ;  /* 0x0000000600007c13 */ /* 0x000fc80008000000 */
[----:B------:R-:W-:Y:S01]  /*13bd0*/  R2UR UR12, R0 ;  /* 0x00000000000c72ca */ /* 0x000fe200000e0000 */
[----:B------:R-:W-:-:S05]  /*13be0*/  IMAD.U32 R0, RZ, RZ, UR6 ;  /* 0x00000006ff007e24 */ /* 0x000fca000f8e00ff */
[----:B------:R-:W-:-:S04]  /*13bf0*/  IADD3 R0, R0, -0x1, R27 ;  /* 0xffffffff00007810 */ /* 0x000fc80007ffe01b */
[----:B------:R-:W-:Y:S02]  /*13c00*/  R2UR UR7, R0 ;  /* 0x00000000000772ca */ /* 0x000fe400000e0000 */
[----:B------:R-:W-:Y:S01]  /*13c10*/  IABS R0, UR6 ;  /* 0x0000000600007c13 */ /* 0x000fe20008000000 */
[----:B------:R-:W0:Y:S10]  /*13c20*/  I2F.RP R2, UR12 ;  /* 0x0000000c00027d06 */ /* 0x000e340008209400 */
[----:B------:R-:W-:Y:S01]  /*13c30*/  UIADD3 UR7, -UR11, UR7, URZ ;  /* 0x000000070b077290 */ /* 0x000fe2000fffe13f */
[----:B0-----:R-:W0:Y:S02]  /*13c40*/  MUFU.RCP R2, R2 ;  /* 0x0000000200027308 */ /* 0x001e240000001000 */
[----:B0-----:R-:W-:-:S02]  /*13c50*/  VIADD R3, R2, 0xffffffe ;  /* 0x0ffffffe02037836 */ /* 0x001fc40000000000 */
[----:B------:R-:W-:Y:S01]  /*13c60*/  IMAD.MOV R2, RZ, RZ, -R0 ;  /* 0x000000ffff027224 */ /* 0x000fe200078e0a00 */
[----:B------:R-:W-:Y:S01]  /*13c70*/  IABS R0, UR7 ;  /* 0x0000000700007c13 */ /* 0x000fe20008000000 */
[----:B------:R-:W-:Y:S02]  /*13c80*/  ULOP3.LUT UR7, UR7, UR6, URZ, 0x3c, !UPT ;  /* 0x0000000607077292 */ /* 0x000fe4000f8e3c3f */
[----:B------:R-:W0:Y:S01]  /*13c90*/  F2I.FTZ.U32.TRUNC.NTZ R3, R3 ;  /* 0x0000000300037305 */ /* 0x000e22000021f000 */
[----:B------:R-:W-:Y:S02]  /*13ca0*/  R2UR UR9, R0 ;  /* 0x00000000000972ca */ /* 0x000fe400000e0000 */
[----:B------:R-:W-:Y:S02]  /*13cb0*/  R2UR UR10, R2 ;  /* 0x00000000020a72ca */ /* 0x000fe400000e0000 */
[----:B0-----:R-:W-:-:S13]  /*13cc0*/  R2UR UR5, R3 ;  /* 0x00000000030572ca */ /* 0x001fda00000e0000 */
[----:B------:R-:W-:-:S04]  /*13cd0*/  UIADD3 UR8, URZ, -UR5, URZ ;  /* 0x800000053f087290 */ /* 0x000fc8000fffe03f */
[----:B------:R-:W-:-:S04]  /*13ce0*/  UIMAD UR8, UR8, UR12, URZ ;  /* 0x0000000c080872a4 */ /* 0x000fc8000f8e023f */
[----:B------:R-:W-:-:S04]  /*13cf0*/  UIMAD.WIDE.U32 UR4, UR5, UR8, UR4 ;  /* 0x00000008050472a5 */ /* 0x000fc8000f8e0004 */
[----:B------:R-:W-:-:S04]  /*13d00*/  UIMAD.WIDE.U32 UR4, UR5, UR9, URZ ;  /* 0x00000009050472a5 */ /* 0x000fc8000f8e003f */
        /* <DEDUP_REMOVED lines=11> */
.L_x_1407:
[----:B------:R-:W-:Y:S01]  /*13dc0*/  UIMAD UR42, UR42, UR4, UR11 ;  /* 0x000000042a2a72a4 */ /* 0x000fe2000f8e020b */
[----:B------:R-:W-:Y:S05]  /*13dd0*/  BSSY B7, `(.L_x_1408) ;  /* 0x00003a5000077945 */ /* 0x000fea0003800000 */
[----:B------:R-:W-:-:S05]  /*13de0*/  IMAD.U32 R0, RZ, RZ, UR42 ;  /* 0x0000002aff007e24 */ /* 0x000fca000f8e00ff */
[----:B------:R-:W-:-:S04]  /*13df0*/  VIADDMNMX R27, R0, UR4, R27, PT ;  /* 0x00000004001b7c46 */ /* 0x000fc8000b80011b */
[----:B------:R-:W-:-:S13]  /*13e00*/  ISETP.GT.AND P0, PT, R27, UR42, PT ;  /* 0x0000002a1b007c0c */ /* 0x000fda000bf04270 */
[----:B------:R-:W-:Y:S05]  /*13e10*/  @P0 BRA `(.L_x_1409) ;  /* 0x0000000000440947 */ /* 0x000fea0003800000 */
        /* <DEDUP_REMOVED lines=15> */
[----:B0-----:R-:W-:Y:S01]  /*13f10*/  IADD3 R24, R0, UR46, R7 ;  /* 0x0000002e00187c10 */ /* 0x001fe2000fffe007 */
[----:B------:R-:W-:Y:S06]  /*13f20*/  BRA `(.L_x_1410) ;  /* 0x00000038003c7947 */ /* 0x000fec0003800000 */
.L_x_1409:
        /* <DEDUP_REMOVED lines=20> */
.L_x_1412:
[----:B------:R-:W-:Y:S05]  /*14070*/  BSYNC B6 ;  /* 0x0000000000067941 */ /* 0x000fea0003800000 */
.L_x_1411:
        /* <DEDUP_REMOVED lines=22> */
.L_x_1414:
[----:B------:R-:W-:Y:S05]  /*141e0*/  BSYNC B6 ;  /* 0x0000000000067941 */ /* 0x000fea0003800000 */
.L_x_1413:
        /* <DEDUP_REMOVED lines=20> */
.L_x_1416:
[----:B------:R-:W-:Y:S05]  /*14330*/  BSYNC B6 ;  /* 0x0000000000067941 */ /* 0x000fea0003800000 */
.L_x_1415:
        /* <DEDUP_REMOVED lines=19> */
.L_x_1418:
[----:B------:R-:W-:Y:S05]  /*14470*/  BSYNC B6 ;  /* 0x0000000000067941 */ /* 0x000fea0003800000 */
.L_x_1417:
[----:B------:R-:W0:Y:S01]  /*14480*/  S2R R2, SR_TID.X ;  /* 0x0000000000027919 */ /* 0x000e220000002100 */
[----:B------:R-:W-:Y:S01]  /*14490*/  ULDC.64 UR4, c[0x0][0x9f8] ;  /* 0x00027e0000047ab9 */ /* 0x000fe20000000a00 */
[----:B------:R-:W-:Y:S01]  /*144a0*/  IMAD.U32 R25, RZ, RZ, UR40 ;  /* 0x00000028ff197e24 */ /* 0x000fe2000f8e00ff */
[----:B------:R-:W-:Y:S01]  /*144b0*/  UISETP.NE.U32.AND UP0, UPT, UR4, URZ, UPT ;  /* 0x0000003f0400728c */ /* 0x000fe2000bf05070 */
[----:B------:R-:W1:Y:S01]  /*144c0*/  S2R R20, SR_TID.X ;  /* 0x0000000000147919 */ /* 0x000e620000002100 */
[----:B------:R-:W2:Y:S02]  /*144d0*/  LDC R33, c[0x0][0x430] ;  /* 0x00010c00ff217b82 */ /* 0x000ea40000000800 */
[----:B------:R-:W-:-:S06]  /*144e0*/  UISETP.NE.AND.EX UP0, UPT, UR5, URZ, UPT, UP0 ;  /* 0x0000003f0500728c */ /* 0x000fcc000bf05300 */
[----:B------:R-:W-:-:S05]  /*144f0*/  PLOP3.LUT P0, PT, PT, PT, UP0, 0x80, 0x0 ;  /* 0x000000000000781c */ /* 0x000fca0003f0f008 */
[----:B------:R-:W-:Y:S02]  /*14500*/  @UP0 ULDC.64 UR4, c[0x0][0x9f8] ;  /* 0x00027e0000040ab9 */ /* 0x000fe40000000a00 */
[----:B------:R-:W-:-:S06]  /*14510*/  @UP0 UIMAD.WIDE UR4, UR40, 0x4, UR4 ;  /* 0x00000004280408a5 */ /* 0x000fcc000f8e0204 */
[----:B------:R-:W-:Y:S01]  /*14520*/  IMAD.U32 R3, RZ, RZ, UR5 ;  /* 0x00000005ff037e24 */ /* 0x000fe2000f8e00ff */
[----:B------:R-:W-:Y:S01]  /*14530*/  LEA R8, R27, 0xffffff80, 0x7 ;  /* 0xffffff801b087811 */ /* 0x000fe200078e38ff */
[----:B------:R-:W-:Y:S01]  /*14540*/  ULDC UR5, c[0x0][0x320] ;  /* 0x0000c80000057ab9 */ /* 0x000fe20000000800 */
[----:B0-----:R-:W-:-:S04]  /*14550*/  LOP3.LUT R2, R2, 0x7f, RZ, 0xc0, !PT ;  /* 0x0000007f02027812 */ /* 0x001fc800078ec0ff */
[----:B------:R-:W-:Y:S01]  /*14560*/  SHF.R.U32.HI R21, RZ, 0x2, R2 ;  /* 0x00000002ff157819 */ /* 0x000fe20000011602 */
[----:B------:R-:W-:Y:S02]  /*14570*/  IMAD.U32 R2, RZ, RZ, UR4 ;  /* 0x00000004ff027e24 */ /* 0x000fe4000f8e00ff */
[----:B-1----:R-:W-:Y:S01]  /*14580*/  IMAD.SHL.U32 R20, R20, 0x20, RZ ;  /* 0x0000002014147824 */ /* 0x002fe200078e00ff */
[----:B--2---:R-:W-:Y:S01]  /*14590*/  ISETP.NE.AND P1, PT, R33, 0x1, PT ;  /* 0x000000012100780c */ /* 0x004fe20003f25270 */
[----:B------:R-:W-:Y:S01]  /*145a0*/  ULDC UR4, c[0x0][0x2f4] ;  /* 0x0000bd0000047ab9 */ /* 0x000fe20000000800 */
[----:B------:R0:W2:Y:S01]  /*145b0*/  @P0 LDG.E R25, desc[UR56][R2.64] ;  /* 0x0000003802190981 */ /* 0x0000a2000c1e1900 */
[----:B------:R-:W-:Y:S02]  /*145c0*/  LOP3.LUT R17, R17, 0xffffffbf, RZ, 0xc0, !PT ;  /* 0xffffffbf11117812 */ /* 0x000fe400078ec0ff */
[----:B------:R-:W-:-:S04]  /*145d0*/  LOP3.LUT R20, R21, 0x60, R20, 0xf8, !PT ;  /* 0x0000006015147812 */ /* 0x000fc800078ef814 */
[----:B------:R-:W-:-:S04]  /*145e0*/  LOP3.LUT R0, R20, R8, RZ, 0xfc, !PT ;  /* 0x0000000814007212 */ /* 0x000fc800078efcff */
[C---:B------:R-:W-:Y:S01]  /*145f0*/  ISETP.GE.AND P0, PT, R0.reuse, UR36, PT ;  /* 0x0000002400007c0c */ /* 0x040fe2000bf06270 */
[----:B------:R-:W1:Y:S01]  /*14600*/  @P1 LDC R5, c[0x0][0x434] ;  /* 0x00010d00ff051b82 */ /* 0x000e620000000800 */
[----:B------:R-:W-:Y:S01]  /*14610*/  VIADD R0, R0, UR38 ;  /* 0x0000002600007c36 */ /* 0x000fe20008000000 */
[----:B------:R-:W-:-:S03]  /*14620*/  @P1 LOP3.LUT R17, R17, 0x40, RZ, 0xfc, !PT ;  /* 0x0000004011111812 */ /* 0x000fc600078efcff */
[----:B------:R-:W-:-:S03]  /*14630*/  IMAD.MOV.U32 R6, RZ, RZ, R0 ;  /* 0x000000ffff067224 */ /* 0x000fc600078e0000 */
[----:B------:R-:W3:Y:S08]  /*14640*/  @P1 LDC R4, c[0x0][0x438] ;  /* 0x00010e00ff041b82 */ /* 0x000ef00000000800 */
[----:B0-----:R-:W0:Y:S01]  /*14650*/  @!P0 LDC.64 R2, c[0x0][0x428] ;  /* 0x00010a00ff028b82 */ /* 0x001e220000000a00 */
[----:B-1----:R-:W-:-:S05]  /*14660*/  @P1 IMAD.HI.U32 R5, R0, R5, RZ ;  /* 0x0000000500051227 */ /* 0x002fca00078e00ff */
[----:B---3--:R-:W-:-:S04]  /*14670*/  @P1 SHF.R.U32.HI R6, RZ, R4, R5 ;  /* 0x00000004ff061219 */ /* 0x008fc80000011605 */
[--C-:B------:R-:W-:Y:S01]  /*14680*/  @!P0 SHF.R.S32.HI R5, RZ, 0x1f, R6.reuse ;  /* 0x0000001fff058819 */ /* 0x100fe20000011406 */
[----:B------:R-:W-:Y:S01]  /*14690*/  @!P0 IMAD.MOV.U32 R4, RZ, RZ, R6 ;  /* 0x000000ffff048224 */ /* 0x000fe200078e0006 */
[C---:B------:R-:W-:Y:S02]  /*146a0*/  LOP3.LUT R9, R36.reuse, 0x40, RZ, 0xfc, !PT ;  /* 0x0000004024097812 */ /* 0x040fe400078efcff */
[----:B------:R-:W-:Y:S02]  /*146b0*/  LOP3.LUT R17, R17, 0xffffffef, RZ, 0xc0, !PT ;  /* 0xffffffef11117812 */ /* 0x000fe400078ec0ff */
[----:B------:R-:W-:-:S04]  /*146c0*/  LOP3.LUT R10, R36, 0x80, RZ, 0xfc, !PT ;  /* 0x00000080240a7812 */ /* 0x000fc800078efcff */
[----:B------:R-:W-:Y:S01]  /*146d0*/  ISETP.GE.AND P2, PT, R10, UR4, PT ;  /* 0x000000040a007c0c */ /* 0x000fe2000bf46270 */
[----:B------:R-:W-:Y:S01]  /*146e0*/  UMOV UR6, 0xffffffff ;  /* 0xffffffff00067882 */ /* 0x000fe20000000000 */
[----:B------:R-:W-:Y:S02]  /*146f0*/  LOP3.LUT R22, R26, 0xffff, RZ, 0xc0, !PT ;  /* 0x0000ffff1a167812 */ /* 0x000fe400078ec0ff */
[----:B--2---:R-:W-:Y:S01]  /*14700*/  SHF.R.S32.HI R32, RZ, 0x1f, R25 ;  /* 0x0000001fff207819 */ /* 0x004fe20000011419 */
[----:B0-----:R-:W-:-:S04]  /*14710*/  @!P0 IMAD.WIDE.U32 R4, R25, R2, R4 ;  /* 0x0000000219048225 */ /* 0x001fc800078e0004 */
[----:B------:R-:W-:-:S04]  /*14720*/  @!P0 IMAD R7, R32, R2, RZ ;  /* 0x0000000220078224 */ /* 0x000fc800078e02ff */
[----:B------:R-:W-:Y:S02]  /*14730*/  @!P0 IMAD R7, R25, R3, R7 ;  /* 0x0000000319078224 */ /* 0x000fe400078e0207 */
[----:B------:R-:W0:Y:S02]  /*14740*/  @!P0 LDC.64 R2, c[0x0][0x418] ;  /* 0x00010600ff028b82 */ /* 0x000e240000000a00 */
[----:B------:R-:W-:Y:S01]  /*14750*/  @!P0 IMAD.IADD R7, R5, 0x1, R7 ;  /* 0x0000000105078824 */ /* 0x000fe200078e0207 */
[----:B0-----:R-:W-:-:S04]  /*14760*/  @!P0 LEA R2, P1, R4, R2, 0x2 ;  /* 0x0000000204028211 */ /* 0x001fc800078210ff */
[----:B------:R-:W-:Y:S01]  /*14770*/  @!P0 LEA.HI.X R3, R4, R3, R7, 0x2, P1 ;  /* 0x0000000304038211 */ /* 0x000fe200008f1407 */
[----:B------:R-:W-:Y:S01]  /*14780*/  IMAD.MOV.U32 R4, RZ, RZ, RZ ;  /* 0x000000ffff047224 */ /* 0x000fe200078e00ff */
[----:B------:R-:W-:-:S05]  /*14790*/  ISETP.GE.AND P1, PT, R36, UR4, PT ;  /* 0x0000000424007c0c */ /* 0x000fca000bf26270 */
[----:B------:R0:W5:Y:S01]  /*147a0*/  @!P0 LDG.E R4, desc[UR56][R2.64] ;  /* 0x0000003802048981 */ /* 0x000162000c1e1900 */
[----:B------:R-:W-:Y:S01]  /*147b0*/  ISETP.GE.AND P0, PT, R9, UR4, PT ;  /* 0x0000000409007c0c */ /* 0x000fe2000bf06270 */
[----:B------:R-:W-:-:S04]  /*147c0*/  IMAD.MOV R5, RZ, RZ, -R6 ;  /* 0x000000ffff057224 */ /* 0x000fc800078e0a06 */
[----:B------:R-:W-:Y:S02]  /*147d0*/  IMAD R5, R33, R5, R0 ;  /* 0x0000000521057224 */ /* 0x000fe400078e0200 */
[----:B------:R-:W-:Y:S01]  /*147e0*/  @P1 LOP3.LUT R17, R17, 0x10, RZ, 0xfc, !PT ;  /* 0x0000001011111812 */ /* 0x000fe200078efcff */
[----:B------:R-:W-:Y:S01]  /*147f0*/  IMAD.U32 R0, RZ, RZ, UR43 ;  /* 0x0000002bff007e24 */ /* 0x000fe2000f8e00ff */
[----:B------:R-:W-:Y:S02]  /*14800*/  ISETP.GE.AND P1, PT, R36, UR5, PT ;  /* 0x0000000524007c0c */ /* 0x000fe4000bf26270 */
[----:B------:R-:W-:-:S04]  /*14810*/  LOP3.LUT R17, R17, 0xfffffff7, RZ, 0xc0, !PT ;  /* 0xfffffff711117812 */ /* 0x000fc800078ec0ff */
[----:B------:R-:W-:Y:S02]  /*14820*/  @P0 LOP3.LUT R17, R17, 0x8, RZ, 0xfc, !PT ;  /* 0x0000000811110812 */ /* 0x000fe400078efcff */
[----:B------:R-:W-:Y:S02]  /*14830*/  ISETP.GE.AND P0, PT, R9, UR5, PT ;  /* 0x0000000509007c0c */ /* 0x000fe4000bf06270 */
[----:B------:R-:W-:-:S04]  /*14840*/  LOP3.LUT R17, R17, 0xfffffffb, RZ, 0xc0, !PT ;  /* 0xfffffffb11117812 */ /* 0x000fc800078ec0ff */
[----:B------:R-:W-:-:S04]  /*14850*/  @P2 LOP3.LUT R17, R17, 0x4, RZ, 0xfc, !PT ;  /* 0x0000000411112812 */ /* 0x000fc800078efcff */
[----:B------:R-:W-:-:S04]  /*14860*/  LOP3.LUT R17, R17, 0xfffffffd, RZ, 0xc0, !PT ;  /* 0xfffffffd11117812 */ /* 0x000fc800078ec0ff */
[----:B------:R-:W-:-:S04]  /*14870*/  @P1 LOP3.LUT R17, R17, 0x2, RZ, 0xfc, !PT ;  /* 0x0000000211111812 */ /* 0x000fc800078efcff */
[----:B------:R-:W-:-:S04]  /*14880*/  LOP3.LUT R17, R17, 0xfffffffe, RZ, 0xc0, !PT ;  /* 0xfffffffe11117812 */ /* 0x000fc800078ec0ff */
[----:B------:R-:W-:Y:S01]  /*14890*/  @P0 LOP3.LUT R17, R17, 0x1, RZ, 0xfc, !PT ;  /* 0x0000000111110812 */ /* 0x000fe200078efcff */
[----:B0-----:R-:W-:Y:S06]  /*148a0*/  BRA.DIV UR6, `(.L_x_1419) ;  /* 0x0000004606a87947 */ /* 0x001fec000b800000 */
.L_x_1499:
[----:B------:R-:W-:Y:S02]  /*148b0*/  ISETP.NE.AND P0, PT, R0, 0x3, PT ;  /* 0x000000030000780c */ /* 0x000fe40003f05270 */
[----:B------:R-:W-:-:S11]  /*148c0*/  LOP3.LUT R17, R17, 0xffffffdf, RZ, 0xc0, !PT ;  /* 0xffffffdf11117812 */ /* 0x000fd600078ec0ff */
[----:B------:R-:W-:Y:S01]  /*148d0*/  @P0 LOP3.LUT R17, R17, 0x20, RZ, 0xfc, !PT ;  /* 0x0000002011110812 */ /* 0x000fe200078efcff */
[----:B------:R-:W-:Y:S06]  /*148e0*/  @!P0 BRA `(.L_x_1420) ;  /* 0x0000000000048947 */ /* 0x000fec0003800000 */
[----:B------:R-:W-:Y:S01]  /*148f0*/  BPT.TRAP 0x1 ;  /* 0x000000040000795c */ /* 0x000fe20000300000 */
.L_x_1420:
[----:B------:R-:W-:Y:S01]  /*14900*/  IMAD R0, R19, 0x8, R16 ;  /* 0x0000000813007824 */ /* 0x000fe200078e0210 */
[----:B------:R-:W-:Y:S01]  /*14910*/  SHF.L.U32 R26, R23, 0x1f, RZ ;  /* 0x0000001f171a7819 */ /* 0x000fe200000006ff */
[----:B------:R-:W-:Y:S01]  /*14920*/  BSSY B0, `(.L_x_1421) ;  /* 0x0000004000007945 */ /* 0x000fe20003800000 */
[----:B------:R-:W-:Y:S02]  /*14930*/  SHF.R.S32.HI R20, RZ, 0x1f, R5 ;  /* 0x0000001fff147819 */ /* 0x000fe40000011405 */
[----:B------:R-:W0:Y:S02]  /*14940*/  SYNCS.PHASECHK.TRANS64.TRYWAIT P0, [R0+URZ+0x22880], R26 ;  /* 0x0228801a000075a7 */ /* 0x000e24000800017f */
[----:B0-----:R-:W-:Y:S05]  /*14950*/  @!P0 BRA `(.L_x_1422) ;  /* 0x0000004400a88947 */ /* 0x001fea0003800000 */
.L_x_1500:
[----:B------:R-:W-:Y:S05]  /*14960*/  BSYNC B0 ;  /* 0x0000000000007941 */ /* 0x000fea0003800000 */
.L_x_1421:
[----:B------:R-:W1:Y:S01]  /*14970*/  S2R R7, SR_TID.X ;  /* 0x0000000000077919 */ /* 0x000e620000002100 */
[----:B------:R-:W-:Y:S01]  /*14980*/  ULDC.64 UR4, c[0x0][0x328] ;  /* 0x0000ca0000047ab9 */ /* 0x000fe20000000a00 */
[----:B-----5:R-:W-:Y:S01]  /*14990*/  SHF.R.S32.HI R21, RZ, 0x1f, R4 ;  /* 0x0000001fff157819 */ /* 0x020fe20000011404 */
[----:B------:R-:W-:Y:S01]  /*149a0*/  IMAD R6, R20, UR4, RZ ;  /* 0x0000000414067c24 */ /* 0x000fe2000f8e02ff */
[----:B------:R-:W-:Y:S01]  /*149b0*/  ULDC.64 UR6, c[0x0][0x318] ;  /* 0x0000c60000067ab9 */ /* 0x000fe20000000a00 */
[----:B------:R-:W-:Y:S01]  /*149c0*/  IMAD.WIDE.U32 R2, R5, UR4, RZ ;  /* 0x0000000405027c25 */ /* 0x000fe2000f8e00ff */
[----:B------:R-:W-:-:S03]  /*149d0*/  LOP3.LUT P1, RZ, R17, 0x1, RZ, 0xc0, !PT ;  /* 0x0000000111ff7812 */ /* 0x000fc6000782c0ff */
[----:B------:R-:W-:Y:S01]  /*149e0*/  IMAD R6, R5, UR5, R6 ;  /* 0x0000000505067c24 */ /* 0x000fe2000f8e0206 */
[----:B------:R-:W-:-:S03]  /*149f0*/  ULDC.64 UR4, c[0x0][0x338] ;  /* 0x0000ce0000047ab9 */ /* 0x000fc60000000a00 */
[----:B------:R-:W-:Y:S02]  /*14a00*/  IMAD.IADD R3, R3, 0x1, R6 ;  /* 0x0000000103037824 */ /* 0x000fe400078e0206 */
[----:B------:R-:W-:Y:S02]  /*14a10*/  IMAD R6, R21, UR4, RZ ;  /* 0x0000000415067c24 */ /* 0x000fe4000f8e02ff */
[----:B------:R-:W-:-:S04]  /*14a20*/  IMAD.WIDE.U32 R2, R4, UR4, R2 ;  /* 0x0000000404027c25 */ /* 0x000fc8000f8e0002 */
[----:B------:R-:W-:Y:S01]  /*14a30*/  IMAD R6, R4, UR5, R6 ;  /* 0x0000000504067c24 */ /* 0x000fe2000f8e0206 */
[----:B------:R-:W-:-:S03]  /*14a40*/  ULDC.64 UR4, c[0x0][0x330] ;  /* 0x0000cc0000047ab9 */ /* 0x000fc60000000a00 */
[----:B------:R-:W-:Y:S02]  /*14a50*/  IMAD.IADD R3, R3, 0x1, R6 ;  /* 0x0000000103037824 */ /* 0x000fe400078e0206 */
[C---:B------:R-:W-:Y:S01]  /*14a60*/  IMAD.WIDE.U32 R2, R22.reuse, UR4, R2 ;  /* 0x0000000416027c25 */ /* 0x040fe2000f8e0002 */
[----:B------:R-:W-:Y:S01]  /*14a70*/  UMOV UR4, 0xffffffff ;  /* 0xffffffff00047882 */ /* 0x000fe20000000000 */
[----:B-1----:R-:W-:Y:S02]  /*14a80*/  LOP3.LUT R7, R7, 0x7f, RZ, 0xc0, !PT ;  /* 0x0000007f07077812 */ /* 0x002fe400078ec0ff */
[----:B------:R-:W-:Y:S01]  /*14a90*/  IMAD R9, R22, UR5, R3 ;  /* 0x0000000516097c24 */ /* 0x000fe2000f8e0203 */
[----:B------:R-:W-:Y:S02]  /*14aa0*/  IADD3 R10, P0, R2, UR6, RZ ;  /* 0x00000006020a7c10 */ /* 0x000fe4000ff1e0ff */
[--C-:B------:R-:W-:Y:S02]  /*14ab0*/  SHF.R.U32.HI R11, RZ, 0x2, R7.reuse ;  /* 0x00000002ff0b7819 */ /* 0x100fe40000011607 */
[----:B------:R-:W-:-:S02]  /*14ac0*/  SHF.R.U32.HI R7, RZ, 0x5, R7 ;  /* 0x00000005ff077819 */ /* 0x000fc40000011607 */
[----:B------:R-:W-:Y:S02]  /*14ad0*/  IADD3 R8, -R11, UR36, -R8 ;  /* 0x000000240b087c10 */ /* 0x000fe4000fffe908 */
[----:B------:R-:W-:Y:S01]  /*14ae0*/  IADD3.X R9, R9, UR7, RZ, P0, !PT ;  /* 0x0000000709097c10 */ /* 0x000fe200087fe4ff */
[----:B------:R-:W-:Y:S01]  /*14af0*/  IMAD.SHL.U32 R7, R7, 0x400, RZ ;  /* 0x0000040007077824 */ /* 0x000fe200078e00ff */
[----:B------:R-:W-:-:S03]  /*14b00*/  ISETP.GE.AND P4, PT, R8, 0x1, PT ;  /* 0x000000010800780c */ /* 0x000fc60003f86270 */
[----:B------:R-:W-:Y:S01]  /*14b10*/  IMAD R6, R19, 0x4000, R7 ;  /* 0x0000400013067824 */ /* 0x000fe200078e0207 */
[----:B------:R-:W-:Y:S09]  /*14b20*/  BRA.DIV UR4, `(.L_x_1423) ;  /* 0x0000004604487947 */ /* 0x000ff2000b800000 */
[----:B------:R-:W1:Y:S01]  /*14b30*/  SHFL.IDX PT, R2, R10, RZ, 0x1c1f ;  /* 0x001c1fff0a027589 */ /* 0x000e6200000e0000 */
[----:B------:R-:W-:Y:S02]  /*14b40*/  LOP3.LUT P6, RZ, R17, 0x2, RZ, 0xc0, !PT ;  /* 0x0000000211ff7812 */ /* 0x000fe400078cc0ff */
[----:B------:R-:W-:Y:S01]  /*14b50*/  IADD3 R6, R16, R6, R29 ;  /* 0x0000000610067210 */ /* 0x000fe20007ffe01d */
[----:B------:R-:W2:Y:S01]  /*14b60*/  SHFL.IDX PT, R3, R9, RZ, 0x1c1f ;  /* 0x001c1fff09037589 */ /* 0x000ea200000e0000 */
[C---:B------:R-:W-:Y:S02]  /*14b70*/  ISETP.GE.AND P3, PT, R8.reuse, 0x21, PT ;  /* 0x000000210800780c */ /* 0x040fe40003f66270 */
[----:B------:R-:W-:Y:S01]  /*14b80*/  ISETP.GE.AND P2, PT, R8, 0x41, PT ;  /* 0x000000410800780c */ /* 0x000fe20003f46270 */
[----:B------:R-:W-:Y:S01]  /*14b90*/  IMAD.IADD R7, R30, 0x1, R6 ;  /* 0x000000011e077824 */ /* 0x000fe200078e0206 */
[----:B------:R-:W-:Y:S02]  /*14ba0*/  ISETP.GE.AND P5, PT, R8, 0x61, PT ;  /* 0x000000610800780c */ /* 0x000fe40003fa6270 */
[----:B-1----:R-:W-:-:S05]  /*14bb0*/  IADD3 R2, P0, R36, R2, RZ ;  /* 0x0000000224027210 */ /* 0x002fca0007f1e0ff */
[----:B--2---:R-:W-:Y:S01]  /*14bc0*/  IMAD.X R3, RZ, RZ, R3, P0 ;  /* 0x000000ffff037224 */ /* 0x004fe200000e0603 */
[----:B------:R-:W-:-:S13]  /*14bd0*/  ISETP.LT.OR P0, PT, R8, 0x1, P6 ;  /* 0x000000010800780c */ /* 0x000fda0003701670 */
[----:B------:R-:W-:Y:S01]  /*14be0*/  @!PT LDS RZ, [RZ] ;  /* 0x00000000fffff984 */ /* 0x000fe20000000800 */
[----:B------:R-:W-:Y:S01]  /*14bf0*/  LDGSTS.E.BYPASS.LTC128B.128 [R6+0x8400], desc[UR56][R2.64], !P0 ;  /* 0x0840000002067fae */ /* 0x000fe2000c101d78 */
[----:B------:R-:W-:-:S13]  /*14c00*/  ISETP.LT.OR P0, PT, R8, 0x1, P1 ;  /* 0x000000010800780c */ /* 0x000fda0000f01670 */
[----:B------:R1:W-:Y:S04]  /*14c10*/  LDGSTS.E.BYPASS.LTC128B.128 [R7+0x8400], desc[UR56][R2.64+0x40], !P0 ;  /* 0x0840004002077fae */ /* 0x0003e8000c101d78 */
[----:B-1----:R-:W1:Y:S04]  /*14c20*/  SHFL.IDX PT, R2, R10, 0x1, 0x1c1f ;  /* 0x003c1f000a027f89 */ /* 0x002e6800000e0000 */
[----:B------:R-:W2:Y:S01]  /*14c30*/  SHFL.IDX PT, R3, R9, 0x1, 0x1c1f ;  /* 0x003c1f0009037f89 */ /* 0x000ea200000e0000 */
[----:B-1----:R-:W-:-:S05]  /*14c40*/  IADD3 R2, P0, R36, R2, RZ ;  /* 0x0000000224027210 */ /* 0x002fca0007f1e0ff */
[----:B--2---:R-:W-:Y:S01]  /*14c50*/  IMAD.X R3, RZ, RZ, R3, P0 ;  /* 0x000000ffff037224 */ /* 0x004fe200000e0603 */
[----:B------:R-:W-:-:S13]  /*14c60*/  ISETP.LT.OR P0, PT, R8, 0x21, P6 ;  /* 0x000000210800780c */ /* 0x000fda0003701670 */
[----:B------:R-:W-:Y:S01]  /*14c70*/  LDGSTS.E.BYPASS.LTC128B.128 [R6+0x9400], desc[UR56][R2.64], !P0 ;  /* 0x0940000002067fae */ /* 0x000fe2000c101d78 */
[----:B------:R-:W-:-:S13]  /*14c80*/  ISETP.LT.OR P0, PT, R8, 0x21, P1 ;  /* 0x000000210800780c */ /* 0x000fda0000f01670 */
[----:B------:R1:W-:Y:S04]  /*14c90*/  LDGSTS.E.BYPASS.LTC128B.128 [R7+0x9400], desc[UR56][R2.64+0x40], !P0 ;  /* 0x0940004002077fae */ /* 0x0003e8000c101d78 */
[----:B-1----:R-:W1:Y:S04]  /*14ca0*/  SHFL.IDX PT, R2, R10, 0x2, 0x1c1f ;  /* 0x005c1f000a027f89 */ /* 0x002e6800000e0000 */
[----:B------:R-:W2:Y:S04]  /*14cb0*/  SHFL.IDX PT, R3, R9, 0x2, 0x1c1f ;  /* 0x005c1f0009037f89 */ /* 0x000ea800000e0000 */
[----:B------:R-:W3:Y:S01]  /*14cc0*/  SHFL.IDX PT, R9, R9, 0x3, 0x1c1f ;  /* 0x007c1f0009097f89 */ /* 0x000ee200000e0000 */
[----:B-1----:R-:W-:-:S05]  /*14cd0*/  IADD3 R2, P0, R36, R2, RZ ;  /* 0x0000000224027210 */ /* 0x002fca0007f1e0ff */
[----:B--2---:R-:W-:Y:S01]  /*14ce0*/  IMAD.X R3, RZ, RZ, R3, P0 ;  /* 0x000000ffff037224 */ /* 0x004fe200000e0603 */
[----:B------:R-:W-:-:S13]  /*14cf0*/  ISETP.LT.OR P0, PT, R8, 0x41, P6 ;  /* 0x000000410800780c */ /* 0x000fda0003701670 */
[----:B------:R-:W-:Y:S01]  /*14d00*/  LDGSTS.E.BYPASS.LTC128B.128 [R6+0xa400], desc[UR56][R2.64], !P0 ;  /* 0x0a40000002067fae */ /* 0x000fe2000c101d78 */
[----:B------:R-:W-:-:S13]  /*14d10*/  ISETP.LT.OR P0, PT, R8, 0x41, P1 ;  /* 0x000000410800780c */ /* 0x000fda0000f01670 */
[----:B------:R1:W-:Y:S04]  /*14d20*/  LDGSTS.E.BYPASS.LTC128B.128 [R7+0xa400], desc[UR56][R2.64+0x40], !P0 ;  /* 0x0a40004002077fae */ /* 0x0003e8000c101d78 */
[----:B-1-3--:R1:W2:Y:S02]  /*14d30*/  SHFL.IDX PT, R2, R10, 0x3, 0x1c1f ;  /* 0x007c1f000a027f89 */ /* 0x00a2a400000e0000 */
.L_x_1510:
[----:B--2---:R-:W-:Y:S02]  /*14d40*/  IADD3 R2, P0, R36, R2, RZ ;  /* 0x0000000224027210 */ /* 0x004fe40007f1e0ff */
        /* <DEDUP_REMOVED lines=11> */
.L_x_1424:
        /* <DEDUP_REMOVED lines=11> */
.L_x_1425:
[----:B------:R2:W-:Y:S01]  /*14eb0*/  SYNCS.ARRIVE.TRANS64.A1T0 RZ, [R0+URZ+0x22870], RZ ;  /* 0x022870ff00ff79a7 */ /* 0x0005e2000810003f */
[----:B------:R-:W-:Y:S05]  /*14ec0*/  @!P6 BRA `(.L_x_1426) ;  /* 0x000000000004e947 */ /* 0x000fea0003800000 */
[----:B------:R-:W-:Y:S01]  /*14ed0*/  BPT.TRAP 0x1 ;  /* 0x000000040000795c */ /* 0x000fe20000300000 */
.L_x_1426:
[----:B------:R-:W3:Y:S01]  /*14ee0*/  SYNCS.PHASECHK.TRANS64.TRYWAIT P0, [R0+URZ+0x22840], R26 ;  /* 0x0228401a000075a7 */ /* 0x000ee2000800017f */
[----:B------:R-:W-:Y:S04]  /*14ef0*/  BSSY B0, `(.L_x_1427) ;  /* 0x0000002000007945 */ /* 0x000fe80003800000 */
[----:B---3--:R-:W-:Y:S05]  /*14f00*/  @!P0 BRA `(.L_x_1428) ;  /* 0x0000004400b08947 */ /* 0x008fea0003800000 */
.L_x_1511:
[----:B------:R-:W-:Y:S05]  /*14f10*/  BSYNC B0 ;  /* 0x0000000000007941 */ /* 0x000fea0003800000 */
.L_x_1427:
[----:B------:R-:W4:Y:S01]  /*14f20*/  LDL R7, [R1] ;  /* 0x0000000001077983 */ /* 0x000f220000100800 */
[----:B------:R-:W-:Y:S01]  /*14f30*/  ULDC.64 UR4, c[0x0][0x300] ;  /* 0x0000c00000047ab9 */ /* 0x000fe20000000a00 */
[----:B------:R-:W-:Y:S01]  /*14f40*/  ULDC.64 UR6, c[0x0][0x2e8] ;  /* 0x0000ba0000067ab9 */ /* 0x000fe20000000a00 */
[----:B------:R-:W-:Y:S01]  /*14f50*/  IMAD R6, R20, UR4, RZ ;  /* 0x0000000414067c24 */ /* 0x000fe2000f8e02ff */
[----:B------:R-:W-:Y:S01]  /*14f60*/  LOP3.LUT P1, RZ, R17, 0x4, RZ, 0xc0, !PT ;  /* 0x0000000411ff7812 */ /* 0x000fe2000782c0ff */
[----:B------:R-:W-:-:S04]  /*14f70*/  IMAD.WIDE.U32 R2, R5, UR4, RZ ;  /* 0x0000000405027c25 */ /* 0x000fc8000f8e00ff */
[----:B------:R-:W-:Y:S01]  /*14f80*/  IMAD R6, R5, UR5, R6 ;  /* 0x0000000505067c24 */ /* 0x000fe2000f8e0206 */
[----:B------:R-:W-:Y:S02]  /*14f90*/  ULDC.64 UR4, c[0x0][0x310] ;  /* 0x0000c40000047ab9 */ /* 0x000fe40000000a00 */
[----:B------:R-:W-:Y:S02]  /*14fa0*/  IMAD R5, R21, UR4, RZ ;  /* 0x0000000415057c24 */ /* 0x000fe4000f8e02ff */
[----:B------:R-:W-:Y:S02]  /*14fb0*/  IMAD.IADD R3, R3, 0x1, R6 ;  /* 0x0000000103037824 */ /* 0x000fe400078e0206 */
[C---:B------:R-:W-:Y:S02]  /*14fc0*/  IMAD R5, R4.reuse, UR5, R5 ;  /* 0x0000000504057c24 */ /* 0x040fe4000f8e0205 */
[----:B------:R-:W-:Y:S01]  /*14fd0*/  IMAD.WIDE.U32 R2, R4, UR4, R2 ;  /* 0x0000000404027c25 */ /* 0x000fe2000f8e0002 */
[----:B------:R-:W-:-:S03]  /*14fe0*/  ULDC.64 UR4, c[0x0][0x308] ;  /* 0x0000c20000047ab9 */ /* 0x000fc60000000a00 */
[----:B------:R-:W-:Y:S02]  /*14ff0*/  IMAD.IADD R3, R3, 0x1, R5 ;  /* 0x0000000103037824 */ /* 0x000fe400078e0205 */
[----:B------:R-:W-:Y:S01]  /*15000*/  IMAD.WIDE.U32 R2, R22, UR4, R2 ;  /* 0x0000000416027c25 */ /* 0x000fe2000f8e0002 */
[----:B------:R-:W-:-:S03]  /*15010*/  UMOV UR4, 0xffffffff ;  /* 0xffffffff00047882 */ /* 0x000fc60000000000 */
[----:B------:R-:W-:Y:S01]  /*15020*/  IMAD R5, R22, UR5, R3 ;  /* 0x0000000516057c24 */ /* 0x000fe2000f8e0203 */
[----:B------:R-:W-:-:S04]  /*15030*/  IADD3 R4, P0, R2, UR6, RZ ;  /* 0x0000000602047c10 */ /* 0x000fc8000ff1e0ff */
[----:B------:R-:W-:Y:S01]  /*15040*/  IADD3.X R5, R5, UR7, RZ, P0, !PT ;  /* 0x0000000705057c10 */ /* 0x000fe200087fe4ff */
[----:B----4-:R-:W-:Y:S01]  /*15050*/  IMAD R6, R19, 0x6000, R7 ;  /* 0x0000600013067824 */ /* 0x010fe200078e0207 */
[----:B------:R-:W-:Y:S07]  /*15060*/  BRA.DIV UR4, `(.L_x_1429) ;  /* 0x00000046046c7947 */ /* 0x000fee000b800000 */
[----:B------:R-:W4:Y:S01]  /*15070*/  SHFL.IDX PT, R3, R4, RZ, 0x1c1f ;  /* 0x001c1fff04037589 */ /* 0x000f2200000e0000 */
[----:B------:R-:W-:Y:S01]  /*15080*/  LOP3.LUT P6, RZ, R17, 0x8, RZ, 0xc0, !PT ;  /* 0x0000000811ff7812 */ /* 0x000fe200078cc0ff */
[C-C-:B------:R-:W-:Y:S02]  /*15090*/  @P4 IMAD.IADD R7, R16.reuse, 0x1, R6.reuse ;  /* 0x0000000110074824 */ /* 0x140fe400078e0206 */
[----:B------:R-:W5:Y:S01]  /*150a0*/  SHFL.IDX PT, R2, R5, RZ, 0x1c1f ;  /* 0x001c1fff05027589 */ /* 0x000f6200000e0000 */
[----:B------:R-:W-:-:S03]  /*150b0*/  @P3 IMAD.IADD R9, R16, 0x1, R6 ;  /* 0x0000000110093824 */ /* 0x000fc600078e0206 */
[----:B------:R-:W-:Y:S01]  /*150c0*/  SHFL.IDX PT, R14, R4, 0x3, 0x1c1f ;  /* 0x007c1f00040e7f89 */ /* 0x000fe200000e0000 */
        /* <DEDUP_REMOVED lines=21> */
[----:B----4-:R-:W4:Y:S04]  /*15220*/  SHFL.IDX PT, R3, R4, 0x2, 0x1c1f ;  /* 0x005c1f0004037f89 */ /* 0x010f2800000e0000 */
[----:B------:R-:W5:Y:S04]  /*15230*/  SHFL.IDX PT, R2, R5, 0x2, 0x1c1f ;  /* 0x005c1f0005027f89 */ /* 0x000f6800000e0000 */
[----:B------:R-:W0:Y:S01]  /*15240*/  SHFL.IDX PT, R5, R5, 0x3, 0x1c1f ;  /* 0x007c1f0005057f89 */ /* 0x000e2200000e0000 */
[----:B----4-:R-:W-:-:S05]  /*15250*/  @P2 IADD3 R3, P0, R36, R3, RZ ;  /* 0x0000000324032210 */ /* 0x010fca0007f1e0ff */
[----:B-----5:R-:W-:-:S05]  /*15260*/  @P2 IMAD.X R2, RZ, RZ, R2, P0 ;  /* 0x000000ffff022224 */ /* 0x020fca00000e0602 */
[----:B------:R-:W-:-:S04]  /*15270*/  @P2 LOP3.LUT R3, R3, R2, RZ, 0x3c, !PT ;  /* 0x0000000203032212 */ /* 0x000fc800078e3cff */
[----:B------:R-:W-:-:S04]  /*15280*/  @P2 LOP3.LUT R2, R3, R2, RZ, 0x3c, !PT ;  /* 0x0000000203022212 */ /* 0x000fc800078e3cff */
[----:B------:R-:W-:-:S05]  /*15290*/  @P2 LOP3.LUT R3, R3, R2, RZ, 0x3c, !PT ;  /* 0x0000000203032212 */ /* 0x000fca00078e3cff */
[----:B------:R4:W-:Y:S04]  /*152a0*/  @P2 LDGSTS.E.BYPASS.LTC128B.128 [R7+0x17400], desc[UR56][R2.64], !P4 ;  /* 0x1740000002072fae */ /* 0x0009e8000e101d78 */
[----:B------:R4:W-:Y:S04]  /*152b0*/  @P2 LDGSTS.E.BYPASS.LTC128B.128 [R7+0x19400], desc[UR56][R2.64+0x40], !P6 ;  /* 0x1940004002072fae */ /* 0x0009e8000f101d78 */
[----:B0-----:R4:W-:Y:S02]  /*152c0*/  @P2 LDGSTS.E.BYPASS.LTC128B.128 [R7+0x1b400], desc[UR56][R2.64+0x80], !P1 ;  /* 0x1b40008002072fae */ /* 0x0019e4000c901d78 */
.L_x_1521:
[C---:B------:R-:W-:Y:S02]  /*152d0*/  LOP3.LUT P3, RZ, R17.reuse, 0x10, RZ, 0xc0, !PT ;  /* 0x0000001011ff7812 */ /* 0x040fe4000786c0ff */
[----:B------:R-:W-:Y:S02]  /*152e0*/  LOP3.LUT P2, RZ, R17, 0x8, RZ, 0xc0, !PT ;  /* 0x0000000811ff7812 */ /* 0x000fe4000784c0ff */
[----:B----4-:R-:W-:-:S05]  /*152f0*/  @P5 IADD3 R2, P0, R36, R14, RZ ;  /* 0x0000000e24025210 */ /* 0x010fca0007f1e0ff */
[----:B------:R-:W-:Y:S01]  /*15300*/  @P5 IMAD.X R3, RZ, RZ, R5, P0 ;  /* 0x000000ffff035224 */ /* 0x000fe200000e0605 */
[----:B------:R-:W-:Y:S01]  /*15310*/  PLOP3.LUT P0, PT, PT, PT, PT, 0x80, 0x0 ;  /* 0x000000000000781c */ /* 0x000fe20003f0f070 */
[----:B------:R-:W-:-:S05]  /*15320*/  @P5 IMAD.IADD R5, R16, 0x1, R6 ;  /* 0x0000000110055824 */ /* 0x000fca00078e0206 */
[----:B------:R-:W-:Y:S01]  /*15330*/  @!PT LDS RZ, [RZ] ;  /* 0x00000000fffff984 */ /* 0x000fe20000000800 */
[----:B------:R-:W-:Y:S01]  /*15340*/  @!PT LDS RZ, [RZ] ;  /* 0x00000000fffff984 */ /* 0x000fe20000000800 */
[----:B------:R-:W-:Y:S01]  /*15350*/  @!PT LDS RZ, [RZ] ;  /* 0x00000000fffff984 */ /* 0x000fe20000000800 */
[----:B------:R0:W-:Y:S04]  /*15360*/  @P5 LDGSTS.E.BYPASS.LTC128B.128 [R5+0x17c00], desc[UR56][R2.64], !P3 ;  /* 0x17c0000002055fae */ /* 0x0001e8000d901d78 */
[----:B------:R0:W-:Y:S04]  /*15370*/  @P5 LDGSTS.E.BYPASS.LTC128B.128 [R5+0x19c00], desc[UR56][R2.64+0x40], !P2 ;  /* 0x19c0004002055fae */ /* 0x0001e8000d101d78 */
[----:B------:R0:W-:Y:S01]  /*15380*/  @P5 LDGSTS.E.BYPASS.LTC128B.128 [R5+0x1bc00], desc[UR56][R2.64+0x80], !P1 ;  /* 0x1bc0008002055fae */ /* 0x0001e2000c901d78 */
[----:B------:R-:W-:Y:S01]  /*15390*/  NOP ;  /* 0x0000000000007918 */ /* 0x000fe20000000000 */
.L_x_1430:
        /* <DEDUP_REMOVED lines=11> */
.L_x_1431:
[----:B------:R0:W-:Y:S02]  /*15450*/  SYNCS.ARRIVE.TRANS64.A1T0 RZ, [R0+URZ+0x22830], RZ ;  /* 0x022830ff00ff79a7 */ /* 0x0001e4000810003f */
[----:B------:R-:W-:Y:S05]  /*15460*/  WARPSYNC.ALL ;  /* 0x0000000000007948 */ /* 0x000fea0003800000 */
[----:B0-23--:R-:W-:Y:S01]  /*15470*/  VIADD R0, R16, 0x10400 ;  /* 0x0001040010007836 */ /* 0x00dfe20000000000 */
[----:B------:R-:W-:Y:S01]  /*15480*/  USHF.R.S32.HI UR4, URZ, 0x1f, UR39 ;  /* 0x0000001f3f047899 */ /* 0x000fe20008011427 */
[----:B------:R-:W-:Y:S03]  /*15490*/  BAR.SYNC.DEFER_BLOCKING 0x8, 0x180 ;  /* 0x0206000000007b1d */ /* 0x000fe60000010000 */
[----:B------:R-:W-:-:S03]  /*154a0*/  LOP3.LUT P0, RZ, R0, 0x1bf, RZ, 0xc0, !PT ;  /* 0x000001bf00ff7812 */ /* 0x000fc6000780c0ff */
[----:B------:R-:W-:Y:S01]  /*154b0*/  ULDC.64 UR6, c[0x0][0x298] ;  /* 0x0000a60000067ab9 */ /* 0x000fe20000000a00 */
[----:B------:R-:W-:Y:S01]  /*154c0*/  BSSY B6, `(.L_x_1432) ;  /* 0x0000016000067945 */ /* 0x000fe20003800000 */
        /* <DEDUP_REMOVED lines=14> */
[----:B-1----:R-:W-:Y:S02]  /*155b0*/  IMAD.U32 R10, RZ, RZ, UR4 ;  /* 0x00000004ff0a7e24 */ /* 0x002fe4000f8e00ff */
[----:B------:R-:W-:Y:S02]  /*155c0*/  IMAD.U32 R11, RZ, RZ, UR5 ;  /* 0x00000005ff0b7e24 */ /* 0x000fe4000f8e00ff */
[----:B------:R-:W-:Y:S02]  /*155d0*/  IMAD.MOV.U32 R8, RZ, RZ, 0x70 ;  /* 0x00000070ff087424 */ /* 0x000fe400078e00ff */
[----:B------:R-:W-:Y:S02]  /*155e0*/  IMAD.MOV.U32 R12, RZ, RZ, 0x1 ;  /* 0x00000001ff0c7424 */ /* 0x000fe400078e00ff */
[----:B------:R-:W-:-:S07]  /*155f0*/  IMAD.MOV.U32 R13, RZ, RZ, RZ ;  /* 0x000000ffff0d7224 */ /* 0x000fce00078e00ff */
[----:B------:R-:W-:-:S07]  /*15600*/  LEPC R20, `(.L_x_1433) ;  /* 0x000000001014794e */ /* 0x000fce0000000000 */
[----:B0-----:R-:W-:Y:S05]  /*15610*/  CALL.ABS.NOINC R2 ;  /* 0x0000000002007343 */ /* 0x001fea0003c00000 */
.L_x_1433:
[----:B------:R-:W-:Y:S05]  /*15620*/  BSYNC B6 ;  /* 0x0000000000067941 */ /* 0x000fea0003800000 */
.L_x_1432:
[----:B------:R0:W5:Y:S01]  /*15630*/  LDL R8, [R1+0xc] ;  /* 0x00000c0001087983 */ /* 0x0001620000100800 */
[----:B------:R-:W-:Y:S01]  /*15640*/  UISETP.NE.AND UP1, UPT, UR48, URZ, UPT ;  /* 0x0000003f3000728c */ /* 0x000fe2000bf25270 */
[----:B------:R-:W2:Y:S01]  /*15650*/  S2R R2, SR_TID.X ;  /* 0x0000000000027919 */ /* 0x000ea20000002100 */
[----:B------:R-:W-:Y:S01]  /*15660*/  R2UR UR7, R22 ;  /* 0x00000000160772ca */ /* 0x000fe200000e0000 */
[----:B------:R-:W3:Y:S03]  /*15670*/  LDC R7, c[0x0][0x448] ;  /* 0x00011200ff077b82 */ /* 0x000ee60000000800 */
[----:B------:R-:W-:Y:S01]  /*15680*/  PLOP3.LUT P0, PT, PT, PT, UP1, 0x80, 0x0 ;  /* 0x000000000000781c */ /* 0x000fe20003f0f018 */
[----:B------:R-:W-:Y:S01]  /*15690*/  ULDC.64 UR8, c[0x0][0x2d8] ;  /* 0x0000b60000087ab9 */ /* 0x000fe20000000a00 */
[----:B------:R-:W-:-:S03]  /*156a0*/  UISETP.NE.AND UP0, UPT, UR47, URZ, UPT ;  /* 0x0000003f2f00728c */ /* 0x000fc6000bf05270 */
[----:B------:R-:W-:Y:S01]  /*156b0*/  @UP1 ULDC UR4, c[0x0][0x44c] ;  /* 0x0001130000041ab9 */ /* 0x000fe20000000800 */
[C---:B--2---:R-:W-:Y:S01]  /*156c0*/  LOP3.LUT R20, R2.reuse, 0x7f, RZ, 0xc0, !PT ;  /* 0x0000007f02147812 */ /* 0x044fe200078ec0ff */
[----:B------:R-:W-:-:S03]  /*156d0*/  IMAD.SHL.U32 R2, R2, 0x20, RZ ;  /* 0x0000002002027824 */ /* 0x000fc600078e00ff */
[----:B------:R-:W-:-:S04]  /*156e0*/  SHF.R.U32.HI R20, RZ, 0x2, R20 ;  /* 0x00000002ff147819 */ /* 0x000fc80000011614 */
[----:B------:R-:W-:-:S05]  /*156f0*/  LOP3.LUT R2, R20, 0x60, R2, 0xf8, !PT ;  /* 0x0000006014027812 */ /* 0x000fca00078ef802 */
[----:B------:R-:W-:-:S04]  /*15700*/  IMAD.IADD R2, R2, 0x1, R18 ;  /* 0x0000000102027824 */ /* 0x000fc800078e0212 */
[----:B------:R-:W-:Y:S01]  /*15710*/  @P0 IMAD.HI.U32 R0, R2, UR4, RZ ;  /* 0x0000000402000c27 */ /* 0x000fe2000f8e00ff */
[----:B------:R-:W-:Y:S01]  /*15720*/  PLOP3.LUT P0, PT, PT, PT, UP1, 0x80, 0x0 ;  /* 0x000000000000781c */ /* 0x000fe20003f0f018 */
[----:B------:R-:W-:Y:S01]  /*15730*/  @UP1 ULDC UR4, c[0x0][0x450] ;  /* 0x0001140000041ab9 */ /* 0x000fe20000000800 */
[----:B------:R-:W-:Y:S01]  /*15740*/  R2UR UR10, R22 ;  /* 0x00000000160a72ca */ /* 0x000fe200000e0000 */
[----:B------:R-:W-:Y:S01]  /*15750*/  IMAD.MOV.U32 R6, RZ, RZ, R2 ;  /* 0x000000ffff067224 */ /* 0x000fe200078e0002 */
[----:B------:R-:W-:Y:S01]  /*15760*/  UMOV UR5, UR39 ;  /* 0x0000002700057c82 */ /* 0x000fe20008000000 */
[----:B------:R-:W-:-:S08]  /*15770*/  USHF.R.S32.HI UR6, URZ, 0x1f, UR40 ;  /* 0x0000001f3f067899 */ /* 0x000fd00008011428 */
[----:B------:R-:W-:Y:S01]  /*15780*/  @P0 SHF.R.U32.HI R6, RZ, UR4, R0 ;  /* 0x00000004ff060c19 */ /* 0x000fe20008011600 */
[----:B------:R-:W-:Y:S02]  /*15790*/  UMOV UR4, UR36 ;  /* 0x0000002400047c82 */ /* 0x000fe40008000000 */
[----:B------:R-:W-:Y:S02]  /*157a0*/  UIMAD.WIDE.U32 UR4, UR7, UR8, UR4 ;  /* 0x00000008070472a5 */ /* 0x000fe4000f8e0004 */
[----:B------:R-:W-:Y:S02]  /*157b0*/  USEL UR7, UR6, URZ, !UP0 ;  /* 0x0000003f06077287 */ /* 0x000fe4000c000000 */
[----:B------:R-:W-:Y:S02]  /*157c0*/  UIMAD UR5, UR10, UR9, UR5 ;  /* 0x000000090a0572a4 */ /* 0x000fe4000f8e0205 */
[----:B------:R-:W-:Y:S01]  /*157d0*/  USEL UR6, UR40, URZ, !UP0 ;  /* 0x0000003f28067287 */ /* 0x000fe2000c000000 */
[----:B------:R-:W-:-:S03]  /*157e0*/  ULDC.64 UR8, c[0x0][0x2e0] ;  /* 0x0000b80000087ab9 */ /* 0x000fc60000000a00 */
[----:B------:R-:W-:Y:S02]  /*157f0*/  UIMAD.WIDE.U32 UR4, UR6, UR8, UR4 ;  /* 0x00000008060472a5 */ /* 0x000fe4000f8e0004 */
[----:B------:R-:W-:Y:S01]  /*15800*/  UIMAD UR7, UR7, UR8, URZ ;  /* 0x00000008070772a4 */ /* 0x000fe2000f8e023f */
[----:B------:R-:W-:Y:S01]  /*15810*/  IMAD.MOV R0, RZ, RZ, -R6 ;  /* 0x000000ffff007224 */ /* 0x000fe200078e0a06 */
[----:B------:R-:W2:Y:S02]  /*15820*/  S2R R20, SR_TID.X ;  /* 0x0000000000147919 */ /* 0x000ea40000002100 */
[----:B------:R-:W-:Y:S01]  /*15830*/  UIMAD UR7, UR6, UR9, UR7 ;  /* 0x00000009060772a4 */ /* 0x000fe2000f8e0207 */
[----:B------:R-:W-:Y:S02]  /*15840*/  IMAD.U32 R4, RZ, RZ, UR4 ;  /* 0x00000004ff047e24 */ /* 0x000fe4000f8e00ff */
[----:B---3--:R-:W-:Y:S01]  /*15850*/  IMAD R0, R7, R0, R2 ;  /* 0x0000000007007224 */ /* 0x008fe200078e0202 */
[----:B------:R-:W-:Y:S01]  /*15860*/  UIADD3 UR6, UR5, UR7, URZ ;  /* 0x0000000705067290 */ /* 0x000fe2000fffe03f */
[----:B------:R-:W-:Y:S01]  /*15870*/  IMAD.MOV.U32 R2, RZ, RZ, R4 ;  /* 0x000000ffff027224 */ /* 0x000fe200078e0004 */
[----:B------:R-:W-:Y:S01]  /*15880*/  SHF.R.S32.HI R4, RZ, 0x1f, R6 ;  /* 0x0000001fff047819 */ /* 0x000fe20000011406 */
[----:B------:R-:W-:Y:S01]  /*15890*/  IMAD.U32 R5, RZ, RZ, UR5 ;  /* 0x00000005ff057e24 */ /* 0x000fe2000f8e00ff */
[----:B------:R-:W-:-:S02]  /*158a0*/  ULDC.64 UR4, c[0x0][0x2d0] ;  /* 0x0000b40000047ab9 */ /* 0x000fc40000000a00 */
[----:B------:R-:W-:Y:S02]  /*158b0*/  IMAD.U32 R3, RZ, RZ, UR6 ;  /* 0x00000006ff037e24 */ /* 0x000fe4000f8e00ff */
[----:B------:R-:W-:Y:S02]  /*158c0*/  IMAD R4, R4, UR4, RZ ;  /* 0x0000000404047c24 */ /* 0x000fe4000f8e02ff */
[----:B------:R-:W-:-:S04]  /*158d0*/  IMAD.WIDE.U32 R2, R6, UR4, R2 ;  /* 0x0000000406027c25 */ /* 0x000fc8000f8e0002 */
[----:B------:R-:W-:Y:S01]  /*158e0*/  IMAD R5, R6, UR5, R4 ;  /* 0x0000000506057c24 */ /* 0x000fe2000f8e0204 */
[----:B------:R-:W-:Y:S01]  /*158f0*/  SHF.R.S32.HI R4, RZ, 0x1f, R0 ;  /* 0x0000001fff047819 */ /* 0x000fe20000011400 */
[----:B------:R-:W-:Y:S02]  /*15900*/  ULDC.64 UR4, c[0x0][0x2c8] ;  /* 0x0000b20000047ab9 */ /* 0x000fe40000000a00 */
[----:B------:R-:W-:Y:S02]  /*15910*/  IMAD.IADD R3, R3, 0x1, R5 ;  /* 0x0000000103037824 */ /* 0x000fe400078e0205 */
[----:B------:R-:W-:Y:S02]  /*15920*/  IMAD R4, R4, UR4, RZ ;  /* 0x0000000404047c24 */ /* 0x000fe4000f8e02ff */
[----:B------:R-:W-:-:S04]  /*15930*/  IMAD.WIDE.U32 R2, R0, UR4, R2 ;  /* 0x0000000400027c25 */ /* 0x000fc8000f8e0002 */
[----:B------:R-:W-:Y:S01]  /*15940*/  IMAD R5, R0, UR5, R4 ;  /* 0x0000000500057c24 */ /* 0x000fe2000f8e0204 */
[----:B------:R-:W-:Y:S02]  /*15950*/  ULDC.64 UR4, c[0x0][0x280] ;  /* 0x0000a00000047ab9 */ /* 0x000fe40000000a00 */
[----:B------:R-:W-:Y:S01]  /*15960*/  IADD3 R0, P0, R2, UR4, RZ ;  /* 0x0000000402007c10 */ /* 0x000fe2000ff1e0ff */
[----:B------:R-:W-:Y:S01]  /*15970*/  ULDC UR4, c[0x0][0x2b8] ;  /* 0x0000ae0000047ab9 */ /* 0x000fe20000000800 */
[C---:B------:R-:W-:Y:S02]  /*15980*/  LOP3.LUT R9, R36.reuse, 0x40, RZ, 0xfc, !PT ;  /* 0x0000004024097812 */ /* 0x040fe400078efcff */
[----:B-1----:R-:W-:Y:S02]  /*15990*/  LOP3.LUT R10, R36, 0x80, RZ, 0xfc, !PT ;  /* 0x00000080240a7812 */ /* 0x002fe400078efcff */
[----:B------:R-:W-:Y:S01]  /*159a0*/  IADD3.X R5, R3, UR5, R5, P0, !PT ;  /* 0x0000000503057c10 */ /* 0x000fe200087fe405 */
[----:B------:R-:W-:Y:S01]  /*159b0*/  UMOV UR5, 0xffffffff ;  /* 0xffffffff00057882 */ /* 0x000fe20000000000 */
[----:B--2---:R-:W-:-:S02]  /*159c0*/  LOP3.LUT R20, R20, 0x7f, RZ, 0xc0, !PT ;  /* 0x0000007f14147812 */ /* 0x004fc400078ec0ff */
[----:B------:R-:W-:Y:S02]  /*159d0*/  ISETP.GE.AND P3, PT, R36, UR4, PT ;  /* 0x0000000424007c0c */ /* 0x000fe4000bf66270 */
[----:B------:R-:W-:Y:S02]  /*159e0*/  ISETP.GE.AND P2, PT, R9, UR4, PT ;  /* 0x0000000409007c0c */ /* 0x000fe4000bf46270 */
[----:B------:R-:W-:Y:S02]  /*159f0*/  ISETP.GE.AND P1, PT, R10, UR4, PT ;  /* 0x000000040a007c0c */ /* 0x000fe4000bf26270 */
[----:B------:R-:W-:Y:S01]  /*15a00*/  SHF.R.U32.HI R9, RZ, 0x2, R20 ;  /* 0x00000002ff097819 */ /* 0x000fe20000011614 */
[----:B0-----:R-:W-:Y:S10]  /*15a10*/  BRA.DIV UR5, `(.L_x_1434) ;  /* 0x0000004205807947 */ /* 0x001ff4000b800000 */
[----:B------:R-:W0:Y:S01]  /*15a20*/  SHFL.IDX PT, R3, R0, RZ, 0x1c1f ;  /* 0x001c1fff00037589 */ /* 0x000e2200000e0000 */
[----:B------:R-:W-:Y:S02]  /*15a30*/  IMAD R4, R7, UR41, RZ ;  /* 0x0000002907047c24 */ /* 0x000fe4000f8e02ff */
[----:B------:R-:W-:Y:S01]  /*15a40*/  IMAD.IADD R18, R9, 0x1, R18 ;  /* 0x0000000109127824 */ /* 0x000fe200078e0212 */
[----:B------:R-:W1:Y:S03]  /*15a50*/  SHFL.IDX PT, R2, R5, RZ, 0x1c1f ;  /* 0x001c1fff05027589 */ /* 0x000e6600000e0000 */
[C---:B------:R-:W-:Y:S01]  /*15a60*/  VIADD R7, R18.reuse, 0x20 ;  /* 0x0000002012077836 */ /* 0x040fe20000000000 */
[----:B------:R-:W-:Y:S01]  /*15a70*/  ISETP.GE.AND P0, PT, R18, R4, PT ;  /* 0x000000041200720c */ /* 0x000fe20003f06270 */
[----:B------:R-:W2:-:S12]  /*15a80*/  SHFL.IDX PT, R14, R0, 0x1, 0x1c1f ;  /* 0x003c1f00000e7f89 */ /* 0x000e9800000e0000 */
[----:B0-----:R-:W-:-:S05]  /*15a90*/  @!P0 IADD3 R6, P4, R36, R3, RZ ;  /* 0x0000000324068210 */ /* 0x001fca0007f9e0ff */
[----:B-1----:R-:W-:Y:S02]  /*15aa0*/  @!P0 IMAD.X R3, RZ, RZ, R2, P4 ;  /* 0x000000ffff038224 */ /* 0x002fe400020e0602 */
[----:B------:R-:W-:-:S05]  /*15ab0*/  @!P0 IMAD.MOV.U32 R2, RZ, RZ, R6 ;  /* 0x000000ffff028224 */ /* 0x000fca00078e0006 */
[----:B-----5:R-:W-:Y:S04]  /*15ac0*/  @!P0 LDGSTS.E.BYPASS.LTC128B.128 [R8+0x10400], desc[UR56][R2.64], !P3 ;  /* 0x1040000002088fae */ /* 0x020fe8000d901d78 */
[----:B------:R-:W-:Y:S04]  /*15ad0*/  @!P0 LDGSTS.E.BYPASS.LTC128B.128 [R8+0x12400], desc[UR56][R2.64+0x40], !P2 ;  /* 0x1240004002088fae */ /* 0x000fe8000d101d78 */
[----:B------:R0:W-:Y:S01]  /*15ae0*/  @!P0 LDGSTS.E.BYPASS.LTC128B.128 [R8+0x14400], desc[UR56][R2.64+0x80], !P1 ;  /* 0x1440008002088fae */ /* 0x0001e2000c901d78 */
[----:B------:R-:W-:-:S03]  /*15af0*/  ISETP.GE.AND P0, PT, R7, R4, PT ;  /* 0x000000040700720c */ /* 0x000fc60003f06270 */
[----:B0-----:R-:W0:Y:S10]  /*15b00*/  SHFL.IDX PT, R2, R5, 0x1, 0x1c1f ;  /* 0x003c1f0005027f89 */ /* 0x001e3400000e0000 */
[----:B--2---:R-:W-:-:S02]  /*15b10*/  @!P0 IADD3 R6, P4, R36, R14, RZ ;  /* 0x0000000e24068210 */ /* 0x004fc40007f9e0ff */
[----:B------:R-:W1:Y:S03]  /*15b20*/  SHFL.IDX PT, R14, R0, 0x2, 0x1c1f ;  /* 0x005c1f00000e7f89 */ /* 0x000e6600000e0000 */
        /* <DEDUP_REMOVED lines=9> */
[----:B-1----:R-:W-:-:S02]  /*15bc0*/  @!P0 IADD3 R6, P4, R36, R14, RZ ;  /* 0x0000000e24068210 */ /* 0x002fc40007f9e0ff */
[----:B------:R1:W2:Y:S04]  /*15bd0*/  SHFL.IDX PT, R14, R0, 0x3, 0x1c1f ;  /* 0x007c1f00000e7f89 */ /* 0x0002a800000e0000 */
[----:B------:R-:W3:Y:S01]  /*15be0*/  SHFL.IDX PT, R5, R5, 0x3, 0x1c1f ;  /* 0x007c1f0005057f89 */ /* 0x000ee200000e0000 */
[----:B0-----:R-:W-:Y:S02]  /*15bf0*/  @!P0 IMAD.X R7, RZ, RZ, R2, P4 ;  /* 0x000000ffff078224 */ /* 0x001fe400020e0602 */
[----:B------:R-:W-:Y:S02]  /*15c00*/  @!P0 IMAD.MOV.U32 R2, RZ, RZ, R6 ;  /* 0x000000ffff028224 */ /* 0x000fe400078e0006 */
[----:B------:R-:W-:-:S05]  /*15c10*/  @!P0 IMAD.MOV.U32 R3, RZ, RZ, R7 ;  /* 0x000000ffff038224 */ /* 0x000fca00078e0007 */
[----:B------:R1:W-:Y:S04]  /*15c20*/  @!P0 LDGSTS.E.BYPASS.LTC128B.128 [R8+0x11400], desc[UR56][R2.64], !P3 ;  /* 0x1140000002088fae */ /* 0x0003e8000d901d78 */
[----:B------:R1:W-:Y:S04]  /*15c30*/  @!P0 LDGSTS.E.BYPASS.LTC128B.128 [R8+0x13400], desc[UR56][R2.64+0x40], !P2 ;  /* 0x1340004002088fae */ /* 0x0003e8000d101d78 */
[----:B--23--:R1:W-:Y:S02]  /*15c40*/  @!P0 LDGSTS.E.BYPASS.LTC128B.128 [R8+0x15400], desc[UR56][R2.64+0x80], !P1 ;  /* 0x1540008002088fae */ /* 0x00c3e4000c901d78 */
.L_x_1530:
[----:B-1----:R-:W-:Y:S01]  /*15c50*/  VIADD R3, R18, 0x60 ;  /* 0x0000006012037836 */ /* 0x002fe20000000000 */
[----:B------:R-:W-:Y:S04]  /*15c60*/  BSSY B0, `(.L_x_1435) ;  /* 0x000000b000007945 */ /* 0x000fe80003800000 */
[----:B------:R-:W-:-:S13]  /*15c70*/  ISETP.GE.AND P0, PT, R3, R4, PT ;  /* 0x000000040300720c */ /* 0x000fda0003f06270 */
[----:B------:R-:W-:Y:S05]  /*15c80*/  @P0 BRA `(.L_x_1436) ;  /* 0x0000000000200947 */ /* 0x000fea0003800000 */
[----:B------:R-:W-:-:S05]  /*15c90*/  IADD3 R2, P0, R36, R14, RZ ;  /* 0x0000000e24027210 */ /* 0x000fca0007f1e0ff */
[----:B------:R-:W-:-:S05]  /*15ca0*/  IMAD.X R3, RZ, RZ, R5, P0 ;  /* 0x000000ffff037224 */ /* 0x000fca00000e0605 */
[----:B------:R-:W-:Y:S01]  /*15cb0*/  @!PT LDS RZ, [RZ] ;  /* 0x00000000fffff984 */ /* 0x000fe20000000800 */
[----:B------:R-:W-:Y:S01]  /*15cc0*/  @!PT LDS RZ, [RZ] ;  /* 0x00000000fffff984 */ /* 0x000fe20000000800 */
[----:B------:R-:W-:Y:S01]  /*15cd0*/  @!PT LDS RZ, [RZ] ;  /* 0x00000000fffff984 */ /* 0x000fe20000000800 */
[----:B------:R0:W-:Y:S04]  /*15ce0*/  LDGSTS.E.BYPASS.LTC128B.128 [R8+0x11c00], desc[UR56][R2.64], !P3 ;  /* 0x11c0000002087fae */ /* 0x0001e8000d901d78 */
[----:B------:R0:W-:Y:S04]  /*15cf0*/  LDGSTS.E.BYPASS.LTC128B.128 [R8+0x13c00], desc[UR56][R2.64+0x40], !P2 ;  /* 0x13c0004002087fae */ /* 0x0001e8000d101d78 */
[----:B------:R0:W-:Y:S02]  /*15d00*/  LDGSTS.E.BYPASS.LTC128B.128 [R8+0x15c00], desc[UR56][R2.64+0x80], !P1 ;  /* 0x15c0008002087fae */ /* 0x0001e4000c901d78 */
.L_x_1436:
[----:B------:R-:W-:Y:S05]  /*15d10*/  BSYNC B0 ;  /* 0x0000000000007941 */ /* 0x000fea0003800000 */
.L_x_1435:
[----:B------:R-:W-:Y:S01]  /*15d20*/  NOP ;  /* 0x0000000000007918 */ /* 0x000fe20000000000 */
[----:B------:R-:W-:-:S13]  /*15d30*/  PLOP3.LUT P0, PT, PT, PT, PT, 0x80, 0x0 ;  /* 0x000000000000781c */ /* 0x000fda0003f0f070 */
.L_x_1437:
[----:B------:R-:W-:Y:S02]  /*15d40*/  PLOP3.LUT P1, PT, P1, P0, PT, 0xa2, 0x0 ;  /* 0x000000000000781c */ /* 0x000fe40000f21472 */
[----:B------:R-:W-:-:S08]  /*15d50*/  @P0 R2UR P1, UR4, R16 ;  /* 0x00000000100402ca */ /* 0x000fd00000020000 */
[----:B------:R-:W-:-:S05]  /*15d60*/  @P0 PLOP3.LUT P0, PT, P1, PT, PT, 0x80, 0x0 ;  /* 0x000000000000081c */ /* 0x000fca0000f0f070 */
[----:B------:R-:W-:Y:S01]  /*15d70*/  @!P1 SYNCS.ARRIVE.TRANS64.RED.A0T1 RZ, [UR4+0x22800], RZ ;  /* 0x022800ffffff99a7 */ /* 0x000fe20008200404 */
[----:B------:R-:W-:Y:S07]  /*15d80*/  @!P1 ARRIVES.LDGSTSBAR.64.TRANSCNT [UR4+0x22800] ;  /* 0x02280000ff0099b0 */ /* 0x000fee0008000a84 */
[----:B------:R-:W-:Y:S05]  /*15d90*/  @P0 BRA.U.ANY `(.L_x_1437) ;  /* 0xfffffffd00e80947 */ /* 0x000fea000393ffff */
[----:B0-----:R-:W2:Y:S01]  /*15da0*/  LDL.LU R2, [R1+0x10] ;  /* 0x0000100001027983 */ /* 0x001ea20000300800 */
[----:B------:R-:W-:Y:S02]  /*15db0*/  VIADD R20, R27, 0xfffffffe ;  /* 0xfffffffe1b147836 */ /* 0x000fe40000000000 */
        /* <DEDUP_REMOVED lines=9> */
[----:B------:R-:W1:Y:S03]  /*15e50*/  SYNCS.PHASECHK.TRANS64.TRYWAIT P0, [R16+URZ+0x22820], R3 ;  /* 0x02282003100075a7 */ /* 0x000e66000800017f */
[----:B01----:R-:W-:Y:S05]  /*15e60*/  @!P0 BRA `(.L_x_1439) ;  /* 0x0000004000ac8947 */ /* 0x003fea0003800000 */
.L_x_1531:
[----:B------:R-:W-:Y:S05]  /*15e70*/  BSYNC B0 ;  /* 0x0000000000007941 */ /* 0x000fea0003800000 */
.L_x_1438:
[----:B------:R-:W-:-:S13]  /*15e80*/  ISETP.GE.AND P0, PT, R20, UR42, PT ;  /* 0x0000002a14007c0c */ /* 0x000fda000bf06270 */
[----:B------:R-:W-:Y:S05]  /*15e90*/  @!P0 BRA `(.L_x_1440) ;  /* 0x00000010008c8947 */ /* 0x000fea0003800000 */
[----:B------:R-:W-:Y:S02]  /*15ea0*/  IMAD.MOV.U32 R4, RZ, RZ, R19 ;  /* 0x000000ffff047224 */ /* 0x000fe400078e0013 */
[----:B------:R-:W-:-:S07]  /*15eb0*/  IMAD.MOV.U32 R5, RZ, RZ, R23 ;  /* 0x000000ffff057224 */ /* 0x000fce00078e0017 */
.L_x_1460:
[----:B-1----:R-:W1:Y:S01]  /*15ec0*/  S2R R2, SR_TID.X ;  /* 0x0000000000027919 */ /* 0x002e620000002100 */
[----:B------:R-:W-:Y:S01]  /*15ed0*/  ISETP.NE.AND P0, PT, R33, 0x1, PT ;  /* 0x000000012100780c */ /* 0x000fe20003f05270 */
[----:B------:R-:W-:Y:S05]  /*15ee0*/  YIELD ;  /* 0x0000000000007946 */ /* 0x000fea0003800000 */
[----:B------:R-:W-:Y:S01]  /*15ef0*/  ULDC.64 UR4, c[0x0][0x428] ;  /* 0x00010a0000047ab9 */ /* 0x000fe20000000a00 */
[----:B------:R-:W-:Y:S02]  /*15f00*/  VIADD R19, R4, 0x1 ;  /* 0x0000000104137836 */ /* 0x000fe40000000000 */
[----:B------:R-:W-:-:S04]  /*15f10*/  IMAD R6, R32, UR4, RZ ;  /* 0x0000000420067c24 */ /* 0x000fc8000f8e02ff */
[----:B0-----:R-:W0:Y:S01]  /*15f20*/  @P0 LDC R3, c[0x0][0x434] ;  /* 0x00010d00ff030b82 */ /* 0x001e220000000800 */
[----:B------:R-:W-:-:S07]  /*15f30*/  IMAD R6, R25, UR5, R6 ;  /* 0x0000000519067c24 */ /* 0x000fce000f8e0206 */
[----:B--2---:R-:W2:Y:S01]  /*15f40*/  @P0 LDC R7, c[0x0][0x438] ;  /* 0x00010e00ff070b82 */ /* 0x004ea20000000800 */
[C---:B-1-3--:R-:W-:Y:S01]  /*15f50*/  LOP3.LUT R0, R2.reuse, 0x7f, RZ, 0xc0, !PT ;  /* 0x0000007f02007812 */ /* 0x04afe200078ec0ff */
[----:B------:R-:W-:-:S03]  /*15f60*/  IMAD.SHL.U32 R2, R2, 0x20, RZ ;  /* 0x0000002002027824 */ /* 0x000fc600078e00ff */
[----:B------:R-:W-:Y:S02]  /*15f70*/  SHF.R.U32.HI R0, RZ, 0x2, R0 ;  /* 0x00000002ff007819 */ /* 0x000fe40000011600 */
[----:B------:R-:W-:-:S03]  /*15f80*/  LOP3.LUT R2, R2, 0x60, RZ, 0xc0, !PT ;  /* 0x0000006002027812 */ /* 0x000fc600078ec0ff */
[----:B------:R-:W-:-:S05]  /*15f90*/  IMAD R0, R20, 0x80, R0 ;  /* 0x0000008014007824 */ /* 0x000fca00078e0200 */
[----:B------:R-:W-:-:S05]  /*15fa0*/  IADD3 R0, R2, UR38, R0 ;  /* 0x0000002602007c10 */ /* 0x000fca000fffe000 */
[----:B0-----:R-:W-:-:S04]  /*15fb0*/  @P0 IMAD.HI.U32 R2, R0, R3, RZ ;  /* 0x0000000300020227 */ /* 0x001fc800078e00ff */
[----:B------:R-:W-:Y:S01]  /*15fc0*/  IMAD.MOV.U32 R8, RZ, RZ, R0 ;  /* 0x000000ffff087224 */ /* 0x000fe200078e0000 */
[----:B--2---:R-:W-:-:S04]  /*15fd0*/  @P0 SHF.R.U32.HI R8, RZ, R7, R2 ;  /* 0x00000007ff080219 */ /* 0x004fc80000011602 */
[--C-:B------:R-:W-:Y:S01]  /*15fe0*/  SHF.R.S32.HI R3, RZ, 0x1f, R8.reuse ;  /* 0x0000001fff037819 */ /* 0x100fe20000011408 */
[----:B------:R-:W-:-:S04]  /*15ff0*/  IMAD.MOV.U32 R2, RZ, RZ, R8 ;  /* 0x000000ffff027224 */ /* 0x000fc800078e0008 */
[----:B------:R-:W-:Y:S01]  /*16000*/  IMAD.WIDE.U32 R2, R25, UR4, R2 ;  /* 0x0000000419027c25 */ /* 0x000fe2000f8e0002 */
[----:B------:R-:W-:-:S03]  /*16010*/  ULDC.64 UR4, c[0x0][0x418] ;  /* 0x0001060000047ab9 */ /* 0x000fc60000000a00 */
[----:B------:R-:W-:Y:S01]  /*16020*/  IMAD.IADD R3, R6, 0x1, R3 ;  /* 0x0000000106037824 */ /* 0x000fe200078e0203 */
[C---:B------:R-:W-:Y:S01]  /*16030*/  LEA R6, P0, R2.reuse, UR4, 0x2 ;  /* 0x0000000402067c11 */ /* 0x040fe2000f8010ff */
[----:B------:R-:W-:Y:S01]  /*16040*/  IMAD.U32 R9, RZ, RZ, UR43 ;  /* 0x0000002bff097e24 */ /* 0x000fe2000f8e00ff */
[----:B------:R-:W-:Y:S02]  /*16050*/  ULDC UR4, c[0x0][0x430] ;  /* 0x00010c0000047ab9 */ /* 0x000fe40000000800 */
[----:B------:R-:W-:Y:S02]  /*16060*/  LEA.HI.X R7, R2, UR5, R3, 0x2, P0 ;  /* 0x0000000502077c11 */ /* 0x000fe400080f1403 */
[----:B------:R-:W-:Y:S01]  /*16070*/  ISETP.NE.AND P1, PT, R9, 0x3, PT ;  /* 0x000000030900780c */ /* 0x000fe20003f25270 */
[----:B------:R-:W-:Y:S01]  /*16080*/  IMAD.MOV R3, RZ, RZ, -R8 ;  /* 0x000000ffff037224 */ /* 0x000fe200078e0a08 */
[----:B------:R-:W-:Y:S01]  /*16090*/  ISETP.NE.AND P0, PT, R19, 0x2, PT ;  /* 0x000000021300780c */ /* 0x000fe20003f05270 */
[----:B------:R0:W2:Y:S03]  /*160a0*/  LDG.E R6, desc[UR56][R6.64] ;  /* 0x0000003806067981 */ /* 0x0000a6000c1e1900 */
[----:B------:R-:W-:-:S02]  /*160b0*/  SEL R23, RZ, 0x1, P0 ;  /* 0x00000001ff177807 */ /* 0x000fc40000000000 */
[----:B------:R-:W-:Y:S01]  /*160c0*/  SEL R19, R19, RZ, P0 ;  /* 0x000000ff13137207 */ /* 0x000fe20000000000 */
[----:B0-----:R-:W-:Y:S02]  /*160d0*/  IMAD R7, R3, UR4, R0 ;  /* 0x0000000403077c24 */ /* 0x001fe4000f8e0200 */
[----:B------:R-:W-:Y:S01]  /*160e0*/  IMAD.MOV.U32 R0, RZ, RZ, R20 ;  /* 0x000000ffff007224 */ /* 0x000fe200078e0014 */
[----:B------:R-:W-:Y:S01]  /*160f0*/  LOP3.LUT R23, R5, R23, RZ, 0x3c, !PT ;  /* 0x0000001705177212 */ /* 0x000fe200078e3cff */
[----:B------:R-:W-:-:S03]  /*16100*/  VIADD R20, R20, 0xffffffff ;  /* 0xffffffff14147836 */ /* 0x000fc60000000000 */
[----:B------:R-:W-:Y:S02]  /*16110*/  ISETP.GT.AND P2, PT, R0, UR42, PT ;  /* 0x0000002a00007c0c */ /* 0x000fe4000bf44270 */
[----:B--2---:R-:W-:Y:S01]  /*16120*/  SHF.R.S32.HI R9, RZ, 0x1f, R6 ;  /* 0x0000001fff097819 */ /* 0x004fe20000011406 */
[----:B------:R-:W-:Y:S10]  /*16130*/  @!P1 BRA `(.L_x_1441) ;  /* 0x0000000000049947 */ /* 0x000ff40003800000 */
[----:B------:R-:W-:Y:S01]  /*16140*/  BPT.TRAP 0x1 ;  /* 0x000000040000795c */ /* 0x000fe20000300000 */
.L_x_1441:
[----:B------:R-:W-:Y:S01]  /*16150*/  IMAD R0, R19, 0x8, R16 ;  /* 0x0000000813007824 */ /* 0x000fe200078e0210 */
[----:B------:R-:W-:Y:S01]  /*16160*/  SHF.L.U32 R10, R23, 0x1f, RZ ;  /* 0x0000001f170a7819 */ /* 0x000fe200000006ff */
[----:B------:R-:W-:Y:S01]  /*16170*/  BSSY B0, `(.L_x_1442) ;  /* 0x0000004000007945 */ /* 0x000fe20003800000 */
[----:B------:R-:W-:Y:S02]  /*16180*/  SHF.R.S32.HI R8, RZ, 0x1f, R7 ;  /* 0x0000001fff087819 */ /* 0x000fe40000011407 */
[----:B------:R-:W0:Y:S02]  /*16190*/  SYNCS.PHASECHK.TRANS64.TRYWAIT P0, [R0+URZ+0x22880], R10 ;  /* 0x0228800a000075a7 */ /* 0x000e24000800017f */
[----:B0-----:R-:W-:Y:S05]  /*161a0*/  @!P0 BRA `(.L_x_1443) ;  /* 0x0000003c00f08947 */ /* 0x001fea0003800000 */
.L_x_1532:
[----:B------:R-:W-:Y:S05]  /*161b0*/  BSYNC B0 ;  /* 0x0000000000007941 */ /* 0x000fea0003800000 */
.L_x_1442:
[----:B------:R-:W1:Y:S01]  /*161c0*/  S2R R12, SR_TID.X ;  /* 0x00000000000c7919 */ /* 0x000e620000002100 */
[----:B------:R-:W-:Y:S01]  /*161d0*/  ULDC.64 UR4, c[0x0][0x328] ;  /* 0x0000ca0000047ab9 */ /* 0x000fe20000000a00 */
[----:B------:R-:W-:Y:S01]  /*161e0*/  ULDC.64 UR6, c[0x0][0x318] ;  /* 0x0000c60000067ab9 */ /* 0x000fe20000000a00 */
[----:B------:R-:W-:Y:S01]  /*161f0*/  IMAD R11, R8, UR4, RZ ;  /* 0x00000004080b7c24 */ /* 0x000fe2000f8e02ff */
[----:B------:R-:W-:Y:S01]  /*16200*/  LOP3.LUT P3, RZ, R17, 0x2, RZ, 0xc0, !PT ;  /* 0x0000000211ff7812 */ /* 0x000fe2000786c0ff */
        /* <DEDUP_REMOVED lines=10> */
[----:B------:R-:W-:Y:S01]  /*162b0*/  IMAD.WIDE.U32 R2, R22, UR4, R2 ;  /* 0x0000000416027c25 */ /* 0x000fe2000f8e0002 */
[----:B------:R-:W-:Y:S01]  /*162c0*/  UMOV UR4, 0xffffffff ;  /* 0xffffffff00047882 */ /* 0x000fe20000000000 */
[----:B-1----:R-:W-:Y:S02]  /*162d0*/  LOP3.LUT R12, R12, 0x7f, RZ, 0xc0, !PT ;  /* 0x0000007f0c0c7812 */ /* 0x002fe400078ec0ff */
[----:B------:R-:W-:Y:S01]  /*162e0*/  IMAD R27, R22, UR5, R3 ;  /* 0x00000005161b7c24 */ /* 0x000fe2000f8e0203 */
[----:B------:R-:W-:Y:S02]  /*162f0*/  IADD3 R26, P0, R2, UR6, RZ ;  /* 0x00000006021a7c10 */ /* 0x000fe4000ff1e0ff */
[----:B------:R-:W-:Y:S02]  /*16300*/  SHF.R.U32.HI R12, RZ, 0x5, R12 ;  /* 0x00000005ff0c7819 */ /* 0x000fe4000001160c */
[----:B------:R-:W-:-:S03]  /*16310*/  IADD3.X R27, R27, UR7, RZ, P0, !PT ;  /* 0x000000071b1b7c10 */ /* 0x000fc600087fe4ff */
[----:B------:R-:W-:-:S04]  /*16320*/  IMAD.SHL.U32 R12, R12, 0x400, RZ ;  /* 0x000004000c0c7824 */ /* 0x000fc800078e00ff */
[----:B------:R-:W-:Y:S01]  /*16330*/  IMAD R18, R19, 0x4000, R12 ;  /* 0x0000400013127824 */ /* 0x000fe200078e020c */
[----:B------:R-:W-:Y:S06]  /*16340*/  BRA.DIV UR4, `(.L_x_1444) ;  /* 0x0000003e049c7947 */ /* 0x000fec000b800000 */
[----:B------:R-:W1:Y:S01]  /*16350*/  SHFL.IDX PT, R2, R26, RZ, 0x1c1f ;  /* 0x001c1fff1a027589 */ /* 0x000e6200000e0000 */
[----:B------:R-:W-:-:S03]  /*16360*/  IADD3 R18, R16, R18, R29 ;  /* 0x0000001210127210 */ /* 0x000fc60007ffe01d */
[----:B------:R-:W2:Y:S02]  /*16370*/  SHFL.IDX PT, R3, R27, RZ, 0x1c1f ;  /* 0x001c1fff1b037589 */ /* 0x000ea400000e0000 */
[----:B------:R-:W-:Y:S01]  /*16380*/  IMAD.IADD R21, R30, 0x1, R18 ;  /* 0x000000011e157824 */ /* 0x000fe200078e0212 */
[----:B-1----:R-:W-:-:S05]  /*16390*/  IADD3 R2, P0, R36, R2, RZ ;  /* 0x0000000224027210 */ /* 0x002fca0007f1e0ff */
[----:B--2---:R-:W-:-:S05]  /*163a0*/  IMAD.X R3, RZ, RZ, R3, P0 ;  /* 0x000000ffff037224 */ /* 0x004fca00000e0603 */
[----:B------:R-:W-:Y:S01]  /*163b0*/  @!PT LDS RZ, [RZ] ;  /* 0x00000000fffff984 */ /* 0x000fe20000000800 */
        /* <DEDUP_REMOVED lines=10> */
[----:B------:R-:W3:Y:S01]  /*16460*/  SHFL.IDX PT, R27, R27, 0x3, 0x1c1f ;  /* 0x007c1f001b1b7f89 */ /* 0x000ee200000e0000 */
[----:B-1----:R-:W-:-:S05]  /*16470*/  IADD3 R2, P0, R36, R2, RZ ;  /* 0x0000000224027210 */ /* 0x002fca0007f1e0ff */
[----:B--2---:R-:W-:-:S05]  /*16480*/  IMAD.X R3, RZ, RZ, R3, P0 ;  /* 0x000000ffff037224 */ /* 0x004fca00000e0603 */
[----:B------:R-:W-:Y:S04]  /*16490*/  LDGSTS.E.BYPASS.LTC128B.128 [R18+0xa400], desc[UR56][R2.64], !P3 ;  /* 0x0a40000002127fae */ /* 0x000fe8000d901d78 */
[----:B------:R1:W-:Y:S04]  /*164a0*/  LDGSTS.E.BYPASS.LTC128B.128 [R21+0xa400], desc[UR56][R2.64+0x40], !P1 ;  /* 0x0a40004002157fae */ /* 0x0003e8000c901d78 */
[----:B-1-3--:R1:W2:Y:S02]  /*164b0*/  SHFL.IDX PT, R2, R26, 0x3, 0x1c1f ;  /* 0x007c1f001a027f89 */ /* 0x00a2a400000e0000 */
.L_x_1542:
        /* <DEDUP_REMOVED lines=9> */
.L_x_1445:
        /* <DEDUP_REMOVED lines=11> */
.L_x_1446:
[----:B------:R2:W-:Y:S01]  /*16600*/  SYNCS.ARRIVE.TRANS64.A1T0 RZ, [R0+URZ+0x22870], RZ ;  /* 0x022870ff00ff79a7 */ /* 0x0005e2000810003f */
[----:B------:R-:W-:Y:S05]  /*16610*/  @!P3 BRA `(.L_x_1447) ;  /* 0x000000000004b947 */ /* 0x000fea0003800000 */
[----:B------:R-:W-:Y:S01]  /*16620*/  BPT.TRAP 0x1 ;  /* 0x000000040000795c */ /* 0x000fe20000300000 */
.L_x_1447:
[----:B------:R-:W3:Y:S01]  /*16630*/  SYNCS.PHASECHK.TRANS64.TRYWAIT P0, [R0+URZ+0x22840], R10 ;  /* 0x0228400a000075a7 */ /* 0x000ee2000800017f */
[----:B------:R-:W-:Y:S04]  /*16640*/  BSSY B0, `(.L_x_1448) ;  /* 0x0000002000007945 */ /* 0x000fe80003800000 */
[----:B---3--:R-:W-:Y:S05]  /*16650*/  @!P0 BRA `(.L_x_1449) ;  /* 0x0000004000048947 */ /* 0x008fea0003800000 */
.L_x_1543:
[----:B------:R-:W-:Y:S05]  /*16660*/  BSYNC B0 ;  /* 0x0000000000007941 */ /* 0x000fea0003800000 */
.L_x_1448:
[----:B------:R-:W4:Y:S01]  /*16670*/  LDL R11, [R1] ;  /* 0x00000000010b7983 */ /* 0x000f220000100800 */
[----:B------:R-:W-:Y:S01]  /*16680*/  ULDC.64 UR4, c[0x0][0x300] ;  /* 0x0000c00000047ab9 */ /* 0x000fe20000000a00 */
[----:B------:R-:W-:Y:S01]  /*16690*/  ULDC.64 UR6, c[0x0][0x2e8] ;  /* 0x0000ba0000067ab9 */ /* 0x000fe20000000a00 */
[----:B------:R-:W-:Y:S01]  /*166a0*/  IMAD R8, R8, UR4, RZ ;  /* 0x0000000408087c24 */ /* 0x000fe2000f8e02ff */
[----:B------:R-:W-:Y:S01]  /*166b0*/  LOP3.LUT P4, RZ, R17, 0x10, RZ, 0xc0, !PT ;  /* 0x0000001011ff7812 */ /* 0x000fe2000788c0ff */
[----:B------:R-:W-:Y:S01]  /*166c0*/  IMAD.WIDE.U32 R2, R7, UR4, RZ ;  /* 0x0000000407027c25 */ /* 0x000fe2000f8e00ff */
[C---:B------:R-:W-:Y:S02]  /*166d0*/  LOP3.LUT P3, RZ, R17.reuse, 0x8, RZ, 0xc0, !PT ;  /* 0x0000000811ff7812 */ /* 0x040fe4000786c0ff */
[----:B------:R-:W-:Y:S01]  /*166e0*/  LOP3.LUT P1, RZ, R17, 0x4, RZ, 0xc0, !PT ;  /* 0x0000000411ff7812 */ /* 0x000fe2000782c0ff */
[----:B------:R-:W-:Y:S01]  /*166f0*/  IMAD R8, R7, UR5, R8 ;  /* 0x0000000507087c24 */ /* 0x000fe2000f8e0208 */
[----:B------:R-:W-:-:S02]  /*16700*/  ULDC.64 UR4, c[0x0][0x310] ;  /* 0x0000c40000047ab9 */ /* 0x000fc40000000a00 */
        /* <DEDUP_REMOVED lines=14> */
[----:B------:R-:W-:-:S03]  /*167f0*/  IMAD.IADD R6, R16, 0x1, R6 ;  /* 0x0000000110067824 */ /* 0x000fc600078e0206 */
[----:B------:R-:W5:Y:S04]  /*16800*/  SHFL.IDX PT, R3, R8, RZ, 0x1c1f ;  /* 0x001c1fff08037589 */ /* 0x000f6800000e0000 */
[----:B------:R-:W-:Y:S01]  /*16810*/  SHFL.IDX PT, R9, R8, 0x2, 0x1c1f ;  /* 0x005c1f0008097f89 */ /* 0x000fe200000e0000 */
        /* <DEDUP_REMOVED lines=15> */
[----:B------:R4:W0:Y:S04]  /*16910*/  SHFL.IDX PT, R9, R8, 0x3, 0x1c1f ;  /* 0x007c1f0008097f89 */ /* 0x00082800000e0000 */
[----:B------:R-:W-:Y:S04]  /*16920*/  LDGSTS.E.BYPASS.LTC128B.128 [R6+0x17400], desc[UR56][R2.64], !P4 ;  /* 0x1740000002067fae */ /* 0x000fe8000e101d78 */
[----:B------:R-:W-:Y:S04]  /*16930*/  LDGSTS.E.BYPASS.LTC128B.128 [R6+0x19400], desc[UR56][R2.64+0x40], !P3 ;  /* 0x1940004002067fae */ /* 0x000fe8000d901d78 */
[----:B------:R5:W-:Y:S04]  /*16940*/  LDGSTS.E.BYPASS.LTC128B.128 [R6+0x1b400], desc[UR56][R2.64+0x80], !P1 ;  /* 0x1b40008002067fae */ /* 0x000be8000c901d78 */
[----:B-----5:R4:W0:Y:S02]  /*16950*/  SHFL.IDX PT, R2, R7, 0x3, 0x1c1f ;  /* 0x007c1f0007027f89 */ /* 0x02082400000e0000 */
.L_x_1553:
        /* <DEDUP_REMOVED lines=10> */
.L_x_1451:
        /* <DEDUP_REMOVED lines=11> */
.L_x_1452:
[----:B------:R2:W-:Y:S02]  /*16ab0*/  SYNCS.ARRIVE.TRANS64.A1T0 RZ, [R0+URZ+0x22830], RZ ;  /* 0x022830ff00ff79a7 */ /* 0x0005e4000810003f */
[----:B--23--:R-:W-:-:S05]  /*16ac0*/  IMAD.U32 R0, RZ, RZ, UR44 ;  /* 0x0000002cff007e24 */ /* 0x00cfca000f8e00ff */
[----:B------:R-:W-:-:S13]  /*16ad0*/  ISETP.NE.AND P0, PT, R0, 0x3, PT ;  /* 0x000000030000780c */ /* 0x000fda0003f05270 */
[----:B------:R-:W-:Y:S05]  /*16ae0*/  @!P0 BRA `(.L_x_1453) ;  /* 0x0000000000048947 */ /* 0x000fea0003800000 */
[----:B------:R-:W-:Y:S01]  /*16af0*/  BPT.TRAP 0x1 ;  /* 0x000000040000795c */ /* 0x000fe20000300000 */
.L_x_1453:
[----:B------:R-:W-:Y:S01]  /*16b00*/  LOP3.LUT R3, R5, 0x1, RZ, 0x3c, !PT ;  /* 0x0000000105037812 */ /* 0x000fe200078e3cff */
[----:B------:R-:W-:Y:S01]  /*16b10*/  IMAD R0, R4, 0x8, R16 ;  /* 0x0000000804007824 */ /* 0x000fe200078e0210 */
[----:B------:R-:W-:Y:S02]  /*16b20*/  BSSY B0, `(.L_x_1454) ;  /* 0x0000004000007945 */ /* 0x000fe40003800000 */
[----:B------:R-:W-:-:S04]  /*16b30*/  SHF.L.U32 R3, R3, 0x1f, RZ ;  /* 0x0000001f03037819 */ /* 0x000fc800000006ff */
[----:B------:R-:W0:Y:S02]  /*16b40*/  SYNCS.PHASECHK.TRANS64.TRYWAIT P1, [R0+URZ+0x22870], R3 ;  /* 0x02287003000075a7 */ /* 0x000e24000802017f */
[----:B0-----:R-:W-:Y:S05]  /*16b50*/  @!P1 BRA `(.L_x_1455) ;  /* 0x00000040000c9947 */ /* 0x001fea0003800000 */
.L_x_1554:
[----:B------:R-:W-:Y:S05]  /*16b60*/  BSYNC B0 ;  /* 0x0000000000007941 */ /* 0x000fea0003800000 */
.L_x_1454:
[----:B------:R-:W-:-:S05]  /*16b70*/  IMAD.U32 R2, RZ, RZ, UR43 ;  /* 0x0000002bff027e24 */ /* 0x000fca000f8e00ff */
[----:B------:R-:W-:-:S13]  /*16b80*/  ISETP.NE.AND P1, PT, R2, 0x3, PT ;  /* 0x000000030200780c */ /* 0x000fda0003f25270 */
[----:B------:R-:W-:Y:S05]  /*16b90*/  @!P1 BRA `(.L_x_1456) ;  /* 0x0000000000049947 */ /* 0x000fea0003800000 */
[----:B------:R-:W-:Y:S01]  /*16ba0*/  BPT.TRAP 0x1 ;  /* 0x000000040000795c */ /* 0x000fe20000300000 */
.L_x_1456:
[----:B0-----:R-:W-:Y:S01]  /*16bb0*/  SHF.L.U32 R3, R5, 0x1f, RZ ;  /* 0x0000001f05037819 */ /* 0x001fe200000006ff */
[----:B------:R-:W-:-:S03]  /*16bc0*/  IMAD.SHL.U32 R18, R4, 0x4000, RZ ;  /* 0x0000400004127824 */ /* 0x000fc600078e00ff */
[----:B------:R-:W0:Y:S02]  /*16bd0*/  SYNCS.PHASECHK.TRANS64.TRYWAIT P1, [R0+URZ+0x22860], R3 ;  /* 0x02286003000075a7 */ /* 0x000e24000802017f */
[----:B0-----:R-:W-:Y:S05]  /*16be0*/  @!P1 BRA `(.L_x_1457) ;  /* 0x0000003c00fc9947 */ /* 0x001fea0003800000 */
.L_x_1555:
[----:B------:R-:W0:Y:S04]  /*16bf0*/  LDL R2, [R1+0x8] ;  /* 0x0000080001027983 */ /* 0x000e280000100800 */
[----:B------:R-:W2:Y:S01]  /*16c00*/  LDL R12, [R1+0x4] ;  /* 0x00000400010c7983 */ /* 0x000ea20000100800 */
[----:B------:R-:W-:Y:S05]  /*16c10*/  WARPSYNC.ALL ;  /* 0x0000000000007948 */ /* 0x000fea0003800000 */
[----:B------:R-:W-:-:S05]  /*16c20*/  IMAD.U32 R21, RZ, RZ, UR43 ;  /* 0x0000002bff157e24 */ /* 0x000fca000f8e00ff */
[----:B------:R-:W-:Y:S02]  /*16c30*/  ISETP.NE.AND P1, PT, R21, 0x3, PT ;  /* 0x000000031500780c */ /* 0x000fe40003f25270 */
[----:B0-----:R-:W-:Y:S02]  /*16c40*/  LOP3.LUT R3, R18, R2, RZ, 0xfc, !PT ;  /* 0x0000000212037212 */ /* 0x001fe400078efcff */
[----:B--2---:R-:W-:-:S03]  /*16c50*/  IADD3 R18, R16, R18, R12 ;  /* 0x0000001210127210 */ /* 0x004fc60007ffe00c */
[----:B------:R-:W-:-:S04]  /*16c60*/  IMAD.IADD R3, R16, 0x1, R3 ;  /* 0x0000000110037824 */ /* 0x000fc800078e0203 */
[----:B------:R-:W-:Y:S01]  /*16c70*/  IMAD.IADD R2, R31, 0x1, R3 ;  /* 0x000000011f027824 */ /* 0x000fe200078e0203 */
[----:B----4-:R-:W0:Y:S02]  /*16c80*/  LDSM.16.MT88.4 R4, [R3+0x8400] ;  /* 0x008400000304783b */ /* 0x010e240000004200 */
        /* <DEDUP_REMOVED lines=10> */
[----:B------:R0:W-:Y:S04]  /*16d30*/  STSM.16.M88.4 [R18+0x2400], R12 ;  /* 0x0024000c12007844 */ /* 0x0001e80000000200 */
[----:B------:R-:W2:Y:S01]  /*16d40*/  LDSM.16.MT88.4 R8, [R3+0x9400] ;  /* 0x009400000308783b */ /* 0x000ea20000004200 */
[--C-:B0-----:R-:W-:Y:S02]  /*16d50*/  IADD3 R12, R28, 0x400, R18.reuse ;  /* 0x000004001c0c7810 */ /* 0x101fe40007ffe012 */
[----:B------:R-:W-:Y:S02]  /*16d60*/  IADD3 R18, R31, 0x400, R18 ;  /* 0x000004001f127810 */ /* 0x000fe40007ffe012 */
[C-C-:B--2---:R-:W-:Y:S02]  /*16d70*/  PRMT R4, R8.reuse, 0x6420, R9.reuse ;  /* 0x0000642008047816 */ /* 0x144fe40000000009 */
[----:B------:R-:W-:-:S02]  /*16d80*/  PRMT R5, R8, 0x7531, R9 ;  /* 0x0000753108057816 */ /* 0x000fc40000000009 */
[C-C-:B------:R-:W-:Y:S02]  /*16d90*/  PRMT R6, R10.reuse, 0x6420, R11.reuse ;  /* 0x000064200a067816 */ /* 0x140fe4000000000b */
[----:B------:R-:W-:Y:S02]  /*16da0*/  PRMT R7, R10, 0x7531, R11 ;  /* 0x000075310a077816 */ /* 0x000fe4000000000b */
[----:B------:R-:W0:Y:S04]  /*16db0*/  LDSM.16.MT88.4 R8, [R2+0x9400] ;  /* 0x009400000208783b */ /* 0x000e280000004200 */
[----:B------:R0:W-:Y:S02]  /*16dc0*/  STSM.16.M88.4 [R12], R4 ;  /* 0x000000040c007844 */ /* 0x0001e40000000200 */
[----:B0-----:R-:W-:-:S02]  /*16dd0*/  PRMT R4, R8, 0x6420, R9 ;  /* 0x0000642008047816 */ /* 0x001fc40000000009 */
[----:B------:R-:W-:Y:S02]  /*16de0*/  PRMT R5, R8, 0x7531, R9 ;  /* 0x0000753108057816 */ /* 0x000fe40000000009 */
[C-C-:B------:R-:W-:Y:S02]  /*16df0*/  PRMT R6, R10.reuse, 0x6420, R11.reuse ;  /* 0x000064200a067816 */ /* 0x140fe4000000000b */
[----:B------:R-:W-:-:S05]  /*16e00*/  PRMT R7, R10, 0x7531, R11 ;  /* 0x000075310a077816 */ /* 0x000fca000000000b */
[----:B------:R-:W-:Y:S04]  /*16e10*/  STSM.16.M88.4 [R12+0x2000], R4 ;  /* 0x002000040c007844 */ /* 0x000fe80000000200 */
[----:B------:R-:W0:Y:S04]  /*16e20*/  LDSM.16.MT88.4 R12, [R3+0xa400] ;  /* 0x00a40000030c783b */ /* 0x000e280000004200 */
[----:B------:R-:W2:Y:S01]  /*16e30*/  LDSM.16.MT88.4 R4, [R2+0xa400] ;  /* 0x00a400000204783b */ /* 0x000ea20000004200 */
[C-C-:B0-----:R-:W-:Y:S02]  /*16e40*/  PRMT R8, R12.reuse, 0x6420, R13.reuse ;  /* 0x000064200c087816 */ /* 0x141fe4000000000d */
[----:B------:R-:W-:-:S02]  /*16e50*/  PRMT R9, R12, 0x7531, R13 ;  /* 0x000075310c097816 */ /* 0x000fc4000000000d */
[C-C-:B------:R-:W-:Y:S02]  /*16e60*/  PRMT R10, R14.reuse, 0x6420, R15.reuse ;  /* 0x000064200e0a7816 */ /* 0x140fe4000000000f */
[----:B------:R-:W-:-:S05]  /*16e70*/  PRMT R11, R14, 0x7531, R15 ;  /* 0x000075310e0b7816 */ /* 0x000fca000000000f */
[----:B------:R2:W-:Y:S02]  /*16e80*/  STSM.16.M88.4 [R18], R8 ;  /* 0x0000000812007844 */ /* 0x0005e40000000200 */
[C-C-:B--2---:R-:W-:Y:S02]  /*16e90*/  PRMT R8, R4.reuse, 0x6420, R5.reuse ;  /* 0x0000642004087816 */ /* 0x144fe40000000005 */
[----:B------:R-:W-:Y:S02]  /*16ea0*/  PRMT R9, R4, 0x7531, R5 ;  /* 0x0000753104097816 */ /* 0x000fe40000000005 */
[C-C-:B------:R-:W-:Y:S02]  /*16eb0*/  PRMT R10, R6.reuse, 0x6420, R7.reuse ;  /* 0x00006420060a7816 */ /* 0x140fe40000000007 */
[----:B------:R-:W-:-:S05]  /*16ec0*/  PRMT R11, R6, 0x7531, R7 ;  /* 0x00007531060b7816 */ /* 0x000fca0000000007 */
[----:B------:R0:W-:Y:S04]  /*16ed0*/  STSM.16.M88.4 [R18+0x2000], R8 ;  /* 0x0020000812007844 */ /* 0x0001e80000000200 */
[----:B------:R-:W2:Y:S01]  /*16ee0*/  LDSM.16.MT88.4 R4, [R3+0xb400] ;  /* 0x00b400000304783b */ /* 0x000ea20000004200 */
[----:B0-----:R-:W-:Y:S01]  /*16ef0*/  IMAD.IADD R18, R28, 0x1, R18 ;  /* 0x000000011c127824 */ /* 0x001fe200078e0212 */
[C-C-:B--2---:R-:W-:Y:S02]  /*16f00*/  PRMT R12, R4.reuse, 0x6420, R5.reuse ;  /* 0x00006420040c7816 */ /* 0x144fe40000000005 */
[----:B------:R-:W-:Y:S02]  /*16f10*/  PRMT R13, R4, 0x7531, R5 ;  /* 0x00007531040d7816 */ /* 0x000fe40000000005 */
[----:B------:R-:W-:-:S02]  /*16f20*/  PRMT R14, R6, 0x6420, R7 ;  /* 0x00006420060e7816 */ /* 0x000fc40000000007 */
[----:B------:R-:W-:Y:S02]  /*16f30*/  PRMT R15, R6, 0x7531, R7 ;  /* 0x00007531060f7816 */ /* 0x000fe40000000007 */
[----:B------:R-:W0:Y:S04]  /*16f40*/  LDSM.16.MT88.4 R4, [R2+0xb400] ;  /* 0x00b400000204783b */ /* 0x000e280000004200 */
[----:B------:R2:W-:Y:S01]  /*16f50*/  STSM.16.M88.4 [R18], R12 ;  /* 0x0000000c12007844 */ /* 0x0005e20000000200 */
        /* <DEDUP_REMOVED lines=13> */
.L_x_1458:
[----:B0-----:R0:W-:Y:S01]  /*17030*/  SYNCS.ARRIVE.TRANS64.A1T0 RZ, [R0+URZ+0x22850], RZ ;  /* 0x022850ff00ff79a7 */ /* 0x0011e2000810003f */
[----:B------:R-:W-:Y:S06]  /*17040*/  BAR.SYNC.DEFER_BLOCKING 0x2, 0x80 ;  /* 0x0082000000007b1d */ /* 0x000fec0000010000 */
[----:B------:R-:W-:Y:S05]  /*17050*/  @!P0 BRA `(.L_x_1459) ;  /* 0x0000000000048947 */ /* 0x000fea0003800000 */
[----:B------:R-:W-:Y:S01]  /*17060*/  BPT.TRAP 0x1 ;  /* 0x000000040000795c */ /* 0x000fe20000300000 */
.L_x_1459:
[----:B0-----:R-:W-:Y:S02]  /*17070*/  VIADD R0, R0, 0x22880 ;  /* 0x0002288000007836 */ /* 0x001fe40000000000 */
[----:B------:R-:W-:Y:S02]  /*17080*/  IMAD.MOV.U32 R4, RZ, RZ, R19 ;  /* 0x000000ffff047224 */ /* 0x000fe400078e0013 */
[----:B------:R-:W-:Y:S01]  /*17090*/  IMAD.MOV.U32 R5, RZ, RZ, R23 ;  /* 0x000000ffff057224 */ /* 0x000fe200078e0017 */
[----:B------:R-:W-:-:S04]  /*170a0*/  PRMT R0, R37, 0x654, R0 ;  /* 0x0000065425007816 */ /* 0x000fc80000000000 */
[----:B------:R3:W-:Y:S01]  /*170b0*/  SYNCS.ARRIVE.TRANS64.RED.A1T0 RZ, [R0+URZ], RZ ;  /* 0x000000ff00ff79a7 */ /* 0x0007e2000810043f */
[----:B------:R-:W-:Y:S05]  /*170c0*/  @P2 BRA `(.L_x_1460) ;  /* 0xffffffec007c2947 */ /* 0x000fea000383ffff */
.L_x_1440:
[----:B---3--:R-:W3:Y:S01]  /*170d0*/  S2R R0, SR_TID.X ;  /* 0x0000000000007919 */ /* 0x008ee20000002100 */
[----:B------:R-:W-:Y:S01]  /*170e0*/  BSSY B0, `(.L_x_1461) ;  /* 0x0000012000007945 */ /* 0x000fe20003800000 */
[----:B---3--:R-:W-:Y:S01]  /*170f0*/  LOP3.LUT R2, R0, 0x7f, RZ, 0xc0, !PT ;  /* 0x0000007f00027812 */ /* 0x008fe200078ec0ff */
[----:B------:R-:W-:-:S03]  /*17100*/  IMAD.U32 R0, RZ, RZ, UR44 ;  /* 0x0000002cff007e24 */ /* 0x000fc6000f8e00ff */
[----:B------:R-:W-:Y:S02]  /*17110*/  ISETP.NE.AND P1, PT, R2, RZ, PT ;  /* 0x000000ff0200720c */ /* 0x000fe40003f25270 */
[----:B------:R-:W-:-:S11]  /*17120*/  ISETP.NE.AND P0, PT, R0, 0x3, PT ;  /* 0x000000030000780c */ /* 0x000fd60003f05270 */
[----:B------:R-:W-:Y:S05]  /*17130*/  @P1 BRA `(.L_x_1462) ;  /* 0x0000000000301947 */ /* 0x000fea0003800000 */
[----:B------:R-:W3:Y:S01]  /*17140*/  S2R R5, SR_LANEID ;  /* 0x0000000000057919 */ /* 0x000ee20000000000 */
[----:B------:R-:W-:Y:S01]  /*17150*/  VOTEU.ANY UR4, UPT, PT ;  /* 0x0000000000047886 */ /* 0x000fe200038e0100 */
[----:B0-----:R-:W0:Y:S01]  /*17160*/  LDC.64 R2, c[0x0][0xc60] ;  /* 0x00031800ff027b82 */ /* 0x001e220000000a00 */
[----:B------:R-:W3:Y:S02]  /*17170*/  FLO.U32 R0, UR4 ;  /* 0x0000000400007d00 */ /* 0x000ee400080e0000 */
[----:B---3--:R-:W-:-:S06]  /*17180*/  ISETP.EQ.U32.AND P1, PT, R0, R5, PT ;  /* 0x000000050000720c */ /* 0x008fcc0003f22070 */
[----:B------:R-:W0:Y:S07]  /*17190*/  POPC R5, UR4 ;  /* 0x0000000400057d09 */ /* 0x000e2e0008000000 */
[----:B0-----:R-:W3:Y:S01]  /*171a0*/  @P1 ATOMG.E.ADD.STRONG.GPU PT, R3, desc[UR56][R2.64], R5 ;  /* 0x00000005020319a8 */ /* 0x001ee200081ee1f8 */
[----:B------:R-:W0:Y:S02]  /*171b0*/  S2R R4, SR_LTMASK ;  /* 0x0000000000047919 */ /* 0x000e240000003900 */
[----:B0-----:R-:W-:-:S04]  /*171c0*/  LOP3.LUT R4, R4, UR4, RZ, 0xc0, !PT ;  /* 0x0000000404047c12 */ /* 0x001fc8000f8ec0ff */
[----:B------:R-:W0:Y:S01]  /*171d0*/  POPC R7, R4 ;  /* 0x0000000400077309 */ /* 0x000e220000000000 */
[----:B---3--:R-:W0:Y:S02]  /*171e0*/  SHFL.IDX PT, R0, R3, R0, 0x1f ;  /* 0x00001f0003007589 */ /* 0x008e2400000e0000 */
[----:B0-----:R-:W-:-:S07]  /*171f0*/  IADD3 R24, R0, UR46, R7 ;  /* 0x0000002e00187c10 */ /* 0x001fce000fffe007 */
.L_x_1462:
[----:B------:R-:W-:Y:S05]  /*17200*/  BSYNC B0 ;  /* 0x0000000000007941 */ /* 0x000fea0003800000 */
.L_x_1461:
[----:B------:R-:W-:Y:S05]  /*17210*/  @!P0 BRA `(.L_x_1463) ;  /* 0x0000000000048947 */ /* 0x000fea0003800000 */
[----:B------:R-:W-:Y:S01]  /*17220*/  BPT.TRAP 0x1 ;  /* 0x000000040000795c */ /* 0x000fe20000300000 */
.L_x_1463:
[----:B0-----:R-:W-:Y:S01]  /*17230*/  LOP3.LUT R3, R23, 0x1, RZ, 0x3c, !PT ;  /* 0x0000000117037812 */ /* 0x001fe200078e3cff */
[----:B--2---:R-:W-:Y:S01]  /*17240*/  IMAD R18, R19, 0x8, R16 ;  /* 0x0000000813127824 */ /* 0x004fe200078e0210 */
[----:B------:R-:W-:Y:S02]  /*17250*/  BSSY B0, `(.L_x_1464) ;  /* 0x0000004000007945 */ /* 0x000fe40003800000 */
[----:B------:R-:W-:-:S04]  /*17260*/  SHF.L.U32 R3, R3, 0x1f, RZ ;  /* 0x0000001f03037819 */ /* 0x000fc800000006ff */
[----:B------:R-:W0:Y:S02]  /*17270*/  SYNCS.PHASECHK.TRANS64.TRYWAIT P1, [R18+URZ+0x22870], R3 ;  /* 0x02287003120075a7 */ /* 0x000e24000802017f */
[----:B0-----:R-:W-:Y:S05]  /*17280*/  @!P1 BRA `(.L_x_1465) ;  /* 0x0000003800689947 */ /* 0x001fea0003800000 */
.L_x_1556:
[----:B------:R-:W-:Y:S05]  /*17290*/  BSYNC B0 ;  /* 0x0000000000007941 */ /* 0x000fea0003800000 */
.L_x_1464:
[----:B------:R-:W-:-:S05]  /*172a0*/  IMAD.U32 R0, RZ, RZ, UR43 ;  /* 0x0000002bff007e24 */ /* 0x000fca000f8e00ff */
[----:B------:R-:W-:-:S13]  /*172b0*/  ISETP.NE.AND P1, PT, R0, 0x3, PT ;  /* 0x000000030000780c */ /* 0x000fda0003f25270 */
[----:B------:R-:W-:Y:S05]  /*172c0*/  @!P1 BRA `(.L_x_1466) ;  /* 0x0000000000049947 */ /* 0x000fea0003800000 */
[----:B------:R-:W-:Y:S01]  /*172d0*/  BPT.TRAP 0x1 ;  /* 0x000000040000795c */ /* 0x000fe20000300000 */
.L_x_1466:
[----:B0-----:R-:W-:-:S04]  /*172e0*/  SHF.L.U32 R3, R23, 0x1f, RZ ;  /* 0x0000001f17037819 */ /* 0x001fc800000006ff */
[----:B------:R-:W0:Y:S02]  /*172f0*/  SYNCS.PHASECHK.TRANS64.TRYWAIT P1, [R18+URZ+0x22860], R3 ;  /* 0x02286003120075a7 */ /* 0x000e24000802017f */
[----:B0-----:R-:W-:Y:S05]  /*17300*/  @!P1 BRA `(.L_x_1467) ;  /* 0x00000038005c9947 */ /* 0x001fea0003800000 */
.L_x_1557:
[----:B------:R-:W0:Y:S04]  /*17310*/  LDL R0, [R1+0x8] ;  /* 0x0000080001007983 */ /* 0x000e280000100800 */
[----:B------:R-:W2:Y:S01]  /*17320*/  LDL R12, [R1+0x4] ;  /* 0x00000400010c7983 */ /* 0x000ea20000100800 */
[----:B------:R-:W-:Y:S01]  /*17330*/  IMAD.SHL.U32 R2, R19, 0x4000, RZ ;  /* 0x0000400013027824 */ /* 0x000fe200078e00ff */
[----:B------:R-:W-:Y:S05]  /*17340*/  WARPSYNC.ALL ;  /* 0x0000000000007948 */ /* 0x000fea0003800000 */
[----:B------:R-:W-:-:S05]  /*17350*/  IMAD.U32 R21, RZ, RZ, UR43 ;  /* 0x0000002bff157e24 */ /* 0x000fca000f8e00ff */
[----:B------:R-:W-:Y:S02]  /*17360*/  ISETP.NE.AND P1, PT, R21, 0x3, PT ;  /* 0x000000031500780c */ /* 0x000fe40003f25270 */
[----:B0-----:R-:W-:Y:S02]  /*17370*/  LOP3.LUT R3, R2, R0, RZ, 0xfc, !PT ;  /* 0x0000000002037212 */ /* 0x001fe400078efcff */
[----:B--2---:R-:W-:-:S03]  /*17380*/  IADD3 R2, R16, R2, R12 ;  /* 0x0000000210027210 */ /* 0x004fc60007ffe00c */
[----:B------:R-:W-:Y:S01]  /*17390*/  IMAD.IADD R0, R16, 0x1, R3 ;  /* 0x0000000110007824 */ /* 0x000fe200078e0203 */
[----:B------:R-:W-:-:S03]  /*173a0*/  IADD3 R20, R28, 0x400, R2 ;  /* 0x000004001c147810 */ /* 0x000fc60007ffe002 */
[----:B------:R-:W-:Y:S01]  /*173b0*/  IMAD.IADD R3, R31, 0x1, R0 ;  /* 0x000000011f037824 */ /* 0x000fe200078e0200 */
[----:B------:R-:W0:Y:S02]  /*173c0*/  LDSM.16.MT88.4 R4, [R0+0x8400] ;  /* 0x008400000004783b */ /* 0x000e240000004200 */
        /* <DEDUP_REMOVED lines=10> */
[----:B------:R0:W-:Y:S04]  /*17470*/  STSM.16.M88.4 [R2+0x2400], R8 ;  /* 0x0024000802007844 */ /* 0x0001e80000000200 */
[----:B------:R-:W2:Y:S01]  /*17480*/  LDSM.16.MT88.4 R4, [R0+0x9400] ;  /* 0x009400000004783b */ /* 0x000ea20000004200 */
[----:B0-----:R-:W-:Y:S02]  /*17490*/  IADD3 R2, R31, 0x400, R2 ;  /* 0x000004001f027810 */ /* 0x001fe40007ffe002 */
[C-C-:B--2---:R-:W-:Y:S02]  /*174a0*/  PRMT R12, R4.reuse, 0x6420, R5.reuse ;  /* 0x00006420040c7816 */ /* 0x144fe40000000005 */
[----:B------:R-:W-:Y:S02]  /*174b0*/  PRMT R13, R4, 0x7531, R5 ;  /* 0x00007531040d7816 */ /* 0x000fe40000000005 */
[----:B------:R-:W-:-:S02]  /*174c0*/  PRMT R14, R6, 0x6420, R7 ;  /* 0x00006420060e7816 */ /* 0x000fc40000000007 */
[----:B------:R-:W-:Y:S02]  /*174d0*/  PRMT R15, R6, 0x7531, R7 ;  /* 0x00007531060f7816 */ /* 0x000fe40000000007 */
[----:B------:R-:W0:Y:S04]  /*174e0*/  LDSM.16.MT88.4 R4, [R3+0x9400] ;  /* 0x009400000304783b */ /* 0x000e280000004200 */
[----:B------:R-:W-:Y:S01]  /*174f0*/  STSM.16.M88.4 [R20], R12 ;  /* 0x0000000c14007844 */ /* 0x000fe20000000200 */
        /* <DEDUP_REMOVED lines=38> */
.L_x_1468:
[----:B0-----:R0:W-:Y:S01]  /*17760*/  SYNCS.ARRIVE.TRANS64.A1T0 RZ, [R18+URZ+0x22850], RZ ;  /* 0x022850ff12ff79a7 */ /* 0x0011e2000810003f */
[----:B------:R-:W-:Y:S06]  /*17770*/  BAR.SYNC.DEFER_BLOCKING 0x2, 0x80 ;  /* 0x0082000000007b1d */ /* 0x000fec0000010000 */
[----:B------:R-:W-:Y:S05]  /*17780*/  @!P0 BRA `(.L_x_1469) ;  /* 0x0000000000048947 */ /* 0x000fea0003800000 */
[----:B------:R-:W-:Y:S01]  /*17790*/  BPT.TRAP 0x1 ;  /* 0x000000040000795c */ /* 0x000fe20000300000 */
.L_x_1469:
[----:B0-----:R-:W-:Y:S02]  /*177a0*/  VIADD R18, R18, 0x22880 ;  /* 0x0002288012127836 */ /* 0x001fe40000000000 */
[----:B------:R-:W-:-:S03]  /*177b0*/  VIADD R19, R19, 0x1 ;  /* 0x0000000113137836 */ /* 0x000fc60000000000 */
[----:B------:R-:W-:Y:S02]  /*177c0*/  PRMT R18, R37, 0x654, R18 ;  /* 0x0000065425127816 */ /* 0x000fe40000000012 */
[C---:B------:R-:W-:Y:S02]  /*177d0*/  ISETP.NE.AND P0, PT, R19.reuse, 0x2, PT ;  /* 0x000000021300780c */ /* 0x040fe40003f05270 */
[----:B------:R0:W-:Y:S02]  /*177e0*/  SYNCS.ARRIVE.TRANS64.RED.A1T0 RZ, [R18+URZ], RZ ;  /* 0x000000ff12ff79a7 */ /* 0x0001e4000810043f */
[----:B------:R-:W-:Y:S02]  /*177f0*/  SEL R0, RZ, 0x1, P0 ;  /* 0x00000001ff007807 */ /* 0x000fe40000000000 */
[----:B------:R-:W-:Y:S02]  /*17800*/  SEL R19, R19, RZ, P0 ;  /* 0x000000ff13137207 */ /* 0x000fe40000000000 */
[----:B------:R-:W-:-:S07]  /*17810*/  LOP3.LUT R23, R23, R0, RZ, 0x3c, !PT ;  /* 0x0000000017177212 */ /* 0x000fce00078e3cff */
.L_x_1410:
[----:B------:R-:W-:Y:S05]  /*17820*/  BSYNC B7 ;  /* 0x0000000000077941 */ /* 0x000fea0003800000 */
.L_x_1408:
[----:B------:R-:W-:-:S13]  /*17830*/  LOP3.LUT P0, RZ, R17, 0x80, RZ, 0xc0, !PT ;  /* 0x0000008011ff7812 */ /* 0x000fda000780c0ff */
[----:B------:R-:W-:Y:S05]  /*17840*/  @!P0 BRA `(.L_x_1470) ;  /* 0x0000000000248947 */ /* 0x000fea0003800000 */
[----:B------:R-:W3:Y:S08]  /*17850*/  S2UR UR4, SR_CgaCtaId ;  /* 0x00000000000479c3 */ /* 0x000ef00000008800 */
[----:B------:R-:W-:Y:S01]  /*17860*/  BAR.SYNC.DEFER_BLOCKING 0x5, 0x180 ;  /* 0x0146000000007b1d */ /* 0x000fe20000010000 */
[----:B------:R-:W-:Y:S01]  /*17870*/  MOV R16, 0x400 ;  /* 0x0000040000107802 */ /* 0x000fe20000000f00 */
[----:B---3--:R-:W-:-:S05]  /*17880*/  IMAD.U32 R37, RZ, RZ, UR4 ;  /* 0x00000004ff257e24 */ /* 0x008fca000f8e00ff */
[----:B------:R-:W-:-:S05]  /*17890*/  LEA R16, R37, R16, 0x18 ;  /* 0x0000001025107211 */ /* 0x000fca00078ec0ff */
[----:B-1----:R-:W1:Y:S02]  /*178a0*/  LDS.128 R24, [R16+0x228d0] ;  /* 0x0228d00010187984 */ /* 0x002e640000000c00 */
[----:B-1----:R-:W-:Y:S01]  /*178b0*/  R2UR UR40, R27 ;  /* 0x000000001b2872ca */ /* 0x002fe200000e0000 */
[----:B------:R-:W-:Y:S06]  /*178c0*/  BAR.ARV 0x4, 0x180 ;  /* 0x0106000000007b1d */ /* 0x000fec0000002000 */
[----:B------:R-:W-:Y:S08]  /*178d0*/  BRA `(.L_x_1471) ;  /* 0x0000000c00b07947 */ /* 0x000ff00003800000 */
.L_x_1470:
[----:B------:R-:W2:Y:S01]  /*178e0*/  S2R R0, SR_TID.X ;  /* 0x0000000000007919 */ /* 0x000ea20000002100 */
[----:B------:R-:W-:Y:S01]  /*178f0*/  ULDC UR4, c[0x0][0xc3c] ;  /* 0x00030f0000047ab9 */ /* 0x000fe20000000800 */
[----:B--2---:R-:W-:Y:S01]  /*17900*/  LOP3.LUT R9, R0, 0x1f, RZ, 0xc0, !PT ;  /* 0x0000001f00097812 */ /* 0x004fe200078ec0ff */
[----:B------:R-:W-:-:S03]  /*17910*/  IMAD.MOV.U32 R0, RZ, RZ, RZ ;  /* 0x000000ffff007224 */ /* 0x000fc600078e00ff */
[C---:B------:R-:W-:Y:S01]  /*17920*/  ISETP.NE.AND P0, PT, R9.reuse, 0x1f, PT ;  /* 0x0000001f0900780c */ /* 0x040fe20003f05270 */
[----:B------:R-:W-:-:S05]  /*17930*/  VIADD R7, R9, UR40 ;  /* 0x0000002809077c36 */ /* 0x000fca0008000000 */
[----:B------:R-:W-:Y:S01]  /*17940*/  ISETP.GE.OR P1, PT, R7, UR4, !P0 ;  /* 0x0000000407007c0c */ /* 0x000fe2000c726670 */
[----:B------:R-:W-:-:S12]  /*17950*/  ULDC UR4, c[0x0][0xc3c] ;  /* 0x00030f0000047ab9 */ /* 0x000fd80000000800 */
[----:B------:R-:W2:Y:S08]  /*17960*/  @!P1 LDC.64 R2, c[0x0][0xc80] ;  /* 0x00032000ff029b82 */ /* 0x000eb00000000a00 */
[----:B------:R-:W3:Y:S01]  /*17970*/  @!P1 LDC.64 R4, c[0x0][0xc78] ;  /* 0x00031e00ff049b82 */ /* 0x000ee20000000a00 */
[----:B--2---:R-:W-:-:S05]  /*17980*/  @!P1 IMAD.WIDE R2, R7, 0x4, R2 ;  /* 0x0000000407029825 */ /* 0x004fca00078e0202 */
[----:B------:R3:W2:Y:S02]  /*17990*/  @!P1 LDG.E R0, desc[UR56][R2.64] ;  /* 0x0000003802009981 */ /* 0x0006a4000c1e1900 */
[----:B---3--:R-:W-:-:S04]  /*179a0*/  @!P1 IMAD.WIDE R2, R7, 0x4, R4 ;  /* 0x0000000407029825 */ /* 0x008fc800078e0204 */
[----:B------:R-:W-:-:S06]  /*179b0*/  IMAD.MOV.U32 R5, RZ, RZ, RZ ;  /* 0x000000ffff057224 */ /* 0x000fcc00078e00ff */
[----:B------:R-:W2:Y:S01]  /*179c0*/  @!P1 LDG.E R5, desc[UR56][R2.64] ;  /* 0x0000003802059981 */ /* 0x000ea2000c1e1900 */
[C---:B------:R-:W-:Y:S02]  /*179d0*/  ISETP.NE.AND P1, PT, R9.reuse, RZ, PT ;  /* 0x000000ff0900720c */ /* 0x040fe40003f25270 */
[C---:B------:R-:W-:Y:S02]  /*179e0*/  ISETP.GE.U32.AND P2, PT, R9.reuse, 0x2, PT ;  /* 0x000000020900780c */ /* 0x040fe40003f46070 */
[C---:B------:R-:W-:Y:S02]  /*179f0*/  ISETP.GE.U32.AND P3, PT, R9.reuse, 0x4, PT ;  /* 0x000000040900780c */ /* 0x040fe40003f66070 */
[C---:B------:R-:W-:Y:S02]  /*17a00*/  ISETP.GE.U32.AND P4, PT, R9.reuse, 0x8, PT ;  /* 0x000000080900780c */ /* 0x040fe40003f86070 */
[----:B------:R-:W-:Y:S02]  /*17a10*/  ISETP.GE.U32.AND P5, PT, R9, 0x10, PT ;  /* 0x000000100900780c */ /* 0x000fe40003fa6070 */
[----:B------:R-:W3:Y:S01]  /*17a20*/  LDC R9, c[0x0][0xc38] ;  /* 0x00030e00ff097b82 */ /* 0x000ee20000000800 */
[----:B--2---:R-:W-:-:S05]  /*17a30*/  IMAD R4, R5, R0, RZ ;  /* 0x0000000005047224 */ /* 0x004fca00078e02ff */
[----:B------:R-:W2:Y:S02]  /*17a40*/  SHFL.UP PT, R6, R4, 0x1, RZ ;  /* 0x0420000004067989 */ /* 0x000ea400000e00ff */
[----:B--2---:R-:W-:-:S05]  /*17a50*/  SEL R7, R6, RZ, P1 ;  /* 0x000000ff06077207 */ /* 0x004fca0000800000 */
[----:B------:R-:W-:-:S05]  /*17a60*/  IMAD.IADD R7, R4, 0x1, R7 ;  /* 0x0000000104077824 */ /* 0x000fca00078e0207 */
[----:B------:R-:W2:Y:S02]  /*17a70*/  SHFL.UP PT, R6, R7, 0x2, RZ ;  /* 0x0440000007067989 */ /* 0x000ea400000e00ff */
[----:B--2---:R-:W-:-:S05]  /*17a80*/  SEL R6, R6, RZ, P2 ;  /* 0x000000ff06067207 */ /* 0x004fca0001000000 */
[----:B------:R-:W-:-:S05]  /*17a90*/  IMAD.IADD R6, R7, 0x1, R6 ;  /* 0x0000000107067824 */ /* 0x000fca00078e0206 */
[----:B------:R-:W2:Y:S02]  /*17aa0*/  SHFL.UP PT, R8, R6, 0x4, RZ ;  /* 0x0480000006087989 */ /* 0x000ea400000e00ff */
[----:B--2---:R-:W-:Y:S02]  /*17ab0*/  SEL R3, R8, RZ, P3 ;  /* 0x000000ff08037207 */ /* 0x004fe40001800000 */
[----:B------:R-:W-:Y:S03]  /*17ac0*/  SHFL.IDX PT, R8, R24, 0x1, 0x1f ;  /* 0x00201f0018087f89 */ /* 0x000fe600000e0000 */
[----:B------:R-:W-:-:S05]  /*17ad0*/  IMAD.IADD R3, R6, 0x1, R3 ;  /* 0x0000000106037824 */ /* 0x000fca00078e0203 */
[----:B------:R-:W2:Y:S02]  /*17ae0*/  SHFL.UP PT, R2, R3, 0x8, RZ ;  /* 0x0500000003027989 */ /* 0x000ea400000e00ff */
[----:B--2---:R-:W-:-:S05]  /*17af0*/  SEL R2, R2, RZ, P4 ;  /* 0x000000ff02027207 */ /* 0x004fca0002000000 */
[----:B------:R-:W-:-:S05]  /*17b00*/  IMAD.IADD R4, R3, 0x1, R2 ;  /* 0x0000000103047824 */ /* 0x000fca00078e0202 */
[----:B------:R-:W2:Y:S02]  /*17b10*/  SHFL.UP PT, R2, R4, 0x10, RZ ;  /* 0x0600000004027989 */ /* 0x000ea400000e00ff */
[----:B--2---:R-:W-:-:S05]  /*17b20*/  SEL R7, R2, RZ, P5 ;  /* 0x000000ff02077207 */ /* 0x004fca0002800000 */
[----:B------:R-:W-:Y:S02]  /*17b30*/  IMAD.IADD R2, R4, 0x1, R7 ;  /* 0x0000000104027824 */ /* 0x000fe400078e0207 */
[----:B------:R-:W-:Y:S04]  /*17b40*/  SHFL.IDX PT, R7, R24, RZ, 0x1f ;  /* 0x00001fff18077589 */ /* 0x000fe800000e0000 */
[----:B------:R-:W3:Y:S02]  /*17b50*/  SHFL.IDX PT, R6, R2, 0x1f, 0x1f ;  /* 0x03e01f0002067f89 */ /* 0x000ee400000e0000 */
[----:B---3--:R-:W-:Y:S02]  /*17b60*/  IMAD R3, R6, R9, RZ ;  /* 0x0000000906037224 */ /* 0x008fe400078e02ff */
[----:B------:R-:W-:-:S02]  /*17b70*/  IMAD.MOV.U32 R6, RZ, RZ, RZ ;  /* 0x000000ffff067224 */ /* 0x000fc400078e00ff */
[----:B------:R-:W-:-:S05]  /*17b80*/  IMAD.IADD R8, R8, 0x1, R3 ;  /* 0x0000000108087824 */ /* 0x000fca00078e0203 */
[----:B------:R-:W-:-:S13]  /*17b90*/  ISETP.GT.AND P6, PT, R8, R7, PT ;  /* 0x000000070800720c */ /* 0x000fda0003fc4270 */
[----:B------:R-:W-:Y:S05]  /*17ba0*/  @P6 BRA `(.L_x_1472) ;  /* 0x0000000000986947 */ /* 0x000fea0003800000 */
.L_x_1474:
[----:B------:R-:W-:-:S04]  /*17bb0*/  UIADD3 UR40, UR40, 0x1f, URZ ;  /* 0x0000001f28287890 */ /* 0x000fc8000fffe03f */
[----:B------:R-:W-:-:S06]  /*17bc0*/  UISETP.GE.AND UP0, UPT, UR40, UR4, UPT ;  /* 0x000000042800728c */ /* 0x000fcc000bf06270 */
[----:B------:R-:W-:-:S13]  /*17bd0*/  PLOP3.LUT P6, PT, PT, PT, UP0, 0x40, 0x0 ;  /* 0x000000000000781c */ /* 0x000fda0003fce808 */
[----:B------:R-:W-:Y:S05]  /*17be0*/  @!P6 BRA `(.L_x_1473) ;  /* 0x0000000800b4e947 */ /* 0x000fea0003800000 */
[----:B------:R-:W2:Y:S02]  /*17bf0*/  S2R R0, SR_TID.X ;  /* 0x0000000000007919 */ /* 0x000ea40000002100 */
[----:B--2---:R-:W-:-:S05]  /*17c00*/  LOP3.LUT R0, R0, 0x1f, RZ, 0xc0, !PT ;  /* 0x0000001f00007812 */ /* 0x004fca00078ec0ff */
[----:B------:R-:W-:Y:S02]  /*17c10*/  VIADD R9, R0, UR40 ;  /* 0x0000002800097c36 */ /* 0x000fe40008000000 */
[----:B------:R-:W-:-:S03]  /*17c20*/  IMAD.MOV.U32 R0, RZ, RZ, RZ ;  /* 0x000000ffff007224 */ /* 0x000fc600078e00ff */
[----:B------:R-:W-:-:S13]  /*17c30*/  ISETP.GE.OR P6, PT, R9, UR4, !P0 ;  /* 0x0000000409007c0c */ /* 0x000fda000c7c6670 */
[----:B------:R-:W2:Y:S08]  /*17c40*/  @!P6 LDC.64 R2, c[0x0][0xc80] ;  /* 0x00032000ff02eb82 */ /* 0x000eb00000000a00 */
[----:B------:R-:W3:Y:S01]  /*17c50*/  @!P6 LDC.64 R4, c[0x0][0xc78] ;  /* 0x00031e00ff04eb82 */ /* 0x000ee20000000a00 */
[----:B--2---:R-:W-:-:S05]  /*17c60*/  @!P6 IMAD.WIDE R2, R9, 0x4, R2 ;  /* 0x000000040902e825 */ /* 0x004fca00078e0202 */
[----:B------:R3:W2:Y:S02]  /*17c70*/  @!P6 LDG.E R0, desc[UR56][R2.64] ;  /* 0x000000380200e981 */ /* 0x0006a4000c1e1900 */
[----:B---3--:R-:W-:-:S04]  /*17c80*/  @!P6 IMAD.WIDE R2, R9, 0x4, R4 ;  /* 0x000000040902e825 */ /* 0x008fc800078e0204 */
[----:B------:R-:W-:-:S06]  /*17c90*/  IMAD.MOV.U32 R5, RZ, RZ, RZ ;  /* 0x000000ffff057224 */ /* 0x000fcc00078e00ff */
[----:B------:R-:W2:Y:S02]  /*17ca0*/  @!P6 LDG.E R5, desc[UR56][R2.64] ;  /* 0x000000380205e981 */ /* 0x000ea4000c1e1900 */
        /* <DEDUP_REMOVED lines=8> */
[----:B--2---:R-:W-:-:S05]  /*17d30*/  SEL R9, R9, RZ, P3 ;  /* 0x000000ff09097207 */ /* 0x004fca0001800000 */
[----:B------:R-:W-:Y:S02]  /*17d40*/  IMAD.IADD R11, R10, 0x1, R9 ;  /* 0x000000010a0b7824 */ /* 0x000fe400078e0209 */
[----:B------:R-:W2:Y:S03]  /*17d50*/  LDC R9, c[0x0][0xc38] ;  /* 0x00030e00ff097b82 */ /* 0x000ea60000000800 */
[----:B------:R-:W3:Y:S02]  /*17d60*/  SHFL.UP PT, R2, R11, 0x8, RZ ;  /* 0x050000000b027989 */ /* 0x000ee400000e00ff */
[----:B---3--:R-:W-:-:S05]  /*17d70*/  SEL R2, R2, RZ, P4 ;  /* 0x000000ff02027207 */ /* 0x008fca0002000000 */
[----:B------:R-:W-:-:S05]  /*17d80*/  IMAD.IADD R2, R11, 0x1, R2 ;  /* 0x000000010b027824 */ /* 0x000fca00078e0202 */
[----:B------:R-:W3:Y:S02]  /*17d90*/  SHFL.UP PT, R3, R2, 0x10, RZ ;  /* 0x0600000002037989 */ /* 0x000ee400000e00ff */
[----:B---3--:R-:W-:-:S05]  /*17da0*/  SEL R3, R3, RZ, P5 ;  /* 0x000000ff03037207 */ /* 0x008fca0002800000 */
[----:B------:R-:W-:-:S05]  /*17db0*/  IMAD.IADD R2, R2, 0x1, R3 ;  /* 0x0000000102027824 */ /* 0x000fca00078e0203 */
[----:B------:R-:W2:Y:S02]  /*17dc0*/  SHFL.IDX PT, R4, R2, 0x1f, 0x1f ;  /* 0x03e01f0002047f89 */ /* 0x000ea400000e0000 */
[----:B--2---:R-:W-:-:S04]  /*17dd0*/  IMAD R3, R4, R9, RZ ;  /* 0x0000000904037224 */ /* 0x004fc800078e02ff */
[----:B------:R-:W-:-:S05]  /*17de0*/  IMAD.IADD R8, R3, 0x1, R8 ;  /* 0x0000000103087824 */ /* 0x000fca00078e0208 */
[----:B------:R-:W-:-:S13]  /*17df0*/  ISETP.GT.AND P6, PT, R8, R7, PT ;  /* 0x000000070800720c */ /* 0x000fda0003fc4270 */
[----:B------:R-:W-:Y:S05]  /*17e00*/  @!P6 BRA `(.L_x_1474) ;  /* 0xfffffffc0068e947 */ /* 0x000fea000383ffff */
.L_x_1472:
[----:B------:R-:W-:-:S04]  /*17e10*/  IMAD.IADD R3, R8, 0x1, -R3 ;  /* 0x0000000108037824 */ /* 0x000fc800078e0a03 */
[----:B------:R-:W-:-:S05]  /*17e20*/  IMAD R4, R2, R9, R3 ;  /* 0x0000000902047224 */ /* 0x000fca00078e0203 */
[----:B------:R-:W-:-:S13]  /*17e30*/  ISETP.GT.AND P0, PT, R4, R7, PT ;  /* 0x000000070400720c */ /* 0x000fda0003f04270 */
[----:B------:R-:W-:Y:S02]  /*17e40*/  VOTEU.ANY UR5, UPT, !P0 ;  /* 0x0000000000057886 */ /* 0x000fe400040e0100 */
[----:B------:R-:W-:Y:S02]  /*17e50*/  UPOPC UR4, UR5 ;  /* 0x00000005000472bf */ /* 0x000fe40008000000 */
[----:B------:R-:W-:-:S04]  /*17e60*/  ISETP.NE.AND P0, PT, RZ, UR5, PT ;  /* 0x00000005ff007c0c */ /* 0x000fc8000bf05270 */
[----:B------:R-:W-:Y:S02]  /*17e70*/  IMAD.U32 R4, RZ, RZ, UR4 ;  /* 0x00000004ff047e24 */ /* 0x000fe4000f8e00ff */
[----:B------:R-:W-:-:S04]  /*17e80*/  IMAD.U32 R11, RZ, RZ, UR4 ;  /* 0x00000004ff0b7e24 */ /* 0x000fc8000f8e00ff */
[----:B------:R2:W3:Y:S04]  /*17e90*/  SHFL.IDX PT, R4, R5, R4, 0x1f ;  /* 0x00001f0405047589 */ /* 0x0004e800000e0000 */
[----:B------:R2:W4:Y:S01]  /*17ea0*/  SHFL.IDX PT, R0, R0, R11, 0x1f ;  /* 0x00001f0b00007589 */ /* 0x00052200000e0000 */
[----:B------:R-:W-:Y:S05]  /*17eb0*/  @!P0 BRA `(.L_x_1475) ;  /* 0x00000000000c8947 */ /* 0x000fea0003800000 */
[----:B------:R-:W-:-:S06]  /*17ec0*/  UIADD3 UR5, UR4, -0x1, URZ ;  /* 0xffffffff04057890 */ /* 0x000fcc000fffe03f */
[----:B--2---:R-:W-:-:S05]  /*17ed0*/  IMAD.U32 R5, RZ, RZ, UR5 ;  /* 0x00000005ff057e24 */ /* 0x004fca000f8e00ff */
[----:B------:R2:W0:Y:S02]  /*17ee0*/  SHFL.IDX PT, R6, R2, R5, 0x1f ;  /* 0x00001f0502067589 */ /* 0x00042400000e0000 */
.L_x_1475:
[----:B---3--:R-:W-:Y:S01]  /*17ef0*/  ISETP.NE.AND P0, PT, R4, 0x1, PT ;  /* 0x000000010400780c */ /* 0x008fe20003f05270 */
[----:B0-----:R-:W-:Y:S01]  /*17f00*/  IMAD R24, R6, R9, R3 ;  /* 0x0000000906187224 */ /* 0x001fe200078e0203 */
[----:B------:R-:W-:-:S03]  /*17f10*/  UIADD3 UR40, UR4, UR40, URZ ;  /* 0x0000002804287290 */ /* 0x000fc6000fffe03f */
[----:B--2---:R-:W-:-:S08]  /*17f20*/  IMAD.IADD R5, R7, 0x1, -R24 ;  /* 0x0000000107057824 */ /* 0x004fd000078e0a18 */
[----:B------:R-:W-:Y:S05]  /*17f30*/  @!P0 BRA `(.L_x_1476) ;  /* 0x0000000000dc8947 */ /* 0x000fea0003800000 */
[----:B----4-:R-:W-:Y:S02]  /*17f40*/  IABS R7, R0 ;  /* 0x0000000000077213 */ /* 0x010fe40000000000 */
[----:B------:R-:W-:Y:S02]  /*17f50*/  IABS R6, R4 ;  /* 0x0000000400067213 */ /* 0x000fe40000000000 */
[----:B------:R-:W0:Y:S01]  /*17f60*/  I2F.RP R8, R7 ;  /* 0x0000000700087306 */ /* 0x000e220000209400 */
[----:B------:R-:W-:-:S07]  /*17f70*/  IABS R10, R5 ;  /* 0x00000005000a7213 */ /* 0x000fce0000000000 */
[----:B------:R-:W-:Y:S08]  /*17f80*/  I2F.RP R11, R6 ;  /* 0x00000006000b7306 */ /* 0x000ff00000209400 */
[----:B0-----:R-:W0:Y:S02]  /*17f90*/  MUFU.RCP R8, R8 ;  /* 0x0000000800087308 */ /* 0x001e240000001000 */
[----:B0-----:R-:W-:Y:S01]  /*17fa0*/  VIADD R9, R8, 0xffffffe ;  /* 0x0ffffffe08097836 */ /* 0x001fe20000000000 */
[----:B------:R-:W-:-:S05]  /*17fb0*/  IABS R8, R0 ;  /* 0x0000000000087213 */ /* 0x000fca0000000000 */
[----:B------:R0:W2:Y:S02]  /*17fc0*/  F2I.FTZ.U32.TRUNC.NTZ R3, R9 ;  /* 0x0000000900037305 */ /* 0x0000a4000021f000 */
[----:B0-----:R-:W-:Y:S02]  /*17fd0*/  IMAD.MOV R9, RZ, RZ, -R8 ;  /* 0x000000ffff097224 */ /* 0x001fe400078e0a08 */
[----:B--2---:R-:W-:-:S04]  /*17fe0*/  IMAD.MOV R2, RZ, RZ, -R3 ;  /* 0x000000ffff027224 */ /* 0x004fc800078e0a03 */
[----:B------:R-:W-:Y:S02]  /*17ff0*/  IMAD R13, R2, R7, RZ ;  /* 0x00000007020d7224 */ /* 0x000fe400078e02ff */
[----:B------:R-:W-:-:S04]  /*18000*/  IMAD.MOV.U32 R2, RZ, RZ, RZ ;  /* 0x000000ffff027224 */ /* 0x000fc800078e00ff */
[----:B------:R-:W-:Y:S02]  /*18010*/  IMAD.HI.U32 R3, R3, R13, R2 ;  /* 0x0000000d03037227 */ /* 0x000fe400078e0002 */
[----:B------:R-:W0:Y:S04]  /*18020*/  MUFU.RCP R2, R11 ;  /* 0x0000000b00027308 */ /* 0x000e280000001000 */
[----:B------:R-:W-:-:S04]  /*18030*/  IMAD.HI.U32 R8, R3, R10, RZ ;  /* 0x0000000a03087227 */ /* 0x000fc800078e00ff */
[----:B------:R-:W-:-:S05]  /*18040*/  IMAD R10, R8, R9, R10 ;  /* 0x00000009080a7224 */ /* 0x000fca00078e020a */
[----:B------:R-:W-:Y:S01]  /*18050*/  ISETP.GT.U32.AND P1, PT, R7, R10, PT ;  /* 0x0000000a0700720c */ /* 0x000fe20003f24070 */
[----:B0-----:R-:W-:Y:S02]  /*18060*/  VIADD R9, R2, 0xffffffe ;  /* 0x0ffffffe02097836 */ /* 0x001fe40000000000 */
[----:B------:R-:W-:Y:S02]  /*18070*/  IMAD.MOV.U32 R2, RZ, RZ, RZ ;  /* 0x000000ffff027224 */ /* 0x000fe400078e00ff */
[----:B------:R-:W0:Y:S08]  /*18080*/  F2I.FTZ.U32.TRUNC.NTZ R3, R9 ;  /* 0x0000000900037305 */ /* 0x000e30000021f000 */
[----:B------:R-:W-:-:S02]  /*18090*/  @!P1 IMAD.IADD R10, R10, 0x1, -R7 ;  /* 0x000000010a0a9824 */ /* 0x000fc400078e0a07 */
[----:B------:R-:W-:Y:S01]  /*180a0*/  @!P1 VIADD R8, R8, 0x1 ;  /* 0x0000000108089836 */ /* 0x000fe20000000000 */
[----:B------:R-:W-:Y:S02]  /*180b0*/  ISETP.NE.AND P1, PT, R0, RZ, PT ;  /* 0x000000ff0000720c */ /* 0x000fe40003f25270 */
[----:B------:R-:W-:Y:S01]  /*180c0*/  ISETP.GE.U32.AND P0, PT, R10, R7, PT ;  /* 0x000000070a00720c */ /* 0x000fe20003f06070 */
[----:B0-----:R-:W-:-:S04]  /*180d0*/  IMAD.MOV R7, RZ, RZ, -R3 ;  /* 0x000000ffff077224 */ /* 0x001fc800078e0a03 */
[----:B------:R-:W-:-:S04]  /*180e0*/  IMAD R7, R7, R6, RZ ;  /* 0x0000000607077224 */ /* 0x000fc800078e02ff */
[----:B------:R-:W-:Y:S01]  /*180f0*/  IMAD.HI.U32 R2, R3, R7, R2 ;  /* 0x0000000703027227 */ /* 0x000fe200078e0002 */
[----:B------:R-:W-:Y:S02]  /*18100*/  LOP3.LUT R3, R5, R0, RZ, 0x3c, !PT ;  /* 0x0000000005037212 */ /* 0x000fe400078e3cff */
[----:B------:R-:W-:Y:S01]  /*18110*/  IABS R7, R4 ;  /* 0x0000000400077213 */ /* 0x000fe20000000000 */
[----:B------:R-:W-:Y:S01]  /*18120*/  @P0 VIADD R8, R8, 0x1 ;  /* 0x0000000108080836 */ /* 0x000fe20000000000 */
[----:B------:R-:W-:-:S03]  /*18130*/  ISETP.GE.AND P2, PT, R3, RZ, PT ;  /* 0x000000ff0300720c */ /* 0x000fc60003f46270 */
[----:B------:R-:W-:-:S10]  /*18140*/  IMAD.MOV R7, RZ, RZ, -R7 ;  /* 0x000000ffff077224 */ /* 0x000fd400078e0a07 */
[----:B------:R-:W-:Y:S01]  /*18150*/  @!P2 IMAD.MOV R8, RZ, RZ, -R8 ;  /* 0x000000ffff08a224 */ /* 0x000fe200078e0a08 */
[----:B------:R-:W-:-:S04]  /*18160*/  @!P1 LOP3.LUT R8, RZ, R0, RZ, 0x33, !PT ;  /* 0x00000000ff089212 */ /* 0x000fc800078e33ff */
[----:B------:R-:W-:-:S05]  /*18170*/  IABS R3, R8 ;  /* 0x0000000800037213 */ /* 0x000fca0000000000 */
        /* <DEDUP_REMOVED lines=12> */
[--C-:B------:R-:W-:Y:S02]  /*18240*/  IMAD.MOV R3, RZ, RZ, -R2.reuse ;  /* 0x000000ffff037224 */ /* 0x100fe400078e0a02 */
[C---:B------:R-:W-:Y:S02]  /*18250*/  IMAD R7, R4.reuse, 0x1000000, R2 ;  /* 0x0100000004077824 */ /* 0x040fe400078e0202 */
[--C-:B------:R-:W-:Y:S02]  /*18260*/  IMAD R4, R4, R3, R8.reuse ;  /* 0x0000000304047224 */ /* 0x100fe400078e0208 */
[----:B------:R-:W-:Y:S02]  /*18270*/  IMAD.MOV R3, RZ, RZ, -R8 ;  /* 0x000000ffff037224 */ /* 0x000fe400078e0a08 */
[----:B-1----:R-:W-:Y:S02]  /*18280*/  IMAD R26, R4, 0x10000, R7 ;  /* 0x00010000041a7824 */ /* 0x002fe400078e0207 */
[----:B------:R-:W-:Y:S01]  /*18290*/  IMAD R3, R0, R3, R5 ;  /* 0x0000000300037224 */ /* 0x000fe200078e0205 */
[----:B------:R-:W-:Y:S06]  /*182a0*/  BRA `(.L_x_1477) ;  /* 0x0000000000f87947 */ /* 0x000fec0003800000 */
.L_x_1476:
[----:B------:R-:W-:Y:S02]  /*182b0*/  ULDC.64 UR4, c[0x0][0xc90] ;  /* 0x0003240000047ab9 */ /* 0x000fe40000000a00 */
[----:B------:R-:W-:-:S06]  /*182c0*/  UIMAD.WIDE UR4, UR40, 0x4, UR4 ;  /* 0x00000004280478a5 */ /* 0x000fcc000f8e0204 */
[----:B------:R-:W-:Y:S02]  /*182d0*/  IMAD.U32 R2, RZ, RZ, UR4 ;  /* 0x00000004ff027e24 */ /* 0x000fe4000f8e00ff */
[----:B------:R-:W-:-:S05]  /*182e0*/  IMAD.U32 R3, RZ, RZ, UR5 ;  /* 0x00000005ff037e24 */ /* 0x000fca000f8e00ff */
[----:B------:R0:W4:Y:S02]  /*182f0*/  LDG.E R6, desc[UR56][R2.64] ;  /* 0x0000003802067981 */ /* 0x000124000c1e1900 */
[----:B0-----:R-:W-:Y:S02]  /*18300*/  IMAD.MOV.U32 R2, RZ, RZ, RZ ;  /* 0x000000ffff027224 */ /* 0x001fe400078e00ff */
[----:B----4-:R-:W-:-:S05]  /*18310*/  IMAD R4, R0, R6, RZ ;  /* 0x0000000600047224 */ /* 0x010fca00078e02ff */
[----:B------:R-:W-:-:S04]  /*18320*/  IABS R7, R4 ;  /* 0x0000000400077213 */ /* 0x000fc80000000000 */
[----:B------:R-:W0:Y:S08]  /*18330*/  I2F.RP R8, R7 ;  /* 0x0000000700087306 */ /* 0x000e300000209400 */
[----:B0-----:R-:W0:Y:S02]  /*18340*/  MUFU.RCP R8, R8 ;  /* 0x0000000800087308 */ /* 0x001e240000001000 */
[----:B0-----:R-:W-:-:S06]  /*18350*/  VIADD R10, R8, 0xffffffe ;  /* 0x0ffffffe080a7836 */ /* 0x001fcc0000000000 */
[----:B------:R-:W0:Y:S02]  /*18360*/  F2I.FTZ.U32.TRUNC.NTZ R3, R10 ;  /* 0x0000000a00037305 */ /* 0x000e24000021f000 */
[----:B0-----:R-:W-:-:S04]  /*18370*/  IMAD.MOV R12, RZ, RZ, -R3 ;  /* 0x000000ffff0c7224 */ /* 0x001fc800078e0a03 */
[----:B------:R-:W-:-:S04]  /*18380*/  IMAD R11, R12, R7, RZ ;  /* 0x000000070c0b7224 */ /* 0x000fc800078e02ff */
[----:B------:R-:W-:Y:S01]  /*18390*/  IMAD.HI.U32 R2, R3, R11, R2 ;  /* 0x0000000b03027227 */ /* 0x000fe200078e0002 */
[----:B------:R-:W-:Y:S02]  /*183a0*/  IABS R11, R4 ;  /* 0x00000004000b7213 */ /* 0x000fe40000000000 */
[----:B------:R-:W-:-:S03]  /*183b0*/  IABS R3, R5 ;  /* 0x0000000500037213 */ /* 0x000fc60000000000 */
        /* <DEDUP_REMOVED lines=16> */
[----:B------:R-:W-:-:S03]  /*184c0*/  IMAD R4, R4, R11, R5 ;  /* 0x0000000b04047224 */ /* 0x000fc600078e0205 */
[----:B------:R-:W-:Y:S02]  /*184d0*/  VIADDMNMX R6, R2, R9, R6, PT ;  /* 0x0000000902067246 */ /* 0x000fe40003800106 */
[----:B------:R-:W-:Y:S02]  /*184e0*/  IABS R10, R4 ;  /* 0x00000004000a7213 */ /* 0x000fe40000000000 */
[----:B------:R-:W-:-:S04]  /*184f0*/  IABS R8, R6 ;  /* 0x0000000600087213 */ /* 0x000fc80000000000 */
[----:B------:R-:W0:Y:S08]  /*18500*/  I2F.RP R9, R8 ;  /* 0x0000000800097306 */ /* 0x000e300000209400 */
[----:B0-----:R-:W0:Y:S02]  /*18510*/  MUFU.RCP R9, R9 ;  /* 0x0000000900097308 */ /* 0x001e240000001000 */
[----:B0-----:R-:W-:-:S06]  /*18520*/  VIADD R2, R9, 0xffffffe ;  /* 0x0ffffffe09027836 */ /* 0x001fcc0000000000 */
[----:B------:R0:W2:Y:S02]  /*18530*/  F2I.FTZ.U32.TRUNC.NTZ R3, R2 ;  /* 0x0000000200037305 */ /* 0x0000a4000021f000 */
[----:B0-----:R-:W-:Y:S02]  /*18540*/  IMAD.MOV.U32 R2, RZ, RZ, RZ ;  /* 0x000000ffff027224 */ /* 0x001fe400078e00ff */
[----:B--2---:R-:W-:-:S04]  /*18550*/  IMAD.MOV R5, RZ, RZ, -R3 ;  /* 0x000000ffff057224 */ /* 0x004fc800078e0a03 */
[----:B------:R-:W-:-:S04]  /*18560*/  IMAD R5, R5, R8, RZ ;  /* 0x0000000805057224 */ /* 0x000fc800078e02ff */
[----:B------:R-:W-:Y:S01]  /*18570*/  IMAD.HI.U32 R3, R3, R5, R2 ;  /* 0x0000000503037227 */ /* 0x000fe200078e0002 */
[-C--:B------:R-:W-:Y:S02]  /*18580*/  IABS R5, R6.reuse ;  /* 0x0000000600057213 */ /* 0x080fe40000000000 */
[----:B------:R-:W-:Y:S02]  /*18590*/  LOP3.LUT R2, R4, R6, RZ, 0x3c, !PT ;  /* 0x0000000604027212 */ /* 0x000fe400078e3cff */
[----:B------:R-:W-:Y:S01]  /*185a0*/  IADD3 R4, R7, 0x1000000, R4 ;  /* 0x0100000007047810 */ /* 0x000fe20007ffe004 */
[----:B------:R-:W-:Y:S01]  /*185b0*/  IMAD.MOV R5, RZ, RZ, -R5 ;  /* 0x000000ffff057224 */ /* 0x000fe200078e0a05 */
[----:B------:R-:W-:Y:S01]  /*185c0*/  ISETP.GE.AND P2, PT, R2, RZ, PT ;  /* 0x000000ff0200720c */ /* 0x000fe20003f46270 */
        /* <DEDUP_REMOVED lines=9> */
[----:B------:R-:W-:Y:S01]  /*18660*/  @!P1 LOP3.LUT R3, RZ, R6, RZ, 0x33, !PT ;  /* 0x00000006ff039212 */ /* 0x000fe200078e33ff */
[----:B------:R-:W-:-:S04]  /*18670*/  IMAD.MOV R6, RZ, RZ, -R6 ;  /* 0x000000ffff067224 */ /* 0x000fc800078e0a06 */
[----:B-1----:R-:W-:-:S07]  /*18680*/  IMAD R26, R3, R6, R4 ;  /* 0x00000006031a7224 */ /* 0x002fce00078e0204 */
.L_x_1477:
[----:B------:R-:W-:-:S05]  /*18690*/  LOP3.LUT R3, RZ, R3, RZ, 0x33, !PT ;  /* 0x00000003ff037212 */ /* 0x000fca00078e33ff */
[----:B------:R-:W-:Y:S01]  /*186a0*/  IMAD.IADD R25, R0, 0x1, R3 ;  /* 0x0000000100197824 */ /* 0x000fe200078e0203 */
[----:B------:R-:W-:Y:S06]  /*186b0*/  BRA `(.L_x_1478) ;  /* 0x0000000000107947 */ /* 0x000fec0003800000 */
.L_x_1473:
[----:B------:R-:W-:Y:S01]  /*186c0*/  IMAD.MOV.U32 R24, RZ, RZ, R7 ;  /* 0x000000ffff187224 */ /* 0x000fe200078e0007 */
[----:B------:R-:W-:Y:S01]  /*186d0*/  ULDC UR40, c[0x0][0xc3c] ;  /* 0x00030f0000287ab9 */ /* 0x000fe20000000800 */
[----:B------:R-:W-:Y:S02]  /*186e0*/  IMAD.MOV.U32 R25, RZ, RZ, RZ ;  /* 0x000000ffff197224 */ /* 0x000fe400078e00ff */
[----:B-1----:R-:W-:-:S07]  /*186f0*/  IMAD.MOV.U32 R26, RZ, RZ, RZ ;  /* 0x000000ffff1a7224 */ /* 0x002fce00078e00ff */
.L_x_1478:
[----:B------:R-:W1:Y:S01]  /*18700*/  S2R R0, SR_TID.X ;  /* 0x0000000000007919 */ /* 0x000e620000002100 */
[----:B------:R-:W-:Y:S01]  /*18710*/  IMAD.U32 R27, RZ, RZ, UR40 ;  /* 0x00000028ff1b7e24 */ /* 0x000fe2000f8e00ff */
[----:B------:R-:W-:Y:S01]  /*18720*/  BAR.SYNC.DEFER_BLOCKING 0x4, 0x180 ;  /* 0x0106000000007b1d */ /* 0x000fe20000010000 */
[----:B-1----:R-:W-:-:S04]  /*18730*/  LOP3.LUT R0, R0, 0x1f, RZ, 0xc0, !PT ;  /* 0x0000001f00007812 */ /* 0x002fc800078ec0ff */
[----:B------:R-:W-:-:S13]  /*18740*/  ISETP.NE.AND P0, PT, R0, RZ, PT ;  /* 0x000000ff0000720c */ /* 0x000fda0003f05270 */
[----:B------:R-:W1:Y:S01]  /*18750*/  @!P0 S2R R37, SR_CgaCtaId ;  /* 0x0000000000258919 */ /* 0x000e620000008800 */
[----:B------:R-:W-:-:S04]  /*18760*/  @!P0 MOV R0, 0x400 ;  /* 0x0000040000008802 */ /* 0x000fc80000000f00 */
[----:B-1----:R-:W-:-:S05]  /*18770*/  @!P0 LEA R16, R37, R0, 0x18 ;  /* 0x0000000025108211 */ /* 0x002fca00078ec0ff */
[----:B------:R1:W-:Y:S01]  /*18780*/  @!P0 STS.128 [R16+0x228d0], R24 ;  /* 0x0228d01810008388 */ /* 0x0003e20000000c00 */
[----:B------:R-:W-:Y:S06]  /*18790*/  BAR.ARV 0x5, 0x180 ;  /* 0x0146000000007b1d */ /* 0x000fec0000002000 */
.L_x_1471:
[----:B------:R-:W-:Y:S02]  /*187a0*/  ULDC UR4, c[0x0][0xc3c] ;  /* 0x00030f0000047ab9 */ /* 0x000fe40000000800 */
[----:B------:R-:W-:-:S06]  /*187b0*/  UISETP.GE.AND UP0, UPT, UR40, UR4, UPT ;  /* 0x000000042800728c */ /* 0x000fcc000bf06270 */
[----:B------:R-:W-:-:S13]  /*187c0*/  PLOP3.LUT P0, PT, PT, PT, UP0, 0x80, 0x0 ;  /* 0x000000000000781c */ /* 0x000fda0003f0f008 */
[----:B------:R-:W-:Y:S05]  /*187d0*/  @!P0 BRA `(.L_x_1479) ;  /* 0xffffffa800588947 */ /* 0x000fea000383ffff */
.L_x_1397:
[----:B0-----:R-:W3:Y:S01]  /*187e0*/  LDL.LU R0, [R1+0x10] ;  /* 0x0000100001007983 */ /* 0x001ee20000300800 */
[----:B------:R-:W-:Y:S01]  /*187f0*/  BSSY B0, `(.L_x_1480) ;  /* 0x000000b000007945 */ /* 0x000fe20003800000 */
[----:B------:R-:W0:Y:S01]  /*18800*/  S2R R5, SR_CgaCtaId ;  /* 0x0000000000057919 */ /* 0x000e220000008800 */
[----:B---3--:R-:W-:-:S05]  /*18810*/  VIADD R0, R0, 0x1 ;  /* 0x0000000100007836 */ /* 0x008fca0000000000 */
[----:B--2---:R-:W-:-:S04]  /*18820*/  LEA.HI R2, R0, R0, RZ, 0x1 ;  /* 0x0000000000027211 */ /* 0x004fc800078f08ff */
[----:B------:R-:W-:Y:S02]  /*18830*/  LOP3.LUT R3, R2, 0xfffffffe, RZ, 0xc0, !PT ;  /* 0xfffffffe02037812 */ /* 0x000fe400078ec0ff */
[----:B------:R-:W-:-:S03]  /*18840*/  MOV R2, 0x400 ;  /* 0x0000040000027802 */ /* 0x000fc60000000f00 */
[----:B------:R-:W-:Y:S01]  /*18850*/  IMAD.IADD R0, R0, 0x1, -R3 ;  /* 0x0000000100007824 */ /* 0x000fe200078e0a03 */
[----:B0-----:R-:W-:-:S04]  /*18860*/  LEA R5, R5, R2, 0x18 ;  /* 0x0000000205057211 */ /* 0x001fc800078ec0ff */
[----:B------:R-:W-:-:S04]  /*18870*/  SHF.L.U32 R0, R0, 0x1f, RZ ;  /* 0x0000001f00007819 */ /* 0x000fc800000006ff */
[----:B------:R-:W0:Y:S02]  /*18880*/  SYNCS.PHASECHK.TRANS64.TRYWAIT P0, [R5+URZ+0x22820], R0 ;  /* 0x02282000050075a7 */ /* 0x000e24000800017f */
[----:B0-----:R-:W-:Y:S05]  /*18890*/  @!P0 BRA `(.L_x_1481) ;  /* 0x00000024000c8947 */ /* 0x001fea0003800000 */
.L_x_1558:
[----:B------:R-:W-:Y:S05]  /*188a0*/  BSYNC B0 ;  /* 0x0000000000007941 */ /* 0x000fea0003800000 */
.L_x_1480:
[----:B------:R-:W-:-:S03]  /*188b0*/  UMOV UR4, 0xffffffff ;  /* 0xffffffff00047882 */ /* 0x000fc60000000000 */
[----:B------:R-:W-:Y:S05]  /*188c0*/  BRA.DIV UR4, `(.L_x_1482) ;  /* 0x0000002604147947 */ /* 0x000fea000b800000 */
[----:B0-----:R-:W0:Y:S02]  /*188d0*/  S2R R0, SR_TID.X ;  /* 0x0000000000007919 */ /* 0x001e240000002100 */
[----:B0-----:R-:W-:-:S04]  /*188e0*/  SHF.R.U32.HI R0, RZ, 0x5, R0 ;  /* 0x00000005ff007819 */ /* 0x001fc80000011600 */
[----:B------:R-:W-:-:S05]  /*188f0*/  LOP3.LUT R0, R0, 0x3, RZ, 0xc0, !PT ;  /* 0x0000000300007812 */ /* 0x000fca00078ec0ff */
[----:B------:R0:W2:Y:S02]  /*18900*/  SHFL.IDX PT, R14, R0, RZ, 0x1f ;  /* 0x00001fff000e7589 */ /* 0x0000a400000e0000 */
.L_x_1561:
[----:B--2---:R-:W-:Y:S01]  /*18910*/  ISETP.NE.AND P0, PT, R14, RZ, PT ;  /* 0x000000ff0e00720c */ /* 0x004fe20003f05270 */
[----:B------:R-:W-:-:S12]  /*18920*/  BSSY B0, `(.L_x_1483) ;  /* 0x000002c000007945 */ /* 0x000fd80003800000 */
[----:B------:R-:W-:Y:S05]  /*18930*/  @P0 BRA `(.L_x_1484) ;  /* 0x0000000000a80947 */ /* 0x000fea0003800000 */
[----:B------:R-:W-:-:S03]  /*18940*/  UMOV UR4, 0xffffffff ;  /* 0xffffffff00047882 */ /* 0x000fc60000000000 */
[----:B------:R-:W-:Y:S05]  /*18950*/  BRA.DIV UR4, `(.L_x_1485) ;  /* 0x0000002604247947 */ /* 0x000fea000b800000 */
[----:B------:R-:W-:-:S13]  /*18960*/  ELECT P6, URZ, PT ;  /* 0x00000000003f782f */ /* 0x000fda00038c0000 */
.L_x_1564:
[----:B------:R-:W-:Y:S05]  /*18970*/  @!P6 BRA `(.L_x_1484) ;  /* 0x000000000098e947 */ /* 0x000fea0003800000 */
[----:B------:R-:W-:-:S06]  /*18980*/  ULOP3.LUT UR4, UR45, 0x2, URZ, 0xfc, !UPT ;  /* 0x000000022d047892 */ /* 0x000fcc000f8efc3f */
[----:B0-----:R-:W-:-:S05]  /*18990*/  IMAD.U32 R0, RZ, RZ, UR4 ;  /* 0x00000004ff007e24 */ /* 0x001fca000f8e00ff */
[----:B------:R-:W-:-:S13]  /*189a0*/  ISETP.NE.AND P0, PT, R0, 0x3, PT ;  /* 0x000000030000780c */ /* 0x000fda0003f05270 */
[----:B------:R-:W-:Y:S05]  /*189b0*/  @!P0 BRA `(.L_x_1486) ;  /* 0x0000000000048947 */ /* 0x000fea0003800000 */
[----:B------:R-:W-:Y:S01]  /*189c0*/  BPT.TRAP 0x1 ;  /* 0x000000040000795c */ /* 0x000fe20000300000 */
.L_x_1486:
[----:B------:R-:W-:Y:S01]  /*189d0*/  IMAD R3, R19, 0x8, R5 ;  /* 0x0000000813037824 */ /* 0x000fe200078e0205 */
[----:B------:R-:W-:Y:S01]  /*189e0*/  SHF.L.U32 R2, R23, 0x1f, RZ ;  /* 0x0000001f17027819 */ /* 0x000fe200000006ff */
[----:B------:R-:W-:-:S03]  /*189f0*/  VIADD R19, R19, 0x1 ;  /* 0x0000000113137836 */ /* 0x000fc60000000000 */
[----:B------:R-:W0:Y:S02]  /*18a00*/  SYNCS.PHASECHK.TRANS64.TRYWAIT P1, [R3+URZ+0x22840], R2 ;  /* 0x02284002030075a7 */ /* 0x000e24000802017f */
[----:B------:R-:W-:-:S04]  /*18a10*/  ISETP.NE.AND P2, PT, R19, 0x2, PT ;  /* 0x000000021300780c */ /* 0x000fc80003f45270 */
[----:B------:R-:W-:Y:S01]  /*18a20*/  SEL R0, RZ, 0x1, P2 ;  /* 0x00000001ff007807 */ /* 0x000fe20001000000 */
[----:B0-----:R-:W-:Y:S08]  /*18a30*/  @!P1 BRA `(.L_x_1487) ;  /* 0x00000024000c9947 */ /* 0x001ff00003800000 */
.L_x_1565:
[----:B------:R-:W-:Y:S02]  /*18a40*/  SEL R19, R19, RZ, P2 ;  /* 0x000000ff13137207 */ /* 0x000fe40001000000 */
[----:B------:R-:W-:Y:S01]  /*18a50*/  LOP3.LUT R0, R23, R0, RZ, 0x3c, !PT ;  /* 0x0000000017007212 */ /* 0x000fe200078e3cff */
[----:B------:R-:W-:Y:S06]  /*18a60*/  @!P0 BRA `(.L_x_1488) ;  /* 0x0000000000048947 */ /* 0x000fec0003800000 */
[----:B------:R-:W-:Y:S01]  /*18a70*/  BPT.TRAP 0x1 ;  /* 0x000000040000795c */ /* 0x000fe20000300000 */
.L_x_1488:
[----:B------:R-:W-:Y:S01]  /*18a80*/  IMAD R19, R19, 0x8, R5 ;  /* 0x0000000813137824 */ /* 0x000fe200078e0205 */
[----:B------:R-:W-:-:S04]  /*18a90*/  SHF.L.U32 R0, R0, 0x1f, RZ ;  /* 0x0000001f00007819 */ /* 0x000fc800000006ff */
[----:B------:R-:W2:Y:S02]  /*18aa0*/  SYNCS.PHASECHK.TRANS64.TRYWAIT P1, [R19+URZ+0x22840], R0 ;  /* 0x02284000130075a7 */ /* 0x000ea4000802017f */
[----:B--2---:R-:W-:Y:S05]  /*18ab0*/  @!P1 BRA `(.L_x_1489) ;  /* 0x0000002400009947 */ /* 0x004fea0003800000 */
.L_x_1566:
[----:B------:R-:W-:Y:S05]  /*18ac0*/  @!P0 BRA `(.L_x_1490) ;  /* 0x0000000000048947 */ /* 0x000fea0003800000 */
[----:B------:R-:W-:Y:S01]  /*18ad0*/  BPT.TRAP 0x1 ;  /* 0x000000040000795c */ /* 0x000fe20000300000 */
.L_x_1490:
[----:B------:R-:W3:Y:S02]  /*18ae0*/  SYNCS.PHASECHK.TRANS64.TRYWAIT P1, [R3+URZ+0x22860], R2 ;  /* 0x02286002030075a7 */ /* 0x000ee4000802017f */
[----:B---3--:R-:W-:Y:S05]  /*18af0*/  @!P1 BRA `(.L_x_1491) ;  /* 0x0000002400049947 */ /* 0x008fea0003800000 */
.L_x_1567:
[----:B------:R-:W-:Y:S05]  /*18b00*/  @!P0 BRA `(.L_x_1492) ;  /* 0x0000000000048947 */ /* 0x000fea0003800000 */
[----:B------:R-:W-:Y:S01]  /*18b10*/  BPT.TRAP 0x1 ;  /* 0x000000040000795c */ /* 0x000fe20000300000 */
.L_x_1492:
[----:B------:R-:W4:Y:S02]  /*18b20*/  SYNCS.PHASECHK.TRANS64.TRYWAIT P1, [R19+URZ+0x22860], R0 ;  /* 0x02286000130075a7 */ /* 0x000f24000802017f */
[----:B----4-:R-:W-:Y:S05]  /*18b30*/  @!P1 BRA `(.L_x_1493) ;  /* 0x0000002400089947 */ /* 0x010fea0003800000 */
.L_x_1568:
[----:B------:R-:W-:Y:S05]  /*18b40*/  @!P0 BRA `(.L_x_1494) ;  /* 0x0000000000048947 */ /* 0x000fea0003800000 */
[----:B------:R-:W-:Y:S01]  /*18b50*/  BPT.TRAP 0x1 ;  /* 0x000000040000795c */ /* 0x000fe20000300000 */
.L_x_1494:
[----:B------:R-:W5:Y:S02]  /*18b60*/  SYNCS.PHASECHK.TRANS64.TRYWAIT P1, [R3+URZ+0x22880], R2 ;  /* 0x02288002030075a7 */ /* 0x000f64000802017f */
[----:B-----5:R-:W-:Y:S05]  /*18b70*/  @!P1 BRA `(.L_x_1495) ;  /* 0x00000024000c9947 */ /* 0x020fea0003800000 */
.L_x_1569:
[----:B------:R-:W-:Y:S05]  /*18b80*/  @!P0 BRA `(.L_x_1496) ;  /* 0x0000000000048947 */ /* 0x000fea0003800000 */
[----:B------:R-:W-:Y:S01]  /*18b90*/  BPT.TRAP 0x1 ;  /* 0x000000040000795c */ /* 0x000fe20000300000 */
.L_x_1496:
[----:B------:R0:W0:Y:S02]  /*18ba0*/  SYNCS.PHASECHK.TRANS64.TRYWAIT P0, [R19+URZ+0x22880], R0 ;  /* 0x02288000130075a7 */ /* 0x000024000800017f */
[----:B0-----:R-:W-:Y:S05]  /*18bb0*/  @!P0 NANOSLEEP.SYNCS 0x989680 ;  /* 0x009896800000895d */ /* 0x001fea0003900000 */
[----:B------:R-:W0:Y:S02]  /*18bc0*/  @!P0 SYNCS.PHASECHK.TRANS64 P0, [R19+URZ+0x22880], R0 ;  /* 0x02288000130085a7 */ /* 0x000e24000800007f */
[----:B0-----:R-:W-:Y:S05]  /*18bd0*/  @!P0 BRA `(.L_x_1496) ;  /* 0xfffffffc00f08947 */ /* 0x001fea000383ffff */
.L_x_1484:
[----:B------:R-:W-:Y:S05]  /*18be0*/  BSYNC B0 ;  /* 0x0000000000007941 */ /* 0x000fea0003800000 */
.L_x_1483:
[----:B------:R-:W-:Y:S05]  /*18bf0*/  EXIT ;  /* 0x000000000000794d */ /* 0x000fea0003800000 */
.L_x_1289:
[----:B0-----:R-:W-:-:S04]  /*18c00*/  IMAD.U32 R3, RZ, RZ, UR36 ;  /* 0x00000024ff037e24 */ /* 0x001fc8000f8e00ff */
[----:B------:R0:W1:Y:S03]  /*18c10*/  SYNCS.PHASECHK.TRANS64.TRYWAIT P1, [R3+URZ+0x22800], R0 ;  /* 0x02280000030075a7 */ /* 0x000066000802017f */
[----:B-1----:R-:W-:Y:S05]  /*18c20*/  @!P1 NANOSLEEP.SYNCS 0x989680 ;  /* 0x009896800000995d */ /* 0x002fea0003900000 */
[----:B------:R-:W1:Y:S02]  /*18c30*/  @!P1 SYNCS.PHASECHK.TRANS64 P1, [R3+URZ+0x22800], R0 ;  /* 0x02280000030095a7 */ /* 0x000e64000802007f */
[----:B-1----:R-:W-:Y:S05]  /*18c40*/  @!P1 BRA `(.L_x_1289) ;  /* 0xfffffffc00ec9947 */ /* 0x002fea000383ffff */
[----:B------:R-:W-:Y:S05]  /*18c50*/  BRA `(.L_x_1497) ;  /* 0xfffffe9400dc7947 */ /* 0x000fea000383ffff */
.L_x_1293:
[----:B-1----:R1:W2:Y:S02]  /*18c60*/  SYNCS.PHASECHK.TRANS64.TRYWAIT P1, [R3+URZ+0x22830], R0 ;  /* 0x02283000030075a7 */ /* 0x0022a4000802017f */
[----:B--2---:R-:W-:Y:S05]  /*18c70*/  @!P1 NANOSLEEP.SYNCS 0x989680 ;  /* 0x009896800000995d */ /* 0x004fea0003900000 */
[----:B------:R-:W2:Y:S02]  /*18c80*/  @!P1 SYNCS.PHASECHK.TRANS64 P1, [R3+URZ+0x22830], R0 ;  /* 0x02283000030095a7 */ /* 0x000ea4000802007f */
[----:B--2---:R-:W-:Y:S05]  /*18c90*/  @!P1 BRA `(.L_x_1293) ;  /* 0xfffffffc00f09947 */ /* 0x004fea000383ffff */
[----:B------:R-:W-:Y:S05]  /*18ca0*/  BRA `(.L_x_1292) ;  /* 0xfffffe9400f87947 */ /* 0x000fea000383ffff */
.L_x_1310:
[----:B-1----:R-:W-:-:S04]  /*18cb0*/  IMAD.U32 R4, RZ, RZ, UR6 ;  /* 0x00000006ff047e24 */ /* 0x002fc8000f8e00ff */
[----:B------:R1:W2:Y:S03]  /*18cc0*/  SYNCS.PHASECHK.TRANS64.TRYWAIT P1, [R4+URZ+0x22830], R3 ;  /* 0x02283003040075a7 */ /* 0x0002a6000802017f */
[----:B--2---:R-:W-:Y:S05]  /*18cd0*/  @!P1 NANOSLEEP.SYNCS 0x989680 ;  /* 0x009896800000995d */ /* 0x004fea0003900000 */
[----:B------:R-:W2:Y:S02]  /*18ce0*/  @!P1 SYNCS.PHASECHK.TRANS64 P1, [R4+URZ+0x22830], R3 ;  /* 0x02283003040095a7 */ /* 0x000ea4000802007f */
[----:B--2---:R-:W-:Y:S05]  /*18cf0*/  @!P1 BRA `(.L_x_1310) ;  /* 0xfffffffc00ec9947 */ /* 0x004fea000383ffff */
[----:B------:R-:W-:Y:S05]  /*18d00*/  BRA `(.L_x_1307) ;  /* 0xfffffecc00047947 */ /* 0x000fea000383ffff */
.L_x_1314:
[----:B-1----:R-:W-:-:S04]  /*18d10*/  IMAD.U32 R4, RZ, RZ, UR6 ;  /* 0x00000006ff047e24 */ /* 0x002fc8000f8e00ff */
[----:B------:R1:W2:Y:S03]  /*18d20*/  SYNCS.PHASECHK.TRANS64.TRYWAIT P1, [R4+URZ+0x22850], R3 ;  /* 0x02285003040075a7 */ /* 0x0002a6000802017f */
[----:B--2---:R-:W-:Y:S05]  /*18d30*/  @!P1 NANOSLEEP.SYNCS 0x989680 ;  /* 0x009896800000995d */ /* 0x004fea0003900000 */
[----:B------:R-:W2:Y:S02]  /*18d40*/  @!P1 SYNCS.PHASECHK.TRANS64 P1, [R4+URZ+0x22850], R3 ;  /* 0x02285003040095a7 */ /* 0x000ea4000802007f */
[----:B--2---:R-:W-:Y:S05]  /*18d50*/  @!P1 BRA `(.L_x_1314) ;  /* 0xfffffffc00ec9947 */ /* 0x004fea000383ffff */
[----:B------:R-:W-:Y:S05]  /*18d60*/  BRA `(.L_x_1311) ;  /* 0xfffffecc00b07947 */ /* 0x000fea000383ffff */
.L_x_1333:
[----:B-1----:R-:W-:-:S04]  /*18d70*/  IMAD.U32 R4, RZ, RZ, UR6 ;  /* 0x00000006ff047e24 */ /* 0x002fc8000f8e00ff */
[----:B------:R1:W2:Y:S03]  /*18d80*/  SYNCS.PHASECHK.TRANS64.TRYWAIT P1, [R4+URZ+0x22830], R3 ;  /* 0x02283003040075a7 */ /* 0x0002a6000802017f */
[----:B--2---:R-:W-:Y:S05]  /*18d90*/  @!P1 NANOSLEEP.SYNCS 0x989680 ;  /* 0x009896800000995d */ /* 0x004fea0003900000 */
[----:B------:R-:W2:Y:S02]  /*18da0*/  @!P1 SYNCS.PHASECHK.TRANS64 P1, [R4+URZ+0x22830], R3 ;  /* 0x02283003040095a7 */ /* 0x000ea4000802007f */
[----:B--2---:R-:W-:Y:S05]  /*18db0*/  @!P1 BRA `(.L_x_1333) ;  /* 0xfffffffc00ec9947 */ /* 0x004fea000383ffff */
[----:B------:R-:W-:Y:S05]  /*18dc0*/  BRA `(.L_x_1330) ;  /* 0xfffffefc005c7947 */ /* 0x000fea000383ffff */
.L_x_1337:
[----:B-1----:R-:W-:-:S04]  /*18dd0*/  IMAD.U32 R4, RZ, RZ, UR6 ;  /* 0x00000006ff047e24 */ /* 0x002fc8000f8e00ff */
[----:B------:R1:W2:Y:S03]  /*18de0*/  SYNCS.PHASECHK.TRANS64.TRYWAIT P1, [R4+URZ+0x22850], R3 ;  /* 0x02285003040075a7 */ /* 0x0002a6000802017f */
[----:B--2---:R-:W-:Y:S05]  /*18df0*/  @!P1 NANOSLEEP.SYNCS 0x989680 ;  /* 0x009896800000995d */ /* 0x004fea0003900000 */
[----:B------:R-:W2:Y:S02]  /*18e00*/  @!P1 SYNCS.PHASECHK.TRANS64 P1, [R4+URZ+0x22850], R3 ;  /* 0x02285003040095a7 */ /* 0x000ea4000802007f */
[----:B--2---:R-:W-:Y:S05]  /*18e10*/  @!P1 BRA `(.L_x_1337) ;  /* 0xfffffffc00ec9947 */ /* 0x004fea000383ffff */
[----:B------:R-:W-:Y:S05]  /*18e20*/  BRA `(.L_x_1334) ;  /* 0xffffff0000087947 */ /* 0x000fea000383ffff */
.L_x_1345:
[----:B-1----:R-:W-:-:S04]  /*18e30*/  IMAD.U32 R4, RZ, RZ, UR6 ;  /* 0x00000006ff047e24 */ /* 0x002fc8000f8e00ff */
[----:B------:R1:W2:Y:S03]  /*18e40*/  SYNCS.PHASECHK.TRANS64.TRYWAIT P1, [R4+URZ+0x22830], R3 ;  /* 0x02283003040075a7 */ /* 0x0002a6000802017f */
[----:B--2---:R-:W-:Y:S05]  /*18e50*/  @!P1 NANOSLEEP.SYNCS 0x989680 ;  /* 0x009896800000995d */ /* 0x004fea0003900000 */
[----:B------:R-:W2:Y:S02]  /*18e60*/  @!P1 SYNCS.PHASECHK.TRANS64 P1, [R4+URZ+0x22830], R3 ;  /* 0x02283003040095a7 */ /* 0x000ea4000802007f */
[----:B--2---:R-:W-:Y:S05]  /*18e70*/  @!P1 BRA `(.L_x_1345) ;  /* 0xfffffffc00ec9947 */ /* 0x004fea000383ffff */
[----:B------:R-:W-:Y:S05]  /*18e80*/  BRA `(.L_x_1342) ;  /* 0xffffff1800e47947 */ /* 0x000fea000383ffff */
.L_x_1349:
[----:B-1----:R-:W-:-:S04]  /*18e90*/  IMAD.U32 R4, RZ, RZ, UR6 ;  /* 0x00000006ff047e24 */ /* 0x002fc8000f8e00ff */
[----:B------:R1:W2:Y:S03]  /*18ea0*/  SYNCS.PHASECHK.TRANS64.TRYWAIT P1, [R4+URZ+0x22850], R3 ;  /* 0x02285003040075a7 */ /* 0x0002a6000802017f */
[----:B--2---:R-:W-:Y:S05]  /*18eb0*/  @!P1 NANOSLEEP.SYNCS 0x989680 ;  /* 0x009896800000995d */ /* 0x004fea0003900000 */
[----:B------:R-:W2:Y:S02]  /*18ec0*/  @!P1 SYNCS.PHASECHK.TRANS64 P1, [R4+URZ+0x22850], R3 ;  /* 0x02285003040095a7 */ /* 0x000ea4000802007f */
[----:B--2---:R-:W-:Y:S05]  /*18ed0*/  @!P1 BRA `(.L_x_1349) ;  /* 0xfffffffc00ec9947 */ /* 0x004fea000383ffff */
[----:B------:R-:W-:Y:S05]  /*18ee0*/  BRA `(.L_x_1346) ;  /* 0xffffff1c00847947 */ /* 0x000fea000383ffff */
.L_x_1364:
[----:B-1----:R-:W-:-:S04]  /*18ef0*/  IMAD.U32 R6, RZ, RZ, UR9 ;  /* 0x00000009ff067e24 */ /* 0x002fc8000f8e00ff */
[----:B------:R1:W2:Y:S03]  /*18f00*/  SYNCS.PHASECHK.TRANS64.TRYWAIT P1, [R6+URZ+0x22850], R5 ;  /* 0x02285005060075a7 */ /* 0x0002a6000802017f */
[----:B--2---:R-:W-:Y:S05]  /*18f10*/  @!P1 NANOSLEEP.SYNCS 0x989680 ;  /* 0x009896800000995d */ /* 0x004fea0003900000 */
[----:B------:R-:W2:Y:S02]  /*18f20*/  @!P1 SYNCS.PHASECHK.TRANS64 P1, [R6+URZ+0x22850], R5 ;  /* 0x02285005060095a7 */ /* 0x000ea4000802007f */
[----:B--2---:R-:W-:Y:S05]  /*18f30*/  @!P1 BRA `(.L_x_1364) ;  /* 0xfffffffc00ec9947 */ /* 0x004fea000383ffff */
[----:B------:R-:W-:Y:S05]  /*18f40*/  BRA `(.L_x_1363) ;  /* 0xffffff4800647947 */ /* 0x000fea000383ffff */
.L_x_1419:
        /* <DEDUP_REMOVED lines=10> */
.L_x_1498:
[----:B------:R-:W-:Y:S05]  /*18ff0*/  BRA `(.L_x_1499) ;  /* 0xffffffb8002c7947 */ /* 0x000fea000383ffff */
.L_x_1422:
[----:B0-----:R0:W1:Y:S02]  /*19000*/  SYNCS.PHASECHK.TRANS64.TRYWAIT P0, [R0+URZ+0x22880], R26 ;  /* 0x0228801a000075a7 */ /* 0x001064000800017f */
[----:B-1----:R-:W-:Y:S05]  /*19010*/  @!P0 NANOSLEEP.SYNCS 0x989680 ;  /* 0x009896800000895d */ /* 0x002fea0003900000 */
[----:B------:R-:W1:Y:S02]  /*19020*/  @!P0 SYNCS.PHASECHK.TRANS64 P0, [R0+URZ+0x22880], R26 ;  /* 0x0228801a000085a7 */ /* 0x000e64000800007f */
[----:B-1----:R-:W-:Y:S05]  /*19030*/  @!P0 BRA `(.L_x_1422) ;  /* 0xfffffffc00f08947 */ /* 0x002fea000383ffff */
[----:B------:R-:W-:Y:S05]  /*19040*/  BRA `(.L_x_1500) ;  /* 0xffffffb800447947 */ /* 0x000fea000383ffff */
.L_x_1423:
        /* <DEDUP_REMOVED lines=8> */
.L_x_1502:
[----:B------:R-:W-:Y:S05]  /*190d0*/  BSYNC B0 ;  /* 0x0000000000007941 */ /* 0x000fea0003800000 */
.L_x_1501:
[----:B------:R-:W-:Y:S01]  /*190e0*/  IMAD.MOV.U32 R13, RZ, RZ, R10 ;  /* 0x000000ffff0d7224 */ /* 0x000fe200078e000a */
[----:B------:R-:W-:Y:S01]  /*190f0*/  LOP3.LUT P2, RZ, R17, 0x2, RZ, 0xc0, !PT ;  /* 0x0000000211ff7812 */ /* 0x000fe2000784c0ff */
[----:B------:R-:W-:Y:S01]  /*19100*/  IMAD.MOV.U32 R12, RZ, RZ, RZ ;  /* 0x000000ffff0c7224 */ /* 0x000fe200078e00ff */
[----:B------:R-:W-:Y:S01]  /*19110*/  IADD3 R6, R16, R6, R29 ;  /* 0x0000000610067210 */ /* 0x000fe20007ffe01d */
[----:B------:R-:W-:Y:S01]  /*19120*/  IMAD.MOV.U32 R11, RZ, RZ, 0x1c1f ;  /* 0x00001c1fff0b7424 */ /* 0x000fe200078e00ff */
[C---:B------:R-:W-:Y:S01]  /*19130*/  ISETP.GE.AND P3, PT, R8.reuse, 0x21, PT ;  /* 0x000000210800780c */ /* 0x040fe20003f66270 */
[----:B------:R-:W-:Y:S01]  /*19140*/  IMAD.MOV.U32 R15, RZ, RZ, -0x1 ;  /* 0xffffffffff0f7424 */ /* 0x000fe200078e00ff */
[----:B------:R-:W-:Y:S01]  /*19150*/  ISETP.GE.AND P5, PT, R8, 0x61, PT ;  /* 0x000000610800780c */ /* 0x000fe20003fa6270 */
[----:B------:R-:W-:Y:S02]  /*19160*/  IMAD.MOV.U32 R3, RZ, RZ, R14 ;  /* 0x000000ffff037224 */ /* 0x000fe400078e000e */
[----:B------:R-:W-:-:S10]  /*19170*/  IMAD.IADD R7, R30, 0x1, R6 ;  /* 0x000000011e077824 */ /* 0x000fd400078e0206 */
[----:B------:R-:W-:Y:S05]  /*19180*/  WARPSYNC.COLLECTIVE R15, `(.L_x_1503) ;  /* 0x000000000f087348 */ /* 0x000fea0003c00000 */
[----:B------:R0:W1:Y:S02]  /*19190*/  SHFL.IDX P6, R14, R13, R12, R11 ;  /* 0x0000000c0d0e7389 */ /* 0x00006400000c000b */
[----:B01----:R-:W-:Y:S01]  /*191a0*/  ENDCOLLECTIVE ;  /* 0x000000000000791b */ /* 0x003fe20003800000 */
.L_x_1503:
[----:B------:R-:W-:Y:S02]  /*191b0*/  IMAD.MOV.U32 R13, RZ, RZ, R9 ;  /* 0x000000ffff0d7224 */ /* 0x000fe400078e0009 */
[----:B------:R-:W-:Y:S02]  /*191c0*/  IMAD.MOV.U32 R12, RZ, RZ, 0x1 ;  /* 0x00000001ff0c7424 */ /* 0x000fe400078e00ff */
[----:B------:R-:W-:-:S07]  /*191d0*/  IMAD.MOV.U32 R2, RZ, RZ, R14 ;  /* 0x000000ffff027224 */ /* 0x000fce00078e000e */
[----:B------:R-:W-:Y:S05]  /*191e0*/  WARPSYNC.COLLECTIVE R15, `(.L_x_1504) ;  /* 0x000000000f087348 */ /* 0x000fea0003c00000 */
[----:B------:R0:W1:Y:S02]  /*191f0*/  SHFL.IDX P6, R14, R13, R12, R11 ;  /* 0x0000000c0d0e7389 */ /* 0x00006400000c000b */
[----:B01----:R-:W-:Y:S01]  /*19200*/  ENDCOLLECTIVE ;  /* 0x000000000000791b */ /* 0x003fe20003800000 */
.L_x_1504:
        /* <DEDUP_REMOVED lines=14> */
.L_x_1505:
[----:B------:R-:W-:Y:S02]  /*192f0*/  IMAD.MOV.U32 R13, RZ, RZ, R9 ;  /* 0x000000ffff0d7224 */ /* 0x000fe400078e0009 */
[----:B------:R-:W-:Y:S02]  /*19300*/  IMAD.MOV.U32 R12, RZ, RZ, 0x2 ;  /* 0x00000002ff0c7424 */ /* 0x000fe400078e00ff */
[----:B------:R-:W-:-:S07]  /*19310*/  IMAD.MOV.U32 R2, RZ, RZ, R14 ;  /* 0x000000ffff027224 */ /* 0x000fce00078e000e */
[----:B------:R-:W-:Y:S05]  /*19320*/  WARPSYNC.COLLECTIVE R15, `(.L_x_1506) ;  /* 0x000000000f087348 */ /* 0x000fea0003c00000 */
[----:B------:R0:W1:Y:S02]  /*19330*/  SHFL.IDX P6, R14, R13, R12, R11 ;  /* 0x0000000c0d0e7389 */ /* 0x00006400000c000b */
[----:B01----:R-:W-:Y:S01]  /*19340*/  ENDCOLLECTIVE ;  /* 0x000000000000791b */ /* 0x003fe20003800000 */
.L_x_1506:
        /* <DEDUP_REMOVED lines=14> */
.L_x_1507:
[----:B------:R-:W-:Y:S02]  /*19430*/  IMAD.MOV.U32 R13, RZ, RZ, R9 ;  /* 0x000000ffff0d7224 */ /* 0x000fe400078e0009 */
[----:B------:R-:W-:Y:S02]  /*19440*/  IMAD.MOV.U32 R12, RZ, RZ, 0x3 ;  /* 0x00000003ff0c7424 */ /* 0x000fe400078e00ff */
[----:B------:R-:W-:-:S07]  /*19450*/  IMAD.MOV.U32 R2, RZ, RZ, R14 ;  /* 0x000000ffff027224 */ /* 0x000fce00078e000e */
[----:B------:R-:W-:Y:S05]  /*19460*/  WARPSYNC.COLLECTIVE R15, `(.L_x_1508) ;  /* 0x000000000f087348 */ /* 0x000fea0003c00000 */
[----:B------:R0:W1:Y:S02]  /*19470*/  SHFL.IDX P6, R14, R13, R12, R11 ;  /* 0x0000000c0d0e7389 */ /* 0x00006400000c000b */
[----:B01----:R-:W-:Y:S01]  /*19480*/  ENDCOLLECTIVE ;  /* 0x000000000000791b */ /* 0x003fe20003800000 */
.L_x_1508:
        /* <DEDUP_REMOVED lines=14> */
.L_x_1509:
[----:B------:R-:W-:Y:S01]  /*19570*/  @!PT LDS RZ, [RZ] ;  /* 0x00000000fffff984 */ /* 0x000fe20000000800 */
[----:B------:R-:W-:Y:S01]  /*19580*/  @!PT LDS RZ, [RZ] ;  /* 0x00000000fffff984 */ /* 0x000fe20000000800 */
[----:B------:R-:W-:Y:S01]  /*19590*/  @!PT LDS RZ, [RZ] ;  /* 0x00000000fffff984 */ /* 0x000fe20000000800 */
[----:B------:R0:W-:Y:S02]  /*195a0*/  LDGSTS.E.BYPASS.LTC128B.128 [R7+0xa400], desc[UR56][R2.64+0x40], !P0 ;  /* 0x0a40004002077fae */ /* 0x0001e4000c101d78 */
[----:B0-----:R-:W-:Y:S01]  /*195b0*/  IMAD.MOV.U32 R2, RZ, RZ, R14 ;  /* 0x000000ffff027224 */ /* 0x001fe200078e000e */
[----:B------:R-:W-:Y:S06]  /*195c0*/  BRA `(.L_x_1510) ;  /* 0xffffffb400dc7947 */ /* 0x000fec000383ffff */
.L_x_1428:
[----:B---3--:R3:W4:Y:S02]  /*195d0*/  SYNCS.PHASECHK.TRANS64.TRYWAIT P0, [R0+URZ+0x22840], R26 ;  /* 0x0228401a000075a7 */ /* 0x008724000800017f */
[----:B----4-:R-:W-:Y:S05]  /*195e0*/  @!P0 NANOSLEEP.SYNCS 0x989680 ;  /* 0x009896800000895d */ /* 0x010fea0003900000 */
[----:B------:R-:W4:Y:S02]  /*195f0*/  @!P0 SYNCS.PHASECHK.TRANS64 P0, [R0+URZ+0x22840], R26 ;  /* 0x0228401a000085a7 */ /* 0x000f24000800007f */
[----:B----4-:R-:W-:Y:S05]  /*19600*/  @!P0 BRA `(.L_x_1428) ;  /* 0xfffffffc00f08947 */ /* 0x010fea000383ffff */
[----:B------:R-:W-:Y:S05]  /*19610*/  BRA `(.L_x_1511) ;  /* 0xffffffb8003c7947 */ /* 0x000fea000383ffff */
.L_x_1429:
        /* <DEDUP_REMOVED lines=8> */
.L_x_1513:
[----:B------:R-:W-:Y:S05]  /*196a0*/  BSYNC B0 ;  /* 0x0000000000007941 */ /* 0x000fea0003800000 */
.L_x_1512:
[----:B------:R-:W-:Y:S01]  /*196b0*/  IMAD.MOV.U32 R13, RZ, RZ, R4 ;  /* 0x000000ffff0d7224 */ /* 0x000fe200078e0004 */
[----:B------:R-:W-:Y:S01]  /*196c0*/  LOP3.LUT R17, R17, 0xf7ffffff, RZ, 0xc0, !PT ;  /* 0xf7ffffff11117812 */ /* 0x000fe200078ec0ff */
[----:B------:R-:W-:Y:S02]  /*196d0*/  IMAD.MOV.U32 R12, RZ, RZ, RZ ;  /* 0x000000ffff0c7224 */ /* 0x000fe400078e00ff */
[----:B------:R-:W-:Y:S01]  /*196e0*/  IMAD.MOV.U32 R11, RZ, RZ, 0x1c1f ;  /* 0x00001c1fff0b7424 */ /* 0x000fe200078e00ff */
[----:B------:R-:W-:Y:S01]  /*196f0*/  @P5 LOP3.LUT R17, R17, 0x8000000, RZ, 0xfc, !PT ;  /* 0x0800000011115812 */ /* 0x000fe200078efcff */
[----:B------:R-:W-:Y:S02]  /*19700*/  IMAD.MOV.U32 R15, RZ, RZ, -0x1 ;  /* 0xffffffffff0f7424 */ /* 0x000fe400078e00ff */
[----:B------:R-:W-:Y:S01]  /*19710*/  IMAD.MOV.U32 R2, RZ, RZ, R14 ;  /* 0x000000ffff027224 */ /* 0x000fe200078e000e */
[----:B------:R-:W-:Y:S01]  /*19720*/  LOP3.LUT P5, RZ, R17, 0x8, RZ, 0xc0, !PT ;  /* 0x0000000811ff7812 */ /* 0x000fe200078ac0ff */
[----:B------:R-:W-:-:S12]  /*19730*/  @P4 IMAD.IADD R7, R16, 0x1, R6 ;  /* 0x0000000110074824 */ /* 0x000fd800078e0206 */
[----:B------:R-:W-:Y:S05]  /*19740*/  WARPSYNC.COLLECTIVE R15, `(.L_x_1514) ;  /* 0x000000000f087348 */ /* 0x000fea0003c00000 */
[----:B------:R0:W1:Y:S02]  /*19750*/  SHFL.IDX P6, R14, R13, R12, R11 ;  /* 0x0000000c0d0e7389 */ /* 0x00006400000c000b */
[----:B01----:R-:W-:Y:S01]  /*19760*/  ENDCOLLECTIVE ;  /* 0x000000000000791b */ /* 0x003fe20003800000 */
.L_x_1514:
[----:B------:R-:W-:Y:S02]  /*19770*/  @P3 IMAD.IADD R9, R16, 0x1, R6 ;  /* 0x0000000110093824 */ /* 0x000fe400078e0206 */
        /* <DEDUP_REMOVED lines=16> */
.L_x_1515:
        /* <DEDUP_REMOVED lines=12> */
.L_x_1516:
[----:B------:R-:W-:Y:S02]  /*19940*/  IMAD.MOV.U32 R13, RZ, RZ, R5 ;  /* 0x000000ffff0d7224 */ /* 0x000fe400078e0005 */
[----:B------:R-:W-:Y:S02]  /*19950*/  IMAD.MOV.U32 R12, RZ, RZ, 0x2 ;  /* 0x00000002ff0c7424 */ /* 0x000fe400078e00ff */
[----:B------:R-:W-:-:S07]  /*19960*/  IMAD.MOV.U32 R3, RZ, RZ, R14 ;  /* 0x000000ffff037224 */ /* 0x000fce00078e000e */
[----:B------:R-:W-:Y:S05]  /*19970*/  WARPSYNC.COLLECTIVE R15, `(.L_x_1517) ;  /* 0x000000000f087348 */ /* 0x000fea0003c00000 */
[----:B------:R0:W1:Y:S02]  /*19980*/  SHFL.IDX P6, R14, R13, R12, R11 ;  /* 0x0000000c0d0e7389 */ /* 0x00006400000c000b */
[----:B01----:R-:W-:Y:S01]  /*19990*/  ENDCOLLECTIVE ;  /* 0x000000000000791b */ /* 0x003fe20003800000 */
.L_x_1517:
[----:B------:R-:W-:-:S05]  /*199a0*/  @P3 IADD3 R3, P0, R36, R3, RZ ;  /* 0x0000000324033210 */ /* 0x000fca0007f1e0ff */
[----:B------:R-:W-:-:S05]  /*199b0*/  @P3 IMAD.X R2, RZ, RZ, R2, P0 ;  /* 0x000000ffff023224 */ /* 0x000fca00000e0602 */
[----:B------:R-:W-:Y:S01]  /*199c0*/  @P3 LOP3.LUT R3, R3, R2, RZ, 0x3c, !PT ;  /* 0x0000000203033212 */ /* 0x000fe200078e3cff */
[----:B------:R-:W-:-:S03]  /*199d0*/  IMAD.MOV.U32 R13, RZ, RZ, R4 ;  /* 0x000000ffff0d7224 */ /* 0x000fc600078e0004 */
[----:B------:R-:W-:-:S04]  /*199e0*/  @P3 LOP3.LUT R2, R3, R2, RZ, 0x3c, !PT ;  /* 0x0000000203023212 */ /* 0x000fc800078e3cff */
[----:B------:R-:W-:-:S05]  /*199f0*/  @P3 LOP3.LUT R3, R3, R2, RZ, 0x3c, !PT ;  /* 0x0000000203033212 */ /* 0x000fca00078e3cff */
[----:B------:R-:W-:Y:S01]  /*19a00*/  @!PT LDS RZ, [RZ] ;  /* 0x00000000fffff984 */ /* 0x000fe20000000800 */
[----:B------:R-:W-:Y:S01]  /*19a10*/  @!PT LDS RZ, [RZ] ;  /* 0x00000000fffff984 */ /* 0x000fe20000000800 */
[----:B------:R-:W-:Y:S01]  /*19a20*/  @!PT LDS RZ, [RZ] ;  /* 0x00000000fffff984 */ /* 0x000fe20000000800 */
[----:B------:R-:W-:Y:S04]  /*19a30*/  @P3 LDGSTS.E.BYPASS.LTC128B.128 [R9+0x16c00], desc[UR56][R2.64], !P4 ;  /* 0x16c0000002093fae */ /* 0x000fe8000e101d78 */
[----:B------:R-:W-:Y:S04]  /*19a40*/  @P3 LDGSTS.E.BYPASS.LTC128B.128 [R9+0x18c00], desc[UR56][R2.64+0x40], !P5 ;  /* 0x18c0004002093fae */ /* 0x000fe8000e901d78 */
[----:B------:R0:W-:Y:S02]  /*19a50*/  @P3 LDGSTS.E.BYPASS.LTC128B.128 [R9+0x1ac00], desc[UR56][R2.64+0x80], !P1 ;  /* 0x1ac0008002093fae */ /* 0x0001e4000c901d78 */
[----:B0-----:R-:W-:-:S07]  /*19a60*/  IMAD.MOV.U32 R2, RZ, RZ, R14 ;  /* 0x000000ffff027224 */ /* 0x001fce00078e000e */
[----:B------:R-:W-:Y:S05]  /*19a70*/  WARPSYNC.COLLECTIVE R15, `(.L_x_1518) ;  /* 0x000000000f087348 */ /* 0x000fea0003c00000 */
[----:B------:R0:W1:Y:S02]  /*19a80*/  SHFL.IDX P6, R14, R13, R12, R11 ;  /* 0x0000000c0d0e7389 */ /* 0x00006400000c000b */
[----:B01----:R-:W-:Y:S01]  /*19a90*/  ENDCOLLECTIVE ;  /* 0x000000000000791b */ /* 0x003fe20003800000 */
.L_x_1518:
[----:B------:R-:W-:Y:S02]  /*19aa0*/  IMAD.MOV.U32 R13, RZ, RZ, R5 ;  /* 0x000000ffff0d7224 */ /* 0x000fe400078e0005 */
[----:B------:R-:W-:Y:S02]  /*19ab0*/  IMAD.MOV.U32 R12, RZ, RZ, 0x3 ;  /* 0x00000003ff0c7424 */ /* 0x000fe400078e00ff */
[----:B------:R-:W-:-:S07]  /*19ac0*/  IMAD.MOV.U32 R3, RZ, RZ, R14 ;  /* 0x000000ffff037224 */ /* 0x000fce00078e000e */
[----:B------:R-:W-:Y:S05]  /*19ad0*/  WARPSYNC.COLLECTIVE R15, `(.L_x_1519) ;  /* 0x000000000f087348 */ /* 0x000fea0003c00000 */
[----:B------:R0:W1:Y:S02]  /*19ae0*/  SHFL.IDX P6, R14, R13, R12, R11 ;  /* 0x0000000c0d0e7389 */ /* 0x00006400000c000b */
[----:B01----:R-:W-:Y:S01]  /*19af0*/  ENDCOLLECTIVE ;  /* 0x000000000000791b */ /* 0x003fe20003800000 */
.L_x_1519:
[----:B------:R-:W-:-:S05]  /*19b00*/  @P2 IADD3 R3, P0, R36, R3, RZ ;  /* 0x0000000324032210 */ /* 0x000fca0007f1e0ff */
[----:B------:R-:W-:-:S05]  /*19b10*/  @P2 IMAD.X R2, RZ, RZ, R2, P0 ;  /* 0x000000ffff022224 */ /* 0x000fca00000e0602 */
[----:B------:R-:W-:Y:S01]  /*19b20*/  @P2 LOP3.LUT R3, R3, R2, RZ, 0x3c, !PT ;  /* 0x0000000203032212 */ /* 0x000fe200078e3cff */
[----:B------:R-:W-:-:S03]  /*19b30*/  IMAD.MOV.U32 R13, RZ, RZ, R4 ;  /* 0x000000ffff0d7224 */ /* 0x000fc600078e0004 */
[----:B------:R-:W-:-:S04]  /*19b40*/  @P2 LOP3.LUT R2, R3, R2, RZ, 0x3c, !PT ;  /* 0x0000000203022212 */ /* 0x000fc800078e3cff */
[----:B------:R-:W-:Y:S01]  /*19b50*/  @P2 LOP3.LUT R3, R3, R2, RZ, 0x3c, !PT ;  /* 0x0000000203032212 */ /* 0x000fe200078e3cff */
[----:B------:R-:W-:-:S04]  /*19b60*/  IMAD.MOV.U32 R5, RZ, RZ, R14 ;  /* 0x000000ffff057224 */ /* 0x000fc800078e000e */
[----:B------:R-:W-:Y:S01]  /*19b70*/  @!PT LDS RZ, [RZ] ;  /* 0x00000000fffff984 */ /* 0x000fe20000000800 */
[----:B------:R-:W-:Y:S01]  /*19b80*/  @!PT LDS RZ, [RZ] ;  /* 0x00000000fffff984 */ /* 0x000fe20000000800 */
[----:B------:R-:W-:Y:S01]  /*19b90*/  @!PT LDS RZ, [RZ] ;  /* 0x00000000fffff984 */ /* 0x000fe20000000800 */
[----:B------:R0:W-:Y:S04]  /*19ba0*/  @P2 LDGSTS.E.BYPASS.LTC128B.128 [R7+0x17400], desc[UR56][R2.64], !P4 ;  /* 0x1740000002072fae */ /* 0x0001e8000e101d78 */
[----:B------:R0:W-:Y:S01]  /*19bb0*/  @P2 LDGSTS.E.BYPASS.LTC128B.128 [R7+0x19400], desc[UR56][R2.64+0x40], !P5 ;  /* 0x1940004002072fae */ /* 0x0001e2000e901d78 */
[----:B------:R-:W-:-:S03]  /*19bc0*/  LOP3.LUT P5, RZ, R17, 0x8000000, RZ, 0xc0, !PT ;  /* 0x0800000011ff7812 */ /* 0x000fc600078ac0ff */
[----:B------:R0:W-:Y:S10]  /*19bd0*/  @P2 LDGSTS.E.BYPASS.LTC128B.128 [R7+0x1b400], desc[UR56][R2.64+0x80], !P1 ;  /* 0x1b40008002072fae */ /* 0x0001f4000c901d78 */
[----:B0-----:R-:W-:Y:S05]  /*19be0*/  WARPSYNC.COLLECTIVE R15, `(.L_x_1520) ;  /* 0x000000000f087348 */ /* 0x001fea0003c00000 */
[----:B------:R1:W2:Y:S02]  /*19bf0*/  SHFL.IDX P6, R14, R13, R12, R11 ;  /* 0x0000000c0d0e7389 */ /* 0x0002a400000c000b */
[----:B012---:R-:W-:Y:S01]  /*19c00*/  ENDCOLLECTIVE ;  /* 0x000000000000791b */ /* 0x007fe20003800000 */
.L_x_1520:
[----:B------:R-:W-:Y:S05]  /*19c10*/  BRA `(.L_x_1521) ;  /* 0xffffffb400ac7947 */ /* 0x000fea000383ffff */
.L_x_1434:
[----:B------:R-:W-:Y:S02]  /*19c20*/  IMAD.MOV.U32 R13, RZ, RZ, R5 ;  /* 0x000000ffff0d7224 */ /* 0x000fe400078e0005 */
[----:B------:R-:W-:Y:S02]  /*19c30*/  IMAD.MOV.U32 R12, RZ, RZ, RZ ;  /* 0x000000ffff0c7224 */ /* 0x000fe400078e00ff */
[----:B------:R-:W-:Y:S02]  /*19c40*/  IMAD.MOV.U32 R11, RZ, RZ, 0x1c1f ;  /* 0x00001c1fff0b7424 */ /* 0x000fe400078e00ff */
[----:B------:R-:W-:Y:S02]  /*19c50*/  IMAD.MOV.U32 R15, RZ, RZ, -0x1 ;  /* 0xffffffffff0f7424 */ /* 0x000fe400078e00ff */
[----:B------:R-:W-:Y:S02]  /*19c60*/  IMAD R4, R7, UR41, RZ ;  /* 0x0000002907047c24 */ /* 0x000fe4000f8e02ff */
[----:B------:R-:W-:-:S07]  /*19c70*/  IMAD.IADD R18, R9, 0x1, R18 ;  /* 0x0000000109127824 */ /* 0x000fce00078e0212 */
[----:B-----5:R-:W-:Y:S05]  /*19c80*/  WARPSYNC.COLLECTIVE R15, `(.L_x_1522) ;  /* 0x000000000f087348 */ /* 0x020fea0003c00000 */
[----:B------:R0:W1:Y:S02]  /*19c90*/  SHFL.IDX P6, R14, R13, R12, R11 ;  /* 0x0000000c0d0e7389 */ /* 0x00006400000c000b */
[----:B01---5:R-:W-:Y:S01]  /*19ca0*/  ENDCOLLECTIVE ;  /* 0x000000000000791b */ /* 0x023fe20003800000 */
.L_x_1522:
[C---:B------:R-:W-:Y:S01]  /*19cb0*/  VIADD R7, R18.reuse, 0x20 ;  /* 0x0000002012077836 */ /* 0x040fe20000000000 */
[----:B------:R-:W-:Y:S01]  /*19cc0*/  ISETP.GE.AND P0, PT, R18, R4, PT ;  /* 0x000000041200720c */ /* 0x000fe20003f06270 */
[----:B------:R-:W-:Y:S02]  /*19cd0*/  IMAD.MOV.U32 R13, RZ, RZ, R0 ;  /* 0x000000ffff0d7224 */ /* 0x000fe400078e0000 */
[----:B------:R-:W-:-:S10]  /*19ce0*/  IMAD.MOV.U32 R2, RZ, RZ, R14 ;  /* 0x000000ffff027224 */ /* 0x000fd400078e000e */
[----:B------:R-:W-:Y:S05]  /*19cf0*/  WARPSYNC.COLLECTIVE R15, `(.L_x_1523) ;  /* 0x000000000f087348 */ /* 0x000fea0003c00000 */
[----:B------:R0:W1:Y:S02]  /*19d00*/  SHFL.IDX P6, R14, R13, R12, R11 ;  /* 0x0000000c0d0e7389 */ /* 0x00006400000c000b */
[----:B01----:R-:W-:Y:S01]  /*19d10*/  ENDCOLLECTIVE ;  /* 0x000000000000791b */ /* 0x003fe20003800000 */
.L_x_1523:
[----:B------:R-:W-:Y:S02]  /*19d20*/  IMAD.MOV.U32 R13, RZ, RZ, R5 ;  /* 0x000000ffff0d7224 */ /* 0x000fe400078e0005 */
[----:B------:R-:W-:Y:S02]  /*19d30*/  IMAD.MOV.U32 R12, RZ, RZ, 0x1 ;  /* 0x00000001ff0c7424 */ /* 0x000fe400078e00ff */
[----:B------:R-:W-:-:S07]  /*19d40*/  IMAD.MOV.U32 R3, RZ, RZ, R14 ;  /* 0x000000ffff037224 */ /* 0x000fce00078e000e */
[----:B------:R-:W-:Y:S05]  /*19d50*/  WARPSYNC.COLLECTIVE R15, `(.L_x_1524) ;  /* 0x000000000f087348 */ /* 0x000fea0003c00000 */
[----:B------:R0:W1:Y:S02]  /*19d60*/  SHFL.IDX P6, R14, R13, R12, R11 ;  /* 0x0000000c0d0e7389 */ /* 0x00006400000c000b */
[----:B01----:R-:W-:Y:S01]  /*19d70*/  ENDCOLLECTIVE ;  /* 0x000000000000791b */ /* 0x003fe20003800000 */
.L_x_1524:
        /* <DEDUP_REMOVED lines=15> */
.L_x_1525:
[----:B------:R-:W-:Y:S02]  /*19e70*/  IMAD.MOV.U32 R13, RZ, RZ, R5 ;  /* 0x000000ffff0d7224 */ /* 0x000fe400078e0005 */
[----:B------:R-:W-:Y:S01]  /*19e80*/  IMAD.MOV.U32 R12, RZ, RZ, 0x2 ;  /* 0x00000002ff0c7424 */ /* 0x000fe200078e00ff */
[----:B------:R-:W-:-:S13]  /*19e90*/  @!P0 IADD3 R6, P4, R36, R14, RZ ;  /* 0x0000000e24068210 */ /* 0x000fda0007f9e0ff */
[----:B------:R-:W-:Y:S05]  /*19ea0*/  WARPSYNC.COLLECTIVE R15, `(.L_x_1526) ;  /* 0x000000000f087348 */ /* 0x000fea0003c00000 */
[----:B------:R0:W1:Y:S02]  /*19eb0*/  SHFL.IDX P6, R14, R13, R12, R11 ;  /* 0x0000000c0d0e7389 */ /* 0x00006400000c000b */
[----:B01----:R-:W-:Y:S01]  /*19ec0*/  ENDCOLLECTIVE ;  /* 0x000000000000791b */ /* 0x003fe20003800000 */
.L_x_1526:
        /* <DEDUP_REMOVED lines=16> */
.L_x_1527:
[----:B------:R-:W-:Y:S02]  /*19fd0*/  IMAD.MOV.U32 R13, RZ, RZ, R5 ;  /* 0x000000ffff0d7224 */ /* 0x000fe400078e0005 */
[----:B------:R-:W-:Y:S01]  /*19fe0*/  IMAD.MOV.U32 R12, RZ, RZ, 0x3 ;  /* 0x00000003ff0c7424 */ /* 0x000fe200078e00ff */
[----:B------:R-:W-:-:S13]  /*19ff0*/  @!P0 IADD3 R6, P4, R36, R14, RZ ;  /* 0x0000000e24068210 */ /* 0x000fda0007f9e0ff */
[----:B------:R-:W-:Y:S05]  /*1a000*/  WARPSYNC.COLLECTIVE R15, `(.L_x_1528) ;  /* 0x000000000f087348 */ /* 0x000fea0003c00000 */
[----:B------:R0:W1:Y:S02]  /*1a010*/  SHFL.IDX P6, R14, R13, R12, R11 ;  /* 0x0000000c0d0e7389 */ /* 0x00006400000c000b */
[----:B01----:R-:W-:Y:S01]  /*1a020*/  ENDCOLLECTIVE ;  /* 0x000000000000791b */ /* 0x003fe20003800000 */
.L_x_1528:
        /* <DEDUP_REMOVED lines=14> */
.L_x_1529:
[----:B------:R-:W-:Y:S05]  /*1a110*/  BRA `(.L_x_1530) ;  /* 0xffffffb800cc7947 */ /* 0x000fea000383ffff */
.L_x_1439:
[----:B0-----:R0:W1:Y:S02]  /*1a120*/  SYNCS.PHASECHK.TRANS64.TRYWAIT P0, [R16+URZ+0x22820], R3 ;  /* 0x02282003100075a7 */ /* 0x001064000800017f */
[----:B-1----:R-:W-:Y:S05]  /*1a130*/  @!P0 NANOSLEEP.SYNCS 0x989680 ;  /* 0x009896800000895d */ /* 0x002fea0003900000 */
[----:B------:R-:W1:Y:S02]  /*1a140*/  @!P0 SYNCS.PHASECHK.TRANS64 P0, [R16+URZ+0x22820], R3 ;  /* 0x02282003100085a7 */ /* 0x000e64000800007f */
[----:B-1----:R-:W-:Y:S05]  /*1a150*/  @!P0 BRA `(.L_x_1439) ;  /* 0xfffffffc00f08947 */ /* 0x002fea000383ffff */
[----:B------:R-:W-:Y:S05]  /*1a160*/  BRA `(.L_x_1531) ;  /* 0xffffffbc00407947 */ /* 0x000fea000383ffff */
.L_x_1443:
[----:B0-----:R0:W1:Y:S02]  /*1a170*/  SYNCS.PHASECHK.TRANS64.TRYWAIT P0, [R0+URZ+0x22880], R10 ;  /* 0x0228800a000075a7 */ /* 0x001064000800017f */
[----:B-1----:R-:W-:Y:S05]  /*1a180*/  @!P0 NANOSLEEP.SYNCS 0x989680 ;  /* 0x009896800000895d */ /* 0x002fea0003900000 */
[----:B------:R-:W1:Y:S02]  /*1a190*/  @!P0 SYNCS.PHASECHK.TRANS64 P0, [R0+URZ+0x22880], R10 ;  /* 0x0228800a000085a7 */ /* 0x000e64000800007f */
[----:B-1----:R-:W-:Y:S05]  /*1a1a0*/  @!P0 BRA `(.L_x_1443) ;  /* 0xfffffffc00f08947 */ /* 0x002fea000383ffff */
[----:B------:R-:W-:Y:S05]  /*1a1b0*/  BRA `(.L_x_1532) ;  /* 0xffffffbc00fc7947 */ /* 0x000fea000383ffff */
.L_x_1444:
        /* <DEDUP_REMOVED lines=8> */
.L_x_1534:
[----:B------:R-:W-:Y:S05]  /*1a240*/  BSYNC B0 ;  /* 0x0000000000007941 */ /* 0x000fea0003800000 */
.L_x_1533:
        /* <DEDUP_REMOVED lines=10> */
.L_x_1535:
[----:B------:R-:W-:Y:S02]  /*1a2f0*/  IMAD.MOV.U32 R13, RZ, RZ, R27 ;  /* 0x000000ffff0d7224 */ /* 0x000fe400078e001b */
[----:B------:R-:W-:Y:S02]  /*1a300*/  IMAD.MOV.U32 R12, RZ, RZ, 0x1 ;  /* 0x00000001ff0c7424 */ /* 0x000fe400078e00ff */
[----:B------:R-:W-:-:S07]  /*1a310*/  IMAD.MOV.U32 R2, RZ, RZ, R14 ;  /* 0x000000ffff027224 */ /* 0x000fce00078e000e */
[----:B------:R-:W-:Y:S05]  /*1a320*/  WARPSYNC.COLLECTIVE R15, `(.L_x_1536) ;  /* 0x000000000f087348 */ /* 0x000fea0003c00000 */
[----:B------:R0:W1:Y:S02]  /*1a330*/  SHFL.IDX P6, R14, R13, R12, R11 ;  /* 0x0000000c0d0e7389 */ /* 0x00006400000c000b */
[----:B01----:R-:W-:Y:S01]  /*1a340*/  ENDCOLLECTIVE ;  /* 0x000000000000791b */ /* 0x003fe20003800000 */
.L_x_1536:
        /* <DEDUP_REMOVED lines=12> */
.L_x_1537:
[----:B------:R-:W-:Y:S02]  /*1a410*/  IMAD.MOV.U32 R13, RZ, RZ, R27 ;  /* 0x000000ffff0d7224 */ /* 0x000fe400078e001b */
[----:B------:R-:W-:Y:S02]  /*1a420*/  IMAD.MOV.U32 R12, RZ, RZ, 0x2 ;  /* 0x00000002ff0c7424 */ /* 0x000fe400078e00ff */
[----:B------:R-:W-:-:S07]  /*1a430*/  IMAD.MOV.U32 R2, RZ, RZ, R14 ;  /* 0x000000ffff027224 */ /* 0x000fce00078e000e */
[----:B------:R-:W-:Y:S05]  /*1a440*/  WARPSYNC.COLLECTIVE R15, `(.L_x_1538) ;  /* 0x000000000f087348 */ /* 0x000fea0003c00000 */
[----:B------:R0:W1:Y:S02]  /*1a450*/  SHFL.IDX P6, R14, R13, R12, R11 ;  /* 0x0000000c0d0e7389 */ /* 0x00006400000c000b */
[----:B01----:R-:W-:Y:S01]  /*1a460*/  ENDCOLLECTIVE ;  /* 0x000000000000791b */ /* 0x003fe20003800000 */
.L_x_1538:
        /* <DEDUP_REMOVED lines=12> */
.L_x_1539:
[----:B------:R-:W-:Y:S02]  /*1a530*/  IMAD.MOV.U32 R13, RZ, RZ, R27 ;  /* 0x000000ffff0d7224 */ /* 0x000fe400078e001b */
[----:B------:R-:W-:Y:S02]  /*1a540*/  IMAD.MOV.U32 R12, RZ, RZ, 0x3 ;  /* 0x00000003ff0c7424 */ /* 0x000fe400078e00ff */
[----:B------:R-:W-:-:S07]  /*1a550*/  IMAD.MOV.U32 R2, RZ, RZ, R14 ;  /* 0x000000ffff027224 */ /* 0x000fce00078e000e */
[----:B------:R-:W-:Y:S05]  /*1a560*/  WARPSYNC.COLLECTIVE R15, `(.L_x_1540) ;  /* 0x000000000f087348 */ /* 0x000fea0003c00000 */
[----:B------:R0:W1:Y:S02]  /*1a570*/  SHFL.IDX P6, R14, R13, R12, R11 ;  /* 0x0000000c0d0e7389 */ /* 0x00006400000c000b */
[----:B01----:R-:W-:Y:S01]  /*1a580*/  ENDCOLLECTIVE ;  /* 0x000000000000791b */ /* 0x003fe20003800000 */
.L_x_1540:
        /* <DEDUP_REMOVED lines=12> */
.L_x_1541:
[----:B------:R-:W-:Y:S01]  /*1a650*/  IMAD.MOV.U32 R2, RZ, RZ, R14 ;  /* 0x000000ffff027224 */ /* 0x000fe200078e000e */
[----:B------:R-:W-:Y:S06]  /*1a660*/  BRA `(.L_x_1542) ;  /* 0xffffffbc00947947 */ /* 0x000fec000383ffff */
.L_x_1449:
[----:B---3--:R3:W4:Y:S02]  /*1a670*/  SYNCS.PHASECHK.TRANS64.TRYWAIT P0, [R0+URZ+0x22840], R10 ;  /* 0x0228400a000075a7 */ /* 0x008724000800017f */
[----:B----4-:R-:W-:Y:S05]  /*1a680*/  @!P0 NANOSLEEP.SYNCS 0x989680 ;  /* 0x009896800000895d */ /* 0x010fea0003900000 */
[----:B------:R-:W4:Y:S02]  /*1a690*/  @!P0 SYNCS.PHASECHK.TRANS64 P0, [R0+URZ+0x22840], R10 ;  /* 0x0228400a000085a7 */ /* 0x000f24000800007f */
[----:B----4-:R-:W-:Y:S05]  /*1a6a0*/  @!P0 BRA `(.L_x_1449) ;  /* 0xfffffffc00f08947 */ /* 0x010fea000383ffff */
[----:B------:R-:W-:Y:S05]  /*1a6b0*/  BRA `(.L_x_1543) ;  /* 0xffffffbc00e87947 */ /* 0x000fea000383ffff */
.L_x_1450:
        /* <DEDUP_REMOVED lines=8> */
.L_x_1545:
[----:B------:R-:W-:Y:S05]  /*1a740*/  BSYNC B0 ;  /* 0x0000000000007941 */ /* 0x000fea0003800000 */
.L_x_1544:
        /* <DEDUP_REMOVED lines=9> */
.L_x_1546:
[----:B------:R-:W-:Y:S02]  /*1a7e0*/  IMAD.MOV.U32 R13, RZ, RZ, R8 ;  /* 0x000000ffff0d7224 */ /* 0x000fe400078e0008 */
[----:B------:R-:W-:Y:S02]  /*1a7f0*/  IMAD.MOV.U32 R12, RZ, RZ, 0x1 ;  /* 0x00000001ff0c7424 */ /* 0x000fe400078e00ff */
[----:B------:R-:W-:-:S07]  /*1a800*/  IMAD.MOV.U32 R2, RZ, RZ, R14 ;  /* 0x000000ffff027224 */ /* 0x000fce00078e000e */
[----:B------:R-:W-:Y:S05]  /*1a810*/  WARPSYNC.COLLECTIVE R15, `(.L_x_1547) ;  /* 0x000000000f087348 */ /* 0x000fea0003c00000 */
[----:B------:R0:W1:Y:S02]  /*1a820*/  SHFL.IDX P6, R14, R13, R12, R11 ;  /* 0x0000000c0d0e7389 */ /* 0x00006400000c000b */
[----:B01----:R-:W-:Y:S01]  /*1a830*/  ENDCOLLECTIVE ;  /* 0x000000000000791b */ /* 0x003fe20003800000 */
.L_x_1547:
        /* <DEDUP_REMOVED lines=13> */
.L_x_1548:
[----:B------:R-:W-:Y:S02]  /*1a910*/  IMAD.MOV.U32 R13, RZ, RZ, R8 ;  /* 0x000000ffff0d7224 */ /* 0x000fe400078e0008 */
[----:B------:R-:W-:Y:S02]  /*1a920*/  IMAD.MOV.U32 R12, RZ, RZ, 0x2 ;  /* 0x00000002ff0c7424 */ /* 0x000fe400078e00ff */
[----:B------:R-:W-:-:S07]  /*1a930*/  IMAD.MOV.U32 R2, RZ, RZ, R14 ;  /* 0x000000ffff027224 */ /* 0x000fce00078e000e */
[----:B------:R-:W-:Y:S05]  /*1a940*/  WARPSYNC.COLLECTIVE R15, `(.L_x_1549) ;  /* 0x000000000f087348 */ /* 0x000fea0003c00000 */
[----:B------:R0:W1:Y:S02]  /*1a950*/  SHFL.IDX P6, R14, R13, R12, R11 ;  /* 0x0000000c0d0e7389 */ /* 0x00006400000c000b */
[----:B01----:R-:W-:Y:S01]  /*1a960*/  ENDCOLLECTIVE ;  /* 0x000000000000791b */ /* 0x003fe20003800000 */
.L_x_1549:
        /* <DEDUP_REMOVED lines=13> */
.L_x_1550:
[----:B------:R-:W-:Y:S02]  /*1aa40*/  IMAD.MOV.U32 R13, RZ, RZ, R8 ;  /* 0x000000ffff0d7224 */ /* 0x000fe400078e0008 */
[----:B------:R-:W-:Y:S02]  /*1aa50*/  IMAD.MOV.U32 R12, RZ, RZ, 0x3 ;  /* 0x00000003ff0c7424 */ /* 0x000fe400078e00ff */
[----:B------:R-:W-:-:S07]  /*1aa60*/  IMAD.MOV.U32 R2, RZ, RZ, R14 ;  /* 0x000000ffff027224 */ /* 0x000fce00078e000e */
[----:B------:R-:W-:Y:S05]  /*1aa70*/  WARPSYNC.COLLECTIVE R15, `(.L_x_1551) ;  /* 0x000000000f087348 */ /* 0x000fea0003c00000 */
[----:B------:R0:W1:Y:S02]  /*1aa80*/  SHFL.IDX P6, R14, R13, R12, R11 ;  /* 0x0000000c0d0e7389 */ /* 0x00006400000c000b */
[----:B01----:R-:W-:Y:S01]  /*1aa90*/  ENDCOLLECTIVE ;  /* 0x000000000000791b */ /* 0x003fe20003800000 */
.L_x_1551:
        /* <DEDUP_REMOVED lines=13> */
.L_x_1552:
[----:B------:R-:W-:Y:S01]  /*1ab70*/  IMAD.MOV.U32 R2, RZ, RZ, R14 ;  /* 0x000000ffff027224 */ /* 0x000fe200078e000e */
[----:B------:R-:W-:Y:S06]  /*1ab80*/  BRA `(.L_x_1553) ;  /* 0xffffffbc00747947 */ /* 0x000fec000383ffff */
.L_x_1455:
[----:B0-----:R0:W2:Y:S02]  /*1ab90*/  SYNCS.PHASECHK.TRANS64.TRYWAIT P1, [R0+URZ+0x22870], R3 ;  /* 0x02287003000075a7 */ /* 0x0010a4000802017f */
[----:B--2---:R-:W-:Y:S05]  /*1aba0*/  @!P1 NANOSLEEP.SYNCS 0x989680 ;  /* 0x009896800000995d */ /* 0x004fea0003900000 */
[----:B------:R-:W2:Y:S02]  /*1abb0*/  @!P1 SYNCS.PHASECHK.TRANS64 P1, [R0+URZ+0x22870], R3 ;  /* 0x02287003000095a7 */ /* 0x000ea4000802007f */
[----:B--2---:R-:W-:Y:S05]  /*1abc0*/  @!P1 BRA `(.L_x_1455) ;  /* 0xfffffffc00f09947 */ /* 0x004fea000383ffff */
[----:B------:R-:W-:Y:S05]  /*1abd0*/  BRA `(.L_x_1554) ;  /* 0xffffffbc00e07947 */ /* 0x000fea000383ffff */
.L_x_1457:
[----:B0-----:R0:W2:Y:S02]  /*1abe0*/  SYNCS.PHASECHK.TRANS64.TRYWAIT P1, [R0+URZ+0x22860], R3 ;  /* 0x02286003000075a7 */ /* 0x0010a4000802017f */
[----:B--2---:R-:W-:Y:S05]  /*1abf0*/  @!P1 NANOSLEEP.SYNCS 0x989680 ;  /* 0x009896800000995d */ /* 0x004fea0003900000 */
[----:B------:R-:W2:Y:S02]  /*1ac00*/  @!P1 SYNCS.PHASECHK.TRANS64 P1, [R0+URZ+0x22860], R3 ;  /* 0x02286003000095a7 */ /* 0x000ea4000802007f */
[----:B--2---:R-:W-:Y:S05]  /*1ac10*/  @!P1 BRA `(.L_x_1457) ;  /* 0xfffffffc00f09947 */ /* 0x004fea000383ffff */
[----:B------:R-:W-:Y:S05]  /*1ac20*/  BRA `(.L_x_1555) ;  /* 0xffffffbc00f07947 */ /* 0x000fea000383ffff */
.L_x_1465:
[----:B0-----:R0:W2:Y:S02]  /*1ac30*/  SYNCS.PHASECHK.TRANS64.TRYWAIT P1, [R18+URZ+0x22870], R3 ;  /* 0x02287003120075a7 */ /* 0x0010a4000802017f */
[----:B--2---:R-:W-:Y:S05]  /*1ac40*/  @!P1 NANOSLEEP.SYNCS 0x989680 ;  /* 0x009896800000995d */ /* 0x004fea0003900000 */
[----:B------:R-:W2:Y:S02]  /*1ac50*/  @!P1 SYNCS.PHASECHK.TRANS64 P1, [R18+URZ+0x22870], R3 ;  /* 0x02287003120095a7 */ /* 0x000ea4000802007f */
[----:B--2---:R-:W-:Y:S05]  /*1ac60*/  @!P1 BRA `(.L_x_1465) ;  /* 0xfffffffc00f09947 */ /* 0x004fea000383ffff */
[----:B------:R-:W-:Y:S05]  /*1ac70*/  BRA `(.L_x_1556) ;  /* 0xffffffc400847947 */ /* 0x000fea000383ffff */
.L_x_1467:
[----:B0-----:R0:W2:Y:S02]  /*1ac80*/  SYNCS.PHASECHK.TRANS64.TRYWAIT P1, [R18+URZ+0x22860], R3 ;  /* 0x02286003120075a7 */ /* 0x0010a4000802017f */
[----:B--2---:R-:W-:Y:S05]  /*1ac90*/  @!P1 NANOSLEEP.SYNCS 0x989680 ;  /* 0x009896800000995d */ /* 0x004fea0003900000 */
[----:B------:R-:W2:Y:S02]  /*1aca0*/  @!P1 SYNCS.PHASECHK.TRANS64 P1, [R18+URZ+0x22860], R3 ;  /* 0x02286003120095a7 */ /* 0x000ea4000802007f */
[----:B--2---:R-:W-:Y:S05]  /*1acb0*/  @!P1 BRA `(.L_x_1467) ;  /* 0xfffffffc00f09947 */ /* 0x004fea000383ffff */
[----:B------:R-:W-:Y:S05]  /*1acc0*/  BRA `(.L_x_1557) ;  /* 0xffffffc400907947 */ /* 0x000fea000383ffff */
.L_x_1481:
[----:B0-----:R0:W2:Y:S02]  /*1acd0*/  SYNCS.PHASECHK.TRANS64.TRYWAIT P0, [R5+URZ+0x22820], R0 ;  /* 0x02282000050075a7 */ /* 0x0010a4000800017f */
[----:B--2---:R-:W-:Y:S05]  /*1ace0*/  @!P0 NANOSLEEP.SYNCS 0x989680 ;  /* 0x009896800000895d */ /* 0x004fea0003900000 */
[----:B------:R-:W2:Y:S02]  /*1acf0*/  @!P0 SYNCS.PHASECHK.TRANS64 P0, [R5+URZ+0x22820], R0 ;  /* 0x02282000050085a7 */ /* 0x000ea4000800007f */
[----:B--2---:R-:W-:Y:S05]  /*1ad00*/  @!P0 BRA `(.L_x_1481) ;  /* 0xfffffffc00f08947 */ /* 0x004fea000383ffff */
[----:B------:R-:W-:Y:S05]  /*1ad10*/  BRA `(.L_x_1558) ;  /* 0xffffffd800e07947 */ /* 0x000fea000383ffff */
.L_x_1482:
        /* <DEDUP_REMOVED lines=11> */
.L_x_1560:
[----:B------:R-:W-:Y:S05]  /*1add0*/  BSYNC B0 ;  /* 0x0000000000007941 */ /* 0x000fea0003800000 */
.L_x_1559:
[----:B------:R-:W-:Y:S05]  /*1ade0*/  BRA `(.L_x_1561) ;  /* 0xffffffd800c87947 */ /* 0x000fea000383ffff */
.L_x_1485:
[----:B------:R-:W-:Y:S01]  /*1adf0*/  BSSY B1, `(.L_x_1562) ;  /* 0x0000006000017945 */ /* 0x000fe20003800000 */
[----:B------:R-:W-:-:S07]  /*1ae00*/  IMAD.MOV.U32 R15, RZ, RZ, -0x1 ;  /* 0xffffffffff0f7424 */ /* 0x000fce00078e00ff */
[----:B01----:R-:W-:Y:S05]  /*1ae10*/  WARPSYNC.COLLECTIVE R15, `(.L_x_1563) ;  /* 0x000000000f0c7348 */ /* 0x003fea0003c00000 */
[----:B------:R-:W-:Y:S02]  /*1ae20*/  ELECT P6, UR62, PT ;  /* 0x00000000003e782f */ /* 0x000fe400038c0000 */
[----:B------:R-:W-:Y:S01]  /*1ae30*/  MOV R14, UR62 ;  /* 0x0000003e000e7c02 */ /* 0x000fe20008000f00 */
[----:B01----:R-:W-:Y:S10]  /*1ae40*/  ENDCOLLECTIVE ;  /* 0x000000000000791b */ /* 0x003ff40003800000 */
.L_x_1563:
[----:B------:R-:W-:Y:S05]  /*1ae50*/  BSYNC B1 ;  /* 0x0000000000017941 */ /* 0x000fea0003800000 */
.L_x_1562:
[----:B------:R-:W-:Y:S05]  /*1ae60*/  BRA `(.L_x_1564) ;  /* 0xffffffd800c07947 */ /* 0x000fea000383ffff */
.L_x_1487:
[----:B0-----:R0:W2:Y:S02]  /*1ae70*/  SYNCS.PHASECHK.TRANS64.TRYWAIT P1, [R3+URZ+0x22840], R2 ;  /* 0x02284002030075a7 */ /* 0x0010a4000802017f */
[----:B--2---:R-:W-:Y:S05]  /*1ae80*/  @!P1 NANOSLEEP.SYNCS 0x989680 ;  /* 0x009896800000995d */ /* 0x004fea0003900000 */
[----:B------:R-:W2:Y:S02]  /*1ae90*/  @!P1 SYNCS.PHASECHK.TRANS64 P1, [R3+URZ+0x22840], R2 ;  /* 0x02284002030095a7 */ /* 0x000ea4000802007f */
[----:B--2---:R-:W-:Y:S05]  /*1aea0*/  @!P1 BRA `(.L_x_1487) ;  /* 0xfffffffc00f09947 */ /* 0x004fea000383ffff */
[----:B------:R-:W-:Y:S05]  /*1aeb0*/  BRA `(.L_x_1565) ;  /* 0xffffffd800e07947 */ /* 0x000fea000383ffff */
.L_x_1489:
[----:B--2---:R2:W3:Y:S02]  /*1aec0*/  SYNCS.PHASECHK.TRANS64.TRYWAIT P1, [R19+URZ+0x22840], R0 ;  /* 0x02284000130075a7 */ /* 0x0044e4000802017f */
[----:B---3--:R-:W-:Y:S05]  /*1aed0*/  @!P1 NANOSLEEP.SYNCS 0x989680 ;  /* 0x009896800000995d */ /* 0x008fea0003900000 */
[----:B------:R-:W3:Y:S02]  /*1aee0*/  @!P1 SYNCS.PHASECHK.TRANS64 P1, [R19+URZ+0x22840], R0 ;  /* 0x02284000130095a7 */ /* 0x000ee4000802007f */
[----:B---3--:R-:W-:Y:S05]  /*1aef0*/  @!P1 BRA `(.L_x_1489) ;  /* 0xfffffffc00f09947 */ /* 0x008fea000383ffff */
[----:B------:R-:W-:Y:S05]  /*1af00*/  BRA `(.L_x_1566) ;  /* 0xffffffd800ec7947 */ /* 0x000fea000383ffff */
.L_x_1491:
[----:B---3--:R3:W4:Y:S02]  /*1af10*/  SYNCS.PHASECHK.TRANS64.TRYWAIT P1, [R3+URZ+0x22860], R2 ;  /* 0x02286002030075a7 */ /* 0x008724000802017f */
[----:B----4-:R-:W-:Y:S05]  /*1af20*/  @!P1 NANOSLEEP.SYNCS 0x989680 ;  /* 0x009896800000995d */ /* 0x010fea0003900000 */
[----:B------:R-:W4:Y:S02]  /*1af30*/  @!P1 SYNCS.PHASECHK.TRANS64 P1, [R3+URZ+0x22860], R2 ;  /* 0x02286002030095a7 */ /* 0x000f24000802007f */
[----:B----4-:R-:W-:Y:S05]  /*1af40*/  @!P1 BRA `(.L_x_1491) ;  /* 0xfffffffc00f09947 */ /* 0x010fea000383ffff */
[----:B------:R-:W-:Y:S05]  /*1af50*/  BRA `(.L_x_1567) ;  /* 0xffffffd800e87947 */ /* 0x000fea000383ffff */
.L_x_1493:
[----:B----4-:R4:W0:Y:S02]  /*1af60*/  SYNCS.PHASECHK.TRANS64.TRYWAIT P1, [R19+URZ+0x22860], R0 ;  /* 0x02286000130075a7 */ /* 0x010824000802017f */
[----:B0-----:R-:W-:Y:S05]  /*1af70*/  @!P1 NANOSLEEP.SYNCS 0x989680 ;  /* 0x009896800000995d */ /* 0x001fea0003900000 */
[----:B------:R-:W0:Y:S02]  /*1af80*/  @!P1 SYNCS.PHASECHK.TRANS64 P1, [R19+URZ+0x22860], R0 ;  /* 0x02286000130095a7 */ /* 0x000e24000802007f */
[----:B0-----:R-:W-:Y:S05]  /*1af90*/  @!P1 BRA `(.L_x_1493) ;  /* 0xfffffffc00f09947 */ /* 0x001fea000383ffff */
[----:B------:R-:W-:Y:S05]  /*1afa0*/  BRA `(.L_x_1568) ;  /* 0xffffffd800e47947 */ /* 0x000fea000383ffff */
.L_x_1495:
[----:B------:R0:W0:Y:S02]  /*1afb0*/  SYNCS.PHASECHK.TRANS64.TRYWAIT P1, [R3+URZ+0x22880], R2 ;  /* 0x02288002030075a7 */ /* 0x000024000802017f */
[----:B0-----:R-:W-:Y:S05]  /*1afc0*/  @!P1 NANOSLEEP.SYNCS 0x989680 ;  /* 0x009896800000995d */ /* 0x001fea0003900000 */
[----:B------:R-:W0:Y:S02]  /*1afd0*/  @!P1 SYNCS.PHASECHK.TRANS64 P1, [R3+URZ+0x22880], R2 ;  /* 0x02288002030095a7 */ /* 0x000e24000802007f */
[----:B0-----:R-:W-:Y:S05]  /*1afe0*/  @!P1 BRA `(.L_x_1495) ;  /* 0xfffffffc00f09947 */ /* 0x001fea000383ffff */
[----:B------:R-:W-:Y:S05]  /*1aff0*/  BRA `(.L_x_1569) ;  /* 0xffffffd800e07947 */ /* 0x000fea000383ffff */
.L_x_1570:
        /* <DEDUP_REMOVED lines=16> */
.L_x_3318:


//--------------------- .text._ZN7cutlass13device_kernelIN5flash11enable_sm90INS1_16FlashAttnFwdSm90INS1_25CollectiveMainloopFwdSm90ILi2EN4cute5tupleIJNS5_1CILi1EEES8_S8_EEENS6_IJNS7_ILi128EEESA_NS7_ILi192EEEEEELi128ENS_12float_e4m3_tEfNS_4arch4Sm90ELb0ELb1ELb0ELb1ELb1ELb1ELb0ELb1ELb1ELb1ELb1ELb0EEENS1_21CollectiveEpilogueFwdINS6_IJSA_SA_SA_EEES9_NS_10bfloat16_tESF_Li256ELb1ELb1ELb1ELb1EEENS1_36VarlenDynamicPersistentTileSchedulerILi128ELi128ELi256ELi128ELb1ELb1ELb1ELb1ELb0ELb1EEEEEEEEEvNT_6ParamsE --------------------------
	.section	.text._ZN7cutlass13device_kernelIN5flash11enable_sm90INS1_16FlashAttnFwdSm90INS1_25CollectiveMainloopFwdSm90ILi2EN4cute5tupleIJNS5_1CILi1EEES8_S8_EEENS6_IJNS7_ILi128EEESA_NS7_ILi192EEEEEELi128ENS_12float_e4m3_tEfNS_4arch4Sm90ELb0ELb1ELb0ELb1ELb1ELb1ELb0ELb1ELb1ELb1ELb1ELb0EEENS1_21CollectiveEpilogueFwdINS6_IJSA_SA_SA_EEES9_NS_10bfloat16_tESF_Li256ELb1ELb1ELb1ELb1EEENS1_36VarlenDynamicPersistentTileSchedulerILi128ELi128ELi256ELi128ELb1ELb1ELb1ELb1ELb0ELb1EEEEEEEEEvNT_6ParamsE,"ax",@progbits
	.align	128
.text._ZN7cutlass13device_kernelIN5flash11enable_sm90INS1_16FlashAttnFwdSm90INS1_25CollectiveMainloopFwdSm90ILi2EN4cute5tupleIJNS5_1CILi1EEES8_S8_EEENS6_IJNS7_ILi128EEESA_NS7_ILi192EEEEEELi128ENS_12float_e4m3_tEfNS_4arch4Sm90ELb0ELb1ELb0ELb1ELb1ELb1ELb0ELb1ELb1ELb1ELb1ELb0EEENS1_21CollectiveEpilogueFwdINS6_IJSA_SA_SA_EEES9_NS_10bfloat16_tESF_Li256ELb1ELb1ELb1ELb1EEENS1_36VarlenDynamicPersistentTileSchedulerILi128ELi128ELi256ELi128ELb1ELb1ELb1ELb1ELb0ELb1EEEEEEEEEvNT_6ParamsE:
        .type           _ZN7cutlass13device_kernelIN5flash11enable_sm90INS1_16FlashAttnFwdSm90INS1_25CollectiveMainloopFwdSm90ILi2EN4cute5tupleIJNS5_1CILi1EEES8_S8_EEENS6_IJNS7_ILi128EEESA_NS7_ILi192EEEEEELi128ENS_12float_e4m3_tEfNS_4arch4Sm90ELb0ELb1ELb0ELb1ELb1ELb1ELb0ELb1ELb1ELb1ELb1ELb0EEENS1_21CollectiveEpilogueFwdINS6_IJSA_SA_SA_EEES9_NS_10bfloat16_tESF_Li256ELb1ELb1ELb1ELb1EEENS1_36VarlenDynamicPersistentTileSchedulerILi128ELi128ELi256ELi128ELb1ELb1ELb1ELb1ELb0ELb1EEEEEEEEEvNT_6ParamsE,@function
        .size           _ZN7cutlass13device_kernelIN5flash11enable_sm90INS1_16FlashAttnFwdSm90INS1_25CollectiveMainloopFwdSm90ILi2EN4cute5tupleIJNS5_1CILi1EEES8_S8_EEENS6_IJNS7_ILi128EEESA_NS7_ILi192EEEEEELi128ENS_12float_e4m3_tEfNS_4arch4Sm90ELb0ELb1ELb0ELb1ELb1ELb1ELb0ELb1ELb1ELb1ELb1ELb0EEENS1_21CollectiveEpilogueFwdINS6_IJSA_SA_SA_EEES9_NS_10bfloat16_tESF_Li256ELb1ELb1ELb1ELb1EEENS1_36VarlenDynamicPersistentTileSchedulerILi128ELi128ELi256ELi128ELb1ELb1ELb1ELb1ELb0ELb1EEEEEEEEEvNT_6ParamsE,(.L_x_3319 - _ZN7cutlass13device_kernelIN5flash11enable_sm90INS1_16FlashAttnFwdSm90INS1_25CollectiveMainloopFwdSm90ILi2EN4cute5tupleIJNS5_1CILi1EEES8_S8_EEENS6_IJNS7_ILi128EEESA_NS7_ILi192EEEEEELi128ENS_12float_e4m3_tEfNS_4arch4Sm90ELb0ELb1ELb0ELb1ELb1ELb1ELb0ELb1ELb1ELb1ELb1ELb0EEENS1_21CollectiveEpilogueFwdINS6_IJSA_SA_SA_EEES9_NS_10bfloat16_tESF_Li256ELb1ELb1ELb1ELb1EEENS1_36VarlenDynamicPersistentTileSchedulerILi128ELi128ELi256ELi128ELb1ELb1ELb1ELb1ELb0ELb1EEEEEEEEEvNT_6ParamsE)
        .other          _ZN7cutlass13device_kernelIN5flash11enable_sm90INS1_16FlashAttnFwdSm90INS1_25CollectiveMainloopFwdSm90ILi2EN4cute5tupleIJNS5_1CILi1EEES8_S8_EEENS6_IJNS7_ILi128EEESA_NS7_ILi192EEEEEELi128ENS_12float_e4m3_tEfNS_4arch4Sm90ELb0ELb1ELb0ELb1ELb1ELb1ELb0ELb1ELb1ELb1ELb1ELb0EEENS1_21CollectiveEpilogueFwdINS6_IJSA_SA_SA_EEES9_NS_10bfloat16_tESF_Li256ELb1ELb1ELb1ELb1EEENS1_36VarlenDynamicPersistentTileSchedulerILi128ELi128ELi256ELi128ELb1ELb1ELb1ELb1ELb0ELb1EEEEEEEEEvNT_6ParamsE,@"STO_CUDA_ENTRY STV_DEFAULT"
_ZN7cutlass13device_kernelIN5flash11enable_sm90INS1_16FlashAttnFwdSm90INS1_25CollectiveMainloopFwdSm90ILi2EN4cute5tupleIJNS5_1CILi1EEES8_S8_EEENS6_IJNS7_ILi128EEESA_NS7_ILi192EEEEEELi128ENS_12float_e4m3_tEfNS_4arch4Sm90ELb0ELb1ELb0ELb1ELb1ELb1ELb0ELb1ELb1ELb1ELb1ELb0EEENS1_21CollectiveEpilogueFwdINS6_IJSA_SA_SA_EEES9_NS_10bfloat16_tESF_Li256ELb1ELb1ELb1ELb1EEENS1_36VarlenDynamicPersistentTileSchedulerILi128ELi128ELi256ELi128ELb1ELb1ELb1ELb1ELb0ELb1EEEEEEEEEvNT_6ParamsE:
        /* <DEDUP_REMOVED lines=18> */
.L_x_1572:
[----:B------:R-:W-:Y:S05]  /*0120*/  BSYNC B0 ;  /* 0x0000000000007941 */ /* 0x000fea0003800000 */
.L_x_1571:
        /* <DEDUP_REMOVED lines=41> */
.L_x_1573:
        /* <DEDUP_REMOVED lines=22> */
.L_x_1574:
        /* <DEDUP_REMOVED lines=18> */
.L_x_1575:
        /* <DEDUP_REMOVED lines=22> */
.L_x_1576:
        /* <DEDUP_REMOVED lines=23> */
.L_x_1577:
        /* <DEDUP_REMOVED lines=8> */
.L_x_1580:
[----:B------:R-:W-:-:S08]  /*0990*/  NOP ;  /* 0x0000000000007918 */ /* 0x000fd00000000000 */
[----:B------:R-:W0:Y:S02]  /*09a0*/  USETMAXREG.TRY_ALLOC.CTAPOOL UP0, 0xe8 ;  /* 0x000000e8000079c8 */ /* 0x000e240008000600 */
[----:B0-----:R-:W-:-:S13]  /*09b0*/  PLOP3.LUT P0, PT, PT, PT, UP0, 0x80, 0x0 ;  /* 0x000000000000781c */ /* 0x001fda0003f0f008 */
[----:B------:R-:W-:Y:S05]  /*09c0*/  @!P0 BRA `(.L_x_1580) ;  /* 0xfffffffc00f08947 */ /* 0x000fea000383ffff */
[----:B------:R-:W0:Y:S01]  /*09d0*/  S2R R0, SR_TID.X ;  /* 0x0000000000007919 */ /* 0x000e220000002100 */
[----:B------:R-:W1:Y:S01]  /*09e0*/  S2UR UR38, SR_CgaCtaId ;  /* 0x00000000002679c3 */ /* 0x000e620000008800 */
[----:B------:R-:W-:Y:S01]  /*09f0*/  UMOV UR4, 0x400 ;  /* 0x0000040000047882 */ /* 0x000fe20000000000 */
[----:B------:R-:W-:-:S06]  /*0a00*/  LOP3.LUT R17, R17, 0xdfffffff, RZ, 0xc0, !PT ;  /* 0xdfffffff11117812 */ /* 0x000fcc00078ec0ff */
[----:B------:R-:W-:Y:S06]  /*0a10*/  BAR.ARV 0x8, 0x180 ;  /* 0x0206000000007b1d */ /* 0x000fec0000002000 */
[----:B-1----:R-:W-:-:S06]  /*0a20*/  ULEA UR4, UR38, UR4, 0x18 ;  /* 0x0000000426047291 */ /* 0x002fcc000f8ec03f */
[----:B------:R-:W-:Y:S01]  /*0a30*/  IMAD.U32 R16, RZ, RZ, UR4 ;  /* 0x00000004ff107e24 */ /* 0x000fe2000f8e00ff */
[----:B0-----:R-:W-:Y:S01]  /*0a40*/  SHF.R.U32.HI R0, RZ, 0x7, R0 ;  /* 0x00000007ff007819 */ /* 0x001fe20000011600 */
[----:B------:R-:W-:-:S03]  /*0a50*/  ULDC UR4, c[0x0][0xc3c] ;  /* 0x00030f0000047ab9 */ /* 0x000fc60000000800 */
[----:B------:R-:W-:-:S13]  /*0a60*/  ISETP.NE.AND P0, PT, R0, 0x1, PT ;  /* 0x000000010000780c */ /* 0x000fda0003f05270 */
[----:B------:R-:W-:Y:S01]  /*0a70*/  @P0 LOP3.LUT R17, R17, 0x20000000, RZ, 0xfc, !PT ;  /* 0x2000000011110812 */ /* 0x000fe200078efcff */
[----:B------:R-:W-:Y:S08]  /*0a80*/  @!P0 BAR.ARV 0x9, 0x100 ;  /* 0x0244000000008b1d */ /* 0x000ff00000002000 */
[----:B------:R-:W-:Y:S06]  /*0a90*/  BAR.SYNC.DEFER_BLOCKING 0x5, 0x180 ;  /* 0x0146000000007b1d */ /* 0x000fec0000010000 */
[----:B------:R-:W0:Y:S02]  /*0aa0*/  LDS.128 R192, [R16+0x228d0] ;  /* 0x0228d00010c07984 */ /* 0x000e240000000c00 */
[----:B------:R-:W-:Y:S06]  /*0ab0*/  BAR.ARV 0x4, 0x180 ;  /* 0x0106000000007b1d */ /* 0x000fec0000002000 */
[----:B0-----:R-:W-:-:S13]  /*0ac0*/  ISETP.GE.AND P0, PT, R195, UR4, PT ;  /* 0x00000004c3007c0c */ /* 0x001fda000bf06270 */
[----:B------:R-:W-:Y:S05]  /*0ad0*/  @P0 BRA `(.L_x_1581) ;  /* 0x0000029800f40947 */ /* 0x000fea0003800000 */
[----:B------:R-:W0:Y:S01]  /*0ae0*/  S2R R0, SR_TID.X ;  /* 0x0000000000007919 */ /* 0x000e220000002100 */
[----:B------:R-:W-:Y:S01]  /*0af0*/  R2UR UR39, R16 ;  /* 0x00000000102772ca */ /* 0x000fe200000e0000 */
[----:B------:R-:W-:Y:S01]  /*0b00*/  IMAD.MOV.U32 R225, RZ, RZ, 0x20 ;  /* 0x00000020ffe17424 */ /* 0x000fe200078e00ff */
[----:B------:R-:W-:Y:S01]  /*0b10*/  CS2R R22, SRZ ;  /* 0x0000000000167805 */ /* 0x000fe2000001ff00 */
[----:B------:R-:W-:Y:S01]  /*0b20*/  IMAD.MOV.U32 R173, RZ, RZ, RZ ;  /* 0x000000ffffad7224 */ /* 0x000fe200078e00ff */
[----:B------:R-:W-:Y:S01]  /*0b30*/  ULOP3.LUT UR40, UR36, 0x1, URZ, 0xfc, !UPT ;  /* 0x0000000124287892 */ /* 0x000fe2000f8efc3f */
[----:B------:R-:W-:Y:S01]  /*0b40*/  IMAD.MOV.U32 R168, RZ, RZ, RZ ;  /* 0x000000ffffa87224 */ /* 0x000fe200078e00ff */
[----:B------:R-:W-:-:S07]  /*0b50*/  UMOV UR37, URZ ;  /* 0x0000003f00257c82 */ /* 0x000fce0008000000 */
[----:B------:R-:W-:Y:S01]  /*0b60*/  UIADD3 UR39, UR39, 0x10400, URZ ;  /* 0x0001040027277890 */ /* 0x000fe2000fffe03f */
[----:B0-----:R-:W-:-:S05]  /*0b70*/  VIADD R15, R0, 0xffffff80 ;  /* 0xffffff80000f7836 */ /* 0x001fca0000000000 */
[----:B------:R-:W-:Y:S02]  /*0b80*/  SHF.R.S32.HI R0, RZ, 0x1f, R15 ;  /* 0x0000001fff007819 */ /* 0x000fe4000001140f */
[-C--:B------:R-:W-:Y:S02]  /*0b90*/  LEA.HI R3, R15, R15.reuse, RZ, 0x1 ;  /* 0x0000000f0f037211 */ /* 0x080fe400078f08ff */
[CC--:B------:R-:W-:Y:S02]  /*0ba0*/  LEA.HI R6, R0.reuse, R15.reuse, RZ, 0x4 ;  /* 0x0000000f00067211 */ /* 0x0c0fe400078f20ff */
[CC--:B------:R-:W-:Y:S02]  /*0bb0*/  LEA.HI R4, R0.reuse, R15.reuse, RZ, 0x5 ;  /* 0x0000000f00047211 */ /* 0x0c0fe400078f28ff */
[----:B------:R-:W-:Y:S02]  /*0bc0*/  LEA.HI R2, R0, R15, RZ, 0x2 ;  /* 0x0000000f00027211 */ /* 0x000fe400078f10ff */
[----:B------:R-:W-:Y:S01]  /*0bd0*/  SHF.R.S32.HI R204, RZ, 0x4, R6 ;  /* 0x00000004ffcc7819 */ /* 0x000fe20000011406 */
[----:B------:R-:W-:Y:S01]  /*0be0*/  IMAD.SHL.U32 R8, R4, 0x20, RZ ;  /* 0x0000002004087824 */ /* 0x000fe200078e00ff */
[----:B------:R-:W-:-:S02]  /*0bf0*/  LOP3.LUT R7, R6, 0x3fffff0, RZ, 0xc0, !PT ;  /* 0x03fffff006077812 */ /* 0x000fc400078ec0ff */
[--C-:B------:R-:W-:Y:S02]  /*0c00*/  SHF.R.S32.HI R4, RZ, 0x2, R2.reuse ;  /* 0x00000002ff047819 */ /* 0x100fe40000011402 */
[----:B------:R-:W-:Y:S01]  /*0c10*/  SHF.R.S32.HI R5, RZ, 0x1f, R2 ;  /* 0x0000001fff057819 */ /* 0x000fe20000011402 */
[----:B------:R-:W-:Y:S01]  /*0c20*/  IMAD.IADD R7, R15, 0x1, -R7 ;  /* 0x000000010f077824 */ /* 0x000fe200078e0a07 */
[----:B------:R-:W-:Y:S02]  /*0c30*/  LEA.HI R6, R6, R204, RZ, 0x1 ;  /* 0x000000cc06067211 */ /* 0x000fe400078f08ff */
[----:B------:R-:W-:Y:S02]  /*0c40*/  LOP3.LUT R8, R8, 0xfffffc00, RZ, 0xc0, !PT ;  /* 0xfffffc0008087812 */ /* 0x000fe400078ec0ff */
[----:B------:R-:W-:Y:S02]  /*0c50*/  LEA.HI R5, R5, R4, RZ, 0x2 ;  /* 0x0000000405057211 */ /* 0x000fe400078f10ff */
[----:B------:R-:W-:Y:S01]  /*0c60*/  LOP3.LUT R9, R6, 0x1ffffffe, RZ, 0xc0, !PT ;  /* 0x1ffffffe06097812 */ /* 0x000fe200078ec0ff */
[----:B------:R-:W-:Y:S01]  /*0c70*/  IMAD R8, R7, 0x40, R8 ;  /* 0x0000004007087824 */ /* 0x000fe200078e0208 */
[----:B------:R-:W-:-:S02]  /*0c80*/  LOP3.LUT R5, R5, 0xfffffffc, RZ, 0xc0, !PT ;  /* 0xfffffffc05057812 */ /* 0x000fc400078ec0ff */
[----:B------:R-:W-:Y:S01]  /*0c90*/  LOP3.LUT R2, R2, 0xfffffffc, RZ, 0xc0, !PT ;  /* 0xfffffffc02027812 */ /* 0x000fe200078ec0ff */
[----:B------:R-:W-:Y:S01]  /*0ca0*/  IMAD.IADD R9, R204, 0x1, -R9 ;  /* 0x00000001cc097824 */ /* 0x000fe200078e0a09 */
[----:B------:R-:W-:Y:S01]  /*0cb0*/  LOP3.LUT R227, R3, 0xfffffffe, RZ, 0xc0, !PT ;  /* 0xfffffffe03e37812 */ /* 0x000fe200078ec0ff */
[----:B------:R-:W-:Y:S01]  /*0cc0*/  IMAD.IADD R5, R4, 0x1, -R5 ;  /* 0x0000000104057824 */ /* 0x000fe200078e0a05 */
[--C-:B------:R-:W-:Y:S01]  /*0cd0*/  SHF.R.S32.HI R176, RZ, 0x1, R3.reuse ;  /* 0x00000001ffb07819 */ /* 0x100fe20000011403 */
[----:B------:R-:W-:Y:S01]  /*0ce0*/  IMAD R6, R9, 0x8, R8 ;  /* 0x0000000809067824 */ /* 0x000fe200078e0208 */
[----:B------:R-:W-:Y:S01]  /*0cf0*/  SHF.R.S32.HI R7, RZ, 0x1f, R3 ;  /* 0x0000001fff077819 */ /* 0x000fe20000011403 */
[C---:B------:R-:W-:Y:S01]  /*0d00*/  IMAD.IADD R4, R15.reuse, 0x1, -R2 ;  /* 0x000000010f047824 */ /* 0x040fe200078e0a02 */
[----:B------:R-:W-:Y:S01]  /*0d10*/  LEA.HI R2, R0, R15, RZ, 0x7 ;  /* 0x0000000f00027211 */ /* 0x000fe200078f38ff */
[----:B------:R-:W-:Y:S01]  /*0d20*/  IMAD.IADD R227, R15, 0x1, -R227 ;  /* 0x000000010fe37824 */ /* 0x000fe200078e0ae3 */
[----:B------:R0:W-:Y:S01]  /*0d30*/  STL [R1+0x58], R6 ;  /* 0x0000580601007387 */ /* 0x0001e20000100800 */
[-C--:B------:R-:W-:Y:S01]  /*0d40*/  LEA.HI R7, R7, R176.reuse, RZ, 0x3 ;  /* 0x000000b007077211 */ /* 0x080fe200078f18ff */
[----:B------:R-:W-:Y:S01]  /*0d50*/  IMAD.SHL.U32 R181, R5, 0x80, RZ ;  /* 0x0000008005b57824 */ /* 0x000fe200078e00ff */
[----:B------:R-:W-:Y:S01]  /*0d60*/  LOP3.LUT R228, R2, 0xffffff80, RZ, 0xc0, !PT ;  /* 0xffffff8002e47812 */ /* 0x000fe200078ec0ff */
[----:B------:R-:W-:Y:S01]  /*0d70*/  IMAD.SHL.U32 R174, R227, 0x8, RZ ;  /* 0x00000008e3ae7824 */ /* 0x000fe200078e00ff */
[----:B------:R-:W-:Y:S01]  /*0d80*/  LOP3.LUT R7, R7, 0xfffffff8, RZ, 0xc0, !PT ;  /* 0xfffffff807077812 */ /* 0x000fe200078ec0ff */
[----:B------:R-:W-:Y:S01]  /*0d90*/  IMAD.SHL.U32 R18, R227, 0x10, RZ ;  /* 0x00000010e3127824 */ /* 0x000fe200078e00ff */
[----:B------:R-:W-:Y:S01]  /*0da0*/  LEA.HI R3, R3, R176, RZ, 0x1 ;  /* 0x000000b003037211 */ /* 0x000fe200078f08ff */
[----:B------:R-:W-:Y:S01]  /*0db0*/  VIADD R189, R174, 0x20 ;  /* 0x00000020aebd7836 */ /* 0x000fe20000000000 */
[----:B------:R-:W-:Y:S01]  /*0dc0*/  SHF.R.S32.HI R20, RZ, 0x7, R2 ;  /* 0x00000007ff147819 */ /* 0x000fe20000011402 */
[----:B------:R-:W-:Y:S01]  /*0dd0*/  IMAD.IADD R228, R15, 0x1, -R228 ;  /* 0x000000010fe47824 */ /* 0x000fe200078e0ae4 */
[----:B0-----:R-:W-:Y:S01]  /*0de0*/  LEA.HI R6, R4, R4, RZ, 0x1 ;  /* 0x0000000404067211 */ /* 0x001fe200078f08ff */
[----:B------:R-:W-:Y:S01]  /*0df0*/  IMAD.IADD R8, R174, 0x1, R189 ;  /* 0x00000001ae087824 */ /* 0x000fe200078e02bd */
[----:B------:R-:W-:Y:S01]  /*0e00*/  LOP3.LUT R3, R3, 0x3fffffe, RZ, 0xc0, !PT ;  /* 0x03fffffe03037812 */ /* 0x000fe200078ec0ff */
[----:B------:R-:W-:Y:S01]  /*0e10*/  IMAD.IADD R187, R176, 0x1, -R7 ;  /* 0x00000001b0bb7824 */ /* 0x000fe200078e0a07 */
[----:B------:R-:W-:Y:S01]  /*0e20*/  LOP3.LUT R9, R6, 0x1ffffffe, RZ, 0xc0, !PT ;  /* 0x1ffffffe06097812 */ /* 0x000fe200078ec0ff */
[----:B------:R-:W-:Y:S01]  /*0e30*/  VIADD R191, R174, 0x40 ;  /* 0x00000040aebf7836 */ /* 0x000fe20000000000 */
[----:B------:R-:W-:Y:S01]  /*0e40*/  SHF.R.S32.HI R11, RZ, 0x1f, R8 ;  /* 0x0000001fff0b7819 */ /* 0x000fe20000011408 */
[----:B------:R-:W-:Y:S01]  /*0e50*/  IMAD.IADD R3, R176, 0x1, -R3 ;  /* 0x00000001b0037824 */ /* 0x000fe200078e0a03 */
[----:B------:R-:W-:Y:S01]  /*0e60*/  LEA.HI R2, R2, R20, RZ, 0x1 ;  /* 0x0000001402027211 */ /* 0x000fe200078f08ff */
[----:B------:R-:W-:Y:S01]  /*0e70*/  IMAD.IADD R198, R4, 0x1, -R9 ;  /* 0x0000000104c67824 */ /* 0x000fe200078e0a09 */
[----:B------:R-:W-:Y:S01]  /*0e80*/  SHF.R.S32.HI R9, RZ, 0x1f, R228 ;  /* 0x0000001fff097819 */ /* 0x000fe200000114e4 */
[----:B------:R-:W-:Y:S01]  /*0e90*/  IMAD.SHL.U32 R4, R187, 0x80, RZ ;  /* 0x00000080bb047824 */ /* 0x000fe200078e00ff */
[----:B------:R-:W-:Y:S01]  /*0ea0*/  LEA.HI R12, R11, R8, RZ, 0x4 ;  /* 0x000000080b0c7211 */ /* 0x000fe200078f20ff */
[----:B------:R-:W-:Y:S01]  /*0eb0*/  IMAD R3, R204, 0x8, R3 ;  /* 0x00000008cc037824 */ /* 0x000fe200078e0203 */
[----:B------:R-:W-:Y:S01]  /*0ec0*/  LEA.HI R6, R9, R228, RZ, 0x2 ;  /* 0x000000e409067211 */ /* 0x000fe200078f10ff */
[C---:B------:R-:W-:Y:S01]  /*0ed0*/  IMAD.IADD R10, R174.reuse, 0x1, R191 ;  /* 0x00000001ae0a7824 */ /* 0x040fe200078e02bf */
[----:B------:R-:W-:Y:S01]  /*0ee0*/  LEA.HI R14, R11, R8, RZ, 0x6 ;  /* 0x000000080b0e7211 */ /* 0x000fe200078f30ff */
[----:B------:R-:W-:Y:S01]  /*0ef0*/  IMAD.SHL.U32 R183, R3, 0x40, RZ ;  /* 0x0000004003b77824 */ /* 0x000fe200078e00ff */
[--C-:B------:R-:W-:Y:S01]  /*0f00*/  SHF.R.S32.HI R8, RZ, 0x2, R6.reuse ;  /* 0x00000002ff087819 */ /* 0x100fe20000011406 */
[----:B------:R-:W-:Y:S01]  /*0f10*/  VIADD R190, R174, 0x10 ;  /* 0x00000010aebe7836 */ /* 0x000fe20000000000 */
[----:B------:R-:W-:Y:S01]  /*0f20*/  SHF.R.S32.HI R11, RZ, 0x1f, R6 ;  /* 0x0000001fff0b7819 */ /* 0x000fe20000011406 */
[----:B------:R-:W-:Y:S01]  /*0f30*/  IMAD.SHL.U32 R14, R14, 0x80, RZ ;  /* 0x000000800e0e7824 */ /* 0x000fe200078e00ff */
[----:B------:R-:W-:Y:S01]  /*0f40*/  LOP3.LUT R7, R4, 0x380, RZ, 0xc0, !PT ;  /* 0x0000038004077812 */ /* 0x000fe200078ec0ff */
[C---:B------:R-:W-:Y:S01]  /*0f50*/  VIADD R196, R174.reuse, 0x30 ;  /* 0x00000030aec47836 */ /* 0x040fe20000000000 */
[----:B------:R-:W-:Y:S01]  /*0f60*/  LEA.HI R11, R11, R8, RZ, 0x3 ;  /* 0x000000080b0b7211 */ /* 0x000fe200078f18ff */
[----:B------:R-:W-:Y:S01]  /*0f70*/  VIADD R197, R174, 0x50 ;  /* 0x00000050aec57836 */ /* 0x000fe20000000000 */
[----:B------:R-:W-:Y:S01]  /*0f80*/  LEA.HI R9, R9, R228, RZ, 0x5 ;  /* 0x000000e409097211 */ /* 0x000fe200078f28ff */
[C---:B------:R-:W-:Y:S01]  /*0f90*/  VIADD R177, R18.reuse, 0x60 ;  /* 0x0000006012b17836 */ /* 0x040fe20000000000 */
[----:B------:R-:W-:Y:S01]  /*0fa0*/  LOP3.LUT R11, R11, 0xfffffff8, RZ, 0xc0, !PT ;  /* 0xfffffff80b0b7812 */ /* 0x000fe200078ec0ff */
[C---:B------:R-:W-:Y:S01]  /*0fb0*/  VIADD R185, R18.reuse, 0x80 ;  /* 0x0000008012b97836 */ /* 0x040fe20000000000 */
[----:B------:R-:W-:Y:S01]  /*0fc0*/  LOP3.LUT R181, R181, 0x180, RZ, 0xc0, !PT ;  /* 0x00000180b5b57812 */ /* 0x000fe200078ec0ff */
[----:B------:R-:W-:Y:S01]  /*0fd0*/  VIADD R186, R18, 0xa0 ;  /* 0x000000a012ba7836 */ /* 0x000fe20000000000 */
[----:B------:R-:W-:Y:S01]  /*0fe0*/  SHF.R.U32.HI R4, RZ, 0x3, R7 ;  /* 0x00000003ff047819 */ /* 0x000fe20000011607 */
[----:B------:R-:W-:Y:S01]  /*0ff0*/  IMAD.IADD R8, R8, 0x1, -R11 ;  /* 0x0000000108087824 */ /* 0x000fe200078e0a0b */
[----:B------:R-:W-:-:S02]  /*1000*/  LOP3.LUT R7, R7, 0x10, R18, 0xf8, !PT ;  /* 0x0000001007077812 */ /* 0x000fc400078ef812 */
[----:B------:R-:W-:Y:S02]  /*1010*/  SHF.R.S32.HI R9, RZ, 0x5, R9 ;  /* 0x00000005ff097819 */ /* 0x000fe40000011409 */
[----:B------:R-:W-:Y:S02]  /*1020*/  LOP3.LUT R2, R2, 0x3fffffe, RZ, 0xc0, !PT ;  /* 0x03fffffe02027812 */ /* 0x000fe400078ec0ff */
[----:B------:R-:W-:Y:S01]  /*1030*/  LOP3.LUT R3, R181, 0x30, R12, 0xf8, !PT ;  /* 0x00000030b5037812 */ /* 0x000fe200078ef80c */
[----:B------:R-:W-:Y:S01]  /*1040*/  IMAD R9, R9, 0x10, R8 ;  /* 0x0000001009097824 */ /* 0x000fe200078e0208 */
[----:B------:R-:W-:Y:S01]  /*1050*/  SHF.R.U32.HI R182, RZ, 0x3, R181 ;  /* 0x00000003ffb67819 */ /* 0x000fe200000116b5 */
[----:B------:R-:W-:Y:S01]  /*1060*/  IMAD.IADD R2, R20, 0x1, -R2 ;  /* 0x0000000114027824 */ /* 0x000fe200078e0a02 */
[----:B------:R-:W-:Y:S02]  /*1070*/  LOP3.LUT R7, R7, R4, RZ, 0x3c, !PT ;  /* 0x0000000407077212 */ /* 0x000fe400078e3cff */
[----:B------:R-:W-:Y:S01]  /*1080*/  LEA.HI R0, R0, R15, RZ, 0x3 ;  /* 0x0000000f00007211 */ /* 0x000fe200078f18ff */
[----:B------:R-:W-:Y:S01]  /*1090*/  IMAD R4, R2, 0x40, R9 ;  /* 0x0000004002047824 */ /* 0x000fe200078e0209 */
[----:B------:R-:W-:Y:S01]  /*10a0*/  LOP3.LUT R14, R14, 0xffffe000, RZ, 0xc0, !PT ;  /* 0xffffe0000e0e7812 */ /* 0x000fe200078ec0ff */
[----:B------:R-:W-:Y:S01]  /*10b0*/  IMAD R204, R204, 0x400, R7 ;  /* 0x00000400cccc7824 */ /* 0x000fe200078e0207 */
[----:B------:R-:W-:Y:S01]  /*10c0*/  LOP3.LUT R3, R3, R182, RZ, 0x3c, !PT ;  /* 0x000000b603037212 */ /* 0x000fe200078e3cff */
[----:B------:R-:W-:Y:S01]  /*10d0*/  IMAD R198, R198, 0x8, R4 ;  /* 0x00000008c6c67824 */ /* 0x000fe200078e0204 */
[----:B------:R-:W-:Y:S01]  /*10e0*/  LOP3.LUT R206, R0, 0xfffffff8, RZ, 0xc0, !PT ;  /* 0xfffffff800ce7812 */ /* 0x000fe200078ec0ff */
[----:B------:R-:W-:Y:S01]  /*10f0*/  STL [R1+0x54], R4 ;  /* 0x0000540401007387 */ /* 0x000fe20000100800 */
[----:B------:R-:W-:-:S02]  /*1100*/  IADD3 R7, R3, R183, R14 ;  /* 0x000000b703077210 */ /* 0x000fc40007ffe00e */
[----:B------:R-:W-:Y:S01]  /*1110*/  SHF.R.S32.HI R13, RZ, 0x1f, R10 ;  /* 0x0000001fff0d7819 */ /* 0x000fe2000001140a */
[----:B------:R-:W-:Y:S01]  /*1120*/  IMAD.IADD R206, R15, 0x1, -R206 ;  /* 0x000000010fce7824 */ /* 0x000fe200078e0ace */
[----:B------:R-:W-:Y:S02]  /*1130*/  SHF.R.S32.HI R3, RZ, 0x1f, R190 ;  /* 0x0000001fff037819 */ /* 0x000fe400000114be */
[CC--:B------:R-:W-:Y:S01]  /*1140*/  LEA.HI R180, R13.reuse, R10.reuse, RZ, 0x4 ;  /* 0x0000000a0db47211 */ /* 0x0c0fe200078f20ff */
[----:B------:R-:W-:Y:S01]  /*1150*/  IMAD.SHL.U32 R201, R206, 0x8, RZ ;  /* 0x00000008cec97824 */ /* 0x000fe200078e00ff */
[----:B------:R-:W-:Y:S01]  /*1160*/  LEA.HI R10, R13, R10, RZ, 0x6 ;  /* 0x0000000a0d0a7211 */ /* 0x000fe200078f30ff */
[----:B------:R0:W-:Y:S01]  /*1170*/  STL [R1+0x44], R3 ;  /* 0x0000440301007387 */ /* 0x0001e20000100800 */
[----:B------:R-:W-:Y:S01]  /*1180*/  LOP3.LUT P0, RZ, R5, 0x2, RZ, 0xc0, !PT ;  /* 0x0000000205ff7812 */ /* 0x000fe2000780c0ff */
[----:B------:R-:W-:Y:S01]  /*1190*/  VIADD R205, R201, 0x40 ;  /* 0x00000040c9cd7836 */ /* 0x000fe20000000000 */
[----:B------:R-:W-:Y:S01]  /*11a0*/  SHF.R.S32.HI R226, RZ, 0x3, R0 ;  /* 0x00000003ffe27819 */ /* 0x000fe20000011400 */
[----:B------:R-:W-:Y:S01]  /*11b0*/  IMAD.SHL.U32 R10, R10, 0x80, RZ ;  /* 0x000000800a0a7824 */ /* 0x000fe200078e00ff */
[----:B------:R-:W-:-:S02]  /*11c0*/  LOP3.LUT R5, R181, 0x30, R180, 0xf8, !PT ;  /* 0x00000030b5057812 */ /* 0x000fc400078ef8b4 */
[----:B------:R-:W-:Y:S02]  /*11d0*/  SHF.R.S32.HI R2, RZ, 0x1f, R201 ;  /* 0x0000001fff027819 */ /* 0x000fe400000114c9 */
[----:B------:R-:W-:Y:S02]  /*11e0*/  SHF.R.S32.HI R0, RZ, 0x1f, R189 ;  /* 0x0000001fff007819 */ /* 0x000fe400000114bd */
[----:B0-----:R-:W-:Y:S02]  /*11f0*/  LOP3.LUT R3, R6, 0x7ffffffc, RZ, 0xc0, !PT ;  /* 0x7ffffffc06037812 */ /* 0x001fe400078ec0ff */
[----:B------:R-:W-:Y:S01]  /*1200*/  SHF.R.S32.HI R2, RZ, 0x1f, R196 ;  /* 0x0000001fff027819 */ /* 0x000fe200000114c4 */
[----:B------:R0:W-:Y:S01]  /*1210*/  STL [R1+0x40], R0 ;  /* 0x0000400001007387 */ /* 0x0001e20000100800 */
[----:B------:R-:W-:Y:S01]  /*1220*/  LOP3.LUT R10, R10, 0xffffe000, RZ, 0xc0, !PT ;  /* 0xffffe0000a0a7812 */ /* 0x000fe200078ec0ff */
[----:B------:R-:W-:Y:S01]  /*1230*/  IMAD.IADD R3, R228, 0x1, -R3 ;  /* 0x00000001e4037824 */ /* 0x000fe200078e0a03 */
[----:B------:R-:W-:Y:S01]  /*1240*/  LOP3.LUT R5, R5, R182, RZ, 0x3c, !PT ;  /* 0x000000b605057212 */ /* 0x000fe200078e3cff */
[----:B------:R1:W-:Y:S01]  /*1250*/  STL [R1+0x3c], R2 ;  /* 0x00003c0201007387 */ /* 0x0003e20000100800 */
[----:B------:R-:W-:Y:S01]  /*1260*/  SEL R225, R225, 0xffffffe0, !P0 ;  /* 0xffffffe0e1e17807 */ /* 0x000fe20004000000 */
[----:B------:R-:W-:Y:S01]  /*1270*/  IMAD.SHL.U32 R171, R3, 0x2, RZ ;  /* 0x0000000203ab7824 */ /* 0x000fe200078e00ff */
[----:B------:R-:W-:-:S02]  /*1280*/  IADD3 R11, R5, R183, R10 ;  /* 0x000000b7050b7210 */ /* 0x000fc40007ffe00a */
[--C-:B------:R-:W-:Y:S01]  /*1290*/  LOP3.LUT R5, R181, 0x30, R18.reuse, 0xf8, !PT ;  /* 0x00000030b5057812 */ /* 0x100fe200078ef812 */
[C---:B------:R-:W-:Y:S01]  /*12a0*/  VIADD R224, R171.reuse, 0x8 ;  /* 0x00000008abe07836 */ /* 0x040fe20000000000 */
[----:B0-----:R-:W-:Y:S01]  /*12b0*/  SHF.R.S32.HI R0, RZ, 0x1f, R191 ;  /* 0x0000001fff007819 */ /* 0x001fe200000114bf */
[----:B------:R-:W-:Y:S01]  /*12c0*/  VIADD R223, R171, 0x10 ;  /* 0x00000010abdf7836 */ /* 0x000fe20000000000 */
[----:B------:R-:W-:Y:S01]  /*12d0*/  LOP3.LUT R3, R181, 0x10, R18, 0xf8, !PT ;  /* 0x00000010b5037812 */ /* 0x000fe200078ef812 */
[C---:B------:R-:W-:Y:S01]  /*12e0*/  VIADD R221, R171.reuse, 0x20 ;  /* 0x00000020abdd7836 */ /* 0x040fe20000000000 */
[----:B-1----:R-:W-:Y:S01]  /*12f0*/  SHF.R.S32.HI R2, RZ, 0x1f, R197 ;  /* 0x0000001fff027819 */ /* 0x002fe200000114c5 */
[C---:B------:R-:W-:Y:S01]  /*1300*/  VIADD R220, R171.reuse, 0x28 ;  /* 0x00000028abdc7836 */ /* 0x040fe20000000000 */
[----:B------:R0:W-:Y:S01]  /*1310*/  STL [R1+0x38], R0 ;  /* 0x0000380001007387 */ /* 0x0001e20000100800 */
[----:B------:R-:W-:Y:S01]  /*1320*/  VIADD R218, R171, 0x38 ;  /* 0x00000038abda7836 */ /* 0x000fe20000000000 */
[-C--:B------:R-:W-:Y:S01]  /*1330*/  LOP3.LUT R5, R5, R182.reuse, RZ, 0x3c, !PT ;  /* 0x000000b605057212 */ /* 0x080fe200078e3cff */
[C---:B------:R-:W-:Y:S01]  /*1340*/  VIADD R217, R171.reuse, 0x40 ;  /* 0x00000040abd97836 */ /* 0x040fe20000000000 */
[----:B------:R1:W-:Y:S01]  /*1350*/  STL [R1+0x34], R2 ;  /* 0x0000340201007387 */ /* 0x0003e20000100800 */
[----:B------:R-:W-:Y:S01]  /*1360*/  VIADD R215, R171, 0x50 ;  /* 0x00000050abd77836 */ /* 0x000fe20000000000 */
[----:B------:R-:W-:Y:S01]  /*1370*/  LOP3.LUT R202, R3, R182, RZ, 0x3c, !PT ;  /* 0x000000b603ca7212 */ /* 0x000fe200078e3cff */
[C---:B------:R-:W-:Y:S01]  /*1380*/  VIADD R214, R171.reuse, 0x58 ;  /* 0x00000058abd67836 */ /* 0x040fe20000000000 */
[----:B------:R-:W-:Y:S01]  /*1390*/  IADD3 R3, R16, R183, R5 ;  /* 0x000000b710037210 */ /* 0x000fe20007ffe005 */
[C---:B------:R-:W-:Y:S01]  /*13a0*/  VIADD R212, R171.reuse, 0x68 ;  /* 0x00000068abd47836 */ /* 0x040fe20000000000 */
[----:B0-----:R-:W-:Y:S01]  /*13b0*/  SHF.R.S32.HI R0, RZ, 0x1f, R205 ;  /* 0x0000001fff007819 */ /* 0x001fe200000114cd */
[C---:B------:R-:W-:Y:S01]  /*13c0*/  VIADD R211, R171.reuse, 0x70 ;  /* 0x00000070abd37836 */ /* 0x040fe20000000000 */
[----:B------:R-:W-:Y:S01]  /*13d0*/  SHF.R.S32.HI R0, RZ, 0x1f, R171 ;  /* 0x0000001fff007819 */ /* 0x000fe200000114ab */
[----:B------:R0:W-:Y:S01]  /*13e0*/  STL [R1+0x50], R3 ;  /* 0x0000500301007387 */ /* 0x0001e20000100800 */
[----:B-1----:R-:W-:Y:S01]  /*13f0*/  SHF.R.S32.HI R2, RZ, 0x1f, R224 ;  /* 0x0000001fff027819 */ /* 0x002fe200000114e0 */
        /* <DEDUP_REMOVED lines=10> */
[----:B------:R-:W-:Y:S01]  /*14a0*/  IMAD.IADD R202, R183, 0x1, R202 ;  /* 0x00000001b7ca7824 */ /* 0x000fe200078e02ca */
[----:B------:R-:W-:-:S02]  /*14b0*/  SHF.R.S32.HI R2, RZ, 0x1f, R215 ;  /* 0x0000001fff027819 */ /* 0x000fc400000114d7 */
[----:B------:R-:W-:Y:S01]  /*14c0*/  SHF.R.S32.HI R0, RZ, 0x1f, R214 ;  /* 0x0000001fff007819 */ /* 0x000fe200000114d6 */
[----:B------:R-:W-:Y:S01]  /*14d0*/  IMAD.IADD R203, R225, 0x1, R202 ;  /* 0x00000001e1cb7824 */ /* 0x000fe200078e02ca */
[----:B------:R-:W-:Y:S01]  /*14e0*/  SHF.R.S32.HI R2, RZ, 0x1f, R212 ;  /* 0x0000001fff027819 */ /* 0x000fe200000114d4 */
[C---:B------:R-:W-:Y:S01]  /*14f0*/  IMAD.IADD R2, R16.reuse, 0x1, R7 ;  /* 0x0000000110027824 */ /* 0x040fe200078e0207 */
[----:B------:R-:W-:Y:S01]  /*1500*/  SHF.R.S32.HI R0, RZ, 0x1f, R211 ;  /* 0x0000001fff007819 */ /* 0x000fe200000114d3 */
[----:B------:R-:W-:Y:S01]  /*1510*/  IMAD.IADD R0, R16, 0x1, R11 ;  /* 0x0000000110007824 */ /* 0x000fe200078e020b */
[----:B0-----:R-:W-:Y:S02]  /*1520*/  SHF.R.S32.HI R3, RZ, 0x1f, R222 ;  /* 0x0000001fff037819 */ /* 0x001fe400000114de */
[----:B------:R0:W-:Y:S01]  /*1530*/  STL [R1+0x4c], R2 ;  /* 0x00004c0201007387 */ /* 0x0001e20000100800 */
[----:B------:R-:W-:Y:S02]  /*1540*/  SHF.R.S32.HI R3, RZ, 0x1f, R219 ;  /* 0x0000001fff037819 */ /* 0x000fe400000114db */
[----:B------:R-:W-:Y:S01]  /*1550*/  SHF.R.S32.HI R3, RZ, 0x1f, R216 ;  /* 0x0000001fff037819 */ /* 0x000fe200000114d8 */
[----:B------:R0:W-:Y:S01]  /*1560*/  STL [R1+0x48], R0 ;  /* 0x0000480001007387 */ /* 0x0001e20000100800 */
[----:B------:R-:W-:-:S02]  /*1570*/  SHF.R.S32.HI R188, RZ, 0x1f, R177 ;  /* 0x0000001fffbc7819 */ /* 0x000fc400000114b1 */
[----:B------:R-:W-:Y:S02]  /*1580*/  SHF.R.S32.HI R200, RZ, 0x1f, R185 ;  /* 0x0000001fffc87819 */ /* 0x000fe400000114b9 */
[----:B------:R-:W-:Y:S02]  /*1590*/  SHF.R.S32.HI R199, RZ, 0x1f, R186 ;  /* 0x0000001fffc77819 */ /* 0x000fe400000114ba */
[----:B------:R-:W-:Y:S02]  /*15a0*/  SHF.R.S32.HI R179, RZ, 0x4, R12 ;  /* 0x00000004ffb37819 */ /* 0x000fe4000001140c */
[----:B------:R-:W-:Y:S02]  /*15b0*/  SHF.R.S32.HI R180, RZ, 0x4, R180 ;  /* 0x00000004ffb47819 */ /* 0x000fe400000114b4 */
[----:B------:R-:W-:Y:S02]  /*15c0*/  SHF.R.S32.HI R3, RZ, 0x1f, R213 ;  /* 0x0000001fff037819 */ /* 0x000fe400000114d5 */
[----:B------:R-:W-:-:S02]  /*15d0*/  SHF.R.S32.HI R229, RZ, 0x1f, R210 ;  /* 0x0000001fffe57819 */ /* 0x000fc400000114d2 */
[----:B0-----:R-:W-:-:S07]  /*15e0*/  IADD3 R225, R225, UR39, R202 ;  /* 0x00000027e1e17c10 */ /* 0x001fce000fffe0ca */
.L_x_1824:
[----:B------:R-:W-:Y:S05]  /*15f0*/  YIELD ;  /* 0x0000000000007946 */ /* 0x000fea0003800000 */
[----:B------:R-:W-:Y:S01]  /*1600*/  ULDC.64 UR4, c[0x0][0xa28] ;  /* 0x00028a0000047ab9 */ /* 0x000fe20000000a00 */
[----:B0--3--:R-:W0:Y:S01]  /*1610*/  LDC.64 R4, c[0x0][0xa08] ;  /* 0x00028200ff047b82 */ /* 0x009e220000000a00 */
[----:B------:R-:W-:Y:S01]  /*1620*/  ISETP.NE.U32.AND P1, PT, RZ, UR4, PT ;  /* 0x00000004ff007c0c */ /* 0x000fe2000bf25070 */
[----:B------:R-:W-:Y:S02]  /*1630*/  IMAD.MOV.U32 R79, RZ, RZ, RZ ;  /* 0x000000ffff4f7224 */ /* 0x000fe400078e00ff */
[----:B------:R-:W-:Y:S01]  /*1640*/  IMAD.MOV.U32 R11, RZ, RZ, RZ ;  /* 0x000000ffff0b7224 */ /* 0x000fe200078e00ff */
[----:B------:R-:W-:Y:S01]  /*1650*/  ISETP.NE.AND.EX P1, PT, RZ, UR5, PT, P1 ;  /* 0x00000005ff007c0c */ /* 0x000fe2000bf25310 */
[----:B------:R-:W-:-:S02]  /*1660*/  ULDC.64 UR4, c[0x0][0xa18] ;  /* 0x0002860000047ab9 */ /* 0x000fc40000000a00 */
[----:B------:R-:W-:-:S04]  /*1670*/  ISETP.NE.U32.AND P2, PT, RZ, UR4, PT ;  /* 0x00000004ff007c0c */ /* 0x000fc8000bf45070 */
[----:B------:R-:W-:Y:S01]  /*1680*/  ISETP.NE.AND.EX P2, PT, RZ, UR5, PT, P2 ;  /* 0x00000005ff007c0c */ /* 0x000fe2000bf45320 */
[----:B------:R-:W-:Y:S02]  /*1690*/  ULDC.64 UR4, c[0x0][0xa08] ;  /* 0x0002820000047ab9 */ /* 0x000fe40000000a00 */
[----:B------:R-:W-:-:S03]  /*16a0*/  ISETP.NE.U32.AND P0, PT, RZ, UR4, PT ;  /* 0x00000004ff007c0c */ /* 0x000fc6000bf05070 */
[----:B-1----:R-:W1:Y:S01]  /*16b0*/  @P1 LDC.64 R2, c[0x0][0xa28] ;  /* 0x00028a00ff021b82 */ /* 0x002e620000000a00 */
[----:B------:R-:W-:Y:S01]  /*16c0*/  ISETP.NE.AND.EX P0, PT, RZ, UR5, PT, P0 ;  /* 0x00000005ff007c0c */ /* 0x000fe2000bf05300 */
[----:B0-----:R-:W-:-:S06]  /*16d0*/  IMAD.WIDE R8, R195, 0x4, R4 ;  /* 0x00000004c3087825 */ /* 0x001fcc00078e0204 */
[----:B------:R-:W0:Y:S01]  /*16e0*/  @P2 LDC.64 R6, c[0x0][0xa18] ;  /* 0x00028600ff062b82 */ /* 0x000e220000000a00 */
[----:B------:R-:W-:Y:S02]  /*16f0*/  ULDC UR4, c[0x0][0x288] ;  /* 0x0000a20000047ab9 */ /* 0x000fe40000000800 */
[----:B------:R-:W-:Y:S01]  /*1700*/  IMAD.U32 R170, RZ, RZ, UR4 ;  /* 0x00000004ffaa7e24 */ /* 0x000fe2000f8e00ff */
[----:B------:R-:W-:Y:S02]  /*1710*/  ULDC.64 UR4, c[0x0][0x418] ;  /* 0x0001060000047ab9 */ /* 0x000fe40000000a00 */
[----:B------:R-:W5:Y:S01]  /*1720*/  @P0 LDG.E R79, desc[UR42][R8.64] ;  /* 0x0000002a084f0981 */ /* 0x000f62000c1e1900 */
[----:B-1----:R-:W-:-:S04]  /*1730*/  @P1 IMAD.WIDE R2, R195, 0x4, R2 ;  /* 0x00000004c3021825 */ /* 0x002fc800078e0202 */
[----:B0-----:R-:W-:Y:S01]  /*1740*/  @P2 IMAD.WIDE R4, R195, 0x4, R6 ;  /* 0x00000004c3042825 */ /* 0x001fe200078e0206 */
[----:B------:R-:W-:Y:S01]  /*1750*/  UISETP.NE.U32.AND UP0, UPT, UR4, URZ, UPT ;  /* 0x0000003f0400728c */ /* 0x000fe2000bf05070 */
[----:B------:R0:W5:Y:S02]  /*1760*/  @P1 LDG.E R11, desc[UR42][R2.64] ;  /* 0x0000002a020b1981 */ /* 0x000164000c1e1900 */
[----:B------:R-:W-:Y:S02]  /*1770*/  ULDC UR4, c[0x0][0x424] ;  /* 0x0001090000047ab9 */ /* 0x000fe40000000800 */
[----:B------:R1:W5:Y:S01]  /*1780*/  @P2 LDG.E R170, desc[UR42][R4.64] ;  /* 0x0000002a04aa2981 */ /* 0x000362000c1e1900 */
[----:B------:R-:W-:-:S03]  /*1790*/  UISETP.NE.AND.EX UP0, UPT, UR5, URZ, UPT, UP0 ;  /* 0x0000003f0500728c */ /* 0x000fc6000bf05300 */
[----:B------:R-:W-:Y:S01]  /*17a0*/  ULDC UR5, c[0x0][0x2f0] ;  /* 0x0000bc0000057ab9 */ /* 0x000fe20000000800 */
[----:B------:R-:W-:-:S04]  /*17b0*/  USEL UR4, UR4, 0x1, UP0 ;  /* 0x0000000104047887 */ /* 0x000fc80008000000 */
[----:B------:R-:W-:-:S03]  /*17c0*/  UIMAD UR4, UR4, UR5, URZ ;  /* 0x00000005040472a4 */ /* 0x000fc6000f8e023f */
[----:B------:R-:W-:Y:S02]  /*17d0*/  ULDC UR5, c[0x0][0x348] ;  /* 0x0000d20000057ab9 */ /* 0x000fe40000000800 */
[----:B0-----:R-:W-:Y:S02]  /*17e0*/  IMAD.U32 R2, RZ, RZ, UR5 ;  /* 0x00000005ff027e24 */ /* 0x001fe4000f8e00ff */
[----:B------:R-:W-:Y:S01]  /*17f0*/  IMAD.U32 R28, RZ, RZ, UR4 ;  /* 0x00000004ff1c7e24 */ /* 0x000fe2000f8e00ff */
[----:B-1--4-:R-:W-:Y:S06]  /*1800*/  @P2 BRA `(.L_x_1582) ;  /* 0x0000000000242947 */ /* 0x012fec0003800000 */
        /* <DEDUP_REMOVED lines=9> */
.L_x_1582:
        /* <DEDUP_REMOVED lines=10> */
[----:B------:R-:W0:Y:S02]  /*1940*/  LDC.64 R28, c[0x0][0xa20] ;  /* 0x00028800ff1c7b82 */ /* 0x000e240000000a00 */
[----:B0-----:R-:W-:-:S06]  /*1950*/  IMAD.WIDE R28, R195, 0x4, R28 ;  /* 0x00000004c31c7825 */ /* 0x001fcc00078e021c */
[----:B------:R0:W5:Y:S01]  /*1960*/  LDG.E R28, desc[UR42][R28.64] ;  /* 0x0000002a1c1c7981 */ /* 0x000162000c1e1900 */
[----:B------:R-:W-:Y:S05]  /*1970*/  BRA `(.L_x_1584) ;  /* 0x0000000000107947 */ /* 0x000fea0003800000 */
.L_x_1583:
[----:B------:R-:W-:Y:S05]  /*1980*/  @!P0 BRA `(.L_x_1584) ;  /* 0x00000000000c8947 */ /* 0x000fea0003800000 */
[----:B------:R-:W2:Y:S04]  /*1990*/  LDG.E R3, desc[UR42][R8.64] ;  /* 0x0000002a08037981 */ /* 0x000ea8000c1e1900 */
[----:B------:R-:W2:Y:S02]  /*19a0*/  LDG.E R28, desc[UR42][R8.64+0x4] ;  /* 0x0000042a081c7981 */ /* 0x000ea4000c1e1900 */
[----:B--2---:R-:W-:-:S07]  /*19b0*/  IMAD.IADD R28, R28, 0x1, -R3 ;  /* 0x000000011c1c7824 */ /* 0x004fce00078e0a03 */
.L_x_1584:
[----:B------:R-:W-:Y:S01]  /*19c0*/  ULDC.64 UR4, c[0x0][0xa10] ;  /* 0x0002840000047ab9 */ /* 0x000fe20000000a00 */
[----:B------:R-:W1:Y:S01]  /*19d0*/  LDC R4, c[0x0][0x448] ;  /* 0x00011200ff047b82 */ /* 0x000e620000000800 */
[----:B------:R-:W-:-:S04]  /*19e0*/  ISETP.NE.U32.AND P0, PT, RZ, UR4, PT ;  /* 0x00000004ff007c0c */ /* 0x000fc8000bf05070 */
[----:B------:R-:W-:Y:S01]  /*19f0*/  ISETP.NE.AND.EX P0, PT, RZ, UR5, PT, P0 ;  /* 0x00000005ff007c0c */ /* 0x000fe2000bf05300 */
[----:B------:R-:W-:Y:S02]  /*1a00*/  ULDC.64 UR4, c[0x0][0xa30] ;  /* 0x00028c0000047ab9 */ /* 0x000fe40000000a00 */
[----:B------:R-:W-:-:S04]  /*1a10*/  ISETP.NE.U32.AND P1, PT, RZ, UR4, PT ;  /* 0x00000004ff007c0c */ /* 0x000fc8000bf25070 */
[----:B------:R-:W-:-:S06]  /*1a20*/  ISETP.NE.AND.EX P1, PT, RZ, UR5, PT, P1 ;  /* 0x00000005ff007c0c */ /* 0x000fcc000bf25310 */
[----:B------:R-:W2:Y:S08]  /*1a30*/  @P0 LDC.64 R6, c[0x0][0xa10] ;  /* 0x00028400ff060b82 */ /* 0x000eb00000000a00 */
[----:B------:R-:W3:Y:S01]  /*1a40*/  @P1 LDC.64 R8, c[0x0][0xa30] ;  /* 0x00028c00ff081b82 */ /* 0x000ee20000000a00 */
[----:B--2---:R-:W-:-:S05]  /*1a50*/  @P0 IMAD.WIDE R6, R195, 0x4, R6 ;  /* 0x00000004c3060825 */ /* 0x004fca00078e0206 */
[----:B------:R-:W2:Y:S04]  /*1a60*/  @P0 LDG.E R0, desc[UR42][R6.64] ;  /* 0x0000002a06000981 */ /* 0x000ea8000c1e1900 */
[----:B------:R-:W2:Y:S01]  /*1a70*/  @P0 LDG.E R3, desc[UR42][R6.64+0x4] ;  /* 0x0000042a06030981 */ /* 0x000ea2000c1e1900 */
[----:B-----5:R-:W-:Y:S02]  /*1a80*/  IMAD.MOV.U32 R24, RZ, RZ, R28 ;  /* 0x000000ffff187224 */ /* 0x020fe400078e001c */
[----:B---3--:R-:W-:-:S05]  /*1a90*/  @P1 IMAD.WIDE R8, R195, 0x4, R8 ;  /* 0x00000004c3081825 */ /* 0x008fca00078e0208 */
[----:B------:R3:W5:Y:S01]  /*1aa0*/  @P1 LDG.E R24, desc[UR42][R8.64] ;  /* 0x0000002a08181981 */ /* 0x000762000c1e1900 */
[----:B-1----:R-:W-:Y:S01]  /*1ab0*/  ISETP.NE.AND P1, PT, R4, 0x1, PT ;  /* 0x000000010400780c */ /* 0x002fe20003f25270 */
[----:B------:R-:W-:Y:S01]  /*1ac0*/  IMAD.SHL.U32 R178, R193, 0x80, RZ ;  /* 0x00000080c1b27824 */ /* 0x000fe200078e00ff */
[----:B------:R-:W1:Y:S01]  /*1ad0*/  LDC.64 R4, c[0x0][0x9e0] ;  /* 0x00027800ff047b82 */ /* 0x000e620000000a00 */
[----:B------:R-:W-:-:S10]  /*1ae0*/  IMAD.IADD R11, R28, 0x1, -R11 ;  /* 0x000000011c0b7824 */ /* 0x000fd400078e0a0b */
[----:B------:R-:W4:Y:S08]  /*1af0*/  @P1 LDC R13, c[0x0][0x44c] ;  /* 0x00011300ff0d1b82 */ /* 0x000f300000000800 */
[----:B------:R-:W0:Y:S01]  /*1b00*/  @P1 LDC R10, c[0x0][0x450] ;  /* 0x00011400ff0a1b82 */ /* 0x000e220000000800 */
[----:B-1----:R-:W-:Y:S01]  /*1b10*/  ISETP.GE.AND P2, PT, R5, 0x1, PT ;  /* 0x000000010500780c */ /* 0x002fe20003f46270 */
[----:B--2---:R-:W-:-:S02]  /*1b20*/  @P0 IMAD.IADD R2, R3, 0x1, -R0 ;  /* 0x0000000103020824 */ /* 0x004fc400078e0a00 */
[----:B------:R-:W-:Y:S02]  /*1b30*/  VIADD R0, R178, 0x7f ;  /* 0x0000007fb2007836 */ /* 0x000fe40000000000 */
[----:B------:R-:W-:Y:S02]  /*1b40*/  IMAD.IADD R172, R11, 0x1, R2 ;  /* 0x000000010bac7824 */ /* 0x000fe400078e0202 */
[----:B----4-:R-:W-:-:S03]  /*1b50*/  @P1 IMAD.HI.U32 R3, R0, R13, RZ ;  /* 0x0000000d00031227 */ /* 0x010fc600078e00ff */
[C---:B------:R-:W-:Y:S01]  /*1b60*/  IADD3 R7, R172.reuse, 0x1, -R170 ;  /* 0x00000001ac077810 */ /* 0x040fe20007ffe8aa */
[----:B------:R-:W-:Y:S01]  /*1b70*/  IMAD.MOV.U32 R6, RZ, RZ, R0 ;  /* 0x000000ffff067224 */ /* 0x000fe200078e0000 */
[----:B0-----:R-:W-:Y:S01]  /*1b80*/  @P1 SHF.R.U32.HI R6, RZ, R10, R3 ;  /* 0x0000000aff061219 */ /* 0x001fe20000011603 */
[----:B------:R-:W-:-:S04]  /*1b90*/  VIADD R0, R172, 0x7f ;  /* 0x0000007fac007836 */ /* 0x000fc80000000000 */
[----:B---3--:R-:W-:Y:S01]  /*1ba0*/  IMAD.IADD R9, R7, 0x1, R6 ;  /* 0x0000000107097824 */ /* 0x008fe200078e0206 */
[----:B------:R-:W-:-:S03]  /*1bb0*/  SHF.R.S32.HI R3, RZ, 0x1f, R0 ;  /* 0x0000001fff037819 */ /* 0x000fc60000011400 */
[----:B------:R-:W-:Y:S01]  /*1bc0*/  IMAD.IADD R4, R9, 0x1, R4 ;  /* 0x0000000109047824 */ /* 0x000fe200078e0204 */
[----:B------:R-:W-:-:S04]  /*1bd0*/  LEA.HI R3, R3, R0, RZ, 0x7 ;  /* 0x0000000003037211 */ /* 0x000fc800078f38ff */
[----:B------:R-:W-:Y:S01]  /*1be0*/  SHF.R.S32.HI R25, RZ, 0x7, R3 ;  /* 0x00000007ff197819 */ /* 0x000fe20000011403 */
[----:B------:R-:W-:Y:S06]  /*1bf0*/  @!P2 BRA `(.L_x_1585) ;  /* 0x000000000048a947 */ /* 0x000fec0003800000 */
[C---:B------:R-:W-:Y:S01]  /*1c00*/  ISETP.GT.AND P0, PT, R9.reuse, RZ, PT ;  /* 0x000000ff0900720c */ /* 0x040fe20003f04270 */
[----:B------:R-:W-:Y:S01]  /*1c10*/  BSSY B0, `(.L_x_1586) ;  /* 0x000000e000007945 */ /* 0x000fe20003800000 */
[----:B------:R-:W-:-:S11]  /*1c20*/  VIADD R0, R9, 0xffffffff ;  /* 0xffffffff09007836 */ /* 0x000fd60000000000 */
        /* <DEDUP_REMOVED lines=8> */
.L_x_1587:
[----:B------:R-:W-:-:S13]  /*1cb0*/  ISETP.NE.AND P0, PT, R5, 0x1, PT ;  /* 0x000000010500780c */ /* 0x000fda0003f05270 */
[----:B------:R-:W0:Y:S02]  /*1cc0*/  @P0 LDC.64 R6, c[0x0][0x9e8] ;  /* 0x00027a00ff060b82 */ /* 0x000e240000000a00 */
[----:B0-----:R-:W-:-:S05]  /*1cd0*/  @P0 IMAD.HI.U32 R6, R0, R6, RZ ;  /* 0x0000000600060227 */ /* 0x001fca00078e00ff */
[----:B------:R-:W-:-:S07]  /*1ce0*/  @P0 SHF.R.U32.HI R0, RZ, R7, R6 ;  /* 0x00000007ff000219 */ /* 0x000fce0000011606 */
.L_x_1588:
[----:B------:R-:W-:Y:S05]  /*1cf0*/  BSYNC B0 ;  /* 0x0000000000007941 */ /* 0x000fea0003800000 */
.L_x_1586:
[----:B------:R-:W-:-:S05]  /*1d00*/  IMAD R3, R0, R5, R5 ;  /* 0x0000000500037224 */ /* 0x000fca00078e0205 */
[----:B------:R-:W-:-:S07]  /*1d10*/  VIMNMX R4, R4, R3, PT ;  /* 0x0000000304047248 */ /* 0x000fce0003fe0100 */
.L_x_1585:
[----:B------:R-:W0:Y:S01]  /*1d20*/  @P1 LDC R7, c[0x0][0x44c] ;  /* 0x00011300ff071b82 */ /* 0x000e220000000800 */
[----:B------:R-:W-:Y:S01]  /*1d30*/  VIADD R4, R4, 0x7f ;  /* 0x0000007f04047836 */ /* 0x000fe20000000000 */
[----:B------:R-:W-:Y:S01]  /*1d40*/  ULDC UR4, c[0x0][0x9dc] ;  /* 0x0002770000047ab9 */ /* 0x000fe20000000800 */
[----:B------:R-:W-:-:S03]  /*1d50*/  IMAD.IADD R88, R172, 0x1, -R170 ;  /* 0x00000001ac587824 */ /* 0x000fc600078e0aaa */
[----:B------:R-:W-:Y:S02]  /*1d60*/  SHF.R.S32.HI R3, RZ, 0x1f, R4 ;  /* 0x0000001fff037819 */ /* 0x000fe40000011404 */
[----:B------:R-:W1:Y:S02]  /*1d70*/  @P1 LDC R9, c[0x0][0x450] ;  /* 0x00011400ff091b82 */ /* 0x000e640000000800 */
[----:B------:R-:W-:Y:S01]  /*1d80*/  LEA.HI R3, R3, R4, RZ, 0x7 ;  /* 0x0000000403037211 */ /* 0x000fe200078f38ff */
[----:B0-----:R-:W-:-:S04]  /*1d90*/  @P1 IMAD.HI.U32 R0, R178, R7, RZ ;  /* 0x00000007b2001227 */ /* 0x001fc800078e00ff */
[----:B------:R-:W-:Y:S01]  /*1da0*/  IMAD.MOV.U32 R7, RZ, RZ, R178 ;  /* 0x000000ffff077224 */ /* 0x000fe200078e00b2 */
[----:B-1----:R-:W-:Y:S02]  /*1db0*/  @P1 SHF.R.U32.HI R7, RZ, R9, R0 ;  /* 0x00000009ff071219 */ /* 0x002fe40000011600 */
[----:B------:R-:W-:-:S03]  /*1dc0*/  SHF.R.S32.HI R0, RZ, 0x7, R3 ;  /* 0x00000007ff007819 */ /* 0x000fc60000011403 */
[----:B------:R-:W-:Y:S01]  /*1dd0*/  IMAD.IADD R3, R88, 0x1, R7 ;  /* 0x0000000158037824 */ /* 0x000fe200078e0207 */
[----:B------:R-:W-:-:S03]  /*1de0*/  VIMNMX R8, R25, R0, PT ;  /* 0x0000000019087248 */ /* 0x000fc60003fe0100 */
[----:B------:R-:W-:Y:S01]  /*1df0*/  VIADD R0, R3, -UR4 ;  /* 0x8000000403007c36 */ /* 0x000fe20008000000 */
[----:B------:R-:W-:Y:S06]  /*1e00*/  @!P2 BRA `(.L_x_1589) ;  /* 0x000000000044a947 */ /* 0x000fec0003800000 */
[----:B------:R-:W-:Y:S01]  /*1e10*/  ISETP.GT.AND P0, PT, R3, -0x1, PT ;  /* 0xffffffff0300780c */ /* 0x000fe20003f04270 */
[----:B------:R-:W-:-:S12]  /*1e20*/  BSSY B0, `(.L_x_1590) ;  /* 0x000000d000007945 */ /* 0x000fd80003800000 */
        /* <DEDUP_REMOVED lines=8> */
.L_x_1591:
[----:B------:R-:W-:-:S13]  /*1eb0*/  ISETP.NE.AND P0, PT, R5, 0x1, PT ;  /* 0x000000010500780c */ /* 0x000fda0003f05270 */
[----:B------:R-:W0:Y:S02]  /*1ec0*/  @P0 LDC.64 R6, c[0x0][0x9e8] ;  /* 0x00027a00ff060b82 */ /* 0x000e240000000a00 */
[----:B0-----:R-:W-:-:S05]  /*1ed0*/  @P0 IMAD.HI.U32 R4, R3, R6, RZ ;  /* 0x0000000603040227 */ /* 0x001fca00078e00ff */
[----:B------:R-:W-:-:S07]  /*1ee0*/  @P0 SHF.R.U32.HI R3, RZ, R7, R4 ;  /* 0x00000007ff030219 */ /* 0x000fce0000011604 */
.L_x_1592:
[----:B------:R-:W-:Y:S05]  /*1ef0*/  BSYNC B0 ;  /* 0x0000000000007941 */ /* 0x000fea0003800000 */
.L_x_1590:
[----:B------:R-:W-:-:S05]  /*1f00*/  IMAD R3, R3, R5, RZ ;  /* 0x0000000503037224 */ /* 0x000fca00078e02ff */
[----:B------:R-:W-:-:S07]  /*1f10*/  VIMNMX R0, R0, R3, !PT ;  /* 0x0000000300007248 */ /* 0x000fce0007fe0100 */
.L_x_1589:
[----:B------:R-:W-:Y:S01]  /*1f20*/  SHF.R.S32.HI R3, RZ, 0x1f, R0 ;  /* 0x0000001fff037819 */ /* 0x000fe20000011400 */
[----:B------:R-:W-:Y:S01]  /*1f30*/  BSSY B0, `(.L_x_1593) ;  /* 0x0000028000007945 */ /* 0x000fe20003800000 */
[----:B------:R-:W-:Y:S02]  /*1f40*/  LOP3.LUT R209, R207, 0xff, RZ, 0xc0, !PT ;  /* 0x000000ffcfd17812 */ /* 0x000fe400078ec0ff */
[----:B------:R-:W-:Y:S01]  /*1f50*/  LEA.HI R3, R3, R0, RZ, 0x7 ;  /* 0x0000000003037211 */ /* 0x000fe200078f38ff */
[----:B------:R-:W-:Y:S01]  /*1f60*/  IMAD.MOV.U32 R0, RZ, RZ, RZ ;  /* 0x000000ffff007224 */ /* 0x000fe200078e00ff */
[----:B------:R-:W-:Y:S02]  /*1f70*/  SHF.R.U32.HI R207, RZ, 0x10, R207 ;  /* 0x00000010ffcf7819 */ /* 0x000fe400000116cf */
[----:B------:R-:W-:-:S04]  /*1f80*/  SHF.R.S32.HI R3, RZ, 0x7, R3 ;  /* 0x00000007ff037819 */ /* 0x000fc80000011403 */
[----:B------:R-:W-:-:S04]  /*1f90*/  VIMNMX R9, RZ, R3, !PT ;  /* 0x00000003ff097248 */ /* 0x000fc80007fe0100 */
[----:B------:R-:W-:-:S13]  /*1fa0*/  ISETP.GT.AND P0, PT, R8, R9, PT ;  /* 0x000000090800720c */ /* 0x000fda0003f04270 */
[----:B------:R-:W-:Y:S05]  /*1fb0*/  @!P0 BRA `(.L_x_1594) ;  /* 0x00000000007c8947 */ /* 0x000fea0003800000 */
[----:B------:R-:W-:Y:S01]  /*1fc0*/  ISETP.NE.AND P0, PT, R207, RZ, PT ;  /* 0x000000ffcf00720c */ /* 0x000fe20003f05270 */
[----:B------:R-:W-:-:S03]  /*1fd0*/  ULDC UR4, c[0x0][0x9f0] ;  /* 0x00027c0000047ab9 */ /* 0x000fc60000000800 */
[----:B------:R-:W-:-:S04]  /*1fe0*/  SEL R13, R207, UR4, P0 ;  /* 0x00000004cf0d7c07 */ /* 0x000fc80008000000 */
[-C--:B------:R-:W-:Y:S02]  /*1ff0*/  IABS R6, R13.reuse ;  /* 0x0000000d00067213 */ /* 0x080fe40000000000 */
[----:B------:R-:W-:Y:S02]  /*2000*/  IADD3 R0, R13, -0x1, R8 ;  /* 0xffffffff0d007810 */ /* 0x000fe40007ffe008 */
[----:B------:R-:W0:Y:S01]  /*2010*/  I2F.RP R3, R6 ;  /* 0x0000000600037306 */ /* 0x000e220000209400 */
[----:B------:R-:W-:Y:S02]  /*2020*/  IABS R12, R13 ;  /* 0x0000000d000c7213 */ /* 0x000fe40000000000 */
[----:B------:R-:W-:-:S05]  /*2030*/  IMAD.IADD R0, R0, 0x1, -R9 ;  /* 0x0000000100007824 */ /* 0x000fca00078e0a09 */
[----:B------:R-:W-:Y:S02]  /*2040*/  IABS R10, R0 ;  /* 0x00000000000a7213 */ /* 0x000fe40000000000 */
[----:B------:R-:W-:-:S04]  /*2050*/  LOP3.LUT R0, R0, R13, RZ, 0x3c, !PT ;  /* 0x0000000d00007212 */ /* 0x000fc800078e3cff */
[----:B------:R-:W-:Y:S01]  /*2060*/  ISETP.GE.AND P2, PT, R0, RZ, PT ;  /* 0x000000ff0000720c */ /* 0x000fe20003f46270 */
[----:B0-----:R-:W0:Y:S02]  /*2070*/  MUFU.RCP R3, R3 ;  /* 0x0000000300037308 */ /* 0x001e240000001000 */
[----:B0-----:R-:W-:Y:S02]  /*2080*/  VIADD R4, R3, 0xffffffe ;  /* 0x0ffffffe03047836 */ /* 0x001fe40000000000 */
[----:B------:R-:W-:-:S04]  /*2090*/  IMAD.MOV R3, RZ, RZ, -R12 ;  /* 0x000000ffff037224 */ /* 0x000fc800078e0a0c */
[----:B------:R0:W1:Y:S02]  /*20a0*/  F2I.FTZ.U32.TRUNC.NTZ R5, R4 ;  /* 0x0000000400057305 */ /* 0x000064000021f000 */
[----:B0-----:R-:W-:Y:S02]  /*20b0*/  IMAD.MOV.U32 R4, RZ, RZ, RZ ;  /* 0x000000ffff047224 */ /* 0x001fe400078e00ff */
[----:B-1----:R-:W-:-:S04]  /*20c0*/  IMAD.MOV R7, RZ, RZ, -R5 ;  /* 0x000000ffff077224 */ /* 0x002fc800078e0a05 */
[----:B------:R-:W-:-:S04]  /*20d0*/  IMAD R7, R7, R6, RZ ;  /* 0x0000000607077224 */ /* 0x000fc800078e02ff */
[----:B------:R-:W-:-:S04]  /*20e0*/  IMAD.HI.U32 R5, R5, R7, R4 ;  /* 0x0000000705057227 */ /* 0x000fc800078e0004 */
        /* <DEDUP_REMOVED lines=9> */
[----:B------:R-:W-:-:S04]  /*2180*/  IMAD.MOV.U32 R0, RZ, RZ, R5 ;  /* 0x000000ffff007224 */ /* 0x000fc800078e0005 */
[----:B------:R-:W-:Y:S01]  /*2190*/  @!P2 IMAD.MOV R0, RZ, RZ, -R0 ;  /* 0x000000ffff00a224 */ /* 0x000fe200078e0a00 */
[----:B------:R-:W-:-:S07]  /*21a0*/  @!P1 LOP3.LUT R0, RZ, R13, RZ, 0x33, !PT ;  /* 0x0000000dff009212 */ /* 0x000fce00078e33ff */
.L_x_1594:
[----:B------:R-:W-:Y:S05]  /*21b0*/  BSYNC B0 ;  /* 0x0000000000007941 */ /* 0x000fea0003800000 */
.L_x_1593:
[----:B------:R-:W-:-:S05]  /*21c0*/  IMAD R3, R209, R0, R9 ;  /* 0x00000000d1037224 */ /* 0x000fca00078e0209 */
[C---:B------:R-:W-:Y:S01]  /*21d0*/  VIADDMNMX R0, R3.reuse, R0, R8, PT ;  /* 0x0000000003007246 */ /* 0x040fe20003800108 */
[----:B------:R-:W-:-:S04]  /*21e0*/  IMAD R3, R3, 0x80, -R11 ;  /* 0x0000008003037824 */ /* 0x000fc800078e0a0b */
[----:B------:R-:W-:Y:S01]  /*21f0*/  IMAD R5, R0, 0x80, -R11 ;  /* 0x0000008000057824 */ /* 0x000fe200078e0a0b */
[----:B------:R-:W-:-:S04]  /*2200*/  VIMNMX R3, RZ, R3, !PT ;  /* 0x00000003ff037248 */ /* 0x000fc80007fe0100 */
[----:B------:R-:W-:Y:S02]  /*2210*/  VIMNMX R0, R5, R2, PT ;  /* 0x0000000205007248 */ /* 0x000fe40003fe0100 */
[----:B------:R-:W-:Y:S02]  /*2220*/  SHF.R.U32.HI R27, RZ, 0x7, R3 ;  /* 0x00000007ff1b7819 */ /* 0x000fe40000011603 */
[----:B------:R-:W-:-:S03]  /*2230*/  ISETP.GT.AND P0, PT, R0, R3, PT ;  /* 0x000000030000720c */ /* 0x000fc60003f04270 */
[----:B------:R-:W-:-:S10]  /*2240*/  IMAD.MOV.U32 R26, RZ, RZ, R27 ;  /* 0x000000ffff1a7224 */ /* 0x000fd400078e001b */
[----:B------:R-:W-:-:S05]  /*2250*/  @P0 VIADD R0, R0, 0x7f ;  /* 0x0000007f00000836 */ /* 0x000fca0000000000 */
[----:B------:R-:W-:-:S04]  /*2260*/  @P0 SHF.R.S32.HI R3, RZ, 0x1f, R0 ;  /* 0x0000001fff030819 */ /* 0x000fc80000011400 */
[----:B------:R-:W-:-:S04]  /*2270*/  @P0 LEA.HI R3, R3, R0, RZ, 0x7 ;  /* 0x0000000003030211 */ /* 0x000fc800078f38ff */
[----:B------:R-:W-:Y:S02]  /*2280*/  @P0 SHF.R.S32.HI R26, RZ, 0x7, R3 ;  /* 0x00000007ff1a0819 */ /* 0x000fe40000011403 */
        /* <DEDUP_REMOVED lines=22> */
[----:B-1---5:R-:W-:Y:S05]  /*23f0*/  CALL.ABS.NOINC R14 ;  /* 0x000000000e007343 */ /* 0x022fea0003c00000 */
.L_x_1597:
[----:B------:R-:W-:Y:S05]  /*2400*/  BSYNC B6 ;  /* 0x0000000000067941 */ /* 0x000fea0003800000 */
.L_x_1596:
        /* <DEDUP_REMOVED lines=20> */
.L_x_1599:
[----:B------:R-:W-:Y:S05]  /*2550*/  BSYNC B6 ;  /* 0x0000000000067941 */ /* 0x000fea0003800000 */
.L_x_1598:
[----:B------:R-:W-:Y:S01]  /*2560*/  ULDC.64 UR4, c[0x0][0x9f8] ;  /* 0x00027e0000047ab9 */ /* 0x000fe20000000a00 */
[----:B------:R-:W-:Y:S01]  /*2570*/  IMAD.MOV.U32 R82, RZ, RZ, R195 ;  /* 0x000000ffff527224 */ /* 0x000fe200078e00c3 */
[----:B------:R-:W-:Y:S01]  /*2580*/  ISETP.NE.U32.AND P0, PT, RZ, UR4, PT ;  /* 0x00000004ff007c0c */ /* 0x000fe2000bf05070 */
[----:B------:R-:W0:Y:S01]  /*2590*/  S2R R20, SR_TID.X ;  /* 0x0000000000147919 */ /* 0x000e220000002100 */
[C---:B------:R-:W-:Y:S01]  /*25a0*/  VIADD R81, R18.reuse, 0x20 ;  /* 0x0000002012517836 */ /* 0x040fe20000000000 */
[----:B------:R-:W1:Y:S01]  /*25b0*/  LDC R65, c[0x0][0x3f4] ;  /* 0x0000fd00ff417b82 */ /* 0x000e620000000800 */
[----:B------:R-:W-:Y:S01]  /*25c0*/  ISETP.NE.AND.EX P0, PT, RZ, UR5, PT, P0 ;  /* 0x00000005ff007c0c */ /* 0x000fe2000bf05300 */
[----:B------:R-:W-:-:S06]  /*25d0*/  VIADD R80, R18, 0x40 ;  /* 0x0000004012507836 */ /* 0x000fcc0000000000 */
[----:B------:R-:W2:Y:S08]  /*25e0*/  LDC.64 R70, c[0x0][0x408] ;  /* 0x00010200ff467b82 */ /* 0x000eb00000000a00 */
[----:B------:R-:W3:Y:S08]  /*25f0*/  @P0 LDC.64 R4, c[0x0][0x9f8] ;  /* 0x00027e00ff040b82 */ /* 0x000ef00000000a00 */
[----:B------:R-:W4:Y:S01]  /*2600*/  LDC.64 R68, c[0x0][0x3f8] ;  /* 0x0000fe00ff447b82 */ /* 0x000f220000000a00 */
[----:B0-----:R-:W-:-:S04]  /*2610*/  SHF.R.U32.HI R29, RZ, 0x7, R20 ;  /* 0x00000007ff1d7819 */ /* 0x001fc80000011614 */
[----:B------:R-:W-:Y:S01]  /*2620*/  ISETP.NE.AND P6, PT, R29, 0x1, PT ;  /* 0x000000011d00780c */ /* 0x000fe20003fc5270 */
[----:B---3--:R-:W-:-:S05]  /*2630*/  @P0 IMAD.WIDE R4, R195, 0x4, R4 ;  /* 0x00000004c3040825 */ /* 0x008fca00078e0204 */
[----:B------:R0:W3:Y:S01]  /*2640*/  @P0 LDG.E R82, desc[UR42][R4.64] ;  /* 0x0000002a04520981 */ /* 0x0000e2000c1e1900 */
[----:B------:R-:W-:-:S06]  /*2650*/  SHF.R.S32.HI R7, RZ, 0x1f, R176 ;  /* 0x0000001fff077819 */ /* 0x000fcc00000114b0 */
[----:B------:R-:W-:Y:S05]  /*2660*/  @!P6 WARPSYNC.ALL ;  /* 0x000000000000e948 */ /* 0x000fea0003800000 */
[----:B------:R-:W-:Y:S01]  /*2670*/  ULDC UR5, c[0x0][0x2f4] ;  /* 0x0000bd0000057ab9 */ /* 0x000fe20000000800 */
[----:B------:R-:W-:Y:S01]  /*2680*/  ULDC UR4, c[0x0][0x320] ;  /* 0x0000c80000047ab9 */ /* 0x000fe20000000800 */
[----:B------:R-:W-:Y:S01]  /*2690*/  ISETP.GE.AND P1, PT, R81, UR5, PT ;  /* 0x0000000551007c0c */ /* 0x000fe2000bf26270 */
[----:B------:R-:W-:Y:S01]  /*26a0*/  IMAD.IADD R79, R79, 0x1, R28 ;  /* 0x000000014f4f7824 */ /* 0x000fe200078e021c */
[----:B------:R-:W-:Y:S01]  /*26b0*/  ISETP.GE.AND P0, PT, R18, UR5, PT ;  /* 0x0000000512007c0c */ /* 0x000fe2000bf06270 */
[----:B------:R-:W-:Y:S01]  /*26c0*/  IMAD R67, R227, 0x80, R176 ;  /* 0x00000080e3437824 */ /* 0x000fe200078e02b0 */
[----:B------:R-:W-:Y:S01]  /*26d0*/  SEL R3, RZ, 0xffffffff, P1 ;  /* 0xffffffffff037807 */ /* 0x000fe20000800000 */
[----:B------:R-:W-:Y:S01]  /*26e0*/  VIADD R66, R29, 0x8 ;  /* 0x000000081d427836 */ /* 0x000fe20000000000 */
[----:B------:R-:W-:-:S02]  /*26f0*/  SEL R0, RZ, 0x1, P0 ;  /* 0x00000001ff007807 */ /* 0x000fc40000000000 */
[----:B------:R-:W-:Y:S01]  /*2700*/  ISETP.GE.AND P0, PT, R81, UR4, PT ;  /* 0x0000000451007c0c */ /* 0x000fe2000bf06270 */
[----:B------:R-:W-:Y:S01]  /*2710*/  IMAD.SHL.U32 R3, R3, 0x2, RZ ;  /* 0x0000000203037824 */ /* 0x000fe200078e00ff */
[----:B------:R-:W-:Y:S02]  /*2720*/  ISETP.GE.AND P1, PT, R18, UR4, PT ;  /* 0x0000000412007c0c */ /* 0x000fe4000bf26270 */
[----:B------:R-:W-:Y:S02]  /*2730*/  ISETP.GE.AND P2, PT, R177, UR5, PT ;  /* 0x00000005b1007c0c */ /* 0x000fe4000bf46270 */
[----:B------:R-:W-:Y:S02]  /*2740*/  LOP3.LUT R0, R3, 0x2, R0, 0xe2, !PT ;  /* 0x0000000203007812 */ /* 0x000fe400078ee200 */
[----:B------:R-:W-:Y:S02]  /*2750*/  SEL R3, RZ, 0xffffffff, P0 ;  /* 0xffffffffff037807 */ /* 0x000fe40000000000 */
[----:B------:R-:W-:-:S02]  /*2760*/  ISETP.GE.AND P0, PT, R80, UR5, PT ;  /* 0x0000000550007c0c */ /* 0x000fc4000bf06270 */
[----:B0-----:R-:W-:Y:S01]  /*2770*/  SEL R5, RZ, 0x1, P1 ;  /* 0x00000001ff057807 */ /* 0x001fe20000800000 */
[----:B------:R-:W-:Y:S01]  /*2780*/  IMAD.SHL.U32 R6, R3, 0x2, RZ ;  /* 0x0000000203067824 */ /* 0x000fe200078e00ff */
[----:B------:R-:W-:Y:S02]  /*2790*/  SEL R4, RZ, 0x8, P2 ;  /* 0x00000008ff047807 */ /* 0x000fe40001000000 */
[----:B------:R-:W-:Y:S02]  /*27a0*/  SEL R3, RZ, 0x4, P0 ;  /* 0x00000004ff037807 */ /* 0x000fe40000000000 */
[----:B------:R-:W-:Y:S02]  /*27b0*/  ISETP.GE.AND P0, PT, R80, UR4, PT ;  /* 0x0000000450007c0c */ /* 0x000fe4000bf06270 */
[----:B------:R-:W-:Y:S02]  /*27c0*/  ISETP.GE.AND P1, PT, R185, UR5, PT ;  /* 0x00000005b9007c0c */ /* 0x000fe4000bf26270 */
[----:B------:R-:W-:-:S02]  /*27d0*/  LOP3.LUT R0, R4, R0, R3, 0xfe, !PT ;  /* 0x0000000004007212 */ /* 0x000fc400078efe03 */
[----:B------:R-:W-:Y:S02]  /*27e0*/  SEL R78, RZ, 0x4, P0 ;  /* 0x00000004ff4e7807 */ /* 0x000fe40000000000 */
[----:B------:R-:W-:Y:S02]  /*27f0*/  SEL R3, RZ, 0x10, P1 ;  /* 0x00000010ff037807 */ /* 0x000fe40000800000 */
[----:B-1----:R-:W-:Y:S02]  /*2800*/  ISETP.GE.AND P0, PT, R18, R65, PT ;  /* 0x000000411200720c */ /* 0x002fe40003f06270 */
[----:B------:R-:W-:Y:S01]  /*2810*/  LOP3.LUT R5, R6, 0x2, R5, 0xe2, !PT ;  /* 0x0000000206057812 */ /* 0x000fe200078ee205 */
[C---:B--2---:R-:W-:Y:S01]  /*2820*/  IMAD R6, R7.reuse, R70, RZ ;  /* 0x0000004607067224 */ /* 0x044fe200078e02ff */
[----:B------:R-:W-:Y:S01]  /*2830*/  SHF.R.S32.HI R19, RZ, 0x1f, R18 ;  /* 0x0000001fff137819 */ /* 0x000fe20000011412 */
[-C--:B----4-:R-:W-:Y:S01]  /*2840*/  IMAD R7, R7, R68.reuse, RZ ;  /* 0x0000004407077224 */ /* 0x090fe200078e02ff */
[----:B------:R-:W-:Y:S01]  /*2850*/  SHF.R.S32.HI R175, RZ, 0x1f, R174 ;  /* 0x0000001fffaf7819 */ /* 0x000fe200000114ae */
[----:B------:R-:W-:Y:S01]  /*2860*/  IMAD R9, R176, R71, R6 ;  /* 0x00000047b0097224 */ /* 0x000fe200078e0206 */
[----:B------:R-:W-:Y:S01]  /*2870*/  LOP3.LUT R0, R0, R3, RZ, 0xfc, !PT ;  /* 0x0000000300007212 */ /* 0x000fe200078efcff */
[----:B------:R-:W-:Y:S01]  /*2880*/  IMAD.WIDE.U32 R50, R176, R68, R18 ;  /* 0x00000044b0327225 */ /* 0x000fe200078e0012 */
[----:B------:R-:W-:-:S02]  /*2890*/  ISETP.GE.AND P4, PT, R81, R65, PT ;  /* 0x000000415100720c */ /* 0x000fc40003f86270 */
[----:B------:R-:W-:Y:S01]  /*28a0*/  SEL R3, R65, RZ, P0 ;  /* 0x000000ff41037207 */ /* 0x000fe20000000000 */
[----:B------:R-:W-:Y:S01]  /*28b0*/  IMAD.WIDE.U32 R52, R176, R68, R174 ;  /* 0x00000044b0347225 */ /* 0x000fe200078e00ae */
[----:B------:R-:W-:Y:S02]  /*28c0*/  ISETP.GE.AND P3, PT, R80, R65, PT ;  /* 0x000000415000720c */ /* 0x000fe40003f66270 */
[----:B------:R-:W-:Y:S01]  /*28d0*/  LOP3.LUT R78, R5, R78, RZ, 0xfc, !PT ;  /* 0x0000004e054e7212 */ /* 0x000fe200078efcff */
[----:B------:R-:W-:Y:S01]  /*28e0*/  IMAD R5, R176, R69, R7 ;  /* 0x00000045b0057224 */ /* 0x000fe200078e0207 */
[C---:B------:R-:W-:Y:S01]  /*28f0*/  SEL R4, R65.reuse, RZ, P4 ;  /* 0x000000ff41047207 */ /* 0x040fe20002000000 */
[----:B------:R-:W-:Y:S01]  /*2900*/  IMAD.IADD R3, R18, 0x1, R3 ;  /* 0x0000000112037824 */ /* 0x000fe200078e0203 */
[----:B------:R-:W-:Y:S01]  /*2910*/  SEL R7, R65, RZ, P3 ;  /* 0x000000ff41077207 */ /* 0x000fe20001800000 */
[----:B------:R-:W-:Y:S01]  /*2920*/  IMAD.IADD R51, R51, 0x1, R5 ;  /* 0x0000000133337824 */ /* 0x000fe200078e0205 */
[----:B------:R-:W-:Y:S01]  /*2930*/  ISETP.GE.AND P2, PT, R186, UR5, PT ;  /* 0x00000005ba007c0c */ /* 0x000fe2000bf46270 */
[----:B------:R-:W-:Y:S01]  /*2940*/  IMAD.IADD R53, R5, 0x1, R53 ;  /* 0x0000000105357824 */ /* 0x000fe200078e0235 */
[----:B------:R-:W-:Y:S01]  /*2950*/  ISETP.GE.AND P1, PT, R177, UR4, PT ;  /* 0x00000004b1007c0c */ /* 0x000fe2000bf26270 */
[----:B------:R-:W-:Y:S01]  /*2960*/  IMAD.IADD R5, R81, 0x1, R4 ;  /* 0x0000000151057824 */ /* 0x000fe200078e0204 */
[----:B------:R-:W-:Y:S01]  /*2970*/  SHF.R.S32.HI R4, RZ, 0x1f, R3 ;  /* 0x0000001fff047819 */ /* 0x000fe20000011403 */
[----:B------:R-:W-:Y:S01]  /*2980*/  IMAD.IADD R7, R80, 0x1, R7 ;  /* 0x0000000150077824 */ /* 0x000fe200078e0207 */
[----:B------:R-:W-:Y:S01]  /*2990*/  SEL R57, RZ, 0x20, P2 ;  /* 0x00000020ff397807 */ /* 0x000fe20001000000 */
[----:B------:R-:W-:Y:S01]  /*29a0*/  IMAD.WIDE.U32 R20, R176, R70, R18 ;  /* 0x00000046b0147225 */ /* 0x000fe200078e0012 */
[----:B------:R-:W-:-:S02]  /*29b0*/  LEA.HI R77, R4, R3, RZ, 0x4 ;  /* 0x00000003044d7211 */ /* 0x000fc400078f20ff */
[----:B------:R-:W-:Y:S01]  /*29c0*/  LEA.HI R3, R4, R3, RZ, 0x6 ;  /* 0x0000000304037211 */ /* 0x000fe200078f30ff */
[-C--:B------:R-:W-:Y:S01]  /*29d0*/  IMAD.WIDE.U32 R48, R176, R70.reuse, R174 ;  /* 0x00000046b0307225 */ /* 0x080fe200078e00ae */
[----:B------:R-:W-:Y:S02]  /*29e0*/  SHF.R.S32.HI R6, RZ, 0x1f, R5 ;  /* 0x0000001fff067819 */ /* 0x000fe40000011405 */
[----:B------:R-:W-:Y:S01]  /*29f0*/  SHF.R.S32.HI R8, RZ, 0x1f, R7 ;  /* 0x0000001fff087819 */ /* 0x000fe20000011407 */
[----:B------:R-:W-:Y:S01]  /*2a00*/  IMAD.IADD R21, R21, 0x1, R9 ;  /* 0x0000000115157824 */ /* 0x000fe200078e0209 */
[----:B------:R-:W-:Y:S01]  /*2a10*/  LEA.HI R76, R6, R5, RZ, 0x4 ;  /* 0x00000005064c7211 */ /* 0x000fe200078f20ff */
[----:B------:R-:W-:Y:S01]  /*2a20*/  IMAD.IADD R49, R9, 0x1, R49 ;  /* 0x0000000109317824 */ /* 0x000fe200078e0231 */
[----:B------:R-:W-:Y:S01]  /*2a30*/  LEA.HI R75, R8, R7, RZ, 0x4 ;  /* 0x00000007084b7211 */ /* 0x000fe200078f20ff */
[----:B------:R-:W-:Y:S01]  /*2a40*/  IMAD.SHL.U32 R4, R3, 0x80, RZ ;  /* 0x0000008003047824 */ /* 0x000fe200078e00ff */
[----:B------:R-:W-:Y:S01]  /*2a50*/  LEA.HI R5, R6, R5, RZ, 0x6 ;  /* 0x0000000506057211 */ /* 0x000fe200078f30ff */
[----:B-----5:R-:W-:Y:S01]  /*2a60*/  IMAD.WIDE.U32 R20, R24, R70, R20 ;  /* 0x0000004618147225 */ /* 0x020fe200078e0014 */
[----:B------:R-:W-:-:S02]  /*2a70*/  LEA.HI R7, R8, R7, RZ, 0x6 ;  /* 0x0000000708077211 */ /* 0x000fc400078f30ff */
[----:B------:R-:W-:Y:S01]  /*2a80*/  SHF.R.S32.HI R9, RZ, 0x1f, R24 ;  /* 0x0000001fff097819 */ /* 0x000fe20000011418 */
[----:B------:R-:W-:Y:S01]  /*2a90*/  IMAD.SHL.U32 R6, R5, 0x80, RZ ;  /* 0x0000008005067824 */ /* 0x000fe200078e00ff */
[----:B------:R-:W-:Y:S01]  /*2aa0*/  LOP3.LUT R3, R181, 0x30, R77, 0xf8, !PT ;  /* 0x00000030b5037812 */ /* 0x000fe200078ef84d */
[----:B------:R-:W-:Y:S01]  /*2ab0*/  IMAD.SHL.U32 R8, R7, 0x80, RZ ;  /* 0x0000008007087824 */ /* 0x000fe200078e00ff */
[----:B------:R-:W-:Y:S01]  /*2ac0*/  LOP3.LUT R4, R4, 0xffffe000, RZ, 0xc0, !PT ;  /* 0xffffe00004047812 */ /* 0x000fe200078ec0ff */
[----:B------:R-:W-:Y:S01]  /*2ad0*/  IMAD R10, R9, R70, RZ ;  /* 0x00000046090a7224 */ /* 0x000fe200078e02ff */
[----:B------:R-:W-:Y:S01]  /*2ae0*/  LOP3.LUT R3, R3, R182, RZ, 0x3c, !PT ;  /* 0x000000b603037212 */ /* 0x000fe200078e3cff */
[----:B------:R-:W-:Y:S01]  /*2af0*/  IMAD R9, R9, R68, RZ ;  /* 0x0000004409097224 */ /* 0x000fe200078e02ff */
[C---:B------:R-:W-:Y:S01]  /*2b00*/  LOP3.LUT R5, R181.reuse, 0x30, R76, 0xf8, !PT ;  /* 0x00000030b5057812 */ /* 0x040fe200078ef84c */
[----:B------:R-:W-:Y:S01]  /*2b10*/  IMAD.WIDE.U32 R48, R24, R70, R48 ;  /* 0x0000004618307225 */ /* 0x000fe200078e0030 */
[----:B------:R-:W-:-:S02]  /*2b20*/  LOP3.LUT R7, R181, 0x30, R75, 0xf8, !PT ;  /* 0x00000030b5077812 */ /* 0x000fc400078ef84b */
[----:B------:R-:W-:Y:S01]  /*2b30*/  IADD3 R74, R3, R4, R183 ;  /* 0x00000004034a7210 */ /* 0x000fe20007ffe0b7 */
[----:B------:R-:W-:Y:S01]  /*2b40*/  IMAD R3, R24, R71, R10 ;  /* 0x0000004718037224 */ /* 0x000fe200078e020a */
[----:B------:R-:W-:Y:S01]  /*2b50*/  LOP3.LUT R6, R6, 0xffffe000, RZ, 0xc0, !PT ;  /* 0xffffe00006067812 */ /* 0x000fe200078ec0ff */
[C---:B------:R-:W-:Y:S01]  /*2b60*/  IMAD R9, R24.reuse, R69, R9 ;  /* 0x0000004518097224 */ /* 0x040fe200078e0209 */
[----:B------:R-:W-:Y:S01]  /*2b70*/  LOP3.LUT R5, R5, R182, RZ, 0x3c, !PT ;  /* 0x000000b605057212 */ /* 0x000fe200078e3cff */
[----:B------:R-:W-:Y:S01]  /*2b80*/  IMAD.WIDE.U32 R50, R24, R68, R50 ;  /* 0x0000004418327225 */ /* 0x000fe200078e0032 */
[----:B------:R-:W-:Y:S02]  /*2b90*/  LOP3.LUT R8, R8, 0xffffe000, RZ, 0xc0, !PT ;  /* 0xffffe00008087812 */ /* 0x000fe400078ec0ff */
[----:B------:R-:W-:Y:S01]  /*2ba0*/  LOP3.LUT R7, R7, R182, RZ, 0x3c, !PT ;  /* 0x000000b607077212 */ /* 0x000fe200078e3cff */
[----:B------:R-:W-:Y:S01]  /*2bb0*/  IMAD.WIDE.U32 R52, R24, R68, R52 ;  /* 0x0000004418347225 */ /* 0x000fe200078e0034 */
[----:B------:R-:W-:-:S02]  /*2bc0*/  SEL R55, RZ, 0x8, P1 ;  /* 0x00000008ff377807 */ /* 0x000fc40000800000 */
[----:B------:R-:W-:Y:S01]  /*2bd0*/  LOP3.LUT R57, R0, R57, RZ, 0xfc, !PT ;  /* 0x0000003900397212 */ /* 0x000fe200078efcff */
[----:B------:R-:W-:Y:S01]  /*2be0*/  IMAD.IADD R63, R21, 0x1, R3 ;  /* 0x00000001153f7824 */ /* 0x000fe200078e0203 */
[----:B------:R-:W-:Y:S01]  /*2bf0*/  SHF.L.U64.HI R71, R70, 0x7, R71 ;  /* 0x0000000746477819 */ /* 0x000fe20000010247 */
[----:B------:R-:W-:Y:S01]  /*2c00*/  IMAD.IADD R62, R3, 0x1, R49 ;  /* 0x00000001033e7824 */ /* 0x000fe200078e0231 */
[----:B------:R-:W-:Y:S01]  /*2c10*/  SHF.L.U64.HI R69, R68, 0x7, R69 ;  /* 0x0000000744457819 */ /* 0x000fe20000010245 */
[----:B------:R-:W-:Y:S01]  /*2c20*/  IMAD.SHL.U32 R70, R70, 0x80, RZ ;  /* 0x0000008046467824 */ /* 0x000fe200078e00ff */
[----:B------:R-:W-:Y:S01]  /*2c30*/  LOP3.LUT R54, R0, 0x1, RZ, 0xc0, !PT ;  /* 0x0000000100367812 */ /* 0x000fe200078ec0ff */
[----:B------:R-:W-:Y:S01]  /*2c40*/  IMAD.SHL.U32 R68, R68, 0x80, RZ ;  /* 0x0000008044447824 */ /* 0x000fe200078e00ff */
[----:B------:R-:W-:Y:S01]  /*2c50*/  P2R R84, PR, RZ, 0x10 ;  /* 0x00000010ff547803 */ /* 0x000fe20000000000 */
[----:B------:R-:W-:Y:S01]  /*2c60*/  IMAD.SHL.U32 R65, R65, 0x2, RZ ;  /* 0x0000000241417824 */ /* 0x000fe200078e00ff */
[----:B------:R-:W-:Y:S01]  /*2c70*/  P2R R85, PR, RZ, 0x8 ;  /* 0x00000008ff557803 */ /* 0x000fe20000000000 */
[----:B------:R-:W-:Y:S01]  /*2c80*/  IMAD.IADD R61, R51, 0x1, R9 ;  /* 0x00000001333d7824 */ /* 0x000fe200078e0209 */
[----:B------:R-:W-:Y:S01]  /*2c90*/  IADD3 R73, R5, R6, R183 ;  /* 0x0000000605497210 */ /* 0x000fe20007ffe0b7 */
[----:B------:R-:W-:Y:S01]  /*2ca0*/  IMAD.IADD R60, R9, 0x1, R53 ;  /* 0x00000001093c7824 */ /* 0x000fe200078e0235 */
[----:B------:R-:W-:-:S02]  /*2cb0*/  IADD3 R72, R7, R8, R183 ;  /* 0x0000000807487210 */ /* 0x000fc40007ffe0b7 */
[----:B------:R-:W-:Y:S02]  /*2cc0*/  LOP3.LUT R59, R77, 0xfffffff0, RZ, 0xc0, !PT ;  /* 0xfffffff04d3b7812 */ /* 0x000fe400078ec0ff */
[----:B------:R-:W-:Y:S02]  /*2cd0*/  LOP3.LUT R58, R76, 0xfffffff0, RZ, 0xc0, !PT ;  /* 0xfffffff04c3a7812 */ /* 0x000fe400078ec0ff */
[----:B------:R-:W-:Y:S02]  /*2ce0*/  LOP3.LUT R56, R75, 0xfffffff0, RZ, 0xc0, !PT ;  /* 0xfffffff04b387812 */ /* 0x000fe400078ec0ff */
[----:B------:R-:W-:Y:S02]  /*2cf0*/  LOP3.LUT R55, R78, R55, RZ, 0xfc, !PT ;  /* 0x000000374e377212 */ /* 0x000fe400078efcff */
[C---:B------:R-:W-:Y:S02]  /*2d00*/  LOP3.LUT R3, R57.reuse, 0x2, RZ, 0xc0, !PT ;  /* 0x0000000239037812 */ /* 0x040fe400078ec0ff */
[----:B------:R-:W-:-:S02]  /*2d10*/  LOP3.LUT R0, R57, 0x4, RZ, 0xc0, !PT ;  /* 0x0000000439007812 */ /* 0x000fc400078ec0ff */
[----:B---3--:R-:W-:Y:S01]  /*2d20*/  SHF.R.S32.HI R64, RZ, 0x1f, R82 ;  /* 0x0000001fff407819 */ /* 0x008fe20000011452 */
[----:B------:R-:W-:Y:S06]  /*2d30*/  @!P6 BAR.SYNC.DEFER_BLOCKING 0x9, 0x100 ;  /* 0x024400000000eb1d */ /* 0x000fec0000010000 */
.L_x_1662:
[----:B0-----:R-:W0:Y:S01]  /*2d40*/  LDC R87, c[0x0][0x430] ;  /* 0x00010c00ff577b82 */ /* 0x001e220000000800 */
[----:B------:R-:W-:Y:S02]  /*2d50*/  VIADD R26, R26, 0xffffffff ;  /* 0xffffffff1a1a7836 */ /* 0x000fe40000000000 */
[----:B------:R-:W-:Y:S02]  /*2d60*/  IMAD.MOV.U32 R86, RZ, RZ, RZ ;  /* 0x000000ffff567224 */ /* 0x000fe400078e00ff */
[----:B------:R-:W-:-:S03]  /*2d70*/  IMAD R4, R26, 0x80, R67 ;  /* 0x000000801a047824 */ /* 0x000fc600078e0243 */
[----:B------:R-:W1:Y:S01]  /*2d80*/  LDC R95, c[0x0][0x3f4] ;  /* 0x0000fd00ff5f7b82 */ /* 0x000e620000000800 */
[----:B------:R-:W-:Y:S01]  /*2d90*/  IMAD.IADD R12, R79, 0x1, R4 ;  /* 0x000000014f0c7824 */ /* 0x000fe200078e0204 */
[----:B------:R-:W-:-:S03]  /*2da0*/  ISETP.GE.AND P1, PT, R4, R2, PT ;  /* 0x000000020400720c */ /* 0x000fc60003f26270 */
[----:B------:R-:W-:Y:S01]  /*2db0*/  IMAD.MOV.U32 R8, RZ, RZ, R12 ;  /* 0x000000ffff087224 */ /* 0x000fe200078e000c */
[----:B------:R-:W-:Y:S02]  /*2dc0*/  ISETP.GT.OR P1, PT, R67, 0x7f, P1 ;  /* 0x0000007f4300780c */ /* 0x000fe40000f24670 */
[----:B0-----:R-:W-:-:S11]  /*2dd0*/  ISETP.NE.AND P2, PT, R87, 0x1, PT ;  /* 0x000000015700780c */ /* 0x001fd60003f45270 */
[----:B------:R-:W0:Y:S08]  /*2de0*/  @!P1 LDC.64 R6, c[0x0][0x428] ;  /* 0x00010a00ff069b82 */ /* 0x000e300000000a00 */
[----:B------:R-:W2:Y:S08]  /*2df0*/  @!P1 LDC.64 R4, c[0x0][0x418] ;  /* 0x00010600ff049b82 */ /* 0x000eb00000000a00 */
[----:B---3--:R-:W3:Y:S08]  /*2e00*/  @P2 LDC R9, c[0x0][0x434] ;  /* 0x00010d00ff092b82 */ /* 0x008ef00000000800 */
[----:B------:R-:W4:Y:S01]  /*2e10*/  @P2 LDC R10, c[0x0][0x438] ;  /* 0x00010e00ff0a2b82 */ /* 0x000f220000000800 */
[----:B---3--:R-:W-:-:S05]  /*2e20*/  @P2 IMAD.HI.U32 R9, R12, R9, RZ ;  /* 0x000000090c092227 */ /* 0x008fca00078e00ff */
[----:B----4-:R-:W-:Y:S01]  /*2e30*/  @P2 SHF.R.U32.HI R8, RZ, R10, R9 ;  /* 0x0000000aff082219 */ /* 0x010fe20000011609 */
[----:B0-----:R-:W-:-:S03]  /*2e40*/  @!P1 IMAD R10, R64, R6, RZ ;  /* 0x00000006400a9224 */ /* 0x001fc600078e02ff */
[----:B------:R-:W-:Y:S01]  /*2e50*/  @!P1 SHF.R.S32.HI R9, RZ, 0x1f, R8 ;  /* 0x0000001fff099819 */ /* 0x000fe20000011408 */
[C---:B------:R-:W-:Y:S02]  /*2e60*/  @!P1 IMAD R11, R82.reuse, R7, R10 ;  /* 0x00000007520b9224 */ /* 0x040fe400078e020a */
[----:B------:R-:W-:-:S04]  /*2e70*/  @!P1 IMAD.WIDE.U32 R6, R82, R6, R8 ;  /* 0x0000000652069225 */ /* 0x000fc800078e0008 */
[----:B------:R-:W-:Y:S01]  /*2e80*/  @!P1 IMAD.IADD R7, R7, 0x1, R11 ;  /* 0x0000000107079824 */ /* 0x000fe200078e020b */
[----:B--2---:R-:W-:-:S04]  /*2e90*/  @!P1 LEA R4, P2, R6, R4, 0x2 ;  /* 0x0000000406049211 */ /* 0x004fc800078410ff */
[----:B------:R-:W-:-:S05]  /*2ea0*/  @!P1 LEA.HI.X R5, R6, R5, R7, 0x2, P2 ;  /* 0x0000000506059211 */ /* 0x000fca00010f1407 */
[----:B------:R0:W5:Y:S01]  /*2eb0*/  @!P1 LDG.E R86, desc[UR42][R4.64] ;  /* 0x0000002a04569981 */ /* 0x000162000c1e1900 */
[----:B-1----:R-:W-:Y:S01]  /*2ec0*/  ISETP.GE.AND P1, PT, R95, 0x1, PT ;  /* 0x000000015f00780c */ /* 0x002fe20003f26270 */
[----:B------:R-:W-:Y:S01]  /*2ed0*/  IMAD.MOV R6, RZ, RZ, -R8 ;  /* 0x000000ffff067224 */ /* 0x000fe200078e0a08 */
[----:B------:R-:W-:Y:S05]  /*2ee0*/  YIELD ;  /* 0x0000000000007946 */ /* 0x000fea0003800000 */
[C---:B------:R-:W-:Y:S01]  /*2ef0*/  IMAD R97, R22.reuse, 0x6000, R202 ;  /* 0x0000600016617824 */ /* 0x040fe200078e02ca */
[----:B------:R-:W-:Y:S01]  /*2f00*/  BSSY B0, `(.L_x_1600) ;  /* 0x0000694000007945 */ /* 0x000fe20003800000 */
[----:B------:R-:W-:Y:S01]  /*2f10*/  IMAD R7, R22, 0x6000, R203 ;  /* 0x0000600016077824 */ /* 0x000fe200078e02cb */
[----:B------:R-:W-:Y:S01]  /*2f20*/  ISETP.GT.AND P3, PT, R26, R27, PT ;  /* 0x0000001b1a00720c */ /* 0x000fe20003f64270 */
[----:B------:R-:W-:-:S02]  /*2f30*/  IMAD R87, R87, R6, R12 ;  /* 0x0000000657577224 */ /* 0x000fc400078e020c */
[C---:B------:R-:W-:Y:S02]  /*2f40*/  IMAD.IADD R97, R16.reuse, 0x1, R97 ;  /* 0x0000000110617824 */ /* 0x040fe400078e0261 */
[----:B------:R-:W-:Y:S01]  /*2f50*/  IMAD.IADD R96, R16, 0x1, R7 ;  /* 0x0000000110607824 */ /* 0x000fe200078e0207 */
[----:B0-----:R-:W-:Y:S07]  /*2f60*/  @!P1 BRA `(.L_x_1601) ;  /* 0x0000006400209947 */ /* 0x001fee0003800000 */
[----:B------:R-:W-:Y:S01]  /*2f70*/  SHF.R.S32.HI R89, RZ, 0x1f, R87 ;  /* 0x0000001fff597819 */ /* 0x000fe20000011457 */
[----:B------:R-:W-:Y:S01]  /*2f80*/  ULDC.64 UR4, c[0x0][0x300] ;  /* 0x0000c00000047ab9 */ /* 0x000fe20000000a00 */
[----:B-----5:R-:W-:Y:S01]  /*2f90*/  SHF.R.S32.HI R90, RZ, 0x1f, R86 ;  /* 0x0000001fff5a7819 */ /* 0x020fe20000011456 */
[----:B------:R-:W-:Y:S01]  /*2fa0*/  IMAD.WIDE.U32 R4, R87, UR4, RZ ;  /* 0x0000000457047c25 */ /* 0x000fe2000f8e00ff */
[----:B------:R-:W-:-:S03]  /*2fb0*/  ULDC.64 UR6, c[0x0][0x2e8] ;  /* 0x0000ba0000067ab9 */ /* 0x000fc60000000a00 */
[----:B------:R-:W-:Y:S02]  /*2fc0*/  IMAD R6, R89, UR4, RZ ;  /* 0x0000000459067c24 */ /* 0x000fe4000f8e02ff */
[-C--:B------:R-:W-:Y:S02]  /*2fd0*/  IMAD R8, R71, R26.reuse, RZ ;  /* 0x0000001a47087224 */ /* 0x080fe400078e02ff */
[----:B------:R-:W-:Y:S01]  /*2fe0*/  IMAD R7, R87, UR5, R6 ;  /* 0x0000000557077c24 */ /* 0x000fe2000f8e0206 */
[----:B------:R-:W-:Y:S01]  /*2ff0*/  ULDC.64 UR4, c[0x0][0x310] ;  /* 0x0000c40000047ab9 */ /* 0x000fe20000000a00 */
[----:B------:R-:W-:Y:S02]  /*3000*/  IMAD R6, R69, R26, RZ ;  /* 0x0000001a45067224 */ /* 0x000fe400078e02ff */
        /* <DEDUP_REMOVED lines=8> */
[C---:B------:R-:W-:Y:S01]  /*3090*/  IMAD.WIDE.U32 R4, R169.reuse, UR4, R4 ;  /* 0x00000004a9047c25 */ /* 0x040fe2000f8e0004 */
[----:B------:R-:W-:Y:S02]  /*30a0*/  ULDC.U8 UR4, c[0x0][0x410] ;  /* 0x0001040000047ab9 */ /* 0x000fe40000000000 */
[----:B------:R-:W-:Y:S01]  /*30b0*/  ISETP.NE.AND P1, PT, RZ, UR4, PT ;  /* 0x00000004ff007c0c */ /* 0x000fe2000bf25270 */
[----:B------:R-:W-:Y:S01]  /*30c0*/  IMAD R14, R169, UR5, R5 ;  /* 0x00000005a90e7c24 */ /* 0x000fe2000f8e0205 */
[----:B------:R-:W-:Y:S01]  /*30d0*/  IADD3 R98, P2, R4, UR6, RZ ;  /* 0x0000000604627c10 */ /* 0x000fe2000ff5e0ff */
[----:B------:R-:W-:-:S02]  /*30e0*/  IMAD R91, R26, -0x80, R2 ;  /* 0xffffff801a5b7824 */ /* 0x000fc400078e0202 */
[----:B------:R-:W-:Y:S01]  /*30f0*/  IMAD R7, R7, R70, R8 ;  /* 0x0000004607077224 */ /* 0x000fe200078e0208 */
[----:B------:R-:W-:Y:S01]  /*3100*/  IADD3.X R14, R14, UR7, RZ, P2, !PT ;  /* 0x000000070e0e7c10 */ /* 0x000fe200097fe4ff */
[----:B------:R-:W-:Y:S01]  /*3110*/  IMAD.WIDE.U32 R12, R68, R26, RZ ;  /* 0x0000001a440c7225 */ /* 0x000fe200078e00ff */
[----:B------:R-:W-:-:S03]  /*3120*/  VIMNMX R91, R91, 0x80, PT ;  /* 0x000000805b5b7848 */ /* 0x000fc60003fe0100 */
[----:B------:R-:W-:-:S04]  /*3130*/  IMAD.WIDE.U32 R10, R70, R26, RZ ;  /* 0x0000001a460a7225 */ /* 0x000fc800078e00ff */
[----:B------:R-:W-:Y:S02]  /*3140*/  IMAD.IADD R15, R13, 0x1, R9 ;  /* 0x000000010d0f7824 */ /* 0x000fe400078e0209 */
[----:B------:R-:W-:Y:S01]  /*3150*/  IMAD.IADD R83, R11, 0x1, R7 ;  /* 0x000000010b537824 */ /* 0x000fe200078e0207 */
[----:B------:R-:W-:Y:S06]  /*3160*/  @!P1 BRA `(.L_x_1602) ;  /* 0x00000030000c9947 */ /* 0x000fec0003800000 */
        /* <DEDUP_REMOVED lines=51> */
.L_x_1604:
[----:B------:R-:W-:Y:S05]  /*34a0*/  BSYNC B1 ;  /* 0x0000000000017941 */ /* 0x000fea0003800000 */
.L_x_1603:
[----:B------:R-:W-:Y:S01]  /*34b0*/  UISETP.NE.AND UP0, UPT, UR40, 0x3, UPT ;  /* 0x000000032800788c */ /* 0x000fe2000bf05270 */
[----:B-----5:R-:W-:Y:S02]  /*34c0*/  IMAD.MOV.U32 R100, RZ, RZ, R8 ;  /* 0x000000ffff647224 */ /* 0x020fe400078e0008 */
[----:B------:R-:W-:Y:S02]  /*34d0*/  IMAD.MOV.U32 R102, RZ, RZ, R30 ;  /* 0x000000ffff667224 */ /* 0x000fe400078e001e */
[----:B------:R-:W-:Y:S01]  /*34e0*/  IMAD.MOV.U32 R104, RZ, RZ, R34 ;  /* 0x000000ffff687224 */ /* 0x000fe200078e0022 */
[----:B------:R-:W-:Y:S01]  /*34f0*/  PLOP3.LUT P1, PT, PT, PT, UP0, 0x80, 0x0 ;  /* 0x000000000000781c */ /* 0x000fe20003f2f008 */
        /* <DEDUP_REMOVED lines=11> */
.L_x_1605:
[----:B------:R-:W-:Y:S01]  /*35b0*/  IMAD R83, R22, 0x8, R16 ;  /* 0x0000000816537824 */ /* 0x000fe200078e0210 */
[----:B------:R-:W-:Y:S01]  /*35c0*/  SHF.L.U32 R94, R173, 0x1f, RZ ;  /* 0x0000001fad5e7819 */ /* 0x000fe200000006ff */
[----:B------:R-:W-:Y:S03]  /*35d0*/  BSSY B1, `(.L_x_1606) ;  /* 0x0000003000017945 */ /* 0x000fe60003800000 */
[----:B------:R-:W1:Y:S02]  /*35e0*/  SYNCS.PHASECHK.TRANS64.TRYWAIT P4, [R83+URZ+0x22890], R94 ;  /* 0x0228905e530075a7 */ /* 0x000e64000808017f */
[----:B-1----:R-:W-:Y:S05]  /*35f0*/  @!P4 BRA `(.L_x_1607) ;  /* 0x000002700034c947 */ /* 0x002fea0003800000 */
.L_x_1983:
[----:B------:R-:W-:Y:S05]  /*3600*/  BSYNC B1 ;  /* 0x0000000000017941 */ /* 0x000fea0003800000 */
.L_x_1606:
[----:B------:R-:W-:-:S03]  /*3610*/  UMOV UR4, 0xffffffff ;  /* 0xffffffff00047882 */ /* 0x000fc60000000000 */
[----:B------:R-:W-:Y:S05]  /*3620*/  BRA.DIV UR4, `(.L_x_1608) ;  /* 0x00000272043c7947 */ /* 0x000fea000b800000 */
[----:B------:R2:W3:Y:S04]  /*3630*/  SHFL.IDX PT, R99, R14, RZ, 0x1e1f ;  /* 0x001e1fff0e637589 */ /* 0x0004e800000e0000 */
[----:B------:R-:W4:Y:S02]  /*3640*/  SHFL.IDX PT, R98, R98, RZ, 0x1e1f ;  /* 0x001e1fff62627589 */ /* 0x000f2400000e0000 */
.L_x_1987:
[----:B------:R-:W-:Y:S05]  /*3650*/  @P2 BRA `(.L_x_1609) ;  /* 0x0000006000782947 */ /* 0x000fea0003800000 */
[----:B------:R-:W-:Y:S01]  /*3660*/  ISETP.NE.AND P2, PT, R54, RZ, PT ;  /* 0x000000ff3600720c */ /* 0x000fe20003f45270 */
[----:B------:R-:W-:-:S12]  /*3670*/  BSSY B1, `(.L_x_1610) ;  /* 0x0000071000017945 */ /* 0x000fd80003800000 */
[----:B------:R-:W-:Y:S05]  /*3680*/  @!P2 BRA `(.L_x_1611) ;  /* 0x0000000400bca947 */ /* 0x000fea0003800000 */
[----:B------:R1:W1:Y:S01]  /*3690*/  LDS.128 R4, [R97+0x16400] ;  /* 0x0164000061047984 */ /* 0x0002620000000c00 */
[----:B0---4-:R-:W-:Y:S01]  /*36a0*/  IADD3 R10, P2, R18, R98, RZ ;  /* 0x00000062120a7210 */ /* 0x011fe20007f5e0ff */
[----:B------:R-:W-:Y:S04]  /*36b0*/  BSSY B2, `(.L_x_1612) ;  /* 0x000006b000027945 */ /* 0x000fe80003800000 */
[----:B---3--:R-:W-:Y:S01]  /*36c0*/  IMAD.X R11, R99, 0x1, R19, P2 ;  /* 0x00000001630b7824 */ /* 0x008fe200010e0613 */
[----:B------:R-:W-:-:S13]  /*36d0*/  ISETP.GE.AND P2, PT, R174, R95, PT ;  /* 0x0000005fae00720c */ /* 0x000fda0003f46270 */
[----:B------:R-:W-:Y:S05]  /*36e0*/  @P2 BRA `(.L_x_1613) ;  /* 0x00000004009c2947 */ /* 0x000fea0003800000 */
[----:B------:R-:W-:Y:S01]  /*36f0*/  SHF.R.U32.HI R12, RZ, 0x8, R47 ;  /* 0x00000008ff0c7819 */ /* 0x000fe2000001162f */
[----:B-12---:R-:W-:Y:S01]  /*3700*/  IMAD.MOV.U32 R14, RZ, RZ, R4 ;  /* 0x000000ffff0e7224 */ /* 0x006fe200078e0004 */
        /* <DEDUP_REMOVED lines=9> */
[----:B------:R-:W-:Y:S01]  /*37a0*/  LOP3.LUT R92, R46, 0xff00, R15, 0xf8, !PT ;  /* 0x0000ff002e5c7812 */ /* 0x000fe200078ef80f */
[----:B------:R-:W-:Y:S01]  /*37b0*/  IMAD.U32 R15, R47, 0x10000, RZ ;  /* 0x000100002f0f7824 */ /* 0x000fe200078e00ff */
[----:B------:R-:W-:Y:S02]  /*37c0*/  F2FP.F16.E4M3.UNPACK_B R46, R111.H1 ;  /* 0x0000006fff2e723e */ /* 0x000fe400030006ff */
[-C--:B------:R-:W-:Y:S02]  /*37d0*/  F2FP.F16.E4M3.UNPACK_B R4, R5.reuse ;  /* 0x00000005ff04723e */ /* 0x080fe400020006ff */
[----:B------:R-:W-:Y:S01]  /*37e0*/  LOP3.LUT R12, R13, 0xff0000, R12, 0xf8, !PT ;  /* 0x00ff00000d0c7812 */ /* 0x000fe200078ef80c */
[----:B------:R-:W-:Y:S01]  /*37f0*/  HADD2.F32 R112, -RZ, R46.H0_H0 ;  /* 0x2000002eff707230 */ /* 0x000fe20000004100 */
[----:B------:R-:W-:Y:S01]  /*3800*/  LOP3.LUT R13, R92, 0xff0000, R15, 0xf8, !PT ;  /* 0x00ff00005c0d7812 */ /* 0x000fe200078ef80f */
[--C-:B------:R-:W-:Y:S01]  /*3810*/  HADD2.F32 R15, -RZ, R4.reuse.H1_H1 ;  /* 0x30000004ff0f7230 */ /* 0x100fe20000004100 */
[----:B------:R-:W-:Y:S01]  /*3820*/  F2FP.F16.E4M3.UNPACK_B R92, R110.H1 ;  /* 0x0000006eff5c723e */ /* 0x000fe200030006ff */
[----:B------:R-:W-:Y:S01]  /*3830*/  HADD2.F32 R4, -RZ, R4.H0_H0 ;  /* 0x20000004ff047230 */ /* 0x000fe20000004100 */
[----:B------:R-:W-:Y:S01]  /*3840*/  F2FP.F16.E4M3.UNPACK_B R5, R5.H1 ;  /* 0x00000005ff05723e */ /* 0x000fe200030006ff */
[----:B------:R-:W-:-:S02]  /*3850*/  HADD2.F32 R113, -RZ, R46.H1_H1 ;  /* 0x3000002eff717230 */ /* 0x000fc40000004100 */
[CC--:B------:R-:W-:Y:S01]  /*3860*/  FMUL.FTZ R115, R15.reuse, R112.reuse ;  /* 0x000000700f737220 */ /* 0x0c0fe20000410000 */
        /* <DEDUP_REMOVED lines=16> */
[----:B------:R-:W-:-:S02]  /*3970*/  HADD2.F32 R92, -RZ, R15.H1_H1 ;  /* 0x3000000fff5c7230 */ /* 0x000fc40000004100 */
[----:B------:R-:W-:Y:S02]  /*3980*/  HADD2.F32 R47, -RZ, R15.H0_H0 ;  /* 0x2000000fff2f7230 */ /* 0x000fe40000004100 */
[----:B------:R-:W-:Y:S02]  /*3990*/  HADD2.F32 R111, -RZ, R111.H0_H0 ;  /* 0x2000006fff6f7230 */ /* 0x000fe40000004100 */
[-C--:B------:R-:W-:Y:S01]  /*39a0*/  FMUL.FTZ R114, R92, R93.reuse ;  /* 0x0000005d5c727220 */ /* 0x080fe20000410000 */
[--C-:B------:R-:W-:Y:S02]  /*39b0*/  HADD2.F32 R46, -RZ, R14.reuse.H1_H1 ;  /* 0x3000000eff2e7230 */ /* 0x100fe40000004100 */
[----:B------:R-:W-:Y:S01]  /*39c0*/  FMUL.FTZ R93, R47, R93 ;  /* 0x0000005d2f5d7220 */ /* 0x000fe20000410000 */
[----:B------:R-:W-:Y:S02]  /*39d0*/  HADD2.F32 R15, -RZ, R14.H0_H0 ;  /* 0x2000000eff0f7230 */ /* 0x000fe40000004100 */
[----:B------:R-:W-:-:S02]  /*39e0*/  HADD2.F32 R14, -RZ, R110.H1_H1 ;  /* 0x3000006eff0e7230 */ /* 0x000fc40000004100 */
[-C--:B------:R-:W-:Y:S01]  /*39f0*/  FMUL.FTZ R112, R46, R111.reuse ;  /* 0x0000006f2e707220 */ /* 0x080fe20000410000 */
[----:B------:R-:W-:Y:S02]  /*3a00*/  HADD2.F32 R110, -RZ, R110.H0_H0 ;  /* 0x2000006eff6e7230 */ /* 0x000fe40000004100 */
[----:B------:R-:W-:Y:S01]  /*3a10*/  FMUL.FTZ R111, R15, R111 ;  /* 0x0000006f0f6f7220 */ /* 0x000fe20000410000 */
[-C--:B------:R-:W-:Y:S01]  /*3a20*/  FFMA.FTZ R47, R47, R14.reuse, -R114 ;  /* 0x0000000e2f2f7223 */ /* 0x080fe20000010872 */
[----:B------:R-:W-:Y:S01]  /*3a30*/  FFMA.FTZ R92, R92, R14, R93 ;  /* 0x0000000e5c5c7223 */ /* 0x000fe2000001005d */
[-C--:B------:R-:W-:Y:S01]  /*3a40*/  FFMA.FTZ R14, R15, R110.reuse, -R112 ;  /* 0x0000006e0f0e7223 */ /* 0x080fe20000010870 */
[----:B------:R-:W-:Y:S01]  /*3a50*/  FFMA.FTZ R15, R46, R110, R111 ;  /* 0x0000006e2e0f7223 */ /* 0x000fe2000001006f */
[----:B------:R-:W-:Y:S02]  /*3a60*/  F2FP.F16.E4M3.UNPACK_B R93, R7.H1 ;  /* 0x00000007ff5d723e */ /* 0x000fe400030006ff */
[----:B------:R-:W-:-:S02]  /*3a70*/  F2FP.SATFINITE.E4M3.F32.PACK_AB_MERGE_C R46, R116, R115, RZ ;  /* 0x00000073742e723e */ /* 0x000fc400048070ff */
[----:B------:R-:W-:Y:S01]  /*3a80*/  F2FP.F16.E4M3.UNPACK_B R115, R13.H1 ;  /* 0x0000000dff73723e */ /* 0x000fe200030006ff */
[--C-:B------:R-:W-:Y:S01]  /*3a90*/  HADD2.F32 R110, -RZ, R93.reuse.H0_H0 ;  /* 0x2000005dff6e7230 */ /* 0x100fe20000004100 */
[----:B------:R-:W-:Y:S01]  /*3aa0*/  F2FP.SATFINITE.E4M3.F32.PACK_AB_MERGE_C R47, R92, R47, RZ ;  /* 0x0000002f5c2f723e */ /* 0x000fe200048070ff */
[----:B------:R-:W-:Y:S01]  /*3ab0*/  HADD2.F32 R93, -RZ, R93.H1_H1 ;  /* 0x3000005dff5d7230 */ /* 0x000fe20000004100 */
[----:B------:R-:W-:Y:S01]  /*3ac0*/  F2FP.F16.E4M3.UNPACK_B R112, R12.H1 ;  /* 0x0000000cff70723e */ /* 0x000fe200030006ff */
[--C-:B------:R-:W-:Y:S01]  /*3ad0*/  HADD2.F32 R117, -RZ, R115.reuse.H1_H1 ;  /* 0x30000073ff757230 */ /* 0x100fe20000004100 */
[----:B------:R-:W-:Y:S01]  /*3ae0*/  F2FP.F16.E4M3.UNPACK_B R92, R6.H1 ;  /* 0x00000006ff5c723e */ /* 0x000fe200030006ff */
[----:B------:R-:W-:Y:S01]  /*3af0*/  HADD2.F32 R115, -RZ, R115.H0_H0 ;  /* 0x20000073ff737230 */ /* 0x000fe20000004100 */
[----:B------:R-:W-:Y:S01]  /*3b00*/  F2FP.F16.E4M3.UNPACK_B R114, R13 ;  /* 0x0000000dff72723e */ /* 0x000fe200020006ff */
        /* <DEDUP_REMOVED lines=18> */
[----:B------:R-:W-:Y:S01]  /*3c30*/  HADD2.F32 R92, -RZ, R7.H1_H1 ;  /* 0x30000007ff5c7230 */ /* 0x000fe20000004100 */
[----:B------:R-:W-:Y:S01]  /*3c40*/  F2FP.SATFINITE.E4M3.F32.PACK_AB_MERGE_C R5, R5, R4, R46 ;  /* 0x000000040505723e */ /* 0x000fe2000480702e */
        /* <DEDUP_REMOVED lines=16> */
[----:B------:R-:W-:-:S07]  /*3d50*/  F2FP.SATFINITE.E4M3.F32.PACK_AB_MERGE_C R7, R115, R118, R12 ;  /* 0x000000767307723e */ /* 0x000fce000480700c */
.L_x_1613:
[----:B------:R-:W-:Y:S05]  /*3d60*/  BSYNC B2 ;  /* 0x0000000000027941 */ /* 0x000fea0003800000 */
.L_x_1612:
[----:B-1----:R0:W-:Y:S02]  /*3d70*/  ST.E.128 desc[UR42][R10.64], R4 ;  /* 0x000000040a007985 */ /* 0x0021e4000c101d2a */
.L_x_1611:
[----:B------:R-:W-:Y:S05]  /*3d80*/  BSYNC B1 ;  /* 0x0000000000017941 */ /* 0x000fea0003800000 */
.L_x_1610:
[----:B------:R-:W-:Y:S01]  /*3d90*/  ISETP.NE.AND P2, PT, R3, RZ, PT ;  /* 0x000000ff0300720c */ /* 0x000fe20003f45270 */
[----:B------:R-:W-:-:S12]  /*3da0*/  BSSY B1, `(.L_x_1614) ;  /* 0x0000072000017945 */ /* 0x000fd80003800000 */
[----:B------:R-:W-:Y:S05]  /*3db0*/  @!P2 BRA `(.L_x_1615) ;  /* 0x0000000400c0a947 */ /* 0x000fea0003800000 */
[----:B0-----:R-:W-:Y:S01]  /*3dc0*/  IMAD.SHL.U32 R4, R179, 0x10, RZ ;  /* 0x00000010b3047824 */ /* 0x001fe200078e00ff */
[----:B------:R-:W-:Y:S04]  /*3dd0*/  BSSY B2, `(.L_x_1616) ;  /* 0x000006d000027945 */ /* 0x000fe80003800000 */
[----:B----4-:R-:W-:-:S04]  /*3de0*/  IADD3 R10, P2, R98, R4, RZ ;  /* 0x00000004620a7210 */ /* 0x010fc80007f5e0ff */
[----:B---3--:R-:W-:Y:S02]  /*3df0*/  LEA.HI.X.SX32 R11, R4, R99, 0x1, P2 ;  /* 0x00000063040b7211 */ /* 0x008fe400010f0eff */
[----:B------:R0:W3:Y:S01]  /*3e00*/  LDS.128 R4, [R96+0x16400] ;  /* 0x0164000060047984 */ /* 0x0000e20000000c00 */
[----:B------:R-:W-:-:S13]  /*3e10*/  ISETP.GE.AND P2, PT, R190, R95, PT ;  /* 0x0000005fbe00720c */ /* 0x000fda0003f46270 */
[----:B0-----:R-:W-:Y:S05]  /*3e20*/  @P2 BRA `(.L_x_1617) ;  /* 0x00000004009c2947 */ /* 0x001fea0003800000 */
[----:B------:R-:W-:Y:S01]  /*3e30*/  SHF.R.U32.HI R13, RZ, 0x8, R43 ;  /* 0x00000008ff0d7819 */ /* 0x000fe2000001162b */
[----:B--23--:R-:W-:Y:S01]  /*3e40*/  IMAD.MOV.U32 R14, RZ, RZ, R4 ;  /* 0x000000ffff0e7224 */ /* 0x00cfe200078e0004 */
[----:B------:R-:W-:Y:S02]  /*3e50*/  SHF.R.U32.HI R42, RZ, 0x8, R45 ;  /* 0x00000008ff2a7819 */ /* 0x000fe4000001162d */
[----:B------:R-:W-:Y:S01]  /*3e60*/  LOP3.LUT R12, R43, 0xff0000ff, RZ, 0xc0, !PT ;  /* 0xff0000ff2b0c7812 */ /* 0x000fe200078ec0ff */
[----:B------:R-:W-:Y:S01]  /*3e70*/  IMAD.SHL.U32 R13, R13, 0x100, RZ ;  /* 0x000001000d0d7824 */ /* 0x000fe200078e00ff */
[----:B------:R-:W-:Y:S01]  /*3e80*/  SHF.R.U32.HI R43, RZ, 0x10, R43 ;  /* 0x00000010ff2b7819 */ /* 0x000fe2000001162b */
        /* <DEDUP_REMOVED lines=36> */
[----:B------:R-:W-:Y:S01]  /*40d0*/  F2FP.F16.E4M3.UNPACK_B R47, R12 ;  /* 0x0000000cff2f723e */ /* 0x000fe200020006ff */
[----:B------:R-:W-:Y:S02]  /*40e0*/  HADD2.F32 R109, -RZ, R109.H0_H0 ;  /* 0x2000006dff6d7230 */ /* 0x000fe40000004100 */
[----:B------:R-:W-:Y:S01]  /*40f0*/  FMUL.FTZ R92, R44, R45 ;  /* 0x0000002d2c5c7220 */ /* 0x000fe20000410000 */
[----:B------:R-:W-:-:S02]  /*4100*/  HADD2.F32 R15, -RZ, R14.H0_H0 ;  /* 0x2000000eff0f7230 */ /* 0x000fc40000004100 */
[----:B------:R-:W-:Y:S01]  /*4110*/  FMUL.FTZ R45, R43, R45 ;  /* 0x0000002d2b2d7220 */ /* 0x000fe20000410000 */
[----:B------:R-:W-:Y:S02]  /*4120*/  HADD2.F32 R42, -RZ, R14.H1_H1 ;  /* 0x3000000eff2a7230 */ /* 0x000fe40000004100 */
[--C-:B------:R-:W-:Y:S02]  /*4130*/  HADD2.F32 R14, -RZ, R108.reuse.H1_H1 ;  /* 0x3000006cff0e7230 */ /* 0x100fe40000004100 */
        /* <DEDUP_REMOVED lines=8> */
[----:B------:R-:W-:Y:S02]  /*41c0*/  F2FP.SATFINITE.E4M3.F32.PACK_AB_MERGE_C R43, R44, R43, RZ ;  /* 0x0000002b2c2b723e */ /* 0x000fe400048070ff */
[-C--:B------:R-:W-:Y:S01]  /*41d0*/  F2FP.F16.E4M3.UNPACK_B R109, R13.reuse.H1 ;  /* 0x0000000dff6d723e */ /* 0x080fe200030006ff */
[--C-:B------:R-:W-:Y:S01]  /*41e0*/  HADD2.F32 R46, -RZ, R45.reuse.H0_H0 ;  /* 0x2000002dff2e7230 */ /* 0x100fe20000004100 */
[----:B------:R-:W-:Y:S01]  /*41f0*/  F2FP.F16.E4M3.UNPACK_B R44, R6.H1 ;  /* 0x00000006ff2c723e */ /* 0x000fe200030006ff */
[----:B------:R-:W-:Y:S01]  /*4200*/  HADD2.F32 R45, -RZ, R45.H1_H1 ;  /* 0x3000002dff2d7230 */ /* 0x000fe20000004100 */
[----:B------:R-:W-:Y:S01]  /*4210*/  F2FP.F16.E4M3.UNPACK_B R108, R13 ;  /* 0x0000000dff6c723e */ /* 0x000fe200020006ff */
[----:B------:R-:W-:Y:S01]  /*4220*/  HADD2.F32 R111, -RZ, R109.H1_H1 ;  /* 0x3000006dff6f7230 */ /* 0x000fe20000004100 */
[----:B------:R-:W-:Y:S01]  /*4230*/  F2FP.SATFINITE.E4M3.F32.PACK_AB_MERGE_C R42, R110, R93, RZ ;  /* 0x0000005d6e2a723e */ /* 0x000fe200048070ff */
[----:B------:R-:W-:Y:S01]  /*4240*/  HADD2.F32 R13, -RZ, R44.H1_H1 ;  /* 0x3000002cff0d7230 */ /* 0x000fe20000004100 */
[----:B------:R-:W-:Y:S01]  /*4250*/  F2FP.F16.E4M3.UNPACK_B R92, R12.H1 ;  /* 0x0000000cff5c723e */ /* 0x000fe200030006ff */
[----:B------:R-:W-:-:S02]  /*4260*/  HADD2.F32 R110, -RZ, R108.H1_H1 ;  /* 0x3000006cff6e7230 */ /* 0x000fc40000004100 */
[-C--:B------:R-:W-:Y:S01]  /*4270*/  FMUL.FTZ R113, R45, R111.reuse ;  /* 0x0000006f2d717220 */ /* 0x080fe20000410000 */
[----:B------:R-:W-:Y:S02]  /*4280*/  HADD2.F32 R44, -RZ, R44.H0_H0 ;  /* 0x2000002cff2c7230 */ /* 0x000fe40000004100 */
[----:B------:R-:W-:Y:S01]  /*4290*/  FMUL.FTZ R112, R46, R111 ;  /* 0x0000006f2e707220 */ /* 0x000fe20000410000 */
[----:B------:R-:W-:Y:S02]  /*42a0*/  HADD2.F32 R12, -RZ, R47.H1_H1 ;  /* 0x3000002fff0c7230 */ /* 0x000fe40000004100 */
[-C--:B------:R-:W-:Y:S01]  /*42b0*/  FMUL.FTZ R111, R13, R110.reuse ;  /* 0x0000006e0d6f7220 */ /* 0x080fe20000410000 */
[----:B------:R-:W-:Y:S01]  /*42c0*/  F2FP.F16.E4M3.UNPACK_B R7, R7 ;  /* 0x00000007ff07723e */ /* 0x000fe200020006ff */
[C---:B------:R-:W-:Y:S01]  /*42d0*/  FMUL.FTZ R110, R44.reuse, R110 ;  /* 0x0000006e2c6e7220 */ /* 0x040fe20000410000 */
[----:B------:R-:W-:Y:S01]  /*42e0*/  F2FP.F16.E4M3.UNPACK_B R6, R6 ;  /* 0x00000006ff06723e */ /* 0x000fe200020006ff */
[----:B------:R-:W-:Y:S01]  /*42f0*/  FFMA.FTZ R111, R44, R12, -R111 ;  /* 0x0000000c2c6f7223 */ /* 0x000fe2000001086f */
[----:B------:R-:W-:-:S02]  /*4300*/  HADD2.F32 R93, -RZ, R92.H1_H1 ;  /* 0x3000005cff5d7230 */ /* 0x000fc40000004100 */
[----:B------:R-:W-:Y:S01]  /*4310*/  FFMA.FTZ R110, R13, R12, R110 ;  /* 0x0000000c0d6e7223 */ /* 0x000fe2000001006e */
[--C-:B------:R-:W-:Y:S01]  /*4320*/  HADD2.F32 R12, -RZ, R7.reuse.H0_H0 ;  /* 0x20000007ff0c7230 */ /* 0x100fe20000004100 */
[----:B------:R-:W-:Y:S01]  /*4330*/  F2FP.SATFINITE.E4M3.F32.PACK_AB_MERGE_C R5, R5, R4, R42 ;  /* 0x000000040505723e */ /* 0x000fe2000480702a */
[----:B------:R-:W-:Y:S02]  /*4340*/  HADD2.F32 R13, -RZ, R7.H1_H1 ;  /* 0x30000007ff0d7230 */ /* 0x000fe40000004100 */
[-C--:B------:R-:W-:Y:S01]  /*4350*/  FFMA.FTZ R113, R46, R93.reuse, -R113 ;  /* 0x0000005d2e717223 */ /* 0x080fe20000010871 */
[--C-:B------:R-:W-:Y:S02]  /*4360*/  HADD2.F32 R7, -RZ, R6.reuse.H0_H0 ;  /* 0x20000006ff077230 */ /* 0x100fe40000004100 */
[----:B------:R-:W-:Y:S01]  /*4370*/  FFMA.FTZ R112, R45, R93, R112 ;  /* 0x0000005d2d707223 */ /* 0x000fe20000010070 */
[----:B------:R-:W-:Y:S01]  /*4380*/  HADD2.F32 R109, -RZ, R109.H0_H0 ;  /* 0x2000006dff6d7230 */ /* 0x000fe20000004100 */
[----:B------:R-:W-:Y:S01]  /*4390*/  F2FP.SATFINITE.E4M3.F32.PACK_AB_MERGE_C R110, R110, R111, RZ ;  /* 0x0000006f6e6e723e */ /* 0x000fe200048070ff */
[----:B------:R-:W-:Y:S01]  /*43a0*/  HADD2.F32 R6, -RZ, R6.H1_H1 ;  /* 0x30000006ff067230 */ /* 0x000fe20000004100 */
[----:B------:R-:W-:Y:S01]  /*43b0*/  F2FP.SATFINITE.E4M3.F32.PACK_AB_MERGE_C R4, R15, R14, R43 ;  /* 0x0000000e0f04723e */ /* 0x000fe2000480702b */
        /* <DEDUP_REMOVED lines=11> */
[----:B------:R-:W-:-:S04]  /*4470*/  F2FP.SATFINITE.E4M3.F32.PACK_AB_MERGE_C R112, R112, R113, RZ ;  /* 0x000000717070723e */ /* 0x000fc800048070ff */
[----:B------:R-:W-:Y:S02]  /*4480*/  F2FP.SATFINITE.E4M3.F32.PACK_AB_MERGE_C R6, R45, R44, R110 ;  /* 0x0000002c2d06723e */ /* 0x000fe4000480706e */
[----:B------:R-:W-:-:S07]  /*4490*/  F2FP.SATFINITE.E4M3.F32.PACK_AB_MERGE_C R7, R46, R93, R112 ;  /* 0x0000005d2e07723e */ /* 0x000fce0004807070 */
.L_x_1617:
[----:B------:R-:W-:Y:S05]  /*44a0*/  BSYNC B2 ;  /* 0x0000000000027941 */ /* 0x000fea0003800000 */
.L_x_1616:
[----:B---3--:R0:W-:Y:S02]  /*44b0*/  ST.E.128 desc[UR42][R10.64], R4 ;  /* 0x000000040a007985 */ /* 0x0081e4000c101d2a */
.L_x_1615:
[----:B------:R-:W-:Y:S05]  /*44c0*/  BSYNC B1 ;  /* 0x0000000000017941 */ /* 0x000fea0003800000 */
.L_x_1614:
        /* <DEDUP_REMOVED lines=11> */
[----:B---3--:R-:W-:Y:S01]  /*4580*/  IMAD.MOV.U32 R13, RZ, RZ, R5 ;  /* 0x000000ffff0d7224 */ /* 0x008fe200078e0005 */
[----:B------:R-:W-:Y:S01]  /*4590*/  SHF.R.U32.HI R38, RZ, 0x8, R41 ;  /* 0x00000008ff267819 */ /* 0x000fe20000011629 */
[----:B--2---:R-:W-:Y:S01]  /*45a0*/  IMAD.MOV.U32 R14, RZ, RZ, R4 ;  /* 0x000000ffff0e7224 */ /* 0x004fe200078e0004 */
[----:B------:R-:W-:Y:S01]  /*45b0*/  SHF.R.U32.HI R43, RZ, 0x10, R39 ;  /* 0x00000010ff2b7819 */ /* 0x000fe20000011627 */
[----:B------:R-:W-:Y:S01]  /*45c0*/  IMAD.SHL.U32 R12, R12, 0x100, RZ ;  /* 0x000001000c0c7824 */ /* 0x000fe200078e00ff */
[----:B------:R-:W-:Y:S01]  /*45d0*/  LOP3.LUT R15, R39, 0xff0000ff, RZ, 0xc0, !PT ;  /* 0xff0000ff270f7812 */ /* 0x000fe200078ec0ff */
[----:B------:R-:W-:Y:S01]  /*45e0*/  IMAD.SHL.U32 R38, R38, 0x100, RZ ;  /* 0x0000010026267824 */ /* 0x000fe200078e00ff */
[----:B------:R-:W-:Y:S01]  /*45f0*/  SHF.R.U32.HI R42, RZ, 0x10, R41 ;  /* 0x00000010ff2a7819 */ /* 0x000fe20000011629 */
[----:B------:R-:W-:Y:S01]  /*4600*/  IMAD.U32 R5, R43, 0x10000, RZ ;  /* 0x000100002b057824 */ /* 0x000fe200078e00ff */
[----:B------:R-:W-:-:S02]  /*4610*/  LOP3.LUT R39, R41, 0xff0000ff, RZ, 0xc0, !PT ;  /* 0xff0000ff29277812 */ /* 0x000fc400078ec0ff */
        /* <DEDUP_REMOVED lines=31> */
[----:B------:R-:W-:Y:S01]  /*4810*/  HADD2.F32 R39, -RZ, R15.H0_H0 ;  /* 0x2000000fff277230 */ /* 0x000fe20000004100 */
[----:B------:R-:W-:Y:S01]  /*4820*/  F2FP.SATFINITE.E4M3.F32.PACK_AB_MERGE_C R108, R46, R45, RZ ;  /* 0x0000002d2e6c723e */ /* 0x000fe200048070ff */
[--C-:B------:R-:W-:Y:S02]  /*4830*/  HADD2.F32 R15, -RZ, R14.reuse.H0_H0 ;  /* 0x2000000eff0f7230 */ /* 0x100fe40000004100 */
[-C--:B------:R-:W-:Y:S01]  /*4840*/  FMUL.FTZ R44, R40, R41.reuse ;  /* 0x00000029282c7220 */ /* 0x080fe20000410000 */
[----:B------:R-:W-:Y:S02]  /*4850*/  HADD2.F32 R38, -RZ, R14.H1_H1 ;  /* 0x3000000eff267230 */ /* 0x000fe40000004100 */
[----:B------:R-:W-:Y:S01]  /*4860*/  FMUL.FTZ R41, R39, R41 ;  /* 0x0000002927297220 */ /* 0x000fe20000410000 */
[----:B------:R-:W-:Y:S01]  /*4870*/  HADD2.F32 R107, -RZ, R107.H0_H0 ;  /* 0x2000006bff6b7230 */ /* 0x000fe20000004100 */
[----:B------:R-:W-:Y:S01]  /*4880*/  F2FP.F16.E4M3.UNPACK_B R45, R12.H1 ;  /* 0x0000000cff2d723e */ /* 0x000fe200030006ff */
[----:B------:R-:W-:-:S02]  /*4890*/  HADD2.F32 R14, -RZ, R106.H1_H1 ;  /* 0x3000006aff0e7230 */ /* 0x000fc40000004100 */
[----:B------:R-:W-:Y:S02]  /*48a0*/  HADD2.F32 R106, -RZ, R106.H0_H0 ;  /* 0x2000006aff6a7230 */ /* 0x000fe40000004100 */
[-C--:B------:R-:W-:Y:S01]  /*48b0*/  FMUL.FTZ R42, R38, R107.reuse ;  /* 0x0000006b262a7220 */ /* 0x080fe20000410000 */
[----:B------:R-:W-:Y:S01]  /*48c0*/  FMUL.FTZ R107, R15, R107 ;  /* 0x0000006b0f6b7220 */ /* 0x000fe20000410000 */
[-C--:B------:R-:W-:Y:S01]  /*48d0*/  FFMA.FTZ R44, R39, R14.reuse, -R44 ;  /* 0x0000000e272c7223 */ /* 0x080fe2000001082c */
[----:B------:R-:W-:Y:S01]  /*48e0*/  FFMA.FTZ R41, R40, R14, R41 ;  /* 0x0000000e28297223 */ /* 0x000fe20000010029 */
[----:B------:R-:W-:Y:S01]  /*48f0*/  F2FP.F16.E4M3.UNPACK_B R39, R7.H1 ;  /* 0x00000007ff27723e */ /* 0x000fe200030006ff */
[-C--:B------:R-:W-:Y:S01]  /*4900*/  FFMA.FTZ R14, R15, R106.reuse, -R42 ;  /* 0x0000006a0f0e7223 */ /* 0x080fe2000001082a */
[----:B------:R-:W-:Y:S01]  /*4910*/  FFMA.FTZ R15, R38, R106, R107 ;  /* 0x0000006a260f7223 */ /* 0x000fe2000001006b */
[-C--:B------:R-:W-:Y:S01]  /*4920*/  F2FP.F16.E4M3.UNPACK_B R42, R5.reuse.H1 ;  /* 0x00000005ff2a723e */ /* 0x080fe200030006ff */
[----:B------:R-:W-:Y:S01]  /*4930*/  HADD2.F32 R46, -RZ, R45.H1_H1 ;  /* 0x3000002dff2e7230 */ /* 0x000fe20000004100 */
[----:B------:R-:W-:Y:S01]  /*4940*/  F2FP.SATFINITE.E4M3.F32.PACK_AB_MERGE_C R106, R41, R44, RZ ;  /* 0x0000002c296a723e */ /* 0x000fe200048070ff */
[--C-:B------:R-:W-:Y:S01]  /*4950*/  HADD2.F32 R40, -RZ, R39.reuse.H0_H0 ;  /* 0x20000027ff287230 */ /* 0x100fe20000004100 */
[----:B------:R-:W-:Y:S01]  /*4960*/  F2FP.F16.E4M3.UNPACK_B R38, R6.H1 ;  /* 0x00000006ff26723e */ /* 0x000fe200030006ff */
[----:B------:R-:W-:Y:S01]  /*4970*/  HADD2.F32 R39, -RZ, R39.H1_H1 ;  /* 0x30000027ff277230 */ /* 0x000fe20000004100 */
[----:B------:R-:W-:Y:S01]  /*4980*/  F2FP.F16.E4M3.UNPACK_B R44, R12 ;  /* 0x0000000cff2c723e */ /* 0x000fe200020006ff */
[----:B------:R-:W-:Y:S01]  /*4990*/  HADD2.F32 R43, -RZ, R42.H1_H1 ;  /* 0x3000002aff2b7230 */ /* 0x000fe20000004100 */
[----:B------:R-:W-:Y:S01]  /*49a0*/  F2FP.F16.E4M3.UNPACK_B R41, R5 ;  /* 0x00000005ff29723e */ /* 0x000fe200020006ff */
[----:B------:R-:W-:-:S02]  /*49b0*/  HADD2.F32 R12, -RZ, R38.H1_H1 ;  /* 0x30000026ff0c7230 */ /* 0x000fc40000004100 */
[----:B------:R-:W-:Y:S01]  /*49c0*/  FMUL.FTZ R5, R39, R46 ;  /* 0x0000002e27057220 */ /* 0x000fe20000410000 */
[----:B------:R-:W-:Y:S01]  /*49d0*/  HADD2.F32 R47, -RZ, R44.H1_H1 ;  /* 0x3000002cff2f7230 */ /* 0x000fe20000004100 */
[----:B------:R-:W-:Y:S01]  /*49e0*/  F2FP.F16.E4M3.UNPACK_B R7, R7 ;  /* 0x00000007ff07723e */ /* 0x000fe200020006ff */
[----:B------:R-:W-:Y:S02]  /*49f0*/  HADD2.F32 R38, -RZ, R38.H0_H0 ;  /* 0x20000026ff267230 */ /* 0x000fe40000004100 */
[----:B------:R-:W-:Y:S01]  /*4a00*/  FFMA.FTZ R92, R40, R43, -R5 ;  /* 0x0000002b285c7223 */ /* 0x000fe20000010805 */
[----:B------:R-:W-:Y:S02]  /*4a10*/  HADD2.F32 R5, -RZ, R41.H1_H1 ;  /* 0x30000029ff057230 */ /* 0x000fe40000004100 */
[-C--:B------:R-:W-:Y:S01]  /*4a20*/  FMUL.FTZ R93, R12, R47.reuse ;  /* 0x0000002f0c5d7220 */ /* 0x080fe20000410000 */
[----:B------:R-:W-:Y:S01]  /*4a30*/  F2FP.F16.E4M3.UNPACK_B R6, R6 ;  /* 0x00000006ff06723e */ /* 0x000fe200020006ff */
[----:B------:R-:W-:Y:S01]  /*4a40*/  FMUL.FTZ R47, R38, R47 ;  /* 0x0000002f262f7220 */ /* 0x000fe20000410000 */
[----:B------:R-:W-:Y:S01]  /*4a50*/  FMUL.FTZ R46, R40, R46 ;  /* 0x0000002e282e7220 */ /* 0x000fe20000410000 */
[----:B------:R-:W-:Y:S01]  /*4a60*/  FFMA.FTZ R93, R38, R5, -R93 ;  /* 0x00000005265d7223 */ /* 0x000fe2000001085d */
[----:B------:R-:W-:-:S02]  /*4a70*/  HADD2.F32 R45, -RZ, R45.H0_H0 ;  /* 0x2000002dff2d7230 */ /* 0x000fc40000004100 */
[----:B------:R-:W-:Y:S01]  /*4a80*/  FFMA.FTZ R40, R12, R5, R47 ;  /* 0x000000050c287223 */ /* 0x000fe2000001002f */
[--C-:B------:R-:W-:Y:S02]  /*4a90*/  HADD2.F32 R12, -RZ, R7.reuse.H0_H0 ;  /* 0x20000007ff0c7230 */ /* 0x100fe40000004100 */
[----:B------:R-:W-:Y:S01]  /*4aa0*/  FFMA.FTZ R107, R39, R43, R46 ;  /* 0x0000002b276b7223 */ /* 0x000fe2000001002e */
[--C-:B------:R-:W-:Y:S02]  /*4ab0*/  HADD2.F32 R5, -RZ, R6.reuse.H0_H0 ;  /* 0x20000006ff057230 */ /* 0x100fe40000004100 */
[----:B------:R-:W-:Y:S02]  /*4ac0*/  HADD2.F32 R7, -RZ, R7.H1_H1 ;  /* 0x30000007ff077230 */ /* 0x000fe40000004100 */
[----:B------:R-:W-:Y:S01]  /*4ad0*/  FMUL.FTZ R46, R12, R45 ;  /* 0x0000002d0c2e7220 */ /* 0x000fe20000410000 */
[----:B------:R-:W-:Y:S01]  /*4ae0*/  HADD2.F32 R6, -RZ, R6.H1_H1 ;  /* 0x30000006ff067230 */ /* 0x000fe20000004100 */
[----:B------:R-:W-:Y:S01]  /*4af0*/  F2FP.SATFINITE.E4M3.F32.PACK_AB_MERGE_C R40, R40, R93, RZ ;  /* 0x0000005d2828723e */ /* 0x000fe200048070ff */
[----:B------:R-:W-:-:S02]  /*4b00*/  HADD2.F32 R44, -RZ, R44.H0_H0 ;  /* 0x2000002cff2c7230 */ /* 0x000fc40000004100 */
[----:B------:R-:W-:Y:S01]  /*4b10*/  FMUL.FTZ R43, R7, R45 ;  /* 0x0000002d072b7220 */ /* 0x000fe20000410000 */
[----:B------:R-:W-:Y:S01]  /*4b20*/  HADD2.F32 R42, -RZ, R42.H0_H0 ;  /* 0x2000002aff2a7230 */ /* 0x000fe20000004100 */
[----:B------:R-:W-:Y:S01]  /*4b30*/  F2FP.SATFINITE.E4M3.F32.PACK_AB_MERGE_C R92, R107, R92, RZ ;  /* 0x0000005c6b5c723e */ /* 0x000fe200048070ff */
        /* <DEDUP_REMOVED lines=11> */
.L_x_1621:
[----:B------:R-:W-:Y:S05]  /*4bf0*/  BSYNC B2 ;  /* 0x0000000000027941 */ /* 0x000fea0003800000 */
.L_x_1620:
[----:B---3--:R0:W-:Y:S02]  /*4c00*/  ST.E.128 desc[UR42][R10.64], R4 ;  /* 0x000000040a007985 */ /* 0x0081e4000c101d2a */
.L_x_1619:
[----:B------:R-:W-:Y:S05]  /*4c10*/  BSYNC B1 ;  /* 0x0000000000017941 */ /* 0x000fea0003800000 */
.L_x_1618:
[----:B------:R-:W-:Y:S01]  /*4c20*/  LOP3.LUT P2, RZ, R57, 0x8, RZ, 0xc0, !PT ;  /* 0x0000000839ff7812 */ /* 0x000fe2000784c0ff */
        /* <DEDUP_REMOVED lines=8> */
[----:B--2---:R-:W-:Y:S01]  /*4cb0*/  SHF.R.U32.HI R14, RZ, 0x8, R35 ;  /* 0x00000008ff0e7819 */ /* 0x004fe20000011623 */
[----:B0-----:R-:W-:Y:S01]  /*4cc0*/  IMAD.MOV.U32 R12, RZ, RZ, R4 ;  /* 0x000000ffff0c7224 */ /* 0x001fe200078e0004 */
        /* <DEDUP_REMOVED lines=11> */
[----:B------:R-:W-:Y:S02]  /*4d80*/  F2FP.F16.E4M3.UNPACK_B R4, R5 ;  /* 0x00000005ff04723e */ /* 0x000fe400020006ff */
[----:B------:R-:W-:Y:S02]  /*4d90*/  F2FP.F16.E4M3.UNPACK_B R15, R105.H1 ;  /* 0x00000069ff0f723e */ /* 0x000fe400030006ff */
[----:B------:R-:W-:Y:S01]  /*4da0*/  LOP3.LUT R36, R13, 0xff0000, R14, 0xf8, !PT ;  /* 0x00ff00000d247812 */ /* 0x000fe200078ef80e */
[--C-:B------:R-:W-:Y:S01]  /*4db0*/  HADD2.F32 R13, -RZ, R4.reuse.H1_H1 ;  /* 0x30000004ff0d7230 */ /* 0x100fe20000004100 */
[----:B------:R-:W-:Y:S01]  /*4dc0*/  LOP3.LUT R39, R34, 0xff0000, R35, 0xf8, !PT ;  /* 0x00ff000022277812 */ /* 0x000fe200078ef823 */
[--C-:B------:R-:W-:Y:S01]  /*4dd0*/  HADD2.F32 R37, -RZ, R15.reuse.H0_H0 ;  /* 0x2000000fff257230 */ /* 0x100fe20000004100 */
[----:B------:R-:W-:Y:S01]  /*4de0*/  F2FP.F16.E4M3.UNPACK_B R34, R104.H1 ;  /* 0x00000068ff22723e */ /* 0x000fe200030006ff */
[----:B------:R-:W-:Y:S01]  /*4df0*/  HADD2.F32 R4, -RZ, R4.H0_H0 ;  /* 0x20000004ff047230 */ /* 0x000fe20000004100 */
[----:B------:R-:W-:Y:S01]  /*4e00*/  F2FP.F16.E4M3.UNPACK_B R5, R5.H1 ;  /* 0x00000005ff05723e */ /* 0x000fe200030006ff */
[----:B------:R-:W-:-:S02]  /*4e10*/  HADD2.F32 R38, -RZ, R15.H1_H1 ;  /* 0x3000000fff267230 */ /* 0x000fc40000004100 */
[CC--:B------:R-:W-:Y:S01]  /*4e20*/  FMUL.FTZ R41, R13.reuse, R37.reuse ;  /* 0x000000250d297220 */ /* 0x0c0fe20000410000 */
[--C-:B------:R-:W-:Y:S02]  /*4e30*/  HADD2.F32 R35, -RZ, R34.reuse.H0_H0 ;  /* 0x20000022ff237230 */ /* 0x100fe40000004100 */
[----:B------:R-:W-:Y:S01]  /*4e40*/  FMUL.FTZ R40, R4, R37 ;  /* 0x0000002504287220 */ /* 0x000fe20000410000 */
[--C-:B------:R-:W-:Y:S01]  /*4e50*/  HADD2.F32 R15, -RZ, R5.reuse.H1_H1 ;  /* 0x30000005ff0f7230 */ /* 0x100fe20000004100 */
[----:B------:R-:W-:Y:S01]  /*4e60*/  F2FP.F16.E4M3.UNPACK_B R105, R105 ;  /* 0x00000069ff69723e */ /* 0x000fe200020006ff */
[----:B------:R-:W-:Y:S02]  /*4e70*/  HADD2.F32 R14, -RZ, R5.H0_H0 ;  /* 0x20000005ff0e7230 */ /* 0x000fe40000004100 */
[-C--:B------:R-:W-:Y:S01]  /*4e80*/  FFMA.FTZ R5, R13, R35.reuse, R40 ;  /* 0x000000230d057223 */ /* 0x080fe20000010028 */
[----:B------:R-:W-:Y:S02]  /*4e90*/  HADD2.F32 R34, -RZ, R34.H1_H1 ;  /* 0x30000022ff227230 */ /* 0x000fe40000004100 */
[C---:B------:R-:W-:Y:S01]  /*4ea0*/  FMUL.FTZ R37, R15.reuse, R38 ;  /* 0x000000260f257220 */ /* 0x040fe20000410000 */
[----:B------:R-:W-:Y:S01]  /*4eb0*/  F2FP.F16.E4M3.UNPACK_B R13, R12.H1 ;  /* 0x0000000cff0d723e */ /* 0x000fe200030006ff */
[----:B------:R-:W-:Y:S01]  /*4ec0*/  FMUL.FTZ R38, R14, R38 ;  /* 0x000000260e267220 */ /* 0x000fe20000410000 */
[----:B------:R-:W-:Y:S01]  /*4ed0*/  FFMA.FTZ R4, R4, R35, -R41 ;  /* 0x0000002304047223 */ /* 0x000fe20000010829 */
[----:B------:R-:W-:Y:S01]  /*4ee0*/  FFMA.FTZ R42, R14, R34, -R37 ;  /* 0x000000220e2a7223 */ /* 0x000fe20000010825 */
[----:B------:R-:W-:Y:S01]  /*4ef0*/  F2FP.F16.E4M3.UNPACK_B R12, R12 ;  /* 0x0000000cff0c723e */ /* 0x000fe200020006ff */
[----:B------:R-:W-:Y:S01]  /*4f00*/  FFMA.FTZ R43, R15, R34, R38 ;  /* 0x000000220f2b7223 */ /* 0x000fe20000010026 */
[----:B------:R-:W-:Y:S01]  /*4f10*/  F2FP.F16.E4M3.UNPACK_B R104, R104 ;  /* 0x00000068ff68723e */ /* 0x000fe200020006ff */
[----:B------:R-:W-:-:S02]  /*4f20*/  HADD2.F32 R35, -RZ, R105.H1_H1 ;  /* 0x30000069ff237230 */ /* 0x000fc40000004100 */
[--C-:B------:R-:W-:Y:S01]  /*4f30*/  HADD2.F32 R14, -RZ, R13.reuse.H0_H0 ;  /* 0x2000000dff0e7230 */ /* 0x100fe20000004100 */
[----:B------:R-:W-:Y:S01]  /*4f40*/  F2FP.SATFINITE.E4M3.F32.PACK_AB_MERGE_C R45, R43, R42, RZ ;  /* 0x0000002a2b2d723e */ /* 0x000fe200048070ff */
[----:B------:R-:W-:Y:S02]  /*4f50*/  HADD2.F32 R15, -RZ, R13.H1_H1 ;  /* 0x3000000dff0f7230 */ /* 0x000fe40000004100 */
[----:B------:R-:W-:Y:S02]  /*4f60*/  HADD2.F32 R13, -RZ, R12.H0_H0 ;  /* 0x2000000cff0d7230 */ /* 0x000fe40000004100 */
[-C--:B------:R-:W-:Y:S01]  /*4f70*/  FMUL.FTZ R40, R14, R35.reuse ;  /* 0x000000230e287220 */ /* 0x080fe20000410000 */
[----:B------:R-:W-:Y:S02]  /*4f80*/  HADD2.F32 R34, -RZ, R104.H1_H1 ;  /* 0x30000068ff227230 */ /* 0x000fe40000004100 */
[----:B------:R-:W-:Y:S01]  /*4f90*/  FMUL.FTZ R37, R15, R35 ;  /* 0x000000230f257220 */ /* 0x000fe20000410000 */
[----:B------:R-:W-:Y:S01]  /*4fa0*/  HADD2.F32 R105, -RZ, R105.H0_H0 ;  /* 0x20000069ff697230 */ /* 0x000fe20000004100 */
[----:B------:R-:W-:Y:S01]  /*4fb0*/  F2FP.SATFINITE.E4M3.F32.PACK_AB_MERGE_C R5, R5, R4, R45 ;  /* 0x000000040505723e */ /* 0x000fe2000480702d */
[----:B------:R-:W-:-:S02]  /*4fc0*/  HADD2.F32 R12, -RZ, R12.H1_H1 ;  /* 0x3000000cff0c7230 */ /* 0x000fc40000004100 */
[-C--:B------:R-:W-:Y:S01]  /*4fd0*/  FFMA.FTZ R37, R14, R34.reuse, -R37 ;  /* 0x000000220e257223 */ /* 0x080fe20000010825 */
[----:B------:R-:W-:Y:S02]  /*4fe0*/  HADD2.F32 R104, -RZ, R104.H0_H0 ;  /* 0x20000068ff687230 */ /* 0x000fe40000004100 */
[----:B------:R-:W-:Y:S01]  /*4ff0*/  FFMA.FTZ R40, R15, R34, R40 ;  /* 0x000000220f287223 */ /* 0x000fe20000010028 */
[-C--:B------:R-:W-:Y:S01]  /*5000*/  F2FP.F16.E4M3.UNPACK_B R34, R36.reuse.H1 ;  /* 0x00000024ff22723e */ /* 0x080fe200030006ff */
[-C--:B------:R-:W-:Y:S01]  /*5010*/  FMUL.FTZ R38, R12, R105.reuse ;  /* 0x000000690c267220 */ /* 0x080fe20000410000 */
[C---:B------:R-:W-:Y:S01]  /*5020*/  FMUL.FTZ R105, R13.reuse, R105 ;  /* 0x000000690d697220 */ /* 0x040fe20000410000 */
[----:B------:R-:W-:Y:S02]  /*5030*/  F2FP.F16.E4M3.UNPACK_B R36, R36 ;  /* 0x00000024ff24723e */ /* 0x000fe400020006ff */
[-C--:B------:R-:W-:Y:S01]  /*5040*/  FFMA.FTZ R41, R13, R104.reuse, -R38 ;  /* 0x000000680d297223 */ /* 0x080fe20000010826 */
[----:B------:R-:W-:Y:S01]  /*5050*/  F2FP.SATFINITE.E4M3.F32.PACK_AB_MERGE_C R44, R40, R37, RZ ;  /* 0x00000025282c723e */ /* 0x000fe200048070ff */
[----:B------:R-:W-:Y:S01]  /*5060*/  FFMA.FTZ R104, R12, R104, R105 ;  /* 0x000000680c687223 */ /* 0x000fe20000010069 */
[----:B------:R-:W-:Y:S01]  /*5070*/  F2FP.F16.E4M3.UNPACK_B R13, R7.H1 ;  /* 0x00000007ff0d723e */ /* 0x000fe200030006ff */
[--C-:B------:R-:W-:Y:S01]  /*5080*/  HADD2.F32 R35, -RZ, R34.reuse.H1_H1 ;  /* 0x30000022ff237230 */ /* 0x100fe20000004100 */
[-C--:B------:R-:W-:Y:S01]  /*5090*/  F2FP.F16.E4M3.UNPACK_B R37, R39.reuse.H1 ;  /* 0x00000027ff25723e */ /* 0x080fe200030006ff */
[----:B------:R-:W-:Y:S01]  /*50a0*/  HADD2.F32 R34, -RZ, R34.H0_H0 ;  /* 0x20000022ff227230 */ /* 0x000fe20000004100 */
[-C--:B------:R-:W-:Y:S01]  /*50b0*/  F2FP.F16.E4M3.UNPACK_B R12, R6.reuse.H1 ;  /* 0x00000006ff0c723e */ /* 0x080fe200030006ff */
[----:B------:R-:W-:Y:S01]  /*50c0*/  HADD2.F32 R15, -RZ, R13.H1_H1 ;  /* 0x3000000dff0f7230 */ /* 0x000fe20000004100 */
[----:B------:R-:W-:Y:S01]  /*50d0*/  F2FP.F16.E4M3.UNPACK_B R39, R39 ;  /* 0x00000027ff27723e */ /* 0x000fe200020006ff */
[----:B------:R-:W-:Y:S01]  /*50e0*/  HADD2.F32 R40, -RZ, R37.H1_H1 ;  /* 0x30000025ff287230 */ /* 0x000fe20000004100 */
[----:B------:R-:W-:Y:S01]  /*50f0*/  F2FP.F16.E4M3.UNPACK_B R7, R7 ;  /* 0x00000007ff07723e */ /* 0x000fe200020006ff */
[----:B------:R-:W-:Y:S01]  /*5100*/  HADD2.F32 R14, -RZ, R13.H0_H0 ;  /* 0x2000000dff0e7230 */ /* 0x000fe20000004100 */
        /* <DEDUP_REMOVED lines=9> */
[----:B------:R-:W-:-:S02]  /*51a0*/  HADD2.F32 R39, -RZ, R39.H0_H0 ;  /* 0x20000027ff277230 */ /* 0x000fc40000004100 */
[C---:B------:R-:W-:Y:S01]  /*51b0*/  FMUL.FTZ R38, R12.reuse, R38 ;  /* 0x000000260c267220 */ /* 0x040fe20000410000 */
[----:B------:R-:W-:Y:S02]  /*51c0*/  HADD2.F32 R37, -RZ, R37.H0_H0 ;  /* 0x20000025ff257230 */ /* 0x000fe40000004100 */
[-C--:B------:R-:W-:Y:S01]  /*51d0*/  FFMA.FTZ R43, R12, R14.reuse, -R43 ;  /* 0x0000000e0c2b7223 */ /* 0x080fe2000001082b */
[--C-:B------:R-:W-:Y:S02]  /*51e0*/  HADD2.F32 R12, -RZ, R7.reuse.H0_H0 ;  /* 0x20000007ff0c7230 */ /* 0x100fe40000004100 */
[----:B------:R-:W-:Y:S01]  /*51f0*/  FFMA.FTZ R38, R13, R14, R38 ;  /* 0x0000000e0d267223 */ /* 0x000fe20000010026 */
[----:B------:R-:W-:Y:S02]  /*5200*/  HADD2.F32 R13, -RZ, R7.H1_H1 ;  /* 0x30000007ff0d7230 */ /* 0x000fe40000004100 */
[----:B------:R-:W-:Y:S01]  /*5210*/  FFMA.FTZ R35, R15, R35, R40 ;  /* 0x000000230f237223 */ /* 0x000fe20000010028 */
[----:B------:R-:W-:-:S02]  /*5220*/  HADD2.F32 R7, -RZ, R6.H0_H0 ;  /* 0x20000006ff077230 */ /* 0x000fc40000004100 */
[-C--:B------:R-:W-:Y:S01]  /*5230*/  FMUL.FTZ R40, R12, R37.reuse ;  /* 0x000000250c287220 */ /* 0x080fe20000410000 */
[----:B------:R-:W-:Y:S02]  /*5240*/  HADD2.F32 R6, -RZ, R6.H1_H1 ;  /* 0x30000006ff067230 */ /* 0x000fe40000004100 */
[C---:B------:R-:W-:Y:S01]  /*5250*/  FMUL.FTZ R15, R13.reuse, R37 ;  /* 0x000000250d0f7220 */ /* 0x040fe20000410000 */
[----:B------:R-:W-:Y:S02]  /*5260*/  HADD2.F32 R36, -RZ, R36.H0_H0 ;  /* 0x20000024ff247230 */ /* 0x000fe40000004100 */
[-C--:B------:R-:W-:Y:S01]  /*5270*/  FFMA.FTZ R40, R13, R34.reuse, R40 ;  /* 0x000000220d287223 */ /* 0x080fe20000010028 */
[----:B------:R-:W-:Y:S01]  /*5280*/  F2FP.SATFINITE.E4M3.F32.PACK_AB_MERGE_C R38, R38, R43, RZ ;  /* 0x0000002b2626723e */ /* 0x000fe200048070ff */
[-C--:B------:R-:W-:Y:S01]  /*5290*/  FMUL.FTZ R14, R6, R39.reuse ;  /* 0x00000027060e7220 */ /* 0x080fe20000410000 */
[----:B------:R-:W-:Y:S01]  /*52a0*/  FMUL.FTZ R39, R7, R39 ;  /* 0x0000002707277220 */ /* 0x000fe20000410000 */
[----:B------:R-:W-:Y:S01]  /*52b0*/  FFMA.FTZ R15, R12, R34, -R15 ;  /* 0x000000220c0f7223 */ /* 0x000fe2000001080f */
[----:B------:R-:W-:Y:S01]  /*52c0*/  F2FP.SATFINITE.E4M3.F32.PACK_AB_MERGE_C R35, R35, R42, RZ ;  /* 0x0000002a2323723e */ /* 0x000fe200048070ff */
[-C--:B------:R-:W-:Y:S01]  /*52d0*/  FFMA.FTZ R14, R7, R36.reuse, -R14 ;  /* 0x00000024070e7223 */ /* 0x080fe2000001080e */
[----:B------:R-:W-:Y:S01]  /*52e0*/  FFMA.FTZ R39, R6, R36, R39 ;  /* 0x0000002406277223 */ /* 0x000fe20000010027 */
[----:B------:R-:W-:-:S02]  /*52f0*/  F2FP.SATFINITE.E4M3.F32.PACK_AB_MERGE_C R4, R104, R41, R44 ;  /* 0x000000296804723e */ /* 0x000fc4000480702c */
[----:B------:R-:W-:Y:S02]  /*5300*/  F2FP.SATFINITE.E4M3.F32.PACK_AB_MERGE_C R7, R40, R15, R35 ;  /* 0x0000000f2807723e */ /* 0x000fe40004807023 */
[----:B------:R-:W-:-:S07]  /*5310*/  F2FP.SATFINITE.E4M3.F32.PACK_AB_MERGE_C R6, R39, R14, R38 ;  /* 0x0000000e2706723e */ /* 0x000fce0004807026 */
.L_x_1625:
[----:B------:R-:W-:Y:S05]  /*5320*/  BSYNC B2 ;  /* 0x0000000000027941 */ /* 0x000fea0003800000 */
.L_x_1624:
[----:B0-----:R0:W-:Y:S02]  /*5330*/  ST.E.128 desc[UR42][R10.64], R4 ;  /* 0x000000040a007985 */ /* 0x0011e4000c101d2a */
.L_x_1623:
[----:B------:R-:W-:Y:S05]  /*5340*/  BSYNC B1 ;  /* 0x0000000000017941 */ /* 0x000fea0003800000 */
.L_x_1622:
        /* <DEDUP_REMOVED lines=9> */
[----:B------:R-:W-:Y:S01]  /*53e0*/  SHF.R.U32.HI R13, RZ, 0x8, R31 ;  /* 0x00000008ff0d7819 */ /* 0x000fe2000001161f */
[----:B0-----:R-:W-:Y:S01]  /*53f0*/  IMAD.MOV.U32 R12, RZ, RZ, R4 ;  /* 0x000000ffff0c7224 */ /* 0x001fe200078e0004 */
[----:B------:R-:W-:Y:S02]  /*5400*/  SHF.R.U32.HI R15, RZ, 0x8, R33 ;  /* 0x00000008ff0f7819 */ /* 0x000fe40000011621 */
[----:B------:R-:W-:Y:S01]  /*5410*/  SHF.R.U32.HI R34, RZ, 0x10, R31 ;  /* 0x00000010ff227819 */ /* 0x000fe2000001161f */
[----:B------:R-:W-:Y:S01]  /*5420*/  IMAD.SHL.U32 R13, R13, 0x100, RZ ;  /* 0x000001000d0d7824 */ /* 0x000fe200078e00ff */
[----:B--2---:R-:W-:Y:S01]  /*5430*/  LOP3.LUT R14, R31, 0xff0000ff, RZ, 0xc0, !PT ;  /* 0xff0000ff1f0e7812 */ /* 0x004fe200078ec0ff */
        /* <DEDUP_REMOVED lines=97> */
.L_x_1629:
[----:B------:R-:W-:Y:S05]  /*5a50*/  BSYNC B2 ;  /* 0x0000000000027941 */ /* 0x000fea0003800000 */
.L_x_1628:
[----:B0-----:R0:W-:Y:S02]  /*5a60*/  ST.E.128 desc[UR42][R10.64], R4 ;  /* 0x000000040a007985 */ /* 0x0011e4000c101d2a */
.L_x_1627:
[----:B------:R-:W-:Y:S05]  /*5a70*/  BSYNC B1 ;  /* 0x0000000000017941 */ /* 0x000fea0003800000 */
.L_x_1626:
[----:B------:R-:W-:-:S13]  /*5a80*/  LOP3.LUT P2, RZ, R57, 0x20, RZ, 0xc0, !PT ;  /* 0x0000002039ff7812 */ /* 0x000fda000784c0ff */
        /* <DEDUP_REMOVED lines=8> */
[----:B--2---:R-:W-:Y:S02]  /*5b10*/  SHF.R.U32.HI R14, RZ, 0x8, R29 ;  /* 0x00000008ff0e7819 */ /* 0x004fe4000001161d */
[----:B------:R-:W-:Y:S02]  /*5b20*/  LOP3.LUT R12, R9, 0xff0000ff, RZ, 0xc0, !PT ;  /* 0xff0000ff090c7812 */ /* 0x000fe400078ec0ff */
[----:B------:R-:W-:Y:S01]  /*5b30*/  SHF.R.U32.HI R28, RZ, 0x10, R9 ;  /* 0x00000010ff1c7819 */ /* 0x000fe20000011609 */
[----:B------:R-:W-:Y:S01]  /*5b40*/  IMAD.SHL.U32 R9, R8, 0x100, RZ ;  /* 0x0000010008097824 */ /* 0x000fe200078e00ff */
[----:B------:R-:W-:Y:S01]  /*5b50*/  SHF.R.U32.HI R15, RZ, 0x10, R29 ;  /* 0x00000010ff0f7819 */ /* 0x000fe2000001161d */
[----:B------:R-:W-:Y:S01]  /*5b60*/  IMAD.SHL.U32 R14, R14, 0x100, RZ ;  /* 0x000001000e0e7824 */ /* 0x000fe200078e00ff */
[----:B------:R-:W-:Y:S01]  /*5b70*/  LOP3.LUT R13, R29, 0xff0000ff, RZ, 0xc0, !PT ;  /* 0xff0000ff1d0d7812 */ /* 0x000fe200078ec0ff */
[----:B0-----:R-:W-:Y:S01]  /*5b80*/  IMAD.MOV.U32 R8, RZ, RZ, R4 ;  /* 0x000000ffff087224 */ /* 0x001fe200078e0004 */
[----:B------:R-:W-:Y:S01]  /*5b90*/  LOP3.LUT R9, R12, 0xff00, R9, 0xf8, !PT ;  /* 0x0000ff000c097812 */ /* 0x000fe200078ef809 */
[----:B------:R-:W-:Y:S01]  /*5ba0*/  IMAD.U32 R12, R28, 0x10000, RZ ;  /* 0x000100001c0c7824 */ /* 0x000fe200078e00ff */
[----:B------:R-:W-:Y:S01]  /*5bb0*/  LOP3.LUT R14, R13, 0xff00, R14, 0xf8, !PT ;  /* 0x0000ff000d0e7812 */ /* 0x000fe200078ef80e */
[----:B------:R-:W-:Y:S01]  /*5bc0*/  IMAD.U32 R15, R15, 0x10000, RZ ;  /* 0x000100000f0f7824 */ /* 0x000fe200078e00ff */
[----:B------:R-:W-:-:S02]  /*5bd0*/  F2FP.F16.E4M3.UNPACK_B R4, R5 ;  /* 0x00000005ff04723e */ /* 0x000fc400020006ff */
        /* <DEDUP_REMOVED lines=8> */
[----:B------:R-:W-:Y:S02]  /*5c60*/  HADD2.F32 R30, -RZ, R13.H1_H1 ;  /* 0x3000000dff1e7230 */ /* 0x000fe40000004100 */
[----:B------:R-:W-:Y:S01]  /*5c70*/  FMUL.FTZ R33, R9, R29 ;  /* 0x0000001d09217220 */ /* 0x000fe20000410000 */
[----:B------:R-:W-:-:S02]  /*5c80*/  HADD2.F32 R15, -RZ, R14.H0_H0 ;  /* 0x2000000eff0f7230 */ /* 0x000fc40000004100 */
        /* <DEDUP_REMOVED lines=78> */
.L_x_1631:
[----:B------:R-:W-:Y:S05]  /*6170*/  BSYNC B1 ;  /* 0x0000000000017941 */ /* 0x000fea0003800000 */
.L_x_1630:
[----:B0-----:R0:W-:Y:S01]  /*6180*/  ST.E.128 desc[UR42][R10.64], R4 ;  /* 0x000000040a007985 */ /* 0x0011e2000c101d2a */
[----:B------:R-:W-:Y:S05]  /*6190*/  BRA `(.L_x_1609) ;  /* 0x0000003400a87947 */ /* 0x000fea0003800000 */
.L_x_1602:
        /* <DEDUP_REMOVED lines=42> */
.L_x_1633:
[----:B------:R-:W-:Y:S05]  /*6440*/  BSYNC B1 ;  /* 0x0000000000017941 */ /* 0x000fea0003800000 */
.L_x_1632:
        /* <DEDUP_REMOVED lines=16> */
.L_x_1634:
[----:B------:R-:W-:Y:S01]  /*6550*/  IMAD R83, R22, 0x8, R16 ;  /* 0x0000000816537824 */ /* 0x000fe200078e0210 */
[----:B------:R-:W-:Y:S01]  /*6560*/  SHF.L.U32 R94, R173, 0x1f, RZ ;  /* 0x0000001fad5e7819 */ /* 0x000fe200000006ff */
[----:B------:R-:W-:Y:S03]  /*6570*/  BSSY B1, `(.L_x_1635) ;  /* 0x0000003000017945 */ /* 0x000fe60003800000 */
[----:B------:R-:W1:Y:S02]  /*6580*/  SYNCS.PHASECHK.TRANS64.TRYWAIT P4, [R83+URZ+0x22890], R94 ;  /* 0x0228905e530075a7 */ /* 0x000e64000808017f */
[----:B-1----:R-:W-:Y:S05]  /*6590*/  @!P4 BRA `(.L_x_1636) ;  /* 0x0000024000acc947 */ /* 0x002fea0003800000 */
.L_x_1988:
[----:B------:R-:W-:Y:S05]  /*65a0*/  BSYNC B1 ;  /* 0x0000000000017941 */ /* 0x000fea0003800000 */
.L_x_1635:
[----:B------:R-:W-:-:S03]  /*65b0*/  UMOV UR4, 0xffffffff ;  /* 0xffffffff00047882 */ /* 0x000fc60000000000 */
[----:B------:R-:W-:Y:S05]  /*65c0*/  BRA.DIV UR4, `(.L_x_1637) ;  /* 0x0000024204b47947 */ /* 0x000fea000b800000 */
[----:B------:R2:W3:Y:S04]  /*65d0*/  SHFL.IDX PT, R99, R14, RZ, 0x1e1f ;  /* 0x001e1fff0e637589 */ /* 0x0004e800000e0000 */
[----:B------:R2:W4:Y:S02]  /*65e0*/  SHFL.IDX PT, R101, R98, RZ, 0x1e1f ;  /* 0x001e1fff62657589 */ /* 0x00052400000e0000 */
.L_x_1992:
[----:B------:R-:W-:Y:S05]  /*65f0*/  @P2 BRA `(.L_x_1609) ;  /* 0x0000003000902947 */ /* 0x000fea0003800000 */
[----:B--2---:R-:W2:Y:S01]  /*6600*/  LDC R98, c[0x0][0x2f4] ;  /* 0x0000bd00ff627b82 */ /* 0x004ea20000000800 */
[----:B------:R-:W-:Y:S01]  /*6610*/  ISETP.NE.AND P2, PT, R54, RZ, PT ;  /* 0x000000ff3600720c */ /* 0x000fe20003f45270 */
[----:B------:R-:W-:Y:S01]  /*6620*/  BSSY B1, `(.L_x_1638) ;  /* 0x00000f5000017945 */ /* 0x000fe20003800000 */
[----:B--2---:R-:W-:-:S11]  /*6630*/  IMAD.IADD R110, R98, 0x1, -R65 ;  /* 0x00000001626e7824 */ /* 0x004fd600078e0a41 */
[----:B------:R-:W-:Y:S05]  /*6640*/  @!P2 BRA `(.L_x_1639) ;  /* 0x0000000c00c8a947 */ /* 0x000fea0003800000 */
[----:B------:R-:W-:Y:S01]  /*6650*/  SEL R8, R65, R110, !P0 ;  /* 0x0000006e41087207 */ /* 0x000fe20004000000 */
[----:B------:R-:W-:Y:S01]  /*6660*/  BSSY B2, `(.L_x_1640) ;  /* 0x00000ee000027945 */ /* 0x000fe20003800000 */
[C---:B----4-:R-:W-:Y:S02]  /*6670*/  IADD3 R92, P2, R59.reuse, R101, RZ ;  /* 0x000000653b5c7210 */ /* 0x050fe40007f5e0ff */
[----:B------:R-:W-:Y:S02]  /*6680*/  SHF.R.S32.HI R9, RZ, 0x1f, R8 ;  /* 0x0000001fff097819 */ /* 0x000fe40000011408 */
[----:B---3--:R-:W-:Y:S02]  /*6690*/  LEA.HI.X.SX32 R93, R59, R99, 0x1, P2 ;  /* 0x000000633b5d7211 */ /* 0x008fe400010f0eff */
[----:B------:R-:W-:-:S04]  /*66a0*/  LEA.HI R9, R9, R8, RZ, 0x5 ;  /* 0x0000000809097211 */ /* 0x000fc800078f28ff */
[----:B------:R-:W-:-:S04]  /*66b0*/  SHF.R.S32.HI R8, RZ, 0x5, R9 ;  /* 0x00000005ff087819 */ /* 0x000fc80000011409 */
[----:B------:R-:W-:-:S04]  /*66c0*/  LEA.HI.SX32 R8, R77, R8, 0x1c ;  /* 0x000000084d087211 */ /* 0x000fc800078fe2ff */
[----:B------:R-:W-:Y:S01]  /*66d0*/  SHF.R.S32.HI R9, RZ, 0x1f, R8 ;  /* 0x0000001fff097819 */ /* 0x000fe20000011408 */
[----:B0-----:R-:W-:-:S03]  /*66e0*/  IMAD.SHL.U32 R10, R8, 0x10, RZ ;  /* 0x00000010080a7824 */ /* 0x001fc600078e00ff */
[----:B------:R-:W-:Y:S02]  /*66f0*/  LEA.HI R8, R9, R8, RZ, 0x2 ;  /* 0x0000000809087211 */ /* 0x000fe400078f10ff */
[----:B------:R-:W-:Y:S02]  /*6700*/  LOP3.LUT R9, R181, 0x30, R10, 0xf8, !PT ;  /* 0x00000030b5097812 */ /* 0x000fe400078ef80a */
[----:B------:R-:W-:Y:S01]  /*6710*/  ISETP.GE.AND P2, PT, R10, R98, PT ;  /* 0x000000620a00720c */ /* 0x000fe20003f46270 */
[----:B------:R-:W-:Y:S01]  /*6720*/  IMAD.SHL.U32 R8, R8, 0x800, RZ ;  /* 0x0000080008087824 */ /* 0x000fe200078e00ff */
[----:B------:R-:W-:-:S04]  /*6730*/  LOP3.LUT R9, R9, R182, RZ, 0x3c, !PT ;  /* 0x000000b609097212 */ /* 0x000fc800078e3cff */
[----:B------:R-:W-:-:S04]  /*6740*/  LOP3.LUT R8, R8, 0xffffe000, RZ, 0xc0, !PT ;  /* 0xffffe00008087812 */ /* 0x000fc800078ec0ff */
[----:B------:R-:W-:Y:S01]  /*6750*/  IADD3 R11, R9, R8, R183 ;  /* 0x00000008090b7210 */ /* 0x000fe20007ffe0b7 */
[C---:B------:R-:W-:Y:S02]  /*6760*/  IMAD R9, R22.reuse, 0x6000, R74 ;  /* 0x0000600016097824 */ /* 0x040fe400078e024a */
[----:B------:R-:W-:Y:S02]  /*6770*/  @!P2 IADD3 R96, P4, R101, R10, RZ ;  /* 0x0000000a6560a210 */ /* 0x000fe40007f9e0ff */
[----:B------:R-:W-:Y:S02]  /*6780*/  IMAD R11, R22, 0x6000, R11 ;  /* 0x00006000160b7824 */ /* 0x000fe400078e020b */
[----:B------:R-:W-:Y:S01]  /*6790*/  IMAD.IADD R9, R16, 0x1, R9 ;  /* 0x0000000110097824 */ /* 0x000fe200078e0209 */
[----:B------:R-:W-:Y:S01]  /*67a0*/  @!P2 LEA.HI.X.SX32 R97, R10, R99, 0x1, P4 ;  /* 0x000000630a61a211 */ /* 0x000fe200020f0eff */
[----:B------:R-:W-:Y:S01]  /*67b0*/  IMAD.IADD R12, R16, 0x1, R11 ;  /* 0x00000001100c7824 */ /* 0x000fe200078e020b */
[----:B------:R-:W-:-:S03]  /*67c0*/  ISETP.GE.AND P4, PT, R18, R95, PT ;  /* 0x0000005f1200720c */ /* 0x000fc60003f86270 */
[----:B------:R-:W0:Y:S04]  /*67d0*/  LDS.128 R8, [R9+0x16400] ;  /* 0x0164000009087984 */ /* 0x000e280000000c00 */
[----:B------:R-:W2:Y:S06]  /*67e0*/  LDS.128 R12, [R12+0x16400] ;  /* 0x016400000c0c7984 */ /* 0x000eac0000000c00 */
[----:B------:R-:W-:Y:S05]  /*67f0*/  @P4 BRA `(.L_x_1641) ;  /* 0x0000000c00504947 */ /* 0x000fea0003800000 */
[----:B------:R-:W-:Y:S01]  /*6800*/  SHF.R.U32.HI R32, RZ, 0x8, R33 ;  /* 0x00000008ff207819 */ /* 0x000fe20000011621 */
[----:B0-----:R-:W-:Y:S01]  /*6810*/  IMAD.MOV.U32 R44, RZ, RZ, R8 ;  /* 0x000000ffff2c7224 */ /* 0x001fe200078e0008 */
[----:B------:R-:W-:Y:S02]  /*6820*/  LOP3.LUT R115, R33, 0xff0000ff, RZ, 0xc0, !PT ;  /* 0xff0000ff21737812 */ /* 0x000fe400078ec0ff */
[----:B------:R-:W-:Y:S01]  /*6830*/  SHF.R.U32.HI R118, RZ, 0x8, R35 ;  /* 0x00000008ff767819 */ /* 0x000fe20000011623 */
[----:B------:R-:W-:Y:S01]  /*6840*/  IMAD.SHL.U32 R8, R32, 0x100, RZ ;  /* 0x0000010020087824 */ /* 0x000fe200078e00ff */
[----:B------:R-:W-:Y:S01]  /*6850*/  SHF.R.U32.HI R116, RZ, 0x8, R45 ;  /* 0x00000008ff747819 */ /* 0x000fe2000001162d */
[----:B------:R-:W-:Y:S01]  /*6860*/  IMAD.MOV.U32 R32, RZ, RZ, R10 ;  /* 0x000000ffff207224 */ /* 0x000fe200078e000a */
[----:B------:R-:W-:Y:S02]  /*6870*/  SHF.R.U32.HI R120, RZ, 0x10, R33 ;  /* 0x00000010ff787819 */ /* 0x000fe40000011621 */
[----:B------:R-:W-:Y:S01]  /*6880*/  LOP3.LUT R115, R115, 0xff00, R8, 0xf8, !PT ;  /* 0x0000ff0073737812 */ /* 0x000fe200078ef808 */
[----:B------:R-:W-:Y:S01]  /*6890*/  IMAD.SHL.U32 R8, R118, 0x100, RZ ;  /* 0x0000010076087824 */ /* 0x000fe200078e00ff */
[----:B------:R-:W-:Y:S01]  /*68a0*/  SHF.R.U32.HI R33, RZ, 0x10, R45 ;  /* 0x00000010ff217819 */ /* 0x000fe2000001162d */
[----:B------:R-:W-:Y:S01]  /*68b0*/  IMAD.SHL.U32 R10, R116, 0x100, RZ ;  /* 0x00000100740a7824 */ /* 0x000fe200078e00ff */
[----:B------:R-:W-:Y:S01]  /*68c0*/  LOP3.LUT R119, R45, 0xff0000ff, RZ, 0xc0, !PT ;  /* 0xff0000ff2d777812 */ /* 0x000fe200078ec0ff */
[----:B--2---:R-:W-:Y:S01]  /*68d0*/  IMAD.MOV.U32 R45, RZ, RZ, R12 ;  /* 0x000000ffff2d7224 */ /* 0x004fe200078e000c */
[----:B------:R-:W-:Y:S01]  /*68e0*/  SHF.R.U32.HI R114, RZ, 0x8, R47 ;  /* 0x00000008ff727819 */ /* 0x000fe2000001162f */
[----:B------:R-:W-:Y:S01]  /*68f0*/  IMAD.U32 R12, R120, 0x10000, RZ ;  /* 0x00010000780c7824 */ /* 0x000fe200078e00ff */
[----:B------:R-:W-:-:S02]  /*6900*/  SHF.R.U32.HI R46, RZ, 0x10, R35 ;  /* 0x00000010ff2e7819 */ /* 0x000fc40000011623 */
[----:B------:R-:W-:Y:S01]  /*6910*/  LOP3.LUT R117, R35, 0xff0000ff, RZ, 0xc0, !PT ;  /* 0xff0000ff23757812 */ /* 0x000fe200078ec0ff */
[----:B------:R-:W-:Y:S01]  /*6920*/  IMAD.MOV.U32 R35, RZ, RZ, R14 ;  /* 0x000000ffff237224 */ /* 0x000fe200078e000e */
[----:B------:R-:W-:Y:S01]  /*6930*/  LOP3.LUT R121, R119, 0xff00, R10, 0xf8, !PT ;  /* 0x0000ff0077797812 */ /* 0x000fe200078ef80a */
[----:B------:R-:W-:Y:S01]  /*6940*/  IMAD.SHL.U32 R14, R114, 0x100, RZ ;  /* 0x00000100720e7824 */ /* 0x000fe200078e00ff */
[----:B------:R-:W-:Y:S01]  /*6950*/  LOP3.LUT R117, R117, 0xff00, R8, 0xf8, !PT ;  /* 0x0000ff0075757812 */ /* 0x000fe200078ef808 */
[----:B------:R-:W-:Y:S01]  /*6960*/  IMAD.U32 R8, R46, 0x10000, RZ ;  /* 0x000100002e087824 */ /* 0x000fe200078e00ff */
[----:B------:R-:W-:Y:S02]  /*6970*/  SHF.R.U32.HI R34, RZ, 0x10, R47 ;  /* 0x00000010ff227819 */ /* 0x000fe4000001162f */
[----:B------:R-:W-:Y:S02]  /*6980*/  F2FP.F16.E4M3.UNPACK_B R119, R113.H1 ;  /* 0x00000071ff77723e */ /* 0x000fe400030006ff */
[----:B------:R-:W-:-:S02]  /*6990*/  F2FP.F16.E4M3.UNPACK_B R114, R45.H1 ;  /* 0x0000002dff72723e */ /* 0x000fc400030006ff */
[----:B------:R-:W-:Y:S01]  /*69a0*/  LOP3.LUT R47, R47, 0xff0000ff, RZ, 0xc0, !PT ;  /* 0xff0000ff2f2f7812 */ /* 0x000fe200078ec0ff */
[----:B------:R-:W-:Y:S01]  /*69b0*/  HADD2.F32 R10, -RZ, R119.H0_H0 ;  /* 0x20000077ff0a7230 */ /* 0x000fe20000004100 */
[----:B------:R-:W-:Y:S02]  /*69c0*/  F2FP.F16.E4M3.UNPACK_B R46, R44.H1 ;  /* 0x0000002cff2e723e */ /* 0x000fe400030006ff */
[----:B------:R-:W-:Y:S01]  /*69d0*/  LOP3.LUT R12, R115, 0xff0000, R12, 0xf8, !PT ;  /* 0x00ff0000730c7812 */ /* 0x000fe200078ef80c */
[----:B------:R-:W-:Y:S01]  /*69e0*/  HADD2.F32 R115, -RZ, R114.H0_H0 ;  /* 0x20000072ff737230 */ /* 0x000fe20000004100 */
[----:B------:R-:W-:Y:S02]  /*69f0*/  F2FP.F16.E4M3.UNPACK_B R116, R112.H1 ;  /* 0x00000070ff74723e */ /* 0x000fe400030006ff */
[----:B------:R-:W-:Y:S01]  /*6a00*/  LOP3.LUT R118, R47, 0xff00, R14, 0xf8, !PT ;  /* 0x0000ff002f767812 */ /* 0x000fe200078ef80e */
[----:B------:R-:W-:Y:S02]  /*6a10*/  HADD2.F32 R47, -RZ, R46.H0_H0 ;  /* 0x2000002eff2f7230 */ /* 0x000fe40000004100 */
[----:B------:R-:W-:Y:S01]  /*6a20*/  FMUL.FTZ R120, R115, R10 ;  /* 0x0000000a73787220 */ /* 0x000fe20000410000 */
[----:B------:R-:W-:Y:S01]  /*6a30*/  IMAD.U32 R14, R33, 0x10000, RZ ;  /* 0x00010000210e7824 */ /* 0x000fe200078e00ff */
[----:B------:R-:W-:Y:S01]  /*6a40*/  LOP3.LUT R8, R117, 0xff0000, R8, 0xf8, !PT ;  /* 0x00ff000075087812 */ /* 0x000fe200078ef808 */
[----:B------:R-:W-:-:S02]  /*6a50*/  IMAD.U32 R33, R34, 0x10000, RZ ;  /* 0x0001000022217824 */ /* 0x000fc400078e00ff */
[C---:B------:R-:W-:Y:S01]  /*6a60*/  FMUL.FTZ R122, R47.reuse, R10 ;  /* 0x0000000a2f7a7220 */ /* 0x040fe20000410000 */
[--C-:B------:R-:W-:Y:S01]  /*6a70*/  HADD2.F32 R34, -RZ, R116.reuse.H0_H0 ;  /* 0x20000074ff227230 */ /* 0x100fe20000004100 */
[----:B------:R-:W-:Y:S02]  /*6a80*/  F2FP.F16.E4M3.UNPACK_B R117, R113 ;  /* 0x00000071ff75723e */ /* 0x000fe400020006ff */
[----:B------:R-:W-:Y:S01]  /*6a90*/  LOP3.LUT R10, R118, 0xff0000, R33, 0xf8, !PT ;  /* 0x00ff0000760a7812 */ /* 0x000fe200078ef821 */
[----:B------:R-:W-:Y:S02]  /*6aa0*/  HADD2.F32 R118, -RZ, R116.H1_H1 ;  /* 0x30000074ff767230 */ /* 0x000fe40000004100 */
[-C--:B------:R-:W-:Y:S01]  /*6ab0*/  FFMA.FTZ R33, R47, R34.reuse, -R120 ;  /* 0x000000222f217223 */ /* 0x080fe20000010878 */
[----:B------:R-:W-:Y:S01]  /*6ac0*/  FFMA.FTZ R34, R115, R34, R122 ;  /* 0x0000002273227223 */ /* 0x000fe2000001007a */
[----:B------:R-:W-:Y:S01]  /*6ad0*/  HADD2.F32 R120, -RZ, R119.H1_H1 ;  /* 0x30000077ff787230 */ /* 0x000fe20000004100 */
[----:B------:R-:W-:Y:S01]  /*6ae0*/  F2FP.F16.E4M3.UNPACK_B R116, R112 ;  /* 0x00000070ff74723e */ /* 0x000fe200020006ff */
[----:B------:R-:W-:Y:S01]  /*6af0*/  HADD2.F32 R115, -RZ, R114.H1_H1 ;  /* 0x30000072ff737230 */ /* 0x000fe20000004100 */
[----:B------:R-:W-:Y:S01]  /*6b00*/  F2FP.F16.E4M3.UNPACK_B R113, R45 ;  /* 0x0000002dff71723e */ /* 0x000fe200020006ff */
[----:B------:R-:W-:Y:S01]  /*6b10*/  HADD2.F32 R47, -RZ, R46.H1_H1 ;  /* 0x3000002eff2f7230 */ /* 0x000fe20000004100 */
[----:B------:R-:W-:Y:S01]  /*6b20*/  F2FP.F16.E4M3.UNPACK_B R112, R44 ;  /* 0x0000002cff70723e */ /* 0x000fe200020006ff */
[----:B------:R-:W-:-:S02]  /*6b30*/  HADD2.F32 R119, -RZ, R117.H0_H0 ;  /* 0x20000075ff777230 */ /* 0x000fc40000004100 */
[-C--:B------:R-:W-:Y:S01]  /*6b40*/  FMUL.FTZ R44, R115, R120.reuse ;  /* 0x00000078732c7220 */ /* 0x080fe20000410000 */
[----:B------:R-:W-:Y:S02]  /*6b50*/  HADD2.F32 R114, -RZ, R113.H0_H0 ;  /* 0x20000071ff727230 */ /* 0x000fe40000004100 */
[C---:B------:R-:W-:Y:S01]  /*6b60*/  FMUL.FTZ R120, R47.reuse, R120 ;  /* 0x000000782f787220 */ /* 0x040fe20000410000 */
[----:B------:R-:W-:Y:S02]  /*6b70*/  HADD2.F32 R46, -RZ, R112.H0_H0 ;  /* 0x20000070ff2e7230 */ /* 0x000fe40000004100 */
[-C--:B------:R-:W-:Y:S01]  /*6b80*/  FFMA.FTZ R44, R47, R118.reuse, -R44 ;  /* 0x000000762f2c7223 */ /* 0x080fe2000001082c */
[----:B------:R-:W-:Y:S01]  /*6b90*/  LOP3.LUT R14, R121, 0xff0000, R14, 0xf8, !PT ;  /* 0x00ff0000790e7812 */ /* 0x000fe200078ef80e */
[----:B------:R-:W-:Y:S01]  /*6ba0*/  FFMA.FTZ R45, R115, R118, R120 ;  /* 0x00000076732d7223 */ /* 0x000fe20000010078 */
[----:B------:R-:W-:Y:S02]  /*6bb0*/  HADD2.F32 R47, -RZ, R116.H0_H0 ;  /* 0x20000074ff2f7230 */ /* 0x000fe40000004100 */
[----:B------:R-:W-:Y:S01]  /*6bc0*/  FMUL.FTZ R121, R114, R119 ;  /* 0x0000007772797220 */ /* 0x000fe20000410000 */
[----:B------:R-:W-:-:S02]  /*6bd0*/  HADD2.F32 R117, -RZ, R117.H1_H1 ;  /* 0x30000075ff757230 */ /* 0x000fc40000004100 */
[C---:B------:R-:W-:Y:S01]  /*6be0*/  FMUL.FTZ R119, R46.reuse, R119 ;  /* 0x000000772e777220 */ /* 0x040fe20000410000 */
[----:B------:R-:W-:Y:S02]  /*6bf0*/  HADD2.F32 R115, -RZ, R113.H1_H1 ;  /* 0x30000071ff737230 */ /* 0x000fe40000004100 */
[-C--:B------:R-:W-:Y:S01]  /*6c00*/  FFMA.FTZ R46, R46, R47.reuse, -R121 ;  /* 0x0000002f2e2e7223 */ /* 0x080fe20000010879 */
[----:B------:R-:W-:Y:S02]  /*6c10*/  HADD2.F32 R112, -RZ, R112.H1_H1 ;  /* 0x30000070ff707230 */ /* 0x000fe40000004100 */
[----:B------:R-:W-:Y:S01]  /*6c20*/  FFMA.FTZ R47, R114, R47, R119 ;  /* 0x0000002f722f7223 */ /* 0x000fe20000010077 */
[----:B------:R-:W-:Y:S02]  /*6c30*/  HADD2.F32 R118, -RZ, R116.H1_H1 ;  /* 0x30000074ff767230 */ /* 0x000fe40000004100 */
[----:B------:R-:W-:Y:S01]  /*6c40*/  FMUL.FTZ R113, R115, R117 ;  /* 0x0000007573717220 */ /* 0x000fe20000410000 */
[----:B------:R-:W-:Y:S01]  /*6c50*/  F2FP.F16.E4M3.UNPACK_B R120, R109.H1 ;  /* 0x0000006dff78723e */ /* 0x000fe200030006ff */
[C---:B------:R-:W-:Y:S01]  /*6c60*/  FMUL.FTZ R124, R112.reuse, R117 ;  /* 0x00000075707c7220 */ /* 0x040fe20000410000 */
[----:B------:R-:W-:Y:S01]  /*6c70*/  F2FP.F16.E4M3.UNPACK_B R116, R35.H1 ;  /* 0x00000023ff74723e */ /* 0x000fe200030006ff */
[----:B------:R-:W-:Y:S01]  /*6c80*/  FFMA.FTZ R113, R112, R118, -R113 ;  /* 0x0000007670717223 */ /* 0x000fe20000010871 */
[----:B------:R-:W-:Y:S01]  /*6c90*/  F2FP.F16.E4M3.UNPACK_B R114, R32.H1 ;  /* 0x00000020ff72723e */ /* 0x000fe200030006ff */
[----:B------:R-:W-:Y:S01]  /*6ca0*/  HADD2.F32 R122, -RZ, R120.H0_H0 ;  /* 0x20000078ff7a7230 */ /* 0x000fe20000004100 */
[----:B------:R-:W-:Y:S01]  /*6cb0*/  F2FP.F16.E4M3.UNPACK_B R119, R111.H1 ;  /* 0x0000006fff77723e */ /* 0x000fe200030006ff */
[----:B------:R-:W-:-:S02]  /*6cc0*/  HADD2.F32 R117, -RZ, R116.H0_H0 ;  /* 0x20000074ff757230 */ /* 0x000fc40000004100 */
[----:B------:R-:W-:Y:S01]  /*6cd0*/  FFMA.FTZ R112, R115, R118, R124 ;  /* 0x0000007673707223 */ /* 0x000fe2000001007c */
[----:B------:R-:W-:Y:S01]  /*6ce0*/  HADD2.F32 R115, -RZ, R114.H0_H0 ;  /* 0x20000072ff737230 */ /* 0x000fe20000004100 */
[----:B------:R-:W-:Y:S01]  /*6cf0*/  F2FP.F16.E4M3.UNPACK_B R32, R32 ;  /* 0x00000020ff20723e */ /* 0x000fe200020006ff */
[----:B------:R-:W-:Y:S02]  /*6d00*/  HADD2.F32 R121, -RZ, R120.H1_H1 ;  /* 0x30000078ff797230 */ /* 0x000fe40000004100 */
[-C--:B------:R-:W-:Y:S01]  /*6d10*/  FMUL.FTZ R124, R117, R122.reuse ;  /* 0x0000007a757c7220 */ /* 0x080fe20000410000 */
[----:B------:R-:W-:Y:S02]  /*6d20*/  HADD2.F32 R118, -RZ, R116.H1_H1 ;  /* 0x30000074ff767230 */ /* 0x000fe40000004100 */
[----:B------:R-:W-:Y:S01]  /*6d30*/  FMUL.FTZ R122, R115, R122 ;  /* 0x0000007a737a7220 */ /* 0x000fe20000410000 */
[----:B------:R-:W-:Y:S01]  /*6d40*/  HADD2.F32 R120, -RZ, R119.H0_H0 ;  /* 0x20000077ff787230 */ /* 0x000fe20000004100 */
[----:B------:R-:W-:Y:S01]  /*6d50*/  F2FP.SATFINITE.E4M3.F32.PACK_AB_MERGE_C R34, R45, R34, RZ ;  /* 0x000000222d22723e */ /* 0x000fe200048070ff */
[----:B------:R-:W-:-:S02]  /*6d60*/  HADD2.F32 R116, -RZ, R114.H1_H1 ;  /* 0x30000072ff747230 */ /* 0x000fc40000004100 */
[-C--:B------:R-:W-:Y:S01]  /*6d70*/  FMUL.FTZ R123, R118, R121.reuse ;  /* 0x00000079767b7220 */ /* 0x080fe20000410000 */
[----:B------:R-:W-:Y:S02]  /*6d80*/  HADD2.F32 R119, -RZ, R119.H1_H1 ;  /* 0x30000077ff777230 */ /* 0x000fe40000004100 */
[-C--:B------:R-:W-:Y:S01]  /*6d90*/  FFMA.FTZ R114, R115, R120.reuse, -R124 ;  /* 0x0000007873727223 */ /* 0x080fe2000001087c */
[----:B------:R-:W-:Y:S01]  /*6da0*/  FFMA.FTZ R115, R117, R120, R122 ;  /* 0x0000007875737223 */ /* 0x000fe2000001007a */
[C---:B------:R-:W-:Y:S01]  /*6db0*/  FMUL.FTZ R121, R116.reuse, R121 ;  /* 0x0000007974797220 */ /* 0x040fe20000410000 */
[----:B------:R-:W-:Y:S01]  /*6dc0*/  F2FP.F16.E4M3.UNPACK_B R117, R109 ;  /* 0x0000006dff75723e */ /* 0x000fe200020006ff */
[----:B------:R-:W-:Y:S01]  /*6dd0*/  FFMA.FTZ R109, R116, R119, -R123 ;  /* 0x00000077746d7223 */ /* 0x000fe2000001087b */
[----:B------:R-:W-:Y:S01]  /*6de0*/  F2FP.F16.E4M3.UNPACK_B R116, R35 ;  /* 0x00000023ff74723e */ /* 0x000fe200020006ff */
[----:B------:R-:W-:Y:S01]  /*6df0*/  FFMA.FTZ R124, R118, R119, R121 ;  /* 0x00000077767c7223 */ /* 0x000fe20000010079 */
[----:B------:R-:W-:Y:S01]  /*6e00*/  HADD2.F32 R35, -RZ, R32.H0_H0 ;  /* 0x20000020ff237230 */ /* 0x000fe20000004100 */
[----:B------:R-:W-:Y:S01]  /*6e10*/  F2FP.SATFINITE.E4M3.F32.PACK_AB_MERGE_C R33, R44, R33, RZ ;  /* 0x000000212c21723e */ /* 0x000fe200048070ff */
[--C-:B------:R-:W-:Y:S01]  /*6e20*/  HADD2.F32 R120, -RZ, R117.reuse.H0_H0 ;  /* 0x20000075ff787230 */ /* 0x100fe20000004100 */
[----:B------:R-:W-:Y:S01]  /*6e30*/  F2FP.F16.E4M3.UNPACK_B R45, R9 ;  /* 0x00000009ff2d723e */ /* 0x000fe200020006ff */
[----:B------:R-:W-:Y:S01]  /*6e40*/  HADD2.F32 R119, -RZ, R117.H1_H1 ;  /* 0x30000075ff777230 */ /* 0x000fe20000004100 */
[----:B------:R-:W-:Y:S01]  /*6e50*/  F2FP.F16.E4M3.UNPACK_B R117, R111 ;  /* 0x0000006fff75723e */ /* 0x000fe200020006ff */
[--C-:B------:R-:W-:Y:S01]  /*6e60*/  HADD2.F32 R111, -RZ, R116.reuse.H0_H0 ;  /* 0x20000074ff6f7230 */ /* 0x100fe20000004100 */
[----:B------:R-:W-:Y:S01]  /*6e70*/  F2FP.SATFINITE.E4M3.F32.PACK_AB_MERGE_C R34, R112, R47, R34 ;  /* 0x0000002f7022723e */ /* 0x000fe20004807022 */
[----:B------:R-:W-:Y:S01]  /*6e80*/  HADD2.F32 R116, -RZ, R116.H1_H1 ;  /* 0x30000074ff747230 */ /* 0x000fe20000004100 */
[----:B------:R-:W-:Y:S01]  /*6e90*/  F2FP.SATFINITE.E4M3.F32.PACK_AB_MERGE_C R115, R124, R115, RZ ;  /* 0x000000737c73723e */ /* 0x000fe200048070ff */
[----:B------:R-:W-:-:S02]  /*6ea0*/  HADD2.F32 R118, -RZ, R117.H0_H0 ;  /* 0x20000075ff767230 */ /* 0x000fc40000004100 */
[-C--:B------:R-:W-:Y:S01]  /*6eb0*/  FMUL.FTZ R122, R111, R120.reuse ;  /* 0x000000786f7a7220 */ /* 0x080fe20000410000 */
[----:B------:R-:W-:Y:S02]  /*6ec0*/  HADD2.F32 R32, -RZ, R32.H1_H1 ;  /* 0x30000020ff207230 */ /* 0x000fe40000004100 */
[-C--:B------:R-:W-:Y:S01]  /*6ed0*/  FMUL.FTZ R121, R116, R119.reuse ;  /* 0x0000007774797220 */ /* 0x080fe20000410000 */
[----:B------:R-:W-:Y:S02]  /*6ee0*/  HADD2.F32 R117, -RZ, R117.H1_H1 ;  /* 0x30000075ff757230 */ /* 0x000fe40000004100 */
[C---:B------:R-:W-:Y:S01]  /*6ef0*/  FMUL.FTZ R120, R35.reuse, R120 ;  /* 0x0000007823787220 */ /* 0x040fe20000410000 */
[----:B------:R-:W-:Y:S01]  /*6f00*/  FFMA.FTZ R122, R35, R118, -R122 ;  /* 0x00000076237a7223 */ /* 0x000fe2000001087a */
[C---:B------:R-:W-:Y:S01]  /*6f10*/  FMUL.FTZ R119, R32.reuse, R119 ;  /* 0x0000007720777220 */ /* 0x040fe20000410000 */
[----:B------:R-:W-:Y:S01]  /*6f20*/  F2FP.SATFINITE.E4M3.F32.PACK_AB_MERGE_C R35, R113, R46, R33 ;  /* 0x0000002e7123723e */ /* 0x000fe20004807021 */
[----:B------:R-:W-:Y:S01]  /*6f30*/  FFMA.FTZ R121, R32, R117, -R121 ;  /* 0x0000007520797223 */ /* 0x000fe20000010879 */
[----:B------:R-:W-:Y:S01]  /*6f40*/  F2FP.SATFINITE.E4M3.F32.PACK_AB_MERGE_C R32, R109, R114, RZ ;  /* 0x000000726d20723e */ /* 0x000fe200048070ff */
[----:B------:R-:W-:Y:S01]  /*6f50*/  FFMA.FTZ R120, R111, R118, R120 ;  /* 0x000000766f787223 */ /* 0x000fe20000010078 */
[----:B------:R-:W-:Y:S01]  /*6f60*/  F2FP.F16.E4M3.UNPACK_B R109, R13 ;  /* 0x0000000dff6d723e */ /* 0x000fe200020006ff */
[----:B------:R-:W-:Y:S01]  /*6f70*/  FFMA.FTZ R119, R116, R117, R119 ;  /* 0x0000007574777223 */ /* 0x000fe20000010077 */
[----:B------:R-:W-:Y:S01]  /*6f80*/  F2FP.F16.E4M3.UNPACK_B R114, R14 ;  /* 0x0000000eff72723e */ /* 0x000fe200020006ff */
[----:B------:R-:W-:Y:S01]  /*6f90*/  HADD2.F32 R44, -RZ, R45.H0_H0 ;  /* 0x2000002dff2c7230 */ /* 0x000fe20000004100 */
[----:B------:R-:W-:Y:S01]  /*6fa0*/  F2FP.F16.E4M3.UNPACK_B R112, R12 ;  /* 0x0000000cff70723e */ /* 0x000fe200020006ff */
[--C-:B------:R-:W-:Y:S01]  /*6fb0*/  HADD2.F32 R46, -RZ, R109.reuse.H0_H0 ;  /* 0x2000006dff2e7230 */ /* 0x100fe20000004100 */
[----:B------:R-:W-:Y:S01]  /*6fc0*/  F2FP.SATFINITE.E4M3.F32.PACK_AB_MERGE_C R33, R121, R122, R32 ;  /* 0x0000007a7921723e */ /* 0x000fe20004807020 */
[----:B------:R-:W-:Y:S01]  /*6fd0*/  HADD2.F32 R47, -RZ, R114.H0_H0 ;  /* 0x20000072ff2f7230 */ /* 0x000fe20000004100 */
[----:B------:R-:W-:Y:S01]  /*6fe0*/  F2FP.SATFINITE.E4M3.F32.PACK_AB_MERGE_C R32, R119, R120, R115 ;  /* 0x000000787720723e */ /* 0x000fe20004807073 */
[----:B------:R-:W-:Y:S01]  /*6ff0*/  HADD2.F32 R111, -RZ, R109.H1_H1 ;  /* 0x3000006dff6f7230 */ /* 0x000fe20000004100 */
[----:B------:R-:W-:Y:S01]  /*7000*/  F2FP.F16.E4M3.UNPACK_B R12, R12.H1 ;  /* 0x0000000cff0c723e */ /* 0x000fe200030006ff */
[----:B------:R-:W-:-:S02]  /*7010*/  HADD2.F32 R113, -RZ, R112.H0_H0 ;  /* 0x20000070ff717230 */ /* 0x000fc40000004100 */
[-C--:B------:R-:W-:Y:S01]  /*7020*/  FMUL.FTZ R115, R46, R47.reuse ;  /* 0x0000002f2e737220 */ /* 0x080fe20000410000 */
[C---:B------:R-:W-:Y:S01]  /*7030*/  FMUL.FTZ R109, R44.reuse, R47 ;  /* 0x0000002f2c6d7220 */ /* 0x040fe20000410000 */
[----:B------:R-:W-:Y:S01]  /*7040*/  HADD2.F32 R114, -RZ, R114.H1_H1 ;  /* 0x30000072ff727230 */ /* 0x000fe20000004100 */
[----:B------:R-:W-:Y:S01]  /*7050*/  F2FP.F16.E4M3.UNPACK_B R119, R10 ;  /* 0x0000000aff77723e */ /* 0x000fe200020006ff */
        /* <DEDUP_REMOVED lines=8> */
[-C--:B------:R-:W-:Y:S01]  /*70e0*/  FFMA.FTZ R14, R111, R112.reuse, R114 ;  /* 0x000000706f0e7223 */ /* 0x080fe20000010072 */
[----:B------:R-:W-:Y:S01]  /*70f0*/  F2FP.F16.E4M3.UNPACK_B R46, R9.H1 ;  /* 0x00000009ff2e723e */ /* 0x000fe200030006ff */
[----:B------:R-:W-:Y:S01]  /*7100*/  FFMA.FTZ R9, R47, R112, -R116 ;  /* 0x000000702f097223 */ /* 0x000fe20000010874 */
[----:B------:R-:W-:Y:S01]  /*7110*/  HADD2.F32 R47, -RZ, R109.H0_H0 ;  /* 0x2000006dff2f7230 */ /* 0x000fe20000004100 */
[----:B------:R-:W-:Y:S01]  /*7120*/  F2FP.F16.E4M3.UNPACK_B R120, R10.H1 ;  /* 0x0000000aff78723e */ /* 0x000fe200030006ff */
[----:B------:R-:W-:Y:S01]  /*7130*/  HADD2.F32 R114, -RZ, R113.H0_H0 ;  /* 0x20000071ff727230 */ /* 0x000fe20000004100 */
[----:B------:R-:W-:Y:S01]  /*7140*/  F2FP.F16.E4M3.UNPACK_B R117, R8.H1 ;  /* 0x00000008ff75723e */ /* 0x000fe200030006ff */
[----:B------:R-:W-:Y:S02]  /*7150*/  HADD2.F32 R13, -RZ, R46.H0_H0 ;  /* 0x2000002eff0d7230 */ /* 0x000fe40000004100 */
[----:B------:R-:W-:-:S02]  /*7160*/  HADD2.F32 R111, -RZ, R109.H1_H1 ;  /* 0x3000006dff6f7230 */ /* 0x000fc40000004100 */
[-C--:B------:R-:W-:Y:S01]  /*7170*/  FMUL.FTZ R116, R47, R114.reuse ;  /* 0x000000722f747220 */ /* 0x080fe20000410000 */
[----:B------:R-:W-:Y:S02]  /*7180*/  HADD2.F32 R112, -RZ, R12.H0_H0 ;  /* 0x2000000cff707230 */ /* 0x000fe40000004100 */
[C---:B------:R-:W-:Y:S01]  /*7190*/  FMUL.FTZ R114, R13.reuse, R114 ;  /* 0x000000720d727220 */ /* 0x040fe20000410000 */
[----:B------:R-:W-:Y:S02]  /*71a0*/  HADD2.F32 R109, -RZ, R113.H1_H1 ;  /* 0x30000071ff6d7230 */ /* 0x000fe40000004100 */
[----:B------:R-:W-:Y:S02]  /*71b0*/  HADD2.F32 R46, -RZ, R46.H1_H1 ;  /* 0x3000002eff2e7230 */ /* 0x000fe40000004100 */
[----:B------:R-:W-:Y:S02]  /*71c0*/  HADD2.F32 R113, -RZ, R12.H1_H1 ;  /* 0x3000000cff717230 */ /* 0x000fe40000004100 */
[-C--:B------:R-:W-:Y:S01]  /*71d0*/  FFMA.FTZ R12, R13, R112.reuse, -R116 ;  /* 0x000000700d0c7223 */ /* 0x080fe20000010874 */
[-C--:B------:R-:W-:Y:S01]  /*71e0*/  FMUL.FTZ R115, R111, R109.reuse ;  /* 0x0000006d6f737220 */ /* 0x080fe20000410000 */
[----:B------:R-:W-:Y:S01]  /*71f0*/  FFMA.FTZ R13, R47, R112, R114 ;  /* 0x000000702f0d7223 */ /* 0x000fe20000010072 */
[C---:B------:R-:W-:Y:S01]  /*7200*/  FMUL.FTZ R114, R46.reuse, R109 ;  /* 0x0000006d2e727220 */ /* 0x040fe20000410000 */
[----:B------:R-:W-:Y:S01]  /*7210*/  F2FP.F16.E4M3.UNPACK_B R112, R15 ;  /* 0x0000000fff70723e */ /* 0x000fe200020006ff */
[----:B------:R-:W-:Y:S01]  /*7220*/  FFMA.FTZ R47, R46, R113, -R115 ;  /* 0x000000712e2f7223 */ /* 0x000fe20000010873 */
[----:B------:R-:W-:Y:S01]  /*7230*/  F2FP.F16.E4M3.UNPACK_B R109, R11 ;  /* 0x0000000bff6d723e */ /* 0x000fe200020006ff */
[----:B------:R-:W-:Y:S01]  /*7240*/  FFMA.FTZ R46, R111, R113, R114 ;  /* 0x000000716f2e7223 */ /* 0x000fe20000010072 */
[----:B------:R-:W-:Y:S01]  /*7250*/  F2FP.F16.E4M3.UNPACK_B R113, R15.H1 ;  /* 0x0000000fff71723e */ /* 0x000fe200030006ff */
[----:B------:R-:W-:Y:S01]  /*7260*/  HADD2.F32 R114, -RZ, R112.H0_H0 ;  /* 0x20000070ff727230 */ /* 0x000fe20000004100 */
[----:B------:R-:W-:Y:S01]  /*7270*/  F2FP.F16.E4M3.UNPACK_B R116, R8 ;  /* 0x00000008ff74723e */ /* 0x000fe200020006ff */
        /* <DEDUP_REMOVED lines=8> */
[----:B------:R-:W-:Y:S01]  /*7300*/  HADD2.F32 R10, -RZ, R116.H0_H0 ;  /* 0x20000074ff0a7230 */ /* 0x000fe20000004100 */
[----:B------:R-:W-:Y:S01]  /*7310*/  F2FP.SATFINITE.E4M3.F32.PACK_AB_MERGE_C R13, R46, R13, RZ ;  /* 0x0000000d2e0d723e */ /* 0x000fe200048070ff */
[----:B------:R-:W-:Y:S02]  /*7320*/  HADD2.F32 R111, -RZ, R11.H0_H0 ;  /* 0x2000000bff6f7230 */ /* 0x000fe40000004100 */
[----:B------:R-:W-:Y:S01]  /*7330*/  FMUL.FTZ R126, R115, R122 ;  /* 0x0000007a737e7220 */ /* 0x000fe20000410000 */
[----:B------:R-:W-:Y:S02]  /*7340*/  HADD2.F32 R113, -RZ, R113.H1_H1 ;  /* 0x30000071ff717230 */ /* 0x000fe40000004100 */
[----:B------:R-:W-:Y:S01]  /*7350*/  FFMA.FTZ R8, R15, R10, -R124 ;  /* 0x0000000a0f087223 */ /* 0x000fe2000001087c */
[----:B------:R-:W-:-:S02]  /*7360*/  HADD2.F32 R120, -RZ, R120.H1_H1 ;  /* 0x30000078ff787230 */ /* 0x000fc40000004100 */
[----:B------:R-:W-:Y:S01]  /*7370*/  FMUL.FTZ R122, R111, R122 ;  /* 0x0000007a6f7a7220 */ /* 0x000fe20000410000 */
        /* <DEDUP_REMOVED lines=11> */
[CC--:B------:R-:W-:Y:S01]  /*7430*/  FMUL.FTZ R118, R112.reuse, R119.reuse ;  /* 0x0000007770767220 */ /* 0x0c0fe20000410000 */
[----:B------:R-:W-:Y:S02]  /*7440*/  HADD2.F32 R116, -RZ, R116.H1_H1 ;  /* 0x30000074ff747230 */ /* 0x000fe40000004100 */
[----:B------:R-:W-:Y:S01]  /*7450*/  FMUL.FTZ R119, R109, R119 ;  /* 0x000000776d777220 */ /* 0x000fe20000410000 */
[----:B------:R-:W-:Y:S01]  /*7460*/  F2FP.SATFINITE.E4M3.F32.PACK_AB_MERGE_C R9, R9, R44, R12 ;  /* 0x0000002c0909723e */ /* 0x000fe2000480700c */
[-C--:B------:R-:W-:Y:S01]  /*7470*/  FFMA.FTZ R11, R11, R114.reuse, -R124 ;  /* 0x000000720b0b7223 */ /* 0x080fe2000001087c */
[----:B------:R-:W-:Y:S01]  /*7480*/  FFMA.FTZ R113, R113, R114, R120 ;  /* 0x0000007271717223 */ /* 0x000fe20000010078 */
[-C--:B------:R-:W-:Y:S01]  /*7490*/  FFMA.FTZ R109, R109, R116.reuse, -R118 ;  /* 0x000000746d6d7223 */ /* 0x080fe20000010876 */
[----:B------:R-:W-:Y:S01]  /*74a0*/  FFMA.FTZ R119, R112, R116, R119 ;  /* 0x0000007470777223 */ /* 0x000fe20000010077 */
[----:B------:R-:W-:Y:S01]  /*74b0*/  F2FP.SATFINITE.E4M3.F32.PACK_AB_MERGE_C R13, R14, R45, R13 ;  /* 0x0000002d0e0d723e */ /* 0x000fe2000480700d */
[----:B------:R-:W-:Y:S01]  /*74c0*/  IMAD.MOV.U32 R12, RZ, RZ, R34 ;  /* 0x000000ffff0c7224 */ /* 0x000fe200078e0022 */
[----:B------:R-:W-:Y:S01]  /*74d0*/  F2FP.SATFINITE.E4M3.F32.PACK_AB_MERGE_C R11, R11, R126, RZ ;  /* 0x0000007e0b0b723e */ /* 0x000fe200048070ff */
[----:B------:R-:W-:Y:S01]  /*74e0*/  IMAD.MOV.U32 R14, RZ, RZ, R32 ;  /* 0x000000ffff0e7224 */ /* 0x000fe200078e0020 */
[----:B------:R-:W-:-:S02]  /*74f0*/  F2FP.SATFINITE.E4M3.F32.PACK_AB_MERGE_C R113, R113, R122, RZ ;  /* 0x0000007a7171723e */ /* 0x000fc400048070ff */
[----:B------:R-:W-:Y:S01]  /*7500*/  F2FP.SATFINITE.E4M3.F32.PACK_AB_MERGE_C R11, R109, R8, R11 ;  /* 0x000000086d0b723e */ /* 0x000fe2000480700b */
[----:B------:R-:W-:Y:S01]  /*7510*/  IMAD.MOV.U32 R8, RZ, RZ, R35 ;  /* 0x000000ffff087224 */ /* 0x000fe200078e0023 */
[----:B------:R-:W-:Y:S01]  /*7520*/  F2FP.SATFINITE.E4M3.F32.PACK_AB_MERGE_C R15, R119, R10, R113 ;  /* 0x0000000a770f723e */ /* 0x000fe20004807071 */
[----:B------:R-:W-:-:S07]  /*7530*/  IMAD.MOV.U32 R10, RZ, RZ, R33 ;  /* 0x000000ffff0a7224 */ /* 0x000fce00078e0021 */
.L_x_1641:
[----:B------:R-:W-:Y:S05]  /*7540*/  BSYNC B2 ;  /* 0x0000000000027941 */ /* 0x000fea0003800000 */
.L_x_1640:
[----:B0-----:R0:W-:Y:S04]  /*7550*/  ST.E.128 desc[UR42][R92.64], R8 ;  /* 0x000000085c007985 */ /* 0x0011e8000c101d2a */
[----:B--2---:R0:W-:Y:S02]  /*7560*/  @!P2 ST.E.128 desc[UR42][R96.64], R12 ;  /* 0x0000000c6000a985 */ /* 0x0041e4000c101d2a */
.L_x_1639:
[----:B------:R-:W-:Y:S05]  /*7570*/  BSYNC B1 ;  /* 0x0000000000017941 */ /* 0x000fea0003800000 */
.L_x_1638:
[----:B------:R-:W-:Y:S01]  /*7580*/  ISETP.NE.AND P2, PT, R3, RZ, PT ;  /* 0x000000ff0300720c */ /* 0x000fe20003f45270 */
[----:B------:R-:W-:-:S12]  /*7590*/  BSSY B1, `(.L_x_1642) ;  /* 0x00000f4000017945 */ /* 0x000fd80003800000 */
[----:B------:R-:W-:Y:S05]  /*75a0*/  @!P2 BRA `(.L_x_1643) ;  /* 0x0000000c00c8a947 */ /* 0x000fea0003800000 */
[----:B------:R-:W-:Y:S01]  /*75b0*/  ISETP.NE.AND P4, PT, R84, RZ, PT ;  /* 0x000000ff5400720c */ /* 0x000fe20003f85270 */
[----:B------:R-:W-:Y:S01]  /*75c0*/  BSSY B2, `(.L_x_1644) ;  /* 0x00000ee000027945 */ /* 0x000fe20003800000 */
[C---:B----4-:R-:W-:Y:S02]  /*75d0*/  IADD3 R32, P2, R58.reuse, R101, RZ ;  /* 0x000000653a207210 */ /* 0x050fe40007f5e0ff */
[----:B0-----:R-:W-:Y:S02]  /*75e0*/  SEL R8, R65, R110, !P4 ;  /* 0x0000006e41087207 */ /* 0x001fe40006000000 */
[----:B---3--:R-:W-:Y:S02]  /*75f0*/  LEA.HI.X.SX32 R33, R58, R99, 0x1, P2 ;  /* 0x000000633a217211 */ /* 0x008fe400010f0eff */
[----:B------:R-:W-:-:S04]  /*7600*/  SHF.R.S32.HI R9, RZ, 0x1f, R8 ;  /* 0x0000001fff097819 */ /* 0x000fc80000011408 */
[----:B------:R-:W-:-:S04]  /*7610*/  LEA.HI R9, R9, R8, RZ, 0x5 ;  /* 0x0000000809097211 */ /* 0x000fc800078f28ff */
[----:B------:R-:W-:-:S04]  /*7620*/  SHF.R.S32.HI R9, RZ, 0x5, R9 ;  /* 0x00000005ff097819 */ /* 0x000fc80000011409 */
[----:B------:R-:W-:-:S04]  /*7630*/  LEA.HI.SX32 R9, R76, R9, 0x1c ;  /* 0x000000094c097211 */ /* 0x000fc800078fe2ff */
[----:B------:R-:W-:Y:S01]  /*7640*/  SHF.R.S32.HI R10, RZ, 0x1f, R9 ;  /* 0x0000001fff0a7819 */ /* 0x000fe20000011409 */
[----:B------:R-:W-:-:S03]  /*7650*/  IMAD.SHL.U32 R8, R9, 0x10, RZ ;  /* 0x0000001009087824 */ /* 0x000fc600078e00ff */
        /* <DEDUP_REMOVED lines=19> */
[----:B------:R-:W-:Y:S01]  /*7790*/  SHF.R.U32.HI R109, RZ, 0x10, R29 ;  /* 0x00000010ff6d7819 */ /* 0x000fe2000001161d */
[----:B------:R-:W-:Y:S01]  /*77a0*/  IMAD.MOV.U32 R40, RZ, RZ, R8 ;  /* 0x000000ffff287224 */ /* 0x000fe200078e0008 */
[----:B------:R-:W-:Y:S01]  /*77b0*/  SHF.R.U32.HI R97, RZ, 0x8, R31 ;  /* 0x00000008ff617819 */ /* 0x000fe2000001161f */
[----:B------:R-:W-:Y:S01]  /*77c0*/  IMAD.SHL.U32 R9, R111, 0x100, RZ ;  /* 0x000001006f097824 */ /* 0x000fe200078e00ff */
[----:B------:R-:W-:Y:S02]  /*77d0*/  SHF.R.U32.HI R92, RZ, 0x8, R41 ;  /* 0x00000008ff5c7819 */ /* 0x000fe40000011629 */
[----:B------:R-:W-:Y:S01]  /*77e0*/  LOP3.LUT R30, R29, 0xff0000ff, RZ, 0xc0, !PT ;  /* 0xff0000ff1d1e7812 */ /* 0x000fe200078ec0ff */
[----:B------:R-:W-:Y:S01]  /*77f0*/  IMAD.MOV.U32 R29, RZ, RZ, R10 ;  /* 0x000000ffff1d7224 */ /* 0x000fe200078e000a */
[----:B------:R-:W-:Y:S01]  /*7800*/  LOP3.LUT R42, R31, 0xff0000ff, RZ, 0xc0, !PT ;  /* 0xff0000ff1f2a7812 */ /* 0x000fe200078ec0ff */
[----:B------:R-:W-:Y:S01]  /*7810*/  IMAD.U32 R10, R109, 0x10000, RZ ;  /* 0x000100006d0a7824 */ /* 0x000fe200078e00ff */
[----:B------:R-:W-:Y:S01]  /*7820*/  SHF.R.U32.HI R96, RZ, 0x10, R31 ;  /* 0x00000010ff607819 */ /* 0x000fe2000001161f */
[----:B------:R-:W-:Y:S01]  /*7830*/  IMAD.SHL.U32 R31, R97, 0x100, RZ ;  /* 0x00000100611f7824 */ /* 0x000fe200078e00ff */
[----:B------:R-:W-:-:S02]  /*7840*/  SHF.R.U32.HI R46, RZ, 0x8, R43 ;  /* 0x00000008ff2e7819 */ /* 0x000fc4000001162b */
[----:B------:R-:W-:Y:S02]  /*7850*/  LOP3.LUT R45, R43, 0xff0000ff, RZ, 0xc0, !PT ;  /* 0xff0000ff2b2d7812 */ /* 0x000fe400078ec0ff */
[----:B------:R-:W-:Y:S01]  /*7860*/  SHF.R.U32.HI R93, RZ, 0x10, R43 ;  /* 0x00000010ff5d7819 */ /* 0x000fe2000001162b */
[----:B------:R-:W-:Y:S01]  /*7870*/  IMAD.SHL.U32 R43, R92, 0x100, RZ ;  /* 0x000001005c2b7824 */ /* 0x000fe200078e00ff */
[----:B------:R-:W-:Y:S02]  /*7880*/  LOP3.LUT R44, R41, 0xff0000ff, RZ, 0xc0, !PT ;  /* 0xff0000ff292c7812 */ /* 0x000fe400078ec0ff */
[----:B------:R-:W-:Y:S01]  /*7890*/  SHF.R.U32.HI R47, RZ, 0x10, R41 ;  /* 0x00000010ff2f7819 */ /* 0x000fe20000011629 */
[----:B--2---:R-:W-:Y:S01]  /*78a0*/  IMAD.MOV.U32 R41, RZ, RZ, R12 ;  /* 0x000000ffff297224 */ /* 0x004fe200078e000c */
[----:B------:R-:W-:Y:S01]  /*78b0*/  LOP3.LUT R9, R30, 0xff00, R9, 0xf8, !PT ;  /* 0x0000ff001e097812 */ /* 0x000fe200078ef809 */
[----:B------:R-:W-:Y:S01]  /*78c0*/  IMAD.SHL.U32 R30, R46, 0x100, RZ ;  /* 0x000001002e1e7824 */ /* 0x000fe200078e00ff */
[----:B------:R-:W-:Y:S01]  /*78d0*/  LOP3.LUT R8, R42, 0xff00, R31, 0xf8, !PT ;  /* 0x0000ff002a087812 */ /* 0x000fe200078ef81f */
[----:B------:R-:W-:Y:S01]  /*78e0*/  IMAD.U32 R93, R93, 0x10000, RZ ;  /* 0x000100005d5d7824 */ /* 0x000fe200078e00ff */
[----:B------:R-:W-:Y:S01]  /*78f0*/  LOP3.LUT R10, R9, 0xff0000, R10, 0xf8, !PT ;  /* 0x00ff0000090a7812 */ /* 0x000fe200078ef80a */
[----:B------:R-:W-:Y:S01]  /*7900*/  IMAD.U32 R9, R96, 0x10000, RZ ;  /* 0x0001000060097824 */ /* 0x000fe200078e00ff */
[----:B------:R-:W-:Y:S01]  /*7910*/  LOP3.LUT R12, R44, 0xff00, R43, 0xf8, !PT ;  /* 0x0000ff002c0c7812 */ /* 0x000fe200078ef82b */
[----:B------:R-:W-:Y:S01]  /*7920*/  IMAD.U32 R47, R47, 0x10000, RZ ;  /* 0x000100002f2f7824 */ /* 0x000fe200078e00ff */
[----:B------:R-:W-:-:S02]  /*7930*/  F2FP.F16.E4M3.UNPACK_B R46, R108.H1 ;  /* 0x0000006cff2e723e */ /* 0x000fc400030006ff */
[----:B------:R-:W-:Y:S02]  /*7940*/  F2FP.F16.E4M3.UNPACK_B R44, R41.H1 ;  /* 0x00000029ff2c723e */ /* 0x000fe400030006ff */
[----:B------:R-:W-:Y:S02]  /*7950*/  F2FP.F16.E4M3.UNPACK_B R42, R40.H1 ;  /* 0x00000028ff2a723e */ /* 0x000fe400030006ff */
[----:B------:R-:W-:Y:S01]  /*7960*/  LOP3.LUT R92, R45, 0xff00, R30, 0xf8, !PT ;  /* 0x0000ff002d5c7812 */ /* 0x000fe200078ef81e */
[----:B------:R-:W-:Y:S01]  /*7970*/  HADD2.F32 R31, -RZ, R44.H0_H0 ;  /* 0x2000002cff1f7230 */ /* 0x000fe20000004100 */
[----:B------:R-:W-:Y:S01]  /*7980*/  LOP3.LUT R8, R8, 0xff0000, R9, 0xf8, !PT ;  /* 0x00ff000008087812 */ /* 0x000fe200078ef809 */
[----:B------:R-:W-:Y:S01]  /*7990*/  HADD2.F32 R9, -RZ, R46.H0_H0 ;  /* 0x2000002eff097230 */ /* 0x000fe20000004100 */
[----:B------:R-:W-:Y:S01]  /*79a0*/  F2FP.F16.E4M3.UNPACK_B R43, R106.H1 ;  /* 0x0000006aff2b723e */ /* 0x000fe200030006ff */
[----:B------:R-:W-:Y:S01]  /*79b0*/  HADD2.F32 R30, -RZ, R42.H0_H0 ;  /* 0x2000002aff1e7230 */ /* 0x000fe20000004100 */
[----:B------:R-:W-:Y:S01]  /*79c0*/  LOP3.LUT R12, R12, 0xff0000, R47, 0xf8, !PT ;  /* 0x00ff00000c0c7812 */ /* 0x000fe200078ef82f */
[----:B------:R-:W-:-:S02]  /*79d0*/  HADD2.F32 R46, -RZ, R46.H1_H1 ;  /* 0x3000002eff2e7230 */ /* 0x000fc40000004100 */
[CC--:B------:R-:W-:Y:S01]  /*79e0*/  FMUL.FTZ R97, R31.reuse, R9.reuse ;  /* 0x000000091f617220 */ /* 0x0c0fe20000410000 */
[--C-:B------:R-:W-:Y:S02]  /*79f0*/  HADD2.F32 R45, -RZ, R43.reuse.H0_H0 ;  /* 0x2000002bff2d7230 */ /* 0x100fe40000004100 */
[----:B------:R-:W-:Y:S01]  /*7a00*/  FMUL.FTZ R96, R30, R9 ;  /* 0x000000091e607220 */ /* 0x000fe20000410000 */
[----:B------:R-:W-:Y:S01]  /*7a10*/  LOP3.LUT R9, R92, 0xff0000, R93, 0xf8, !PT ;  /* 0x00ff00005c097812 */ /* 0x000fe200078ef85d */
[----:B------:R-:W-:Y:S01]  /*7a20*/  HADD2.F32 R92, -RZ, R43.H1_H1 ;  /* 0x3000002bff5c7230 */ /* 0x000fe20000004100 */
[----:B------:R-:W-:Y:S01]  /*7a30*/  F2FP.F16.E4M3.UNPACK_B R108, R108 ;  /* 0x0000006cff6c723e */ /* 0x000fe200020006ff */
[-C--:B------:R-:W-:Y:S01]  /*7a40*/  FFMA.FTZ R30, R30, R45.reuse, -R97 ;  /* 0x0000002d1e1e7223 */ /* 0x080fe20000010861 */
[----:B------:R-:W-:Y:S01]  /*7a50*/  FFMA.FTZ R31, R31, R45, R96 ;  /* 0x0000002d1f1f7223 */ /* 0x000fe20000010060 */
[----:B------:R-:W-:Y:S01]  /*7a60*/  HADD2.F32 R43, -RZ, R42.H1_H1 ;  /* 0x3000002aff2b7230 */ /* 0x000fe20000004100 */
[----:B------:R-:W-:Y:S01]  /*7a70*/  F2FP.F16.E4M3.UNPACK_B R45, R41 ;  /* 0x00000029ff2d723e */ /* 0x000fe200020006ff */
[----:B------:R-:W-:Y:S01]  /*7a80*/  HADD2.F32 R47, -RZ, R44.H1_H1 ;  /* 0x3000002cff2f7230 */ /* 0x000fe20000004100 */
[----:B------:R-:W-:Y:S01]  /*7a90*/  F2FP.F16.E4M3.UNPACK_B R44, R40 ;  /* 0x00000028ff2c723e */ /* 0x000fe200020006ff */
[----:B------:R-:W-:Y:S01]  /*7aa0*/  HADD2.F32 R93, -RZ, R108.H0_H0 ;  /* 0x2000006cff5d7230 */ /* 0x000fe20000004100 */
[----:B------:R-:W-:Y:S01]  /*7ab0*/  F2FP.F16.E4M3.UNPACK_B R106, R106 ;  /* 0x0000006aff6a723e */ /* 0x000fe200020006ff */
[-C--:B------:R-:W-:Y:S01]  /*7ac0*/  FMUL.FTZ R96, R43, R46.reuse ;  /* 0x0000002e2b607220 */ /* 0x080fe20000410000 */
[----:B------:R-:W-:Y:S01]  /*7ad0*/  FMUL.FTZ R40, R47, R46 ;  /* 0x0000002e2f287220 */ /* 0x000fe20000410000 */
[----:B------:R-:W-:-:S02]  /*7ae0*/  HADD2.F32 R46, -RZ, R45.H0_H0 ;  /* 0x2000002dff2e7230 */ /* 0x000fc40000004100 */
[----:B------:R-:W-:Y:S02]  /*7af0*/  HADD2.F32 R42, -RZ, R44.H0_H0 ;  /* 0x2000002cff2a7230 */ /* 0x000fe40000004100 */
[-C--:B------:R-:W-:Y:S01]  /*7b00*/  FFMA.FTZ R41, R43, R92.reuse, -R40 ;  /* 0x0000005c2b297223 */ /* 0x080fe20000010828 */
[----:B------:R-:W-:Y:S02]  /*7b10*/  HADD2.F32 R43, -RZ, R106.H0_H0 ;  /* 0x2000006aff2b7230 */ /* 0x000fe40000004100 */
[-C--:B------:R-:W-:Y:S01]  /*7b20*/  FMUL.FTZ R97, R46, R93.reuse ;  /* 0x0000005d2e617220 */ /* 0x080fe20000410000 */
[----:B------:R-:W-:Y:S01]  /*7b30*/  FFMA.FTZ R40, R47, R92, R96 ;  /* 0x0000005c2f287223 */ /* 0x000fe20000010060 */
[C---:B------:R-:W-:Y:S01]  /*7b40*/  FMUL.FTZ R93, R42.reuse, R93 ;  /* 0x0000005d2a5d7220 */ /* 0x040fe20000410000 */
[----:B------:R-:W-:Y:S02]  /*7b50*/  HADD2.F32 R108, -RZ, R108.H1_H1 ;  /* 0x3000006cff6c7230 */ /* 0x000fe40000004100 */
[----:B------:R-:W-:Y:S01]  /*7b60*/  FFMA.FTZ R42, R42, R43, -R97 ;  /* 0x0000002b2a2a7223 */ /* 0x000fe20000010861 */
[----:B------:R-:W-:Y:S01]  /*7b70*/  HADD2.F32 R47, -RZ, R45.H1_H1 ;  /* 0x3000002dff2f7230 */ /* 0x000fe20000004100 */
[----:B------:R-:W-:Y:S01]  /*7b80*/  F2FP.F16.E4M3.UNPACK_B R97, R107.H1 ;  /* 0x0000006bff61723e */ /* 0x000fe200030006ff */
[----:B------:R-:W-:Y:S01]  /*7b90*/  HADD2.F32 R44, -RZ, R44.H1_H1 ;  /* 0x3000002cff2c7230 */ /* 0x000fe20000004100 */
[----:B------:R-:W-:Y:S01]  /*7ba0*/  F2FP.F16.E4M3.UNPACK_B R92, R14.H1 ;  /* 0x0000000eff5c723e */ /* 0x000fe200030006ff */
[----:B------:R-:W-:-:S02]  /*7bb0*/  HADD2.F32 R106, -RZ, R106.H1_H1 ;  /* 0x3000006aff6a7230 */ /* 0x000fc40000004100 */
[----:B------:R-:W-:Y:S01]  /*7bc0*/  FFMA.FTZ R43, R46, R43, R93 ;  /* 0x0000002b2e2b7223 */ /* 0x000fe2000001005d */
        /* <DEDUP_REMOVED lines=16> */
[-C--:B------:R-:W-:Y:S01]  /*7cd0*/  FFMA.FTZ R112, R47, R106.reuse, -R112 ;  /* 0x0000006a2f707223 */ /* 0x080fe20000010870 */
[----:B------:R-:W-:Y:S01]  /*7ce0*/  HADD2.F32 R46, -RZ, R46.H1_H1 ;  /* 0x3000002eff2e7230 */ /* 0x000fe20000004100 */
[----:B------:R-:W-:Y:S01]  /*7cf0*/  F2FP.F16.E4M3.UNPACK_B R105, R105 ;  /* 0x00000069ff69723e */ /* 0x000fe200020006ff */
[----:B------:R-:W-:Y:S02]  /*7d00*/  HADD2.F32 R47, -RZ, R96.H1_H1 ;  /* 0x30000060ff2f7230 */ /* 0x000fe40000004100 */
[-C--:B------:R-:W-:Y:S01]  /*7d10*/  FMUL.FTZ R109, R92, R97.reuse ;  /* 0x000000615c6d7220 */ /* 0x080fe20000410000 */
[----:B------:R-:W-:Y:S01]  /*7d20*/  FFMA.FTZ R108, R93, R106, R108 ;  /* 0x0000006a5d6c7223 */ /* 0x000fe2000001006c */
[----:B------:R-:W-:Y:S01]  /*7d30*/  FMUL.FTZ R97, R46, R97 ;  /* 0x000000612e617220 */ /* 0x000fe20000410000 */
[----:B------:R-:W-:-:S02]  /*7d40*/  HADD2.F32 R93, -RZ, R107.H0_H0 ;  /* 0x2000006bff5d7230 */ /* 0x000fc40000004100 */
[-C--:B------:R-:W-:Y:S01]  /*7d50*/  FFMA.FTZ R109, R46, R47.reuse, -R109 ;  /* 0x0000002f2e6d7223 */ /* 0x080fe2000001086d */
[----:B------:R-:W-:Y:S01]  /*7d60*/  F2FP.F16.E4M3.UNPACK_B R46, R14 ;  /* 0x0000000eff2e723e */ /* 0x000fe200020006ff */
[----:B------:R-:W-:Y:S01]  /*7d70*/  FFMA.FTZ R111, R92, R47, R97 ;  /* 0x0000002f5c6f7223 */ /* 0x000fe20000010061 */
[----:B------:R-:W-:Y:S01]  /*7d80*/  HADD2.F32 R107, -RZ, R107.H1_H1 ;  /* 0x3000006bff6b7230 */ /* 0x000fe20000004100 */
[----:B------:R-:W-:Y:S01]  /*7d90*/  F2FP.SATFINITE.E4M3.F32.PACK_AB_MERGE_C R30, R41, R30, RZ ;  /* 0x0000001e291e723e */ /* 0x000fe200048070ff */
[--C-:B------:R-:W-:Y:S01]  /*7da0*/  HADD2.F32 R14, -RZ, R29.reuse.H0_H0 ;  /* 0x2000001dff0e7230 */ /* 0x100fe20000004100 */
[----:B------:R-:W-:Y:S01]  /*7db0*/  F2FP.SATFINITE.E4M3.F32.PACK_AB_MERGE_C R40, R40, R31, RZ ;  /* 0x0000001f2828723e */ /* 0x000fe200048070ff */
[--C-:B------:R-:W-:Y:S01]  /*7dc0*/  HADD2.F32 R47, -RZ, R46.reuse.H0_H0 ;  /* 0x2000002eff2f7230 */ /* 0x100fe20000004100 */
[----:B------:R-:W-:Y:S01]  /*7dd0*/  F2FP.SATFINITE.E4M3.F32.PACK_AB_MERGE_C R31, R45, R42, R30 ;  /* 0x0000002a2d1f723e */ /* 0x000fe2000480701e */
[----:B------:R-:W-:Y:S02]  /*7de0*/  HADD2.F32 R46, -RZ, R46.H1_H1 ;  /* 0x3000002eff2e7230 */ /* 0x000fe40000004100 */
[----:B------:R-:W-:Y:S01]  /*7df0*/  FMUL.FTZ R96, R14, R93 ;  /* 0x0000005d0e607220 */ /* 0x000fe20000410000 */
[----:B------:R-:W-:-:S02]  /*7e00*/  HADD2.F32 R29, -RZ, R29.H1_H1 ;  /* 0x3000001dff1d7230 */ /* 0x000fc40000004100 */
[----:B------:R-:W-:Y:S01]  /*7e10*/  FMUL.FTZ R97, R47, R93 ;  /* 0x0000005d2f617220 */ /* 0x000fe20000410000 */
[--C-:B------:R-:W-:Y:S02]  /*7e20*/  HADD2.F32 R92, -RZ, R105.reuse.H0_H0 ;  /* 0x20000069ff5c7230 */ /* 0x100fe40000004100 */
[-C--:B------:R-:W-:Y:S01]  /*7e30*/  FMUL.FTZ R106, R46, R107.reuse ;  /* 0x0000006b2e6a7220 */ /* 0x080fe20000410000 */
[----:B------:R-:W-:Y:S02]  /*7e40*/  HADD2.F32 R105, -RZ, R105.H1_H1 ;  /* 0x30000069ff697230 */ /* 0x000fe40000004100 */
[----:B------:R-:W-:Y:S01]  /*7e50*/  FMUL.FTZ R107, R29, R107 ;  /* 0x0000006b1d6b7220 */ /* 0x000fe20000410000 */
[----:B------:R-:W-:Y:S01]  /*7e60*/  F2FP.F16.E4M3.UNPACK_B R42, R12 ;  /* 0x0000000cff2a723e */ /* 0x000fe200020006ff */
[----:B------:R-:W-:Y:S01]  /*7e70*/  FFMA.FTZ R97, R14, R92, -R97 ;  /* 0x0000005c0e617223 */ /* 0x000fe20000010861 */
[----:B------:R-:W-:Y:S01]  /*7e80*/  F2FP.F16.E4M3.UNPACK_B R41, R28 ;  /* 0x0000001cff29723e */ /* 0x000fe200020006ff */
[----:B------:R-:W-:Y:S01]  /*7e90*/  FFMA.FTZ R107, R46, R105, R107 ;  /* 0x000000692e6b7223 */ /* 0x000fe2000001006b */
[----:B------:R-:W-:Y:S01]  /*7ea0*/  F2FP.F16.E4M3.UNPACK_B R46, R13 ;  /* 0x0000000dff2e723e */ /* 0x000fe200020006ff */
[----:B------:R-:W-:Y:S01]  /*7eb0*/  FFMA.FTZ R14, R47, R92, R96 ;  /* 0x0000005c2f0e7223 */ /* 0x000fe20000010060 */
[----:B------:R-:W-:Y:S01]  /*7ec0*/  F2FP.SATFINITE.E4M3.F32.PACK_AB_MERGE_C R30, R44, R43, R40 ;  /* 0x0000002b2c1e723e */ /* 0x000fe20004807028 */
[----:B------:R-:W-:Y:S01]  /*7ed0*/  HADD2.F32 R47, -RZ, R42.H0_H0 ;  /* 0x2000002aff2f7230 */ /* 0x000fe20000004100 */
[----:B------:R-:W-:Y:S01]  /*7ee0*/  F2FP.F16.E4M3.UNPACK_B R44, R10 ;  /* 0x0000000aff2c723e */ /* 0x000fe200020006ff */
[----:B------:R-:W-:Y:S01]  /*7ef0*/  HADD2.F32 R43, -RZ, R46.H0_H0 ;  /* 0x2000002eff2b7230 */ /* 0x000fe20000004100 */
[----:B------:R-:W-:Y:S01]  /*7f00*/  F2FP.F16.E4M3.UNPACK_B R28, R28.H1 ;  /* 0x0000001cff1c723e */ /* 0x000fe200030006ff */
[----:B------:R-:W-:Y:S01]  /*7f10*/  HADD2.F32 R40, -RZ, R41.H0_H0 ;  /* 0x20000029ff287230 */ /* 0x000fe20000004100 */
[----:B------:R-:W-:Y:S01]  /*7f20*/  F2FP.F16.E4M3.UNPACK_B R10, R10.H1 ;  /* 0x0000000aff0a723e */ /* 0x000fe200030006ff */
        /* <DEDUP_REMOVED lines=14> */
[----:B------:R-:W-:Y:S02]  /*8010*/  HADD2.F32 R42, -RZ, R28.H0_H0 ;  /* 0x2000001cff2a7230 */ /* 0x000fe40000004100 */
[----:B------:R-:W-:Y:S01]  /*8020*/  FFMA.FTZ R12, R46, R43, R93 ;  /* 0x0000002b2e0c7223 */ /* 0x000fe2000001005d */
[----:B------:R-:W-:Y:S02]  /*8030*/  HADD2.F32 R45, -RZ, R44.H0_H0 ;  /* 0x2000002cff2d7230 */ /* 0x000fe40000004100 */
[----:B------:R-:W-:Y:S01]  /*8040*/  FFMA.FTZ R106, R29, R105, -R106 ;  /* 0x000000691d6a7223 */ /* 0x000fe2000001086a */
[----:B------:R-:W-:Y:S01]  /*8050*/  HADD2.F32 R46, -RZ, R47.H0_H0 ;  /* 0x2000002fff2e7230 */ /* 0x000fe20000004100 */
[----:B------:R-:W-:Y:S01]  /*8060*/  F2FP.SATFINITE.E4M3.F32.PACK_AB_MERGE_C R29, R109, R112, RZ ;  /* 0x000000706d1d723e */ /* 0x000fe200048070ff */
[----:B------:R-:W-:Y:S01]  /*8070*/  HADD2.F32 R43, -RZ, R28.H1_H1 ;  /* 0x3000001cff2b7230 */ /* 0x000fe20000004100 */
[----:B------:R-:W-:Y:S01]  /*8080*/  F2FP.SATFINITE.E4M3.F32.PACK_AB_MERGE_C R108, R111, R108, RZ ;  /* 0x0000006c6f6c723e */ /* 0x000fe200048070ff */
[----:B------:R-:W-:-:S02]  /*8090*/  HADD2.F32 R44, -RZ, R44.H1_H1 ;  /* 0x3000002cff2c7230 */ /* 0x000fc40000004100 */
[-C--:B------:R-:W-:Y:S01]  /*80a0*/  FMUL.FTZ R93, R45, R46.reuse ;  /* 0x0000002e2d5d7220 */ /* 0x080fe20000410000 */
[----:B------:R-:W-:Y:S02]  /*80b0*/  HADD2.F32 R47, -RZ, R47.H1_H1 ;  /* 0x3000002fff2f7230 */ /* 0x000fe40000004100 */
[----:B------:R-:W-:Y:S01]  /*80c0*/  FMUL.FTZ R92, R42, R46 ;  /* 0x0000002e2a5c7220 */ /* 0x000fe20000410000 */
[--C-:B------:R-:W-:Y:S01]  /*80d0*/  HADD2.F32 R28, -RZ, R10.reuse.H0_H0 ;  /* 0x2000000aff1c7230 */ /* 0x100fe20000004100 */
[----:B------:R-:W-:Y:S01]  /*80e0*/  F2FP.SATFINITE.E4M3.F32.PACK_AB_MERGE_C R29, R106, R97, R29 ;  /* 0x000000616a1d723e */ /* 0x000fe2000480701d */
[----:B------:R-:W-:Y:S02]  /*80f0*/  HADD2.F32 R46, -RZ, R10.H1_H1 ;  /* 0x3000000aff2e7230 */ /* 0x000fe40000004100 */
[-C--:B------:R-:W-:Y:S01]  /*8100*/  FMUL.FTZ R96, R44, R47.reuse ;  /* 0x0000002f2c607220 */ /* 0x080fe20000410000 */
[----:B------:R-:W-:Y:S01]  /*8110*/  FMUL.FTZ R47, R43, R47 ;  /* 0x0000002f2b2f7220 */ /* 0x000fe20000410000 */
[-C--:B------:R-:W-:Y:S01]  /*8120*/  FFMA.FTZ R10, R42, R28.reuse, -R93 ;  /* 0x0000001c2a0a7223 */ /* 0x080fe2000001085d */
[-C--:B------:R-:W-:Y:S01]  /*8130*/  F2FP.F16.E4M3.UNPACK_B R42, R11.reuse ;  /* 0x0000000bff2a723e */ /* 0x080fe200020006ff */
[----:B------:R-:W-:Y:S01]  /*8140*/  FFMA.FTZ R28, R45, R28, R92 ;  /* 0x0000001c2d1c7223 */ /* 0x000fe2000001005c */
[----:B------:R-:W-:Y:S01]  /*8150*/  F2FP.F16.E4M3.UNPACK_B R11, R11.H1 ;  /* 0x0000000bff0b723e */ /* 0x000fe200030006ff */
[----:B------:R-:W-:Y:S01]  /*8160*/  FFMA.FTZ R109, R44, R46, R47 ;  /* 0x0000002e2c6d7223 */ /* 0x000fe2000001002f */
[----:B------:R-:W-:-:S02]  /*8170*/  F2FP.F16.E4M3.UNPACK_B R97, R9.H1 ;  /* 0x00000009ff61723e */ /* 0x000fc400030006ff */
[----:B------:R-:W-:Y:S01]  /*8180*/  F2FP.SATFINITE.E4M3.F32.PACK_AB_MERGE_C R14, R107, R14, R108 ;  /* 0x0000000e6b0e723e */ /* 0x000fe2000480706c */
[----:B------:R-:W-:Y:S01]  /*8190*/  FFMA.FTZ R107, R43, R46, -R96 ;  /* 0x0000002e2b6b7223 */ /* 0x000fe20000010860 */
[-C--:B------:R-:W-:Y:S01]  /*81a0*/  F2FP.F16.E4M3.UNPACK_B R45, R15.reuse ;  /* 0x0000000fff2d723e */ /* 0x080fe200020006ff */
[----:B------:R-:W-:Y:S01]  /*81b0*/  HADD2.F32 R43, -RZ, R11.H0_H0 ;  /* 0x2000000bff2b7230 */ /* 0x000fe20000004100 */
[----:B------:R-:W-:Y:S01]  /*81c0*/  F2FP.F16.E4M3.UNPACK_B R44, R15.H1 ;  /* 0x0000000fff2c723e */ /* 0x000fe200030006ff */
[----:B------:R-:W-:Y:S01]  /*81d0*/  HADD2.F32 R106, -RZ, R97.H0_H0 ;  /* 0x20000061ff6a7230 */ /* 0x000fe20000004100 */
[----:B------:R-:W-:Y:S01]  /*81e0*/  F2FP.F16.E4M3.UNPACK_B R96, R9 ;  /* 0x00000009ff60723e */ /* 0x000fe200020006ff */
[----:B------:R-:W-:Y:S01]  /*81f0*/  HADD2.F32 R46, -RZ, R45.H0_H0 ;  /* 0x2000002dff2e7230 */ /* 0x000fe20000004100 */
[-C--:B------:R-:W-:Y:S01]  /*8200*/  F2FP.F16.E4M3.UNPACK_B R47, R8.reuse.H1 ;  /* 0x00000008ff2f723e */ /* 0x080fe200030006ff */
[----:B------:R-:W-:Y:S01]  /*8210*/  HADD2.F32 R97, -RZ, R97.H1_H1 ;  /* 0x30000061ff617230 */ /* 0x000fe20000004100 */
[----:B------:R-:W-:Y:S01]  /*8220*/  F2FP.F16.E4M3.UNPACK_B R9, R8 ;  /* 0x00000008ff09723e */ /* 0x000fe200020006ff */
[----:B------:R-:W-:-:S02]  /*8230*/  HADD2.F32 R105, -RZ, R96.H0_H0 ;  /* 0x20000060ff697230 */ /* 0x000fc40000004100 */
[----:B------:R-:W-:Y:S01]  /*8240*/  FMUL.FTZ R111, R43, R106 ;  /* 0x0000006a2b6f7220 */ /* 0x000fe20000410000 */
[--C-:B------:R-:W-:Y:S01]  /*8250*/  HADD2.F32 R8, -RZ, R44.reuse.H0_H0 ;  /* 0x2000002cff087230 */ /* 0x100fe20000004100 */
[----:B------:R-:W-:Y:S01]  /*8260*/  F2FP.SATFINITE.E4M3.F32.PACK_AB_MERGE_C R10, R107, R10, RZ ;  /* 0x0000000a6b0a723e */ /* 0x000fe200048070ff */
[----:B------:R-:W-:Y:S02]  /*8270*/  HADD2.F32 R93, -RZ, R47.H0_H0 ;  /* 0x2000002fff5d7230 */ /* 0x000fe40000004100 */
[----:B------:R-:W-:Y:S01]  /*8280*/  FMUL.FTZ R108, R46, R105 ;  /* 0x000000692e6c7220 */ /* 0x000fe20000410000 */
[----:B------:R-:W-:Y:S02]  /*8290*/  HADD2.F32 R44, -RZ, R44.H1_H1 ;  /* 0x3000002cff2c7230 */ /* 0x000fe40000004100 */
[C---:B------:R-:W-:Y:S01]  /*82a0*/  FMUL.FTZ R112, R8.reuse, R106 ;  /* 0x0000006a08707220 */ /* 0x040fe20000410000 */
[----:B------:R-:W-:Y:S02]  /*82b0*/  HADD2.F32 R11, -RZ, R11.H1_H1 ;  /* 0x3000000bff0b7230 */ /* 0x000fe40000004100 */
[----:B------:R-:W-:Y:S01]  /*82c0*/  FFMA.FTZ R111, R8, R93, R111 ;  /* 0x0000005d086f7223 */ /* 0x000fe2000001006f */
[----:B------:R-:W-:-:S02]  /*82d0*/  HADD2.F32 R15, -RZ, R42.H0_H0 ;  /* 0x2000002aff0f7230 */ /* 0x000fc40000004100 */
[-C--:B------:R-:W-:Y:S01]  /*82e0*/  FMUL.FTZ R8, R44, R97.reuse ;  /* 0x000000612c087220 */ /* 0x080fe20000410000 */
[----:B------:R-:W-:Y:S02]  /*82f0*/  HADD2.F32 R92, -RZ, R9.H0_H0 ;  /* 0x20000009ff5c7230 */ /* 0x000fe40000004100 */
[----:B------:R-:W-:Y:S01]  /*8300*/  FMUL.FTZ R97, R11, R97 ;  /* 0x000000610b617220 */ /* 0x000fe20000410000 */
[----:B------:R-:W-:Y:S02]  /*8310*/  HADD2.F32 R45, -RZ, R45.H1_H1 ;  /* 0x3000002dff2d7230 */ /* 0x000fe40000004100 */
[C---:B------:R-:W-:Y:S01]  /*8320*/  FMUL.FTZ R105, R15.reuse, R105 ;  /* 0x000000690f697220 */ /* 0x040fe20000410000 */
[----:B------:R-:W-:Y:S02]  /*8330*/  HADD2.F32 R96, -RZ, R96.H1_H1 ;  /* 0x30000060ff607230 */ /* 0x000fe40000004100 */
[----:B------:R-:W-:Y:S01]  /*8340*/  FFMA.FTZ R108, R15, R92, -R108 ;  /* 0x0000005c0f6c7223 */ /* 0x000fe2000001086c */
[----:B------:R-:W-:-:S02]  /*8350*/  HADD2.F32 R47, -RZ, R47.H1_H1 ;  /* 0x3000002fff2f7230 */ /* 0x000fc40000004100 */
[----:B------:R-:W-:Y:S01]  /*8360*/  FFMA.FTZ R112, R43, R93, -R112 ;  /* 0x0000005d2b707223 */ /* 0x000fe20000010870 */
[----:B------:R-:W-:Y:S02]  /*8370*/  HADD2.F32 R42, -RZ, R42.H1_H1 ;  /* 0x3000002aff2a7230 */ /* 0x000fe40000004100 */
[-C--:B------:R-:W-:Y:S01]  /*8380*/  FMUL.FTZ R15, R45, R96.reuse ;  /* 0x000000602d0f7220 */ /* 0x080fe20000410000 */
[----:B------:R-:W-:Y:S02]  /*8390*/  HADD2.F32 R9, -RZ, R9.H1_H1 ;  /* 0x30000009ff097230 */ /* 0x000fe40000004100 */
[-C--:B------:R-:W-:Y:S01]  /*83a0*/  FFMA.FTZ R11, R11, R47.reuse, -R8 ;  /* 0x0000002f0b0b7223 */ /* 0x080fe20000010808 */
[----:B------:R-:W-:Y:S01]  /*83b0*/  FFMA.FTZ R44, R44, R47, R97 ;  /* 0x0000002f2c2c7223 */ /* 0x000fe20000010061 */
[----:B------:R-:W-:Y:S01]  /*83c0*/  FMUL.FTZ R96, R42, R96 ;  /* 0x000000602a607220 */ /* 0x000fe20000410000 */
[----:B------:R-:W-:Y:S01]  /*83d0*/  FFMA.FTZ R105, R46, R92, R105 ;  /* 0x0000005c2e697223 */ /* 0x000fe20000010069 */
[-C--:B------:R-:W-:Y:S01]  /*83e0*/  FFMA.FTZ R15, R42, R9.reuse, -R15 ;  /* 0x000000092a0f7223 */ /* 0x080fe2000001080f */
[----:B------:R-:W-:Y:S01]  /*83f0*/  F2FP.SATFINITE.E4M3.F32.PACK_AB_MERGE_C R11, R11, R112, RZ ;  /* 0x000000700b0b723e */ /* 0x000fe200048070ff */
        /* <DEDUP_REMOVED lines=9> */
[----:B------:R-:W-:-:S07]  /*8490*/  F2FP.SATFINITE.E4M3.F32.PACK_AB_MERGE_C R15, R96, R105, R44 ;  /* 0x00000069600f723e */ /* 0x000fce000480702c */
.L_x_1645:
[----:B------:R-:W-:Y:S05]  /*84a0*/  BSYNC B2 ;  /* 0x0000000000027941 */ /* 0x000fea0003800000 */
.L_x_1644:
[----:B0-----:R0:W-:Y:S04]  /*84b0*/  ST.E.128 desc[UR42][R32.64], R8 ;  /* 0x0000000820007985 */ /* 0x0011e8000c101d2a */
[----:B--2---:R0:W-:Y:S02]  /*84c0*/  @!P2 ST.E.128 desc[UR42][R34.64], R12 ;  /* 0x0000000c2200a985 */ /* 0x0041e4000c101d2a */
.L_x_1643:
[----:B------:R-:W-:Y:S05]  /*84d0*/  BSYNC B1 ;  /* 0x0000000000017941 */ /* 0x000fea0003800000 */
.L_x_1642:
[----:B------:R-:W-:-:S13]  /*84e0*/  ISETP.NE.AND P2, PT, R0, RZ, PT ;  /* 0x000000ff0000720c */ /* 0x000fda0003f45270 */
[----:B------:R-:W-:Y:S05]  /*84f0*/  @!P2 BRA `(.L_x_1609) ;  /* 0x0000001000d0a947 */ /* 0x000fea0003800000 */
[----:B------:R-:W-:Y:S01]  /*8500*/  ISETP.NE.AND P4, PT, R85, RZ, PT ;  /* 0x000000ff5500720c */ /* 0x000fe20003f85270 */
[----:B------:R-:W-:Y:S01]  /*8510*/  BSSY B1, `(.L_x_1646) ;  /* 0x00000e6000017945 */ /* 0x000fe20003800000 */
[C---:B----4-:R-:W-:Y:S02]  /*8520*/  IADD3 R28, P2, R56.reuse, R101, RZ ;  /* 0x00000065381c7210 */ /* 0x050fe40007f5e0ff */
[----:B------:R-:W-:Y:S02]  /*8530*/  SEL R110, R65, R110, !P4 ;  /* 0x0000006e416e7207 */ /* 0x000fe40006000000 */
[----:B---3--:R-:W-:Y:S02]  /*8540*/  LEA.HI.X.SX32 R29, R56, R99, 0x1, P2 ;  /* 0x00000063381d7211 */ /* 0x008fe400010f0eff */
[----:B0-----:R-:W-:Y:S02]  /*8550*/  SHF.R.S32.HI R9, RZ, 0x1f, R110 ;  /* 0x0000001fff097819 */ /* 0x001fe4000001146e */
[----:B------:R-:W-:-:S02]  /*8560*/  ISETP.GE.AND P2, PT, R80, R95, PT ;  /* 0x0000005f5000720c */ /* 0x000fc40003f46270 */
[----:B------:R-:W-:-:S04]  /*8570*/  LEA.HI R9, R9, R110, RZ, 0x5 ;  /* 0x0000006e09097211 */ /* 0x000fc800078f28ff */
[----:B------:R-:W-:-:S04]  /*8580*/  SHF.R.S32.HI R8, RZ, 0x5, R9 ;  /* 0x00000005ff087819 */ /* 0x000fc80000011409 */
[----:B------:R-:W-:-:S04]  /*8590*/  LEA.HI.SX32 R8, R75, R8, 0x1c ;  /* 0x000000084b087211 */ /* 0x000fc800078fe2ff */
[----:B------:R-:W-:Y:S01]  /*85a0*/  SHF.R.S32.HI R9, RZ, 0x1f, R8 ;  /* 0x0000001fff097819 */ /* 0x000fe20000011408 */
[----:B------:R-:W-:-:S03]  /*85b0*/  IMAD.SHL.U32 R30, R8, 0x10, RZ ;  /* 0x00000010081e7824 */ /* 0x000fc600078e00ff */
[----:B------:R-:W-:Y:S02]  /*85c0*/  LEA.HI R8, R9, R8, RZ, 0x2 ;  /* 0x0000000809087211 */ /* 0x000fe400078f10ff */
[----:B------:R-:W-:-:S03]  /*85d0*/  LOP3.LUT R9, R181, 0x30, R30, 0xf8, !PT ;  /* 0x00000030b5097812 */ /* 0x000fc600078ef81e */
[----:B------:R-:W-:Y:S01]  /*85e0*/  IMAD.SHL.U32 R8, R8, 0x800, RZ ;  /* 0x0000080008087824 */ /* 0x000fe200078e00ff */
[----:B------:R-:W-:-:S04]  /*85f0*/  LOP3.LUT R9, R9, R182, RZ, 0x3c, !PT ;  /* 0x000000b609097212 */ /* 0x000fc800078e3cff */
[----:B------:R-:W-:-:S04]  /*8600*/  LOP3.LUT R8, R8, 0xffffe000, RZ, 0xc0, !PT ;  /* 0xffffe00008087812 */ /* 0x000fc800078ec0ff */
[----:B------:R-:W-:Y:S01]  /*8610*/  IADD3 R11, R9, R8, R183 ;  /* 0x00000008090b7210 */ /* 0x000fe20007ffe0b7 */
[----:B------:R-:W-:-:S04]  /*8620*/  IMAD R9, R22, 0x6000, R72 ;  /* 0x0000600016097824 */ /* 0x000fc800078e0248 */
[----:B------:R-:W-:Y:S02]  /*8630*/  IMAD R11, R22, 0x6000, R11 ;  /* 0x00006000160b7824 */ /* 0x000fe400078e020b */
[C---:B------:R-:W-:Y:S02]  /*8640*/  IMAD.IADD R9, R16.reuse, 0x1, R9 ;  /* 0x0000000110097824 */ /* 0x040fe400078e0209 */
[----:B------:R-:W-:-:S04]  /*8650*/  IMAD.IADD R12, R16, 0x1, R11 ;  /* 0x00000001100c7824 */ /* 0x000fc800078e020b */
[----:B------:R-:W0:Y:S04]  /*8660*/  LDS.128 R8, [R9+0x16400] ;  /* 0x0164000009087984 */ /* 0x000e280000000c00 */
[----:B------:R-:W2:Y:S01]  /*8670*/  LDS.128 R12, [R12+0x16400] ;  /* 0x016400000c0c7984 */ /* 0x000ea20000000c00 */
[----:B------:R-:W-:Y:S05]  /*8680*/  @P2 BRA `(.L_x_1647) ;  /* 0x0000000c00382947 */ /* 0x000fea0003800000 */
[----:B------:R-:W-:Y:S01]  /*8690*/  SHF.R.U32.HI R4, RZ, 0x8, R5 ;  /* 0x00000008ff047819 */ /* 0x000fe20000011605 */
[----:B--2---:R-:W-:Y:S01]  /*86a0*/  IMAD.MOV.U32 R34, RZ, RZ, R12 ;  /* 0x000000ffff227224 */ /* 0x004fe200078e000c */
[----:B------:R-:W-:Y:S01]  /*86b0*/  SHF.R.U32.HI R6, RZ, 0x8, R39 ;  /* 0x00000008ff067819 */ /* 0x000fe20000011627 */
[----:B0-----:R-:W-:Y:S01]  /*86c0*/  IMAD.MOV.U32 R31, RZ, RZ, R8 ;  /* 0x000000ffff1f7224 */ /* 0x001fe200078e0008 */
[----:B------:R-:W-:Y:S01]  /*86d0*/  SHF.R.U32.HI R41, RZ, 0x10, R5 ;  /* 0x00000010ff297819 */ /* 0x000fe20000011605 */
[----:B------:R-:W-:Y:S01]  /*86e0*/  IMAD.SHL.U32 R4, R4, 0x100, RZ ;  /* 0x0000010004047824 */ /* 0x000fe200078e00ff */
[----:B------:R-:W-:Y:S01]  /*86f0*/  LOP3.LUT R5, R5, 0xff0000ff, RZ, 0xc0, !PT ;  /* 0xff0000ff05057812 */ /* 0x000fe200078ec0ff */
[----:B------:R-:W-:Y:S01]  /*8700*/  IMAD.SHL.U32 R12, R6, 0x100, RZ ;  /* 0x00000100060c7824 */ /* 0x000fe200078e00ff */
[----:B------:R-:W-:Y:S01]  /*8710*/  SHF.R.U32.HI R36, RZ, 0x8, R7 ;  /* 0x00000008ff247819 */ /* 0x000fe20000011607 */
[----:B------:R-:W-:Y:S01]  /*8720*/  IMAD.U32 R6, R41, 0x10000, RZ ;  /* 0x0001000029067824 */ /* 0x000fe200078e00ff */
[----:B------:R-:W-:-:S02]  /*8730*/  SHF.R.U32.HI R32, RZ, 0x8, R37 ;  /* 0x00000008ff207819 */ /* 0x000fc40000011625 */
[----:B------:R-:W-:Y:S02]  /*8740*/  LOP3.LUT R35, R39, 0xff0000ff, RZ, 0xc0, !PT ;  /* 0xff0000ff27237812 */ /* 0x000fe400078ec0ff */
[----:B------:R-:W-:Y:S01]  /*8750*/  SHF.R.U32.HI R42, RZ, 0x10, R7 ;  /* 0x00000010ff2a7819 */ /* 0x000fe20000011607 */
[----:B------:R-:W-:Y:S01]  /*8760*/  IMAD.SHL.U32 R8, R32, 0x100, RZ ;  /* 0x0000010020087824 */ /* 0x000fe200078e00ff */
[----:B------:R-:W-:Y:S01]  /*8770*/  LOP3.LUT R5, R5, 0xff00, R4, 0xf8, !PT ;  /* 0x0000ff0005057812 */ /* 0x000fe200078ef804 */
[----:B------:R-:W-:Y:S01]  /*8780*/  IMAD.SHL.U32 R4, R36, 0x100, RZ ;  /* 0x0000010024047824 */ /* 0x000fe200078e00ff */
[----:B------:R-:W-:Y:S02]  /*8790*/  LOP3.LUT R7, R7, 0xff0000ff, RZ, 0xc0, !PT ;  /* 0xff0000ff07077812 */ /* 0x000fe400078ec0ff */
[----:B------:R-:W-:Y:S02]  /*87a0*/  LOP3.LUT R33, R37, 0xff0000ff, RZ, 0xc0, !PT ;  /* 0xff0000ff25217812 */ /* 0x000fe400078ec0ff */
[----:B------:R-:W-:-:S02]  /*87b0*/  LOP3.LUT R41, R35, 0xff00, R12, 0xf8, !PT ;  /* 0x0000ff0023297812 */ /* 0x000fc400078ef80c */
[----:B------:R-:W-:Y:S01]  /*87c0*/  LOP3.LUT R6, R5, 0xff0000, R6, 0xf8, !PT ;  /* 0x00ff000005067812 */ /* 0x000fe200078ef806 */
[----:B------:R-:W-:Y:S01]  /*87d0*/  IMAD.U32 R5, R42, 0x10000, RZ ;  /* 0x000100002a057824 */ /* 0x000fe200078e00ff */
[----:B------:R-:W-:Y:S02]  /*87e0*/  F2FP.F16.E4M3.UNPACK_B R36, R104.H1 ;  /* 0x00000068ff24723e */ /* 0x000fe400030006ff */
[----:B------:R-:W-:Y:S02]  /*87f0*/  F2FP.F16.E4M3.UNPACK_B R35, R34.H1 ;  /* 0x00000022ff23723e */ /* 0x000fe400030006ff */
[----:B------:R-:W-:Y:S02]  /*8800*/  F2FP.F16.E4M3.UNPACK_B R32, R31.H1 ;  /* 0x0000001fff20723e */ /* 0x000fe400030006ff */
[----:B------:R-:W-:Y:S01]  /*8810*/  SHF.R.U32.HI R40, RZ, 0x10, R37 ;  /* 0x00000010ff287819 */ /* 0x000fe20000011625 */
[----:B------:R-:W-:Y:S01]  /*8820*/  HADD2.F32 R12, -RZ, R35.H0_H0 ;  /* 0x20000023ff0c7230 */ /* 0x000fe20000004100 */
[----:B------:R-:W-:-:S02]  /*8830*/  SHF.R.U32.HI R38, RZ, 0x10, R39 ;  /* 0x00000010ff267819 */ /* 0x000fc40000011627 */
[----:B------:R-:W-:Y:S01]  /*8840*/  LOP3.LUT R4, R7, 0xff00, R4, 0xf8, !PT ;  /* 0x0000ff0007047812 */ /* 0x000fe200078ef804 */
[----:B------:R-:W-:Y:S01]  /*8850*/  HADD2.F32 R7, -RZ, R36.H0_H0 ;  /* 0x20000024ff077230 */ /* 0x000fe20000004100 */
[----:B------:R-:W-:Y:S01]  /*8860*/  LOP3.LUT R39, R33, 0xff00, R8, 0xf8, !PT ;  /* 0x0000ff0021277812 */ /* 0x000fe200078ef808 */
[----:B------:R-:W-:Y:S01]  /*8870*/  HADD2.F32 R8, -RZ, R32.H0_H0 ;  /* 0x20000020ff087230 */ /* 0x000fe20000004100 */
[----:B------:R-:W-:Y:S01]  /*8880*/  F2FP.F16.E4M3.UNPACK_B R33, R100.H1 ;  /* 0x00000064ff21723e */ /* 0x000fe200030006ff */
[----:B------:R-:W-:Y:S01]  /*8890*/  IMAD.U32 R38, R38, 0x10000, RZ ;  /* 0x0001000026267824 */ /* 0x000fe200078e00ff */
[----:B------:R-:W-:Y:S01]  /*88a0*/  LOP3.LUT R5, R4, 0xff0000, R5, 0xf8, !PT ;  /* 0x00ff000004057812 */ /* 0x000fe200078ef805 */
[----:B------:R-:W-:Y:S02]  /*88b0*/  IMAD.U32 R4, R40, 0x10000, RZ ;  /* 0x0001000028047824 */ /* 0x000fe400078e00ff */
[----:B------:R-:W-:Y:S01]  /*88c0*/  FMUL.FTZ R43, R12, R7 ;  /* 0x000000070c2b7220 */ /* 0x000fe20000410000 */
[----:B------:R-:W-:-:S02]  /*88d0*/  HADD2.F32 R37, -RZ, R33.H0_H0 ;  /* 0x20000021ff257230 */ /* 0x000fc40000004100 */
[C---:B------:R-:W-:Y:S01]  /*88e0*/  FMUL.FTZ R45, R8.reuse, R7 ;  /* 0x00000007082d7220 */ /* 0x040fe20000410000 */
[----:B------:R-:W-:Y:S01]  /*88f0*/  HADD2.F32 R36, -RZ, R36.H1_H1 ;  /* 0x30000024ff247230 */ /* 0x000fe20000004100 */
[----:B------:R-:W-:Y:S02]  /*8900*/  LOP3.LUT R7, R39, 0xff0000, R4, 0xf8, !PT ;  /* 0x00ff000027077812 */ /* 0x000fe400078ef804 */
[----:B------:R-:W-:Y:S01]  /*8910*/  LOP3.LUT R4, R41, 0xff0000, R38, 0xf8, !PT ;  /* 0x00ff000029047812 */ /* 0x000fe200078ef826 */
        /* <DEDUP_REMOVED lines=9> */
[----:B------:R-:W-:Y:S01]  /*89b0*/  FMUL.FTZ R42, R33, R36 ;  /* 0x00000024212a7220 */ /* 0x000fe20000410000 */
[----:B------:R-:W-:Y:S01]  /*89c0*/  F2FP.F16.E4M3.UNPACK_B R100, R100 ;  /* 0x00000064ff64723e */ /* 0x000fe200020006ff */
[----:B------:R-:W-:Y:S01]  /*89d0*/  FMUL.FTZ R40, R37, R36 ;  /* 0x0000002425287220 */ /* 0x000fe20000410000 */
[----:B------:R-:W-:Y:S02]  /*89e0*/  HADD2.F32 R36, -RZ, R34.H0_H0 ;  /* 0x20000022ff247230 */ /* 0x000fe40000004100 */
[----:B------:R-:W-:Y:S02]  /*89f0*/  HADD2.F32 R32, -RZ, R35.H0_H0 ;  /* 0x20000023ff207230 */ /* 0x000fe40000004100 */
[-C--:B------:R-:W-:Y:S01]  /*8a00*/  FFMA.FTZ R31, R33, R38.reuse, -R40 ;  /* 0x00000026211f7223 */ /* 0x080fe20000010828 */
[----:B------:R-:W-:Y:S01]  /*8a10*/  FFMA.FTZ R33, R37, R38, R42 ;  /* 0x0000002625217223 */ /* 0x000fe2000001002a */
[----:B------:R-:W-:Y:S02]  /*8a20*/  HADD2.F32 R39, -RZ, R100.H0_H0 ;  /* 0x20000064ff277230 */ /* 0x000fe40000004100 */
[----:B------:R-:W-:Y:S01]  /*8a30*/  FMUL.FTZ R43, R36, R41 ;  /* 0x00000029242b7220 */ /* 0x000fe20000410000 */
[----:B------:R-:W-:-:S02]  /*8a40*/  HADD2.F32 R104, -RZ, R104.H1_H1 ;  /* 0x30000068ff687230 */ /* 0x000fc40000004100 */
[----:B------:R-:W-:Y:S01]  /*8a50*/  FMUL.FTZ R41, R32, R41 ;  /* 0x0000002920297220 */ /* 0x000fe20000410000 */
[----:B------:R-:W-:Y:S01]  /*8a60*/  HADD2.F32 R37, -RZ, R34.H1_H1 ;  /* 0x30000022ff257230 */ /* 0x000fe20000004100 */
[----:B------:R-:W-:Y:S01]  /*8a70*/  F2FP.F16.E4M3.UNPACK_B R38, R14.H1 ;  /* 0x0000000eff26723e */ /* 0x000fe200030006ff */
[----:B------:R-:W-:Y:S02]  /*8a80*/  HADD2.F32 R35, -RZ, R35.H1_H1 ;  /* 0x30000023ff237230 */ /* 0x000fe40000004100 */
[----:B------:R-:W-:Y:S01]  /*8a90*/  FFMA.FTZ R34, R36, R39, R41 ;  /* 0x0000002724227223 */ /* 0x000fe20000010029 */
[----:B------:R-:W-:Y:S02]  /*8aa0*/  HADD2.F32 R100, -RZ, R100.H1_H1 ;  /* 0x30000064ff647230 */ /* 0x000fe40000004100 */
[-C--:B------:R-:W-:Y:S01]  /*8ab0*/  FMUL.FTZ R40, R37, R104.reuse ;  /* 0x0000006825287220 */ /* 0x080fe20000410000 */
[----:B------:R-:W-:Y:S01]  /*8ac0*/  F2FP.F16.E4M3.UNPACK_B R36, R103.H1 ;  /* 0x00000067ff24723e */ /* 0x000fe200030006ff */
[----:B------:R-:W-:Y:S01]  /*8ad0*/  FFMA.FTZ R32, R32, R39, -R43 ;  /* 0x0000002720207223 */ /* 0x000fe2000001082b */
[C---:B------:R-:W-:Y:S01]  /*8ae0*/  FMUL.FTZ R104, R35.reuse, R104 ;  /* 0x0000006823687220 */ /* 0x040fe20000410000 */
[----:B------:R-:W-:Y:S01]  /*8af0*/  FFMA.FTZ R43, R35, R100, -R40 ;  /* 0x00000064232b7223 */ /* 0x000fe20000010828 */
[----:B------:R-:W-:Y:S01]  /*8b00*/  F2FP.F16.E4M3.UNPACK_B R40, R102.H1 ;  /* 0x00000066ff28723e */ /* 0x000fe200030006ff */
[----:B------:R-:W-:Y:S01]  /*8b10*/  HADD2.F32 R41, -RZ, R36.H0_H0 ;  /* 0x20000024ff297230 */ /* 0x000fe20000004100 */
[----:B------:R-:W-:Y:S01]  /*8b20*/  F2FP.F16.E4M3.UNPACK_B R35, R10.H1 ;  /* 0x0000000aff23723e */ /* 0x000fe200030006ff */
[----:B------:R-:W-:-:S02]  /*8b30*/  HADD2.F32 R39, -RZ, R38.H0_H0 ;  /* 0x20000026ff277230 */ /* 0x000fc40000004100 */
[----:B------:R-:W-:Y:S01]  /*8b40*/  FFMA.FTZ R45, R37, R100, R104 ;  /* 0x00000064252d7223 */ /* 0x000fe20000010068 */
[----:B------:R-:W-:Y:S01]  /*8b50*/  HADD2.F32 R42, -RZ, R36.H1_H1 ;  /* 0x30000024ff2a7230 */ /* 0x000fe20000004100 */
[----:B------:R-:W-:Y:S01]  /*8b60*/  F2FP.F16.E4M3.UNPACK_B R103, R103 ;  /* 0x00000067ff67723e */ /* 0x000fe200020006ff */
[--C-:B------:R-:W-:Y:S02]  /*8b70*/  HADD2.F32 R36, -RZ, R35.reuse.H0_H0 ;  /* 0x20000023ff247230 */ /* 0x100fe40000004100 */
[-C--:B------:R-:W-:Y:S01]  /*8b80*/  FMUL.FTZ R47, R39, R41.reuse ;  /* 0x00000029272f7220 */ /* 0x080fe20000410000 */
[----:B------:R-:W-:Y:S01]  /*8b90*/  HADD2.F32 R37, -RZ, R40.H0_H0 ;  /* 0x20000028ff257230 */ /* 0x000fe20000004100 */
[----:B------:R-:W-:Y:S01]  /*8ba0*/  F2FP.F16.E4M3.UNPACK_B R10, R10 ;  /* 0x0000000aff0a723e */ /* 0x000fe200020006ff */
[----:B------:R-:W-:Y:S02]  /*8bb0*/  HADD2.F32 R38, -RZ, R38.H1_H1 ;  /* 0x30000026ff267230 */ /* 0x000fe40000004100 */
[----:B------:R-:W-:Y:S01]  /*8bc0*/  FMUL.FTZ R46, R36, R41 ;  /* 0x00000029242e7220 */ /* 0x000fe20000410000 */
[----:B------:R-:W-:-:S02]  /*8bd0*/  HADD2.F32 R35, -RZ, R35.H1_H1 ;  /* 0x30000023ff237230 */ /* 0x000fc40000004100 */
[-C--:B------:R-:W-:Y:S01]  /*8be0*/  FFMA.FTZ R44, R36, R37.reuse, -R47 ;  /* 0x00000025242c7223 */ /* 0x080fe2000001082f */
[----:B------:R-:W-:Y:S02]  /*8bf0*/  HADD2.F32 R40, -RZ, R40.H1_H1 ;  /* 0x30000028ff287230 */ /* 0x000fe40000004100 */
[CC--:B------:R-:W-:Y:S01]  /*8c00*/  FMUL.FTZ R36, R38.reuse, R42.reuse ;  /* 0x0000002a26247220 */ /* 0x0c0fe20000410000 */
[----:B------:R-:W-:Y:S01]  /*8c10*/  FFMA.FTZ R46, R39, R37, R46 ;  /* 0x00000025272e7223 */ /* 0x000fe2000001002e */
[C---:B------:R-:W-:Y:S01]  /*8c20*/  FMUL.FTZ R41, R35.reuse, R42 ;  /* 0x0000002a23297220 */ /* 0x040fe20000410000 */
[----:B------:R-:W-:Y:S01]  /*8c30*/  F2FP.F16.E4M3.UNPACK_B R102, R102 ;  /* 0x00000066ff66723e */ /* 0x000fe200020006ff */
[----:B------:R-:W-:Y:S01]  /*8c40*/  FFMA.FTZ R93, R35, R40, -R36 ;  /* 0x00000028235d7223 */ /* 0x000fe20000010824 */
[----:B------:R-:W-:Y:S01]  /*8c50*/  F2FP.F16.E4M3.UNPACK_B R35, R14 ;  /* 0x0000000eff23723e */ /* 0x000fe200020006ff */
[----:B------:R-:W-:Y:S02]  /*8c60*/  HADD2.F32 R39, -RZ, R103.H0_H0 ;  /* 0x20000067ff277230 */ /* 0x000fe40000004100 */
[----:B------:R-:W-:Y:S01]  /*8c70*/  FFMA.FTZ R95, R38, R40, R41 ;  /* 0x00000028265f7223 */ /* 0x000fe20000010029 */
[----:B------:R-:W-:Y:S01]  /*8c80*/  HADD2.F32 R14, -RZ, R10.H0_H0 ;  /* 0x2000000aff0e7230 */ /* 0x000fe20000004100 */
[----:B------:R-:W-:Y:S01]  /*8c90*/  F2FP.SATFINITE.E4M3.F32.PACK_AB_MERGE_C R8, R31, R8, RZ ;  /* 0x000000081f08723e */ /* 0x000fe200048070ff */
[----:B------:R-:W-:Y:S01]  /*8ca0*/  HADD2.F32 R36, -RZ, R35.H0_H0 ;  /* 0x20000023ff247230 */ /* 0x000fe20000004100 */
[----:B------:R-:W-:Y:S01]  /*8cb0*/  F2FP.SATFINITE.E4M3.F32.PACK_AB_MERGE_C R12, R33, R12, RZ ;  /* 0x0000000c210c723e */ /* 0x000fe200048070ff */
[----:B------:R-:W-:Y:S01]  /*8cc0*/  HADD2.F32 R37, -RZ, R102.H0_H0 ;  /* 0x20000066ff257230 */ /* 0x000fe20000004100 */
[----:B------:R-:W-:Y:S01]  /*8cd0*/  F2FP.SATFINITE.E4M3.F32.PACK_AB_MERGE_C R8, R43, R32, R8 ;  /* 0x000000202b08723e */ /* 0x000fe20004807008 */
[----:B------:R-:W-:-:S02]  /*8ce0*/  HADD2.F32 R103, -RZ, R103.H1_H1 ;  /* 0x30000067ff677230 */ /* 0x000fc40000004100 */
[-C--:B------:R-:W-:Y:S01]  /*8cf0*/  FMUL.FTZ R41, R36, R39.reuse ;  /* 0x0000002724297220 */ /* 0x080fe20000410000 */
[----:B------:R-:W-:Y:S02]  /*8d00*/  HADD2.F32 R35, -RZ, R35.H1_H1 ;  /* 0x30000023ff237230 */ /* 0x000fe40000004100 */
[C---:B------:R-:W-:Y:S01]  /*8d10*/  FMUL.FTZ R39, R14.reuse, R39 ;  /* 0x000000270e277220 */ /* 0x040fe20000410000 */
[----:B------:R-:W-:Y:S02]  /*8d20*/  HADD2.F32 R10, -RZ, R10.H1_H1 ;  /* 0x3000000aff0a7230 */ /* 0x000fe40000004100 */
[----:B------:R-:W-:Y:S01]  /*8d30*/  FFMA.FTZ R41, R14, R37, -R41 ;  /* 0x000000250e297223 */ /* 0x000fe20000010829 */
[----:B------:R-:W-:Y:S02]  /*8d40*/  HADD2.F32 R102, -RZ, R102.H1_H1 ;  /* 0x30000066ff667230 */ /* 0x000fe40000004100 */
[C---:B------:R-:W-:Y:S01]  /*8d50*/  FMUL.FTZ R47, R35.reuse, R103 ;  /* 0x00000067232f7220 */ /* 0x040fe20000410000 */
[----:B------:R-:W-:Y:S01]  /*8d60*/  FFMA.FTZ R14, R36, R37, R39 ;  /* 0x00000025240e7223 */ /* 0x000fe20000010027 */
[C---:B------:R-:W-:Y:S01]  /*8d70*/  FMUL.FTZ R38, R10.reuse, R103 ;  /* 0x000000670a267220 */ /* 0x040fe20000410000 */
[----:B------:R-:W-:Y:S01]  /*8d80*/  F2FP.F16.E4M3.UNPACK_B R33, R13 ;  /* 0x0000000dff21723e */ /* 0x000fe200020006ff */
[-C--:B------:R-:W-:Y:S01]  /*8d90*/  FFMA.FTZ R10, R10, R102.reuse, -R47 ;  /* 0x000000660a0a7223 */ /* 0x080fe2000001082f */
[----:B------:R-:W-:Y:S01]  /*8da0*/  F2FP.F16.E4M3.UNPACK_B R39, R7 ;  /* 0x00000007ff27723e */ /* 0x000fe200020006ff */
[----:B------:R-:W-:Y:S01]  /*8db0*/  FFMA.FTZ R47, R35, R102, R38 ;  /* 0x00000066232f7223 */ /* 0x000fe20000010026 */
[-C--:B------:R-:W-:Y:S01]  /*8dc0*/  F2FP.F16.E4M3.UNPACK_B R32, R9.reuse ;  /* 0x00000009ff20723e */ /* 0x080fe200020006ff */
[----:B------:R-:W-:Y:S01]  /*8dd0*/  HADD2.F32 R35, -RZ, R33.H0_H0 ;  /* 0x20000021ff237230 */ /* 0x000fe20000004100 */
[----:B------:R-:W-:Y:S01]  /*8de0*/  F2FP.SATFINITE.E4M3.F32.PACK_AB_MERGE_C R12, R45, R34, R12 ;  /* 0x000000222d0c723e */ /* 0x000fe2000480700c */
[----:B------:R-:W-:Y:S01]  /*8df0*/  HADD2.F32 R34, -RZ, R39.H0_H0 ;  /* 0x20000027ff227230 */ /* 0x000fe20000004100 */
[----:B------:R-:W-:Y:S01]  /*8e00*/  F2FP.F16.E4M3.UNPACK_B R37, R6 ;  /* 0x00000006ff25723e */ /* 0x000fe200020006ff */
[----:B------:R-:W-:Y:S01]  /*8e10*/  HADD2.F32 R31, -RZ, R32.H0_H0 ;  /* 0x20000020ff1f7230 */ /* 0x000fe20000004100 */
[----:B------:R-:W-:Y:S01]  /*8e20*/  F2FP.F16.E4M3.UNPACK_B R9, R9.H1 ;  /* 0x00000009ff09723e */ /* 0x000fe200030006ff */
[----:B------:R-:W-:-:S02]  /*8e30*/  HADD2.F32 R36, -RZ, R33.H1_H1 ;  /* 0x30000021ff247230 */ /* 0x000fc40000004100 */
[-C--:B------:R-:W-:Y:S01]  /*8e40*/  FMUL.FTZ R40, R35, R34.reuse ;  /* 0x0000002223287220 */ /* 0x080fe20000410000 */
[----:B------:R-:W-:Y:S02]  /*8e50*/  HADD2.F32 R38, -RZ, R37.H0_H0 ;  /* 0x20000025ff267230 */ /* 0x000fe40000004100 */
[C---:B------:R-:W-:Y:S01]  /*8e60*/  FMUL.FTZ R42, R31.reuse, R34 ;  /* 0x000000221f2a7220 */ /* 0x040fe20000410000 */
[----:B------:R-:W-:Y:S01]  /*8e70*/  HADD2.F32 R39, -RZ, R39.H1_H1 ;  /* 0x30000027ff277230 */ /* 0x000fe20000004100 */
[----:B------:R-:W-:Y:S01]  /*8e80*/  F2FP.F16.E4M3.UNPACK_B R33, R13.H1 ;  /* 0x0000000dff21723e */ /* 0x000fe200030006ff */
[----:B------:R-:W-:Y:S02]  /*8e90*/  HADD2.F32 R34, -RZ, R32.H1_H1 ;  /* 0x30000020ff227230 */ /* 0x000fe40000004100 */
[-C--:B------:R-:W-:Y:S01]  /*8ea0*/  FFMA.FTZ R31, R31, R38.reuse, -R40 ;  /* 0x000000261f1f7223 */ /* 0x080fe20000010828 */
[----:B------:R-:W-:Y:S01]  /*8eb0*/  FFMA.FTZ R32, R35, R38, R42 ;  /* 0x0000002623207223 */ /* 0x000fe2000001002a */
[----:B------:R-:W-:-:S02]  /*8ec0*/  HADD2.F32 R37, -RZ, R37.H1_H1 ;  /* 0x30000025ff257230 */ /* 0x000fc40000004100 */
[----:B------:R-:W-:Y:S01]  /*8ed0*/  FMUL.FTZ R35, R36, R39 ;  /* 0x0000002724237220 */ /* 0x000fe20000410000 */
[----:B------:R-:W-:Y:S01]  /*8ee0*/  F2FP.F16.E4M3.UNPACK_B R38, R7.H1 ;  /* 0x00000007ff26723e */ /* 0x000fe200030006ff */
[C---:B------:R-:W-:Y:S01]  /*8ef0*/  FMUL.FTZ R39, R34.reuse, R39 ;  /* 0x0000002722277220 */ /* 0x040fe20000410000 */
[----:B------:R-:W-:Y:S01]  /*8f00*/  F2FP.SATFINITE.E4M3.F32.PACK_AB_MERGE_C R44, R93, R44, RZ ;  /* 0x0000002c5d2c723e */ /* 0x000fe200048070ff */
[----:B------:R-:W-:Y:S01]  /*8f10*/  FFMA.FTZ R34, R34, R37, -R35 ;  /* 0x0000002522227223 */ /* 0x000fe20000010823 */
[----:B------:R-:W-:Y:S01]  /*8f20*/  HADD2.F32 R35, -RZ, R33.H0_H0 ;  /* 0x20000021ff237230 */ /* 0x000fe20000004100 */
[----:B------:R-:W-:Y:S01]  /*8f30*/  F2FP.F16.E4M3.UNPACK_B R6, R6.H1 ;  /* 0x00000006ff06723e */ /* 0x000fe200030006ff */
[----:B------:R-:W-:Y:S01]  /*8f40*/  HADD2.F32 R40, -RZ, R38.H0_H0 ;  /* 0x20000026ff287230 */ /* 0x000fe20000004100 */
[----:B------:R-:W-:Y:S01]  /*8f50*/  F2FP.SATFINITE.E4M3.F32.PACK_AB_MERGE_C R10, R10, R41, R44 ;  /* 0x000000290a0a723e */ /* 0x000fe2000480702c */
[----:B------:R-:W-:Y:S02]  /*8f60*/  HADD2.F32 R13, -RZ, R9.H0_H0 ;  /* 0x20000009ff0d7230 */ /* 0x000fe40000004100 */
[----:B------:R-:W-:Y:S01]  /*8f70*/  FFMA.FTZ R7, R36, R37, R39 ;  /* 0x0000002524077223 */ /* 0x000fe20000010027 */
[----:B------:R-:W-:-:S02]  /*8f80*/  HADD2.F32 R33, -RZ, R33.H1_H1 ;  /* 0x30000021ff217230 */ /* 0x000fc40000004100 */
[-C--:B------:R-:W-:Y:S01]  /*8f90*/  FMUL.FTZ R44, R35, R40.reuse ;  /* 0x00000028232c7220 */ /* 0x080fe20000410000 */
[----:B------:R-:W-:Y:S02]  /*8fa0*/  HADD2.F32 R42, -RZ, R38.H1_H1 ;  /* 0x30000026ff2a7230 */ /* 0x000fe40000004100 */
[----:B------:R-:W-:Y:S01]  /*8fb0*/  FMUL.FTZ R40, R13, R40 ;  /* 0x000000280d287220 */ /* 0x000fe20000410000 */
[--C-:B------:R-:W-:Y:S01]  /*8fc0*/  HADD2.F32 R36, -RZ, R6.reuse.H0_H0 ;  /* 0x20000006ff247230 */ /* 0x100fe20000004100 */
[----:B------:R-:W-:Y:S01]  /*8fd0*/  F2FP.SATFINITE.E4M3.F32.PACK_AB_MERGE_C R46, R95, R46, RZ ;  /* 0x0000002e5f2e723e */ /* 0x000fe200048070ff */
[----:B------:R-:W-:Y:S01]  /*8fe0*/  HADD2.F32 R9, -RZ, R9.H1_H1 ;  /* 0x30000009ff097230 */ /* 0x000fe20000004100 */
[----:B------:R-:W-:Y:S01]  /*8ff0*/  F2FP.F16.E4M3.UNPACK_B R39, R4 ;  /* 0x00000004ff27723e */ /* 0x000fe200020006ff */
[----:B------:R-:W-:Y:S02]  /*9000*/  HADD2.F32 R38, -RZ, R6.H1_H1 ;  /* 0x30000006ff267230 */ /* 0x000fe40000004100 */
[----:B------:R-:W-:Y:S01]  /*9010*/  FMUL.FTZ R6, R33, R42 ;  /* 0x0000002a21067220 */ /* 0x000fe20000410000 */
[-C--:B------:R-:W-:Y:S01]  /*9020*/  FFMA.FTZ R43, R35, R36.reuse, R40 ;  /* 0x00000024232b7223 */ /* 0x080fe20000010028 */
[----:B------:R-:W-:Y:S01]  /*9030*/  F2FP.F16.E4M3.UNPACK_B R35, R15 ;  /* 0x0000000fff23723e */ /* 0x000fe200020006ff */
[----:B------:R-:W-:Y:S01]  /*9040*/  FFMA.FTZ R44, R13, R36, -R44 ;  /* 0x000000240d2c7223 */ /* 0x000fe2000001082c */
[C---:B------:R-:W-:Y:S01]  /*9050*/  FFMA.FTZ R45, R9.reuse, R38, -R6 ;  /* 0x00000026092d7223 */ /* 0x040fe20000010806 */
[----:B------:R-:W-:Y:S01]  /*9060*/  F2FP.F16.E4M3.UNPACK_B R6, R11 ;  /* 0x0000000bff06723e */ /* 0x000fe200020006ff */
[----:B------:R-:W-:Y:S01]  /*9070*/  FMUL.FTZ R42, R9, R42 ;  /* 0x0000002a092a7220 */ /* 0x000fe20000410000 */
[----:B------:R-:W-:-:S02]  /*9080*/  F2FP.F16.E4M3.UNPACK_B R15, R15.H1 ;  /* 0x0000000fff0f723e */ /* 0x000fc400030006ff */
        /* <DEDUP_REMOVED lines=8> */
[----:B------:R-:W-:Y:S01]  /*9110*/  F2FP.SATFINITE.E4M3.F32.PACK_AB_MERGE_C R14, R47, R14, R46 ;  /* 0x0000000e2f0e723e */ /* 0x000fe2000480702e */
[----:B------:R-:W-:Y:S01]  /*9120*/  FFMA.FTZ R46, R33, R38, R42 ;  /* 0x00000026212e7223 */ /* 0x000fe2000001002a */
[----:B------:R-:W-:-:S02]  /*9130*/  HADD2.F32 R33, -RZ, R35.H0_H0 ;  /* 0x20000023ff217230 */ /* 0x000fc40000004100 */
[CC--:B------:R-:W-:Y:S01]  /*9140*/  FMUL.FTZ R96, R4.reuse, R41.reuse ;  /* 0x0000002904607220 */ /* 0x0c0fe20000410000 */
[----:B------:R-:W-:Y:S02]  /*9150*/  HADD2.F32 R42, -RZ, R39.H0_H0 ;  /* 0x20000027ff2a7230 */ /* 0x000fe40000004100 */
[----:B------:R-:W-:Y:S01]  /*9160*/  FMUL.FTZ R41, R13, R41 ;  /* 0x000000290d297220 */ /* 0x000fe20000410000 */
[----:B------:R-:W-:Y:S01]  /*9170*/  HADD2.F32 R37, -RZ, R5.H0_H0 ;  /* 0x20000005ff257230 */ /* 0x000fe20000004100 */
[----:B------:R-:W-:Y:S01]  /*9180*/  F2FP.SATFINITE.E4M3.F32.PACK_AB_MERGE_C R44, R45, R44, RZ ;  /* 0x0000002c2d2c723e */ /* 0x000fe200048070ff */
[----:B------:R-:W-:Y:S02]  /*9190*/  HADD2.F32 R15, -RZ, R15.H1_H1 ;  /* 0x3000000fff0f7230 */ /* 0x000fe40000004100 */
[----:B------:R-:W-:Y:S01]  /*91a0*/  FMUL.FTZ R92, R33, R42 ;  /* 0x0000002a215c7220 */ /* 0x000fe20000410000 */
[----:B------:R-:W-:Y:S02]  /*91b0*/  HADD2.F32 R40, -RZ, R40.H1_H1 ;  /* 0x30000028ff287230 */ /* 0x000fe40000004100 */
[----:B------:R-:W-:Y:S01]  /*91c0*/  FFMA.FTZ R41, R4, R37, R41 ;  /* 0x0000002504297223 */ /* 0x000fe20000010029 */
[----:B------:R-:W-:-:S02]  /*91d0*/  HADD2.F32 R11, -RZ, R11.H1_H1 ;  /* 0x3000000bff0b7230 */ /* 0x000fc40000004100 */
[----:B------:R-:W-:Y:S01]  /*91e0*/  FMUL.FTZ R42, R9, R42 ;  /* 0x0000002a092a7220 */ /* 0x000fe20000410000 */
[----:B------:R-:W-:Y:S02]  /*91f0*/  HADD2.F32 R38, -RZ, R36.H0_H0 ;  /* 0x20000024ff267230 */ /* 0x000fe40000004100 */
        /* <DEDUP_REMOVED lines=8> */
[----:B------:R-:W-:Y:S01]  /*9280*/  FFMA.FTZ R96, R13, R37, -R96 ;  /* 0x000000250d607223 */ /* 0x000fe20000010860 */
[----:B------:R-:W-:Y:S02]  /*9290*/  HADD2.F32 R36, -RZ, R36.H1_H1 ;  /* 0x30000024ff247230 */ /* 0x000fe40000004100 */
[-C--:B------:R-:W-:Y:S01]  /*92a0*/  FMUL.FTZ R5, R35, R39.reuse ;  /* 0x0000002723057220 */ /* 0x080fe20000410000 */
[C---:B------:R-:W-:Y:S01]  /*92b0*/  FMUL.FTZ R38, R6.reuse, R39 ;  /* 0x0000002706267220 */ /* 0x040fe20000410000 */
[-C--:B------:R-:W-:Y:S01]  /*92c0*/  FFMA.FTZ R11, R11, R4.reuse, -R100 ;  /* 0x000000040b0b7223 */ /* 0x080fe20000010864 */
[----:B------:R-:W-:Y:S01]  /*92d0*/  FFMA.FTZ R40, R15, R4, R40 ;  /* 0x000000040f287223 */ /* 0x000fe20000010028 */
[-C--:B------:R-:W-:Y:S01]  /*92e0*/  FFMA.FTZ R5, R6, R36.reuse, -R5 ;  /* 0x0000002406057223 */ /* 0x080fe20000010805 */
[----:B------:R-:W-:Y:S01]  /*92f0*/  FFMA.FTZ R35, R35, R36, R38 ;  /* 0x0000002423237223 */ /* 0x000fe20000010026 */
[----:B------:R-:W-:-:S02]  /*9300*/  F2FP.SATFINITE.E4M3.F32.PACK_AB_MERGE_C R43, R46, R43, RZ ;  /* 0x0000002b2e2b723e */ /* 0x000fc400048070ff */
[----:B------:R-:W-:Y:S02]  /*9310*/  F2FP.SATFINITE.E4M3.F32.PACK_AB_MERGE_C R11, R11, R96, RZ ;  /* 0x000000600b0b723e */ /* 0x000fe400048070ff */
[----:B------:R-:W-:Y:S02]  /*9320*/  F2FP.SATFINITE.E4M3.F32.PACK_AB_MERGE_C R40, R40, R41, RZ ;  /* 0x000000292828723e */ /* 0x000fe400048070ff */
[----:B------:R-:W-:Y:S02]  /*9330*/  F2FP.SATFINITE.E4M3.F32.PACK_AB_MERGE_C R9, R34, R31, R44 ;  /* 0x0000001f2209723e */ /* 0x000fe4000480702c */
[----:B------:R-:W-:Y:S02]  /*9340*/  F2FP.SATFINITE.E4M3.F32.PACK_AB_MERGE_C R11, R5, R92, R11 ;  /* 0x0000005c050b723e */ /* 0x000fe4000480700b */
[----:B------:R-:W-:Y:S02]  /*9350*/  F2FP.SATFINITE.E4M3.F32.PACK_AB_MERGE_C R13, R7, R32, R43 ;  /* 0x00000020070d723e */ /* 0x000fe4000480702b */
[----:B------:R-:W-:-:S07]  /*9360*/  F2FP.SATFINITE.E4M3.F32.PACK_AB_MERGE_C R15, R35, R42, R40 ;  /* 0x0000002a230f723e */ /* 0x000fce0004807028 */
.L_x_1647:
[----:B------:R-:W-:Y:S05]  /*9370*/  BSYNC B1 ;  /* 0x0000000000017941 */ /* 0x000fea0003800000 */
.L_x_1646:
[----:B0-----:R0:W-:Y:S01]  /*9380*/  ST.E.128 desc[UR42][R28.64], R8 ;  /* 0x000000081c007985 */ /* 0x0011e2000c101d2a */
[----:B------:R-:W-:-:S13]  /*9390*/  ISETP.GE.AND P2, PT, R30, R98, PT ;  /* 0x000000621e00720c */ /* 0x000fda0003f46270 */
[----:B------:R-:W-:Y:S05]  /*93a0*/  @P2 BRA `(.L_x_1609) ;  /* 0x0000000400242947 */ /* 0x000fea0003800000 */
[----:B------:R-:W-:-:S04]  /*93b0*/  IADD3 R4, P2, R101, R30, RZ ;  /* 0x0000001e65047210 */ /* 0x000fc80007f5e0ff */
[----:B------:R-:W-:-:S05]  /*93c0*/  LEA.HI.X.SX32 R5, R30, R99, 0x1, P2 ;  /* 0x000000631e057211 */ /* 0x000fca00010f0eff */
[----:B--2---:R2:W-:Y:S01]  /*93d0*/  ST.E.128 desc[UR42][R4.64], R12 ;  /* 0x0000000c04007985 */ /* 0x0045e2000c101d2a */
[----:B------:R-:W-:Y:S05]  /*93e0*/  BRA `(.L_x_1609) ;  /* 0x0000000400147947 */ /* 0x000fea0003800000 */
.L_x_1601:
[----:B------:R-:W-:-:S06]  /*93f0*/  UISETP.NE.AND UP0, UPT, UR40, 0x3, UPT ;  /* 0x000000032800788c */ /* 0x000fcc000bf05270 */
[----:B------:R-:W-:-:S13]  /*9400*/  PLOP3.LUT P1, PT, PT, PT, UP0, 0x80, 0x0 ;  /* 0x000000000000781c */ /* 0x000fda0003f2f008 */
[----:B------:R-:W-:Y:S05]  /*9410*/  @!P1 BRA `(.L_x_1648) ;  /* 0x0000000000049947 */ /* 0x000fea0003800000 */
[----:B------:R-:W-:Y:S01]  /*9420*/  BPT.TRAP 0x1 ;  /* 0x000000040000795c */ /* 0x000fe20000300000 */
.L_x_1648:
[----:B------:R-:W-:Y:S01]  /*9430*/  IMAD R83, R22, 0x8, R16 ;  /* 0x0000000816537824 */ /* 0x000fe200078e0210 */
[----:B------:R-:W-:Y:S01]  /*9440*/  SHF.L.U32 R94, R173, 0x1f, RZ ;  /* 0x0000001fad5e7819 */ /* 0x000fe200000006ff */
[----:B------:R-:W-:Y:S01]  /*9450*/  BSSY B1, `(.L_x_1649) ;  /* 0x0000004000017945 */ /* 0x000fe20003800000 */
[----:B------:R-:W-:Y:S02]  /*9460*/  SHF.R.S32.HI R89, RZ, 0x1f, R87 ;  /* 0x0000001fff597819 */ /* 0x000fe40000011457 */
[----:B------:R-:W0:Y:S02]  /*9470*/  SYNCS.PHASECHK.TRANS64.TRYWAIT P2, [R83+URZ+0x22890], R94 ;  /* 0x0228905e530075a7 */ /* 0x000e24000804017f */
[----:B0-----:R-:W-:Y:S05]  /*9480*/  @!P2 BRA `(.L_x_1650) ;  /* 0x000002140050a947 */ /* 0x001fea0003800000 */
.L_x_1993:
[----:B------:R-:W-:Y:S05]  /*9490*/  BSYNC B1 ;  /* 0x0000000000017941 */ /* 0x000fea0003800000 */
.L_x_1649:
[----:B------:R-:W-:Y:S01]  /*94a0*/  ULDC.64 UR4, c[0x0][0x300] ;  /* 0x0000c00000047ab9 */ /* 0x000fe20000000a00 */
[----:B-----5:R-:W-:Y:S01]  /*94b0*/  SHF.R.S32.HI R90, RZ, 0x1f, R86 ;  /* 0x0000001fff5a7819 */ /* 0x020fe20000011456 */
[----:B------:R-:W-:Y:S01]  /*94c0*/  IMAD R6, R89, UR4, RZ ;  /* 0x0000000459067c24 */ /* 0x000fe2000f8e02ff */
[----:B------:R-:W-:Y:S01]  /*94d0*/  ULDC.64 UR6, c[0x0][0x2e8] ;  /* 0x0000ba0000067ab9 */ /* 0x000fe20000000a00 */
[----:B------:R-:W-:-:S04]  /*94e0*/  IMAD.WIDE.U32 R4, R87, UR4, RZ ;  /* 0x0000000457047c25 */ /* 0x000fc8000f8e00ff */
        /* <DEDUP_REMOVED lines=14> */
[----:B------:R-:W-:Y:S02]  /*95d0*/  IADD3.X R13, R13, UR7, RZ, P2, !PT ;  /* 0x000000070d0d7c10 */ /* 0x000fe400097fe4ff */
[----:B------:R-:W-:Y:S01]  /*95e0*/  ISETP.GT.AND P2, PT, R91, R176, PT ;  /* 0x000000b05b00720c */ /* 0x000fe20003f44270 */
[----:B------:R-:W-:-:S12]  /*95f0*/  BRA.DIV UR4, `(.L_x_1651) ;  /* 0x0000021604087947 */ /* 0x000fd8000b800000 */
[----:B------:R1:W2:Y:S04]  /*9600*/  SHFL.IDX PT, R29, R13, RZ, 0x1e1f ;  /* 0x001e1fff0d1d7589 */ /* 0x0002a800000e0000 */
[----:B------:R1:W3:Y:S02]  /*9610*/  SHFL.IDX PT, R14, R4, RZ, 0x1e1f ;  /* 0x001e1fff040e7589 */ /* 0x0002e400000e0000 */
.L_x_1997:
[----:B------:R-:W-:Y:S05]  /*9620*/  @!P2 BRA `(.L_x_1609) ;  /* 0x000000000084a947 */ /* 0x000fea0003800000 */
[----:B------:R-:W-:Y:S02]  /*9630*/  ULDC UR4, c[0x0][0x2f4] ;  /* 0x0000bd0000047ab9 */ /* 0x000fe40000000800 */
[----:B------:R-:W-:-:S13]  /*9640*/  ISETP.GE.AND P5, PT, R18, UR4, PT ;  /* 0x0000000412007c0c */ /* 0x000fda000bfa6270 */
[----:B-1----:R-:W1:Y:S01]  /*9650*/  @!P5 LDS.128 R4, [R97+0x16400] ;  /* 0x016400006104d984 */ /* 0x002e620000000c00 */
[----:B---3--:R-:W-:-:S05]  /*9660*/  @!P5 IADD3 R12, P2, R18, R14, RZ ;  /* 0x0000000e120cd210 */ /* 0x008fca0007f5e0ff */
[----:B--2---:R-:W-:Y:S01]  /*9670*/  @!P5 IMAD.X R13, R29, 0x1, R19, P2 ;  /* 0x000000011d0dd824 */ /* 0x004fe200010e0613 */
[----:B------:R-:W-:-:S13]  /*9680*/  ISETP.GE.AND P2, PT, R177, UR4, PT ;  /* 0x00000004b1007c0c */ /* 0x000fda000bf46270 */
[----:B------:R-:W-:-:S05]  /*9690*/  @!P2 IADD3 R10, P4, R177, R14, RZ ;  /* 0x0000000eb10aa210 */ /* 0x000fca0007f9e0ff */
[----:B------:R-:W-:Y:S01]  /*96a0*/  @!P2 IMAD.X R11, R29, 0x1, R188, P4 ;  /* 0x000000011d0ba824 */ /* 0x000fe200020e06bc */
[----:B------:R-:W-:-:S13]  /*96b0*/  ISETP.GE.AND P4, PT, R185, UR4, PT ;  /* 0x00000004b9007c0c */ /* 0x000fda000bf86270 */
[----:B------:R-:W-:Y:S01]  /*96c0*/  @!P4 IADD3 R8, P6, R185, R14, RZ ;  /* 0x0000000eb908c210 */ /* 0x000fe20007fde0ff */
[----:B-1----:R1:W-:Y:S01]  /*96d0*/  @!P5 ST.E.128 desc[UR42][R12.64], R4 ;  /* 0x000000040c00d985 */ /* 0x0023e2000c101d2a */
[----:B------:R-:W-:-:S03]  /*96e0*/  ISETP.GE.AND P5, PT, R81, UR4, PT ;  /* 0x0000000451007c0c */ /* 0x000fc6000bfa6270 */
[----:B------:R-:W-:-:S10]  /*96f0*/  @!P4 IMAD.X R9, R29, 0x1, R200, P6 ;  /* 0x000000011d09c824 */ /* 0x000fd400030e06c8 */
[----:B------:R-:W2:Y:S01]  /*9700*/  @!P5 LDS.128 R4, [R96+0x16400] ;  /* 0x016400006004d984 */ /* 0x000ea20000000c00 */
[----:B------:R-:W-:-:S05]  /*9710*/  @!P5 IMAD.SHL.U32 R15, R179, 0x10, RZ ;  /* 0x00000010b30fd824 */ /* 0x000fca00078e00ff */
[----:B-1----:R-:W-:-:S04]  /*9720*/  @!P5 IADD3 R12, P6, R15, R14, RZ ;  /* 0x0000000e0f0cd210 */ /* 0x002fc80007fde0ff */
[----:B------:R-:W-:-:S05]  /*9730*/  @!P5 LEA.HI.X.SX32 R13, R15, R29, 0x1, P6 ;  /* 0x0000001d0f0dd211 */ /* 0x000fca00030f0eff */
[----:B--2---:R1:W-:Y:S01]  /*9740*/  @!P5 ST.E.128 desc[UR42][R12.64], R4 ;  /* 0x000000040c00d985 */ /* 0x0043e2000c101d2a */
[----:B------:R-:W-:-:S13]  /*9750*/  ISETP.GE.AND P5, PT, R80, UR4, PT ;  /* 0x0000000450007c0c */ /* 0x000fda000bfa6270 */
[----:B------:R-:W2:Y:S01]  /*9760*/  @!P5 LDS.128 R4, [R97+0x18400] ;  /* 0x018400006104d984 */ /* 0x000ea20000000c00 */
[----:B------:R-:W-:-:S05]  /*9770*/  @!P5 IMAD.SHL.U32 R15, R180, 0x10, RZ ;  /* 0x00000010b40fd824 */ /* 0x000fca00078e00ff */
[----:B-1----:R-:W-:-:S04]  /*9780*/  @!P5 IADD3 R12, P6, R15, R14, RZ ;  /* 0x0000000e0f0cd210 */ /* 0x002fc80007fde0ff */
[----:B------:R-:W-:-:S05]  /*9790*/  @!P5 LEA.HI.X.SX32 R13, R15, R29, 0x1, P6 ;  /* 0x0000001d0f0dd211 */ /* 0x000fca00030f0eff */
[----:B--2---:R1:W-:Y:S01]  /*97a0*/  @!P5 ST.E.128 desc[UR42][R12.64], R4 ;  /* 0x000000040c00d985 */ /* 0x0043e2000c101d2a */
[----:B------:R-:W-:-:S03]  /*97b0*/  ISETP.GE.AND P5, PT, R186, UR4, PT ;  /* 0x00000004ba007c0c */ /* 0x000fc6000bfa6270 */
[----:B------:R-:W2:Y:S10]  /*97c0*/  @!P2 LDS.128 R4, [R96+0x18400] ;  /* 0x018400006004a984 */ /* 0x000eb40000000c00 */
[----:B-1----:R-:W-:-:S05]  /*97d0*/  @!P5 IADD3 R12, P6, R186, R14, RZ ;  /* 0x0000000eba0cd210 */ /* 0x002fca0007fde0ff */
[----:B------:R-:W-:Y:S01]  /*97e0*/  @!P5 IMAD.X R13, R29, 0x1, R199, P6 ;  /* 0x000000011d0dd824 */ /* 0x000fe200030e06c7 */
[----:B--2---:R-:W-:Y:S04]  /*97f0*/  @!P2 ST.E.128 desc[UR42][R10.64], R4 ;  /* 0x000000040a00a985 */ /* 0x004fe8000c101d2a */
[----:B------:R-:W1:Y:S04]  /*9800*/  @!P4 LDS.128 R4, [R97+0x1a400] ;  /* 0x01a400006104c984 */ /* 0x000e680000000c00 */
[----:B-1----:R-:W-:Y:S04]  /*9810*/  @!P4 ST.E.128 desc[UR42][R8.64], R4 ;  /* 0x000000040800c985 */ /* 0x002fe8000c101d2a */
[----:B------:R-:W1:Y:S04]  /*9820*/  @!P5 LDS.128 R4, [R96+0x1a400] ;  /* 0x01a400006004d984 */ /* 0x000e680000000c00 */
[----:B-1----:R4:W-:Y:S02]  /*9830*/  @!P5 ST.E.128 desc[UR42][R12.64], R4 ;  /* 0x000000040c00d985 */ /* 0x0029e4000c101d2a */
.L_x_1609:
[----:B------:R-:W-:Y:S05]  /*9840*/  BSYNC B0 ;  /* 0x0000000000007941 */ /* 0x000fea0003800000 */
.L_x_1600:
[----:B012-4-:R-:W0:Y:S01]  /*9850*/  S2R R4, SR_TID.X ;  /* 0x0000000000047919 */ /* 0x017e220000002100 */
[----:B------:R-:W-:Y:S01]  /*9860*/  @!PT LDS RZ, [RZ] ;  /* 0x00000000fffff984 */ /* 0x000fe20000000800 */
[----:B------:R-:W-:Y:S01]  /*9870*/  @!PT LDS RZ, [RZ] ;  /* 0x00000000fffff984 */ /* 0x000fe20000000800 */
[----:B------:R-:W-:Y:S01]  /*9880*/  @!PT LDS RZ, [RZ] ;  /* 0x00000000fffff984 */ /* 0x000fe20000000800 */
[----:B------:R-:W-:Y:S01]  /*9890*/  @!PT LDS RZ, [RZ] ;  /* 0x00000000fffff984 */ /* 0x000fe20000000800 */
[----:B------:R1:W-:Y:S06]  /*98a0*/  MEMBAR.ALL.CTA ;  /* 0x0000000000007992 */ /* 0x0003ec0000008000 */
[----:B-1----:R-:W1:Y:S01]  /*98b0*/  FENCE.VIEW.ASYNC.S ;  /* 0x00000000000073c6 */ /* 0x002e620000000000 */
[----:B------:R-:W-:Y:S05]  /*98c0*/  WARPSYNC.ALL ;  /* 0x0000000000007948 */ /* 0x000fea0003800000 */
[----:B------:R-:W-:Y:S01]  /*98d0*/  BSSY B0, `(.L_x_1652) ;  /* 0x0000008000007945 */ /* 0x000fe20003800000 */
[----:B-1----:R1:W-:Y:S01]  /*98e0*/  BAR.SYNC.DEFER_BLOCKING R66, 0x80 ;  /* 0x000200420000751d */ /* 0x0023e20000010000 */
[----:B0-----:R-:W-:-:S13]  /*98f0*/  LOP3.LUT P4, RZ, R4, 0x7f, RZ, 0xc0, !PT ;  /* 0x0000007f04ff7812 */ /* 0x001fda000788c0ff */
[----:B------:R-:W-:-:S05]  /*9900*/  @!P4 VIADD R4, R83, 0x228a0 ;  /* 0x000228a05304c836 */ /* 0x000fca0000000000 */
[----:B------:R-:W-:-:S04]  /*9910*/  @!P4 PRMT R4, RZ, 0x654, R4 ;  /* 0x00000654ff04c816 */ /* 0x000fc80000000004 */
[----:B------:R1:W-:Y:S01]  /*9920*/  @!P4 SYNCS.ARRIVE.TRANS64.RED.A1T0 RZ, [R4+URZ], RZ ;  /* 0x000000ff04ffc9a7 */ /* 0x0003e2000810043f */
[----:B------:R-:W-:Y:S05]  /*9930*/  @!P1 BRA `(.L_x_1653) ;  /* 0x0000000000049947 */ /* 0x000fea0003800000 */
[----:B------:R-:W-:Y:S01]  /*9940*/  BPT.TRAP 0x1 ;  /* 0x000000040000795c */ /* 0x000fe20000300000 */
.L_x_1653:
[----:B------:R-:W-:Y:S05]  /*9950*/  BSYNC B0 ;  /* 0x0000000000007941 */ /* 0x000fea0003800000 */
.L_x_1652:
[----:B------:R-:W0:Y:S01]  /*9960*/  SYNCS.PHASECHK.TRANS64.TRYWAIT P1, [R83+URZ+0x228b0], R94 ;  /* 0x0228b05e530075a7 */ /* 0x000e22000802017f */
[----:B------:R-:W-:Y:S04]  /*9970*/  BSSY B0, `(.L_x_1654) ;  /* 0x0000002000007945 */ /* 0x000fe80003800000 */
[----:B0-----:R-:W-:Y:S05]  /*9980*/  @!P1 BRA `(.L_x_1655) ;  /* 0x0000021000689947 */ /* 0x001fea0003800000 */
.L_x_1998:
[----:B------:R-:W-:Y:S05]  /*9990*/  BSYNC B0 ;  /* 0x0000000000007941 */ /* 0x000fea0003800000 */
.L_x_1654:
[----:B------:R-:W-:Y:S01]  /*99a0*/  ULDC.64 UR4, c[0x0][0x328] ;  /* 0x0000ca0000047ab9 */ /* 0x000fe20000000a00 */
[----:B------:R-:W-:Y:S01]  /*99b0*/  ULDC.64 UR6, c[0x0][0x318] ;  /* 0x0000c60000067ab9 */ /* 0x000fe20000000a00 */
[----:B------:R-:W-:Y:S01]  /*99c0*/  IMAD R6, R89, UR4, RZ ;  /* 0x0000000459067c24 */ /* 0x000fe2000f8e02ff */
[----:B------:R-:W-:Y:S01]  /*99d0*/  BSSY B0, `(.L_x_1656) ;  /* 0x0000041000007945 */ /* 0x000fe20003800000 */
[----:B-1----:R-:W-:-:S04]  /*99e0*/  IMAD.WIDE.U32 R4, R87, UR4, RZ ;  /* 0x0000000457047c25 */ /* 0x002fc8000f8e00ff */
        /* <DEDUP_REMOVED lines=8> */
[----:B------:R-:W-:-:S04]  /*9a70*/  IMAD.WIDE.U32 R4, R169, UR4, R4 ;  /* 0x00000004a9047c25 */ /* 0x000fc8000f8e0004 */
[----:B------:R-:W-:Y:S01]  /*9a80*/  IMAD R5, R169, UR5, R5 ;  /* 0x00000005a9057c24 */ /* 0x000fe2000f8e0205 */
[----:B------:R-:W-:-:S04]  /*9a90*/  IADD3 R4, P1, R4, UR6, RZ ;  /* 0x0000000604047c10 */ /* 0x000fc8000ff3e0ff */
[----:B------:R-:W-:Y:S01]  /*9aa0*/  IADD3.X R5, R5, UR7, RZ, P1, !PT ;  /* 0x0000000705057c10 */ /* 0x000fe20008ffe4ff */
[----:B------:R1:W2:Y:S01]  /*9ab0*/  SHFL.IDX PT, R10, R4, RZ, 0x1e1f ;  /* 0x001e1fff040a7589 */ /* 0x0002a200000e0000 */
[----:B------:R-:W-:-:S03]  /*9ac0*/  ISETP.GT.AND P1, PT, R91, R176, PT ;  /* 0x000000b05b00720c */ /* 0x000fc60003f24270 */
[----:B------:R1:W4:Y:S10]  /*9ad0*/  SHFL.IDX PT, R13, R5, RZ, 0x1e1f ;  /* 0x001e1fff050d7589 */ /* 0x00033400000e0000 */
[----:B-1----:R-:W-:Y:S05]  /*9ae0*/  @!P1 BRA `(.L_x_1657) ;  /* 0x0000000000bc9947 */ /* 0x002fea0003800000 */
[----:B------:R-:W-:Y:S01]  /*9af0*/  LOP3.LUT P1, RZ, R78, 0x1, RZ, 0xc0, !PT ;  /* 0x000000014eff7812 */ /* 0x000fe2000782c0ff */
[----:B------:R-:W-:Y:S01]  /*9b00*/  IMAD R11, R22, 0x4000, R204 ;  /* 0x00004000160b7824 */ /* 0x000fe200078e02cc */
[----:B------:R-:W-:Y:S11]  /*9b10*/  BSSY B1, `(.L_x_1658) ;  /* 0x0000011000017945 */ /* 0x000ff60003800000 */
[----:B------:R-:W-:Y:S01]  /*9b20*/  @P1 IMAD.IADD R4, R16, 0x1, R11 ;  /* 0x0000000110041824 */ /* 0x000fe200078e020b */
[----:B--2---:R-:W-:-:S05]  /*9b30*/  @P1 IADD3 R8, P2, R18, R10, RZ ;  /* 0x0000000a12081210 */ /* 0x004fca0007f5e0ff */
[----:B------:R-:W1:Y:S01]  /*9b40*/  @P1 LDS.128 R4, [R4+0x8400] ;  /* 0x0084000004041984 */ /* 0x000e620000000c00 */
[----:B----4-:R-:W-:-:S05]  /*9b50*/  @P1 IMAD.X R9, R13, 0x1, R19, P2 ;  /* 0x000000010d091824 */ /* 0x010fca00010e0613 */
[----:B-1----:R1:W-:Y:S01]  /*9b60*/  @P1 ST.E.128 desc[UR42][R8.64], R4 ;  /* 0x0000000408001985 */ /* 0x0023e2000c101d2a */
[----:B------:R-:W-:-:S13]  /*9b70*/  LOP3.LUT P1, RZ, R55, 0x2, RZ, 0xc0, !PT ;  /* 0x0000000237ff7812 */ /* 0x000fda000782c0ff */
[----:B------:R-:W-:Y:S05]  /*9b80*/  @!P1 BRA `(.L_x_1659) ;  /* 0x0000000000249947 */ /* 0x000fea0003800000 */
[----:B------:R-:W-:Y:S01]  /*9b90*/  LOP3.LUT P1, RZ, R187, 0x2, RZ, 0xc0, !PT ;  /* 0x00000002bbff7812 */ /* 0x000fe2000782c0ff */
[----:B-1----:R-:W-:Y:S02]  /*9ba0*/  VIADD R5, R11, 0x20 ;  /* 0x000000200b057836 */ /* 0x002fe40000000000 */
[----:B------:R-:W-:-:S10]  /*9bb0*/  IMAD.SHL.U32 R9, R179, 0x10, RZ ;  /* 0x00000010b3097824 */ /* 0x000fd400078e00ff */
[----:B------:R-:W-:Y:S01]  /*9bc0*/  @P1 VIADD R5, R11, 0xffffffe0 ;  /* 0xffffffe00b051836 */ /* 0x000fe20000000000 */
[----:B------:R-:W-:-:S03]  /*9bd0*/  IADD3 R8, P1, R9, R10, RZ ;  /* 0x0000000a09087210 */ /* 0x000fc60007f3e0ff */
[----:B------:R-:W-:Y:S01]  /*9be0*/  IMAD.IADD R5, R16, 0x1, R5 ;  /* 0x0000000110057824 */ /* 0x000fe200078e0205 */
[----:B------:R-:W-:-:S05]  /*9bf0*/  LEA.HI.X.SX32 R9, R9, R13, 0x1, P1 ;  /* 0x0000000d09097211 */ /* 0x000fca00008f0eff */
[----:B------:R-:W1:Y:S04]  /*9c00*/  LDS.128 R4, [R5+0x8400] ;  /* 0x0084000005047984 */ /* 0x000e680000000c00 */
[----:B-1----:R2:W-:Y:S02]  /*9c10*/  ST.E.128 desc[UR42][R8.64], R4 ;  /* 0x0000000408007985 */ /* 0x0025e4000c101d2a */
.L_x_1659:
[----:B------:R-:W-:Y:S05]  /*9c20*/  BSYNC B1 ;  /* 0x0000000000017941 */ /* 0x000fea0003800000 */
.L_x_1658:
[----:B------:R-:W-:Y:S01]  /*9c30*/  LOP3.LUT P1, RZ, R55, 0x4, RZ, 0xc0, !PT ;  /* 0x0000000437ff7812 */ /* 0x000fe2000782c0ff */
[----:B------:R-:W-:-:S12]  /*9c40*/  BSSY B1, `(.L_x_1660) ;  /* 0x000000b000017945 */ /* 0x000fd80003800000 */
[----:B------:R-:W-:Y:S05]  /*9c50*/  @!P1 BRA `(.L_x_1661) ;  /* 0x0000000000249947 */ /* 0x000fea0003800000 */
[----:B------:R-:W-:Y:S01]  /*9c60*/  LOP3.LUT P1, RZ, R187, 0x4, RZ, 0xc0, !PT ;  /* 0x00000004bbff7812 */ /* 0x000fe2000782c0ff */
[----:B-12---:R-:W-:Y:S02]  /*9c70*/  VIADD R5, R11, 0x40 ;  /* 0x000000400b057836 */ /* 0x006fe40000000000 */
[----:B------:R-:W-:-:S10]  /*9c80*/  IMAD.SHL.U32 R9, R180, 0x10, RZ ;  /* 0x00000010b4097824 */ /* 0x000fd400078e00ff */
[----:B------:R-:W-:Y:S01]  /*9c90*/  @P1 VIADD R5, R11, 0xffffffc0 ;  /* 0xffffffc00b051836 */ /* 0x000fe20000000000 */
[----:B------:R-:W-:-:S03]  /*9ca0*/  IADD3 R8, P1, R9, R10, RZ ;  /* 0x0000000a09087210 */ /* 0x000fc60007f3e0ff */
[----:B------:R-:W-:Y:S01]  /*9cb0*/  IMAD.IADD R5, R16, 0x1, R5 ;  /* 0x0000000110057824 */ /* 0x000fe200078e0205 */
[----:B------:R-:W-:-:S05]  /*9cc0*/  LEA.HI.X.SX32 R9, R9, R13, 0x1, P1 ;  /* 0x0000000d09097211 */ /* 0x000fca00008f0eff */
[----:B------:R-:W1:Y:S04]  /*9cd0*/  LDS.128 R4, [R5+0x8400] ;  /* 0x0084000005047984 */ /* 0x000e680000000c00 */
[----:B-1----:R4:W-:Y:S02]  /*9ce0*/  ST.E.128 desc[UR42][R8.64], R4 ;  /* 0x0000000408007985 */ /* 0x0029e4000c101d2a */
.L_x_1661:
[----:B------:R-:W-:Y:S05]  /*9cf0*/  BSYNC B1 ;  /* 0x0000000000017941 */ /* 0x000fea0003800000 */
.L_x_1660:
[----:B------:R-:W-:-:S13]  /*9d00*/  LOP3.LUT P1, RZ, R55, 0x8, RZ, 0xc0, !PT ;  /* 0x0000000837ff7812 */ /* 0x000fda000782c0ff */
[----:B------:R-:W-:Y:S05]  /*9d10*/  @!P1 BRA `(.L_x_1657) ;  /* 0x0000000000309947 */ /* 0x000fea0003800000 */
[----:B------:R-:W-:Y:S01]  /*9d20*/  R2P PR, R187, 0x6 ;  /* 0x00000006bb007804 */ /* 0x000fe20000000000 */
[----:B-12-4-:R-:W-:Y:S02]  /*9d30*/  IMAD.MOV.U32 R4, RZ, RZ, -0x40 ;  /* 0xffffffc0ff047424 */ /* 0x016fe400078e00ff */
[----:B------:R-:W-:Y:S02]  /*9d40*/  IMAD.MOV.U32 R6, RZ, RZ, 0x40 ;  /* 0x00000040ff067424 */ /* 0x000fe400078e00ff */
[----:B------:R-:W-:Y:S01]  /*9d50*/  IMAD.MOV.U32 R5, RZ, RZ, 0x60 ;  /* 0x00000060ff057424 */ /* 0x000fe200078e00ff */
[----:B------:R-:W-:-:S07]  /*9d60*/  SEL R4, R4, 0x40, P2 ;  /* 0x0000004004047807 */ /* 0x000fce0001000000 */
[----:B------:R-:W-:Y:S01]  /*9d70*/  @P2 IADD3 R5, -R6, 0x20, RZ ;  /* 0x0000002006052810 */ /* 0x000fe20007ffe1ff */
[----:B------:R-:W-:Y:S01]  /*9d80*/  @P1 VIADD R5, R4, 0xffffffe0 ;  /* 0xffffffe004051836 */ /* 0x000fe20000000000 */
[----:B------:R-:W-:-:S04]  /*9d90*/  IADD3 R8, P1, R177, R10, RZ ;  /* 0x0000000ab1087210 */ /* 0x000fc80007f3e0ff */
[----:B------:R-:W-:Y:S01]  /*9da0*/  IADD3 R5, R16, R11, R5 ;  /* 0x0000000b10057210 */ /* 0x000fe20007ffe005 */
[----:B------:R-:W-:-:S05]  /*9db0*/  IMAD.X R9, R13, 0x1, R188, P1 ;  /* 0x000000010d097824 */ /* 0x000fca00008e06bc */
[----:B------:R-:W1:Y:S04]  /*9dc0*/  LDS.128 R4, [R5+0x8400] ;  /* 0x0084000005047984 */ /* 0x000e680000000c00 */
[----:B-1----:R1:W-:Y:S02]  /*9dd0*/  ST.E.128 desc[UR42][R8.64], R4 ;  /* 0x0000000408007985 */ /* 0x0023e4000c101d2a */
.L_x_1657:
[----:B------:R-:W-:Y:S05]  /*9de0*/  BSYNC B0 ;  /* 0x0000000000007941 */ /* 0x000fea0003800000 */
.L_x_1656:
[----:B------:R-:W-:Y:S01]  /*9df0*/  @!PT LDS RZ, [RZ] ;  /* 0x00000000fffff984 */ /* 0x000fe20000000800 */
[----:B------:R-:W-:Y:S01]  /*9e00*/  @!PT LDS RZ, [RZ] ;  /* 0x00000000fffff984 */ /* 0x000fe20000000800 */
[----:B------:R-:W-:Y:S01]  /*9e10*/  @!PT LDS RZ, [RZ] ;  /* 0x00000000fffff984 */ /* 0x000fe20000000800 */
[----:B------:R-:W-:Y:S01]  /*9e20*/  @!PT LDS RZ, [RZ] ;  /* 0x00000000fffff984 */ /* 0x000fe20000000800 */
[----:B------:R5:W-:Y:S06]  /*9e30*/  MEMBAR.ALL.CTA ;  /* 0x0000000000007992 */ /* 0x000bec0000008000 */
[----:B-----5:R-:W5:Y:S01]  /*9e40*/  FENCE.VIEW.ASYNC.S ;  /* 0x00000000000073c6 */ /* 0x020f620000000000 */
[----:B------:R-:W-:Y:S02]  /*9e50*/  VIADD R22, R22, 0x1 ;  /* 0x0000000116167836 */ /* 0x000fe40000000000 */
[----:B0-----:R-:W-:Y:S01]  /*9e60*/  @!P4 VIADD R83, R83, 0x228c0 ;  /* 0x000228c05353c836 */ /* 0x001fe20000000000 */
[----:B-----5:R0:W-:Y:S02]  /*9e70*/  BAR.SYNC.DEFER_BLOCKING R66, 0x80 ;  /* 0x000200420000751d */ /* 0x0201e40000010000 */
[----:B------:R-:W-:-:S02]  /*9e80*/  ISETP.NE.AND P1, PT, R22, 0x2, PT ;  /* 0x000000021600780c */ /* 0x000fc40003f25270 */
[----:B------:R-:W-:Y:S02]  /*9e90*/  @!P4 PRMT R83, RZ, 0x654, R83 ;  /* 0x00000654ff53c816 */ /* 0x000fe40000000053 */
[----:B-12-4-:R-:W-:Y:S02]  /*9ea0*/  SEL R4, RZ, 0x1, P1 ;  /* 0x00000001ff047807 */ /* 0x016fe40000800000 */
[----:B------:R-:W-:Y:S02]  /*9eb0*/  SEL R22, R22, RZ, P1 ;  /* 0x000000ff16167207 */ /* 0x000fe40000800000 */
[----:B------:R-:W-:Y:S01]  /*9ec0*/  LOP3.LUT R173, R173, R4, RZ, 0x3c, !PT ;  /* 0x00000004adad7212 */ /* 0x000fe200078e3cff */
[----:B------:R0:W-:Y:S01]  /*9ed0*/  @!P4 SYNCS.ARRIVE.TRANS64.RED.A1T0 RZ, [R83+URZ], RZ ;  /* 0x000000ff53ffc9a7 */ /* 0x0001e2000810043f */
[----:B------:R-:W-:Y:S05]  /*9ee0*/  @P3 BRA `(.L_x_1662) ;  /* 0xffffff8c00943947 */ /* 0x000fea000383ffff */
[----:B------:R-:W1:Y:S01]  /*9ef0*/  S2R R5, SR_TID.X ;  /* 0x0000000000057919 */ /* 0x000e620000002100 */
[----:B------:R-:W-:Y:S02]  /*9f00*/  PLOP3.LUT P0, PT, PT, PT, PT, 0x8, 0x0 ;  /* 0x000000000000781c */ /* 0x000fe40003f0e170 */
[----:B-1----:R-:W-:-:S04]  /*9f10*/  SHF.R.U32.HI R5, RZ, 0x7, R5 ;  /* 0x00000007ff057819 */ /* 0x002fc80000011605 */
[----:B------:R-:W-:-:S13]  /*9f20*/  ISETP.NE.AND P2, PT, R5, 0x1, PT ;  /* 0x000000010500780c */ /* 0x000fda0003f45270 */
[----:B------:R-:W-:Y:S06]  /*9f30*/  @!P2 BAR.ARV 0x9, 0x100 ;  /* 0x024400000000ab1d */ /* 0x000fec0000002000 */
.L_x_1595:
[----:B------:R-:W-:Y:S05]  /*9f40*/  @P0 BRA `(.L_x_1663) ;  /* 0x00000000000c0947 */ /* 0x000fea0003800000 */
[----:B------:R-:W1:Y:S01]  /*9f50*/  FENCE.VIEW.ASYNC.G ;  /* 0x00000000000073c6 */ /* 0x000e620000000100 */
[----:B------:R-:W-:Y:S05]  /*9f60*/  WARPSYNC.ALL ;  /* 0x0000000000007948 */ /* 0x000fea0003800000 */
[----:B-1----:R-:W-:Y:S06]  /*9f70*/  BAR.ARV 0xc, 0x180 ;  /* 0x0306000000007b1d */ /* 0x002fec0000002000 */
.L_x_1663:
[----:B------:R-:W-:Y:S01]  /*9f80*/  ULDC.64 UR6, c[0x0][0x998] ;  /* 0x0002660000067ab9 */ /* 0x000fe20000000a00 */
[----:B------:R-:W-:Y:S01]  /*9f90*/  ULDC.64 UR4, c[0x0][0x990] ;  /* 0x0002640000047ab9 */ /* 0x000fe20000000a00 */
[----:B------:R-:W-:Y:S02]  /*9fa0*/  ISETP.NE.U32.AND P1, PT, RZ, UR6, PT ;  /* 0x00000006ff007c0c */ /* 0x000fe4000bf25070 */
[----:B------:R-:W-:Y:S02]  /*9fb0*/  ISETP.NE.U32.AND P0, PT, RZ, UR4, PT ;  /* 0x00000004ff007c0c */ /* 0x000fe4000bf05070 */
[----:B------:R-:W-:Y:S02]  /*9fc0*/  ISETP.NE.AND.EX P1, PT, RZ, UR7, PT, P1 ;  /* 0x00000007ff007c0c */ /* 0x000fe4000bf25310 */
[----:B------:R-:W-:-:S11]  /*9fd0*/  ISETP.NE.AND.EX P0, PT, RZ, UR5, PT, P0 ;  /* 0x00000005ff007c0c */ /* 0x000fd6000bf05300 */
[----:B------:R-:W1:Y:S01]  /*9fe0*/  @P1 LDC.64 R8, c[0x0][0x9b8] ;  /* 0x00026e00ff081b82 */ /* 0x000e620000000a00 */
[--C-:B------:R-:W-:Y:S02]  /*9ff0*/  @P1 SHF.R.S32.HI R5, RZ, 0x1f, R195.reuse ;  /* 0x0000001fff051819 */ /* 0x100fe400000114c3 */
[----:B------:R-:W-:-:S05]  /*a000*/  @P0 SHF.R.S32.HI R3, RZ, 0x1f, R195 ;  /* 0x0000001fff030819 */ /* 0x000fca00000114c3 */
[----:B------:R-:W2:Y:S08]  /*a010*/  @P0 LDC.64 R6, c[0x0][0x9a8] ;  /* 0x00026a00ff060b82 */ /* 0x000eb00000000a00 */
[----:B------:R-:W4:Y:S08]  /*a020*/  @P1 LDC.64 R12, c[0x0][0x9c0] ;  /* 0x00027000ff0c1b82 */ /* 0x000f300000000a00 */
[----:B------:R-:W0:Y:S01]  /*a030*/  @P0 LDC.64 R10, c[0x0][0x9b0] ;  /* 0x00026c00ff0a0b82 */ /* 0x000e220000000a00 */
[----:B-1----:R-:W-:-:S02]  /*a040*/  @P1 IMAD R2, R5, R8, RZ ;  /* 0x0000000805021224 */ /* 0x002fc400078e02ff */
[----:B------:R-:W-:-:S04]  /*a050*/  @P1 IMAD.WIDE.U32 R4, R195, R8, RZ ;  /* 0x00000008c3041225 */ /* 0x000fc800078e00ff */
[----:B------:R-:W-:Y:S02]  /*a060*/  @P1 IMAD R9, R195, R9, R2 ;  /* 0x00000009c3091224 */ /* 0x000fe400078e0202 */
[-C--:B--2---:R-:W-:Y:S02]  /*a070*/  @P0 IMAD R0, R3, R6.reuse, RZ ;  /* 0x0000000603000224 */ /* 0x084fe400078e02ff */
[----:B------:R-:W-:-:S04]  /*a080*/  @P0 IMAD.WIDE.U32 R2, R195, R6, RZ ;  /* 0x00000006c3020225 */ /* 0x000fc800078e00ff */
[----:B------:R-:W-:Y:S02]  /*a090*/  @P0 IMAD R7, R195, R7, R0 ;  /* 0x00000007c3070224 */ /* 0x000fe400078e0200 */
[----:B------:R-:W-:Y:S02]  /*a0a0*/  @P1 IMAD.IADD R5, R5, 0x1, R9 ;  /* 0x0000000105051824 */ /* 0x000fe400078e0209 */
[----:B------:R-:W-:Y:S02]  /*a0b0*/  @P0 IMAD.IADD R3, R3, 0x1, R7 ;  /* 0x0000000103030824 */ /* 0x000fe400078e0207 */
[----:B----4-:R-:W-:-:S04]  /*a0c0*/  @P1 IMAD.WIDE.U32 R6, R169, R12, R4 ;  /* 0x0000000ca9061225 */ /* 0x010fc800078e0004 */
[----:B0-----:R-:W-:Y:S01]  /*a0d0*/  @P0 IMAD.WIDE.U32 R2, R169, R10, R2 ;  /* 0x0000000aa9020225 */ /* 0x001fe200078e0002 */
[----:B------:R-:W-:-:S03]  /*a0e0*/  @P1 LEA R8, P3, R6, UR6, 0x2 ;  /* 0x0000000606081c11 */ /* 0x000fc6000f8610ff */
[C---:B------:R-:W-:Y:S01]  /*a0f0*/  @P1 IMAD R5, R169.reuse, R13, R7 ;  /* 0x0000000da9051224 */ /* 0x040fe200078e0207 */
[----:B------:R-:W-:Y:S01]  /*a100*/  @P0 LEA R4, P2, R2, UR4, 0x2 ;  /* 0x0000000402040c11 */ /* 0x000fe2000f8410ff */
[----:B------:R-:W-:Y:S01]  /*a110*/  @P0 IMAD R3, R169, R11, R3 ;  /* 0x0000000ba9030224 */ /* 0x000fe200078e0203 */
[----:B------:R-:W-:Y:S01]  /*a120*/  ULDC UR4, c[0x0][0x988] ;  /* 0x0002620000047ab9 */ /* 0x000fe20000000800 */
[----:B------:R-:W-:Y:S01]  /*a130*/  IMAD.MOV.U32 R0, RZ, RZ, 0x3f800000 ;  /* 0x3f800000ff007424 */ /* 0x000fe200078e00ff */
[----:B------:R-:W-:Y:S01]  /*a140*/  @P1 LEA.HI.X R9, R6, UR7, R5, 0x2, P3 ;  /* 0x0000000706091c11 */ /* 0x000fe200098f1405 */
[----:B------:R-:W-:Y:S01]  /*a150*/  IMAD.MOV.U32 R7, RZ, RZ, 0x3f800000 ;  /* 0x3f800000ff077424 */ /* 0x000fe200078e00ff */
[----:B------:R-:W-:Y:S02]  /*a160*/  @P0 LEA.HI.X R5, R2, UR5, R3, 0x2, P2 ;  /* 0x0000000502050c11 */ /* 0x000fe400090f1403 */
[----:B------:R-:W0:Y:S01]  /*a170*/  LDC R2, c[0x0][0x448] ;  /* 0x00011200ff027b82 */ /* 0x000e220000000800 */
[----:B------:R1:W2:Y:S04]  /*a180*/  @P1 LDG.E R0, desc[UR42][R8.64] ;  /* 0x0000002a08001981 */ /* 0x0002a8000c1e1900 */
[----:B------:R4:W2:Y:S01]  /*a190*/  @P0 LDG.E R7, desc[UR42][R4.64] ;  /* 0x0000002a04070981 */ /* 0x0008a2000c1e1900 */
[----:B------:R-:W-:Y:S01]  /*a1a0*/  VIADD R6, R178, 0x7f ;  /* 0x0000007fb2067836 */ /* 0x000fe20000000000 */
[----:B-1----:R-:W-:-:S02]  /*a1b0*/  IADD3 R9, R172, 0x1, -R170 ;  /* 0x00000001ac097810 */ /* 0x002fc40007ffe8aa */
[----:B0-----:R-:W-:Y:S02]  /*a1c0*/  ISETP.NE.AND P1, PT, R2, 0x1, PT ;  /* 0x000000010200780c */ /* 0x001fe40003f25270 */
[----:B------:R-:W0:Y:S11]  /*a1d0*/  LDC.64 R2, c[0x0][0x9e0] ;  /* 0x00027800ff027b82 */ /* 0x000e360000000a00 */
[----:B------:R-:W1:Y:S08]  /*a1e0*/  @P1 LDC R11, c[0x0][0x44c] ;  /* 0x00011300ff0b1b82 */ /* 0x000e700000000800 */
[----:B------:R-:W3:Y:S01]  /*a1f0*/  @P1 LDC R10, c[0x0][0x450] ;  /* 0x00011400ff0a1b82 */ /* 0x000ee20000000800 */
[----:B0-----:R-:W-:Y:S01]  /*a200*/  ISETP.GE.AND P2, PT, R3, 0x1, PT ;  /* 0x000000010300780c */ /* 0x001fe20003f46270 */
[----:B-1----:R-:W-:-:S05]  /*a210*/  @P1 IMAD.HI.U32 R11, R6, R11, RZ ;  /* 0x0000000b060b1227 */ /* 0x002fca00078e00ff */
[----:B---3--:R-:W-:-:S05]  /*a220*/  @P1 SHF.R.U32.HI R6, RZ, R10, R11 ;  /* 0x0000000aff061219 */ /* 0x008fca000001160b */
[----:B----4-:R-:W-:-:S04]  /*a230*/  IMAD.IADD R5, R9, 0x1, R6 ;  /* 0x0000000109057824 */ /* 0x010fc800078e0206 */
[----:B------:R-:W-:Y:S02]  /*a240*/  IMAD.IADD R4, R5, 0x1, R2 ;  /* 0x0000000105047824 */ /* 0x000fe400078e0202 */
[----:B--2---:R-:W-:-:S04]  /*a250*/  FMUL.FTZ R0, R7, R0 ;  /* 0x0000000007007220 */ /* 0x004fc80000410000 */
[----:B------:R-:W-:Y:S01]  /*a260*/  FMUL.FTZ R2, R0, UR4 ;  /* 0x0000000400027c20 */ /* 0x000fe20008410000 */
        /* <DEDUP_REMOVED lines=12> */
.L_x_1666:
[----:B------:R-:W-:-:S13]  /*a330*/  ISETP.NE.AND P0, PT, R3, 0x1, PT ;  /* 0x000000010300780c */ /* 0x000fda0003f05270 */
[----:B------:R-:W0:Y:S02]  /*a340*/  @P0 LDC.64 R6, c[0x0][0x9e8] ;  /* 0x00027a00ff060b82 */ /* 0x000e240000000a00 */
[----:B0-----:R-:W-:-:S05]  /*a350*/  @P0 IMAD.HI.U32 R6, R0, R6, RZ ;  /* 0x0000000600060227 */ /* 0x001fca00078e00ff */
[----:B------:R-:W-:-:S07]  /*a360*/  @P0 SHF.R.U32.HI R0, RZ, R7, R6 ;  /* 0x00000007ff000219 */ /* 0x000fce0000011606 */
.L_x_1667:
[----:B------:R-:W-:Y:S05]  /*a370*/  BSYNC B0 ;  /* 0x0000000000007941 */ /* 0x000fea0003800000 */
.L_x_1665:
[----:B------:R-:W-:-:S05]  /*a380*/  IMAD R5, R0, R3, R3 ;  /* 0x0000000300057224 */ /* 0x000fca00078e0203 */
[----:B------:R-:W-:-:S07]  /*a390*/  VIMNMX R4, R4, R5, PT ;  /* 0x0000000504047248 */ /* 0x000fce0003fe0100 */
.L_x_1664:
[----:B------:R-:W0:Y:S01]  /*a3a0*/  @P1 LDC R7, c[0x0][0x44c] ;  /* 0x00011300ff071b82 */ /* 0x000e220000000800 */
[----:B------:R-:W-:Y:S01]  /*a3b0*/  VIADD R4, R4, 0x7f ;  /* 0x0000007f04047836 */ /* 0x000fe20000000000 */
[----:B------:R-:W-:-:S04]  /*a3c0*/  ULDC UR4, c[0x0][0x9dc] ;  /* 0x0002770000047ab9 */ /* 0x000fc80000000800 */
        /* <DEDUP_REMOVED lines=21> */
.L_x_1670:
[----:B------:R-:W-:-:S13]  /*a520*/  ISETP.NE.AND P0, PT, R3, 0x1, PT ;  /* 0x000000010300780c */ /* 0x000fda0003f05270 */
[----:B------:R-:W0:Y:S02]  /*a530*/  @P0 LDC.64 R6, c[0x0][0x9e8] ;  /* 0x00027a00ff060b82 */ /* 0x000e240000000a00 */
[----:B0-----:R-:W-:-:S05]  /*a540*/  @P0 IMAD.HI.U32 R6, R4, R6, RZ ;  /* 0x0000000604060227 */ /* 0x001fca00078e00ff */
[----:B------:R-:W-:-:S07]  /*a550*/  @P0 SHF.R.U32.HI R4, RZ, R7, R6 ;  /* 0x00000007ff040219 */ /* 0x000fce0000011606 */
.L_x_1671:
[----:B------:R-:W-:Y:S05]  /*a560*/  BSYNC B0 ;  /* 0x0000000000007941 */ /* 0x000fea0003800000 */
.L_x_1669:
[----:B------:R-:W-:-:S05]  /*a570*/  IMAD R3, R4, R3, RZ ;  /* 0x0000000304037224 */ /* 0x000fca00078e02ff */
[----:B------:R-:W-:-:S07]  /*a580*/  VIMNMX R0, R0, R3, !PT ;  /* 0x0000000300007248 */ /* 0x000fce0007fe0100 */
.L_x_1668:
[----:B------:R-:W-:Y:S01]  /*a590*/  SHF.R.S32.HI R3, RZ, 0x1f, R0 ;  /* 0x0000001fff037819 */ /* 0x000fe20000011400 */
[----:B------:R-:W-:Y:S01]  /*a5a0*/  BSSY B0, `(.L_x_1672) ;  /* 0x0000026000007945 */ /* 0x000fe20003800000 */
[----:B------:R-:W-:Y:S02]  /*a5b0*/  IMAD.MOV.U32 R89, RZ, RZ, RZ ;  /* 0x000000ffff597224 */ /* 0x000fe400078e00ff */
[----:B------:R-:W-:-:S04]  /*a5c0*/  LEA.HI R3, R3, R0, RZ, 0x7 ;  /* 0x0000000003037211 */ /* 0x000fc800078f38ff */
        /* <DEDUP_REMOVED lines=35> */
.L_x_1673:
[----:B------:R-:W-:Y:S05]  /*a800*/  BSYNC B0 ;  /* 0x0000000000007941 */ /* 0x000fea0003800000 */
.L_x_1672:
[-C--:B------:R-:W-:Y:S01]  /*a810*/  IMAD R192, R209, R89.reuse, R192 ;  /* 0x00000059d1c07224 */ /* 0x080fe200078e02c0 */
[----:B------:R-:W-:Y:S02]  /*a820*/  PLOP3.LUT P0, PT, PT, PT, PT, 0x80, 0x0 ;  /* 0x000000000000781c */ /* 0x000fe40003f0f070 */
[----:B------:R-:W-:Y:S02]  /*a830*/  CS2R R92, SRZ ;  /* 0x00000000005c7805 */ /* 0x000fe4000001ff00 */
[----:B------:R-:W-:Y:S01]  /*a840*/  CS2R R74, SRZ ;  /* 0x00000000004a7805 */ /* 0x000fe2000001ff00 */
[----:B------:R-:W-:Y:S01]  /*a850*/  IMAD.MOV.U32 R0, RZ, RZ, RZ ;  /* 0x000000ffff007224 */ /* 0x000fe200078e00ff */
[----:B------:R-:W-:Y:S01]  /*a860*/  VIADDMNMX R89, R192, R89, R25, PT ;  /* 0x00000059c0597246 */ /* 0x000fe20003800119 */
[----:B------:R-:W-:Y:S01]  /*a870*/  IMAD.MOV.U32 R94, RZ, RZ, RZ ;  /* 0x000000ffff5e7224 */ /* 0x000fe200078e00ff */
[----:B------:R-:W-:Y:S01]  /*a880*/  CS2R R40, SRZ ;  /* 0x0000000000287805 */ /* 0x000fe2000001ff00 */
[----:B------:R-:W-:Y:S01]  /*a890*/  IMAD.MOV.U32 R7, RZ, RZ, RZ ;  /* 0x000000ffff077224 */ /* 0x000fe200078e00ff */
[----:B------:R-:W-:-:S02]  /*a8a0*/  ISETP.GT.AND P1, PT, R89, R192, PT ;  /* 0x000000c05900720c */ /* 0x000fc40003f24270 */
        /* <DEDUP_REMOVED lines=29> */
[----:B------:R-:W-:-:S02]  /*aa80*/  IMAD.MOV.U32 R54, RZ, RZ, RZ ;  /* 0x000000ffff367224 */ /* 0x000fc400078e00ff */
[----:B------:R-:W-:Y:S02]  /*aa90*/  IMAD.MOV.U32 R59, RZ, RZ, RZ ;  /* 0x000000ffff3b7224 */ /* 0x000fe400078e00ff */
[----:B------:R-:W-:Y:S02]  /*aaa0*/  IMAD.MOV.U32 R131, RZ, RZ, RZ ;  /* 0x000000ffff837224 */ /* 0x000fe400078e00ff */
[----:B------:R-:W-:Y:S02]  /*aab0*/  IMAD.MOV.U32 R140, RZ, RZ, RZ ;  /* 0x000000ffff8c7224 */ /* 0x000fe400078e00ff */
[----:B------:R-:W-:Y:S02]  /*aac0*/  IMAD.MOV.U32 R142, RZ, RZ, RZ ;  /* 0x000000ffff8e7224 */ /* 0x000fe400078e00ff */
[----:B------:R-:W-:Y:S02]  /*aad0*/  IMAD.MOV.U32 R62, RZ, RZ, RZ ;  /* 0x000000ffff3e7224 */ /* 0x000fe400078e00ff */
[----:B------:R-:W-:-:S02]  /*aae0*/  IMAD.MOV.U32 R137, RZ, RZ, RZ ;  /* 0x000000ffff897224 */ /* 0x000fc400078e00ff */
[----:B------:R-:W-:Y:S02]  /*aaf0*/  IMAD.MOV.U32 R68, RZ, RZ, RZ ;  /* 0x000000ffff447224 */ /* 0x000fe400078e00ff */
[----:B------:R-:W-:Y:S02]  /*ab00*/  IMAD.MOV.U32 R139, RZ, RZ, RZ ;  /* 0x000000ffff8b7224 */ /* 0x000fe400078e00ff */
[----:B------:R-:W-:Y:S02]  /*ab10*/  IMAD.MOV.U32 R148, RZ, RZ, RZ ;  /* 0x000000ffff947224 */ /* 0x000fe400078e00ff */
[----:B------:R-:W-:Y:S02]  /*ab20*/  IMAD.MOV.U32 R150, RZ, RZ, RZ ;  /* 0x000000ffff967224 */ /* 0x000fe400078e00ff */
[----:B------:R-:W-:Y:S02]  /*ab30*/  IMAD.MOV.U32 R145, RZ, RZ, RZ ;  /* 0x000000ffff917224 */ /* 0x000fe400078e00ff */
        /* <DEDUP_REMOVED lines=10> */
.L_x_2001:
        /* <DEDUP_REMOVED lines=25> */
.L_x_1676:
        /* <DEDUP_REMOVED lines=13> */
.L_x_1680:
[----:B-1----:R1:W2:Y:S02]  /*ae40*/  SYNCS.PHASECHK.TRANS64.TRYWAIT P0, [R16+URZ+0x22800], R3 ;  /* 0x02280003100075a7 */ /* 0x0022a4000800017f */
[----:B--2---:R-:W-:Y:S05]  /*ae50*/  @!P0 NANOSLEEP.SYNCS 0x989680 ;  /* 0x009896800000895d */ /* 0x004fea0003900000 */
[----:B------:R-:W2:Y:S02]  /*ae60*/  @!P0 SYNCS.PHASECHK.TRANS64 P0, [R16+URZ+0x22800], R3 ;  /* 0x02280003100085a7 */ /* 0x000ea4000800007f */
[----:B--2---:R-:W-:Y:S05]  /*ae70*/  @!P0 BRA `(.L_x_1680) ;  /* 0xfffffffc00f08947 */ /* 0x004fea000383ffff */
.L_x_1679:
[----:B------:R-:W-:Y:S05]  /*ae80*/  BSYNC B0 ;  /* 0x0000000000007941 */ /* 0x000fea0003800000 */
.L_x_1678:
[----:B------:R-:W-:Y:S05]  /*ae90*/  BRA `(.L_x_1681) ;  /* 0x0000006c00bc7947 */ /* 0x000fea0003800000 */
.L_x_1677:
[----:B------:R-:W-:Y:S01]  /*aea0*/  ULOP3.LUT UP0, URZ, UR39, 0x1bf, URZ, 0xc0, !UPT ;  /* 0x000001bf273f7892 */ /* 0x000fe2000f80c03f */
[----:B-----5:R-:W-:Y:S01]  /*aeb0*/  SHF.R.S32.HI R0, RZ, 0x1f, R24 ;  /* 0x0000001fff007819 */ /* 0x020fe20000011418 */
[----:B------:R-:W-:Y:S01]  /*aec0*/  ULDC.64 UR4, c[0x0][0x3f8] ;  /* 0x0000fe0000047ab9 */ /* 0x000fe20000000a00 */
[----:B------:R-:W-:Y:S01]  /*aed0*/  ULDC.64 UR6, c[0x0][0x408] ;  /* 0x0001020000067ab9 */ /* 0x000fe20000000a00 */
[----:B------:R-:W-:Y:S02]  /*aee0*/  IMAD.WIDE.U32 R26, R24, UR4, RZ ;  /* 0x00000004181a7c25 */ /* 0x000fe4000f8e00ff */
[----:B------:R-:W-:Y:S02]  /*aef0*/  PLOP3.LUT P0, PT, PT, PT, UP0, 0x80, 0x0 ;  /* 0x000000000000781c */ /* 0x000fe40003f0f008 */
[C---:B------:R-:W-:Y:S02]  /*af00*/  IMAD R3, R0.reuse, UR4, RZ ;  /* 0x0000000400037c24 */ /* 0x040fe4000f8e02ff */
[----:B------:R-:W-:-:S02]  /*af10*/  IMAD R5, R0, UR6, RZ ;  /* 0x0000000600057c24 */ /* 0x000fc4000f8e02ff */
[C---:B------:R-:W-:Y:S02]  /*af20*/  IMAD R3, R24.reuse, UR5, R3 ;  /* 0x0000000518037c24 */ /* 0x040fe4000f8e0203 */
[C---:B------:R-:W-:Y:S02]  /*af30*/  IMAD R5, R24.reuse, UR7, R5 ;  /* 0x0000000718057c24 */ /* 0x040fe4000f8e0205 */
[----:B------:R-:W-:-:S04]  /*af40*/  IMAD.WIDE.U32 R24, R24, UR6, RZ ;  /* 0x0000000618187c25 */ /* 0x000fc8000f8e00ff */
[----:B------:R-:W-:Y:S02]  /*af50*/  IMAD.IADD R29, R3, 0x1, R27 ;  /* 0x00000001031d7824 */ /* 0x000fe400078e021b */
[----:B------:R-:W-:Y:S01]  /*af60*/  IMAD.IADD R31, R5, 0x1, R25 ;  /* 0x00000001051f7824 */ /* 0x000fe200078e0219 */
[----:B------:R-:W-:Y:S06]  /*af70*/  @!P0 BRA `(.L_x_1682) ;  /* 0x0000000000408947 */ /* 0x000fec0003800000 */
        /* <DEDUP_REMOVED lines=16> */
.L_x_1682:
[----:B------:R-:W-:Y:S01]  /*b080*/  ULDC.U8 UR4, c[0x0][0x410] ;  /* 0x0001040000047ab9 */ /* 0x000fe20000000000 */
[----:B------:R-:W-:Y:S01]  /*b090*/  BSSY B0, `(.L_x_1683) ;  /* 0x00006c7000007945 */ /* 0x000fe20003800000 */
[----:B------:R-:W-:Y:S01]  /*b0a0*/  ISETP.NE.AND P0, PT, RZ, UR4, PT ;  /* 0x00000004ff007c0c */ /* 0x000fe2000bf05270 */
[----:B------:R-:W-:-:S12]  /*b0b0*/  IMAD.IADD R10, R176, 0x1, R178 ;  /* 0x00000001b00a7824 */ /* 0x000fd800078e02b2 */
[----:B------:R-:W-:Y:S05]  /*b0c0*/  @!P0 BRA `(.L_x_1684) ;  /* 0x00000034008c8947 */ /* 0x000fea0003800000 */
[----:B------:R-:W0:Y:S01]  /*b0d0*/  LDC R45, c[0x0][0x448] ;  /* 0x00011200ff2d7b82 */ /* 0x000e220000000800 */
[----:B------:R-:W-:Y:S01]  /*b0e0*/  IMAD.MOV.U32 R4, RZ, RZ, R26 ;  /* 0x000000ffff047224 */ /* 0x000fe200078e001a */
[----:B------:R-:W-:Y:S01]  /*b0f0*/  ULDC.64 UR4, c[0x0][0x3f8] ;  /* 0x0000fe0000047ab9 */ /* 0x000fe20000000a00 */
[----:B------:R-:W-:Y:S01]  /*b100*/  IMAD.MOV.U32 R8, RZ, RZ, R24 ;  /* 0x000000ffff087224 */ /* 0x000fe200078e0018 */
[----:B------:R-:W-:Y:S01]  /*b110*/  ULDC.64 UR6, c[0x0][0x408] ;  /* 0x0001020000067ab9 */ /* 0x000fe20000000a00 */
[----:B------:R-:W-:Y:S01]  /*b120*/  IMAD.MOV.U32 R9, RZ, RZ, R31 ;  /* 0x000000ffff097224 */ /* 0x000fe200078e001f */
[----:B------:R-:W-:Y:S01]  /*b130*/  ULDC.64 UR8, c[0x0][0x400] ;  /* 0x0001000000087ab9 */ /* 0x000fe20000000a00 */
[----:B0-----:R-:W-:-:S13]  /*b140*/  ISETP.NE.AND P0, PT, R45, 0x1, PT ;  /* 0x000000012d00780c */ /* 0x001fda0003f05270 */
[----:B------:R-:W0:Y:S08]  /*b150*/  @P0 LDC R3, c[0x0][0x44c] ;  /* 0x00011300ff030b82 */ /* 0x000e300000000800 */
[----:B------:R-:W1:Y:S01]  /*b160*/  @P0 LDC R5, c[0x0][0x450] ;  /* 0x00011400ff050b82 */ /* 0x000e620000000800 */
[----:B0-----:R-:W-:-:S04]  /*b170*/  @P0 IMAD.HI.U32 R0, R10, R3, RZ ;  /* 0x000000030a000227 */ /* 0x001fc800078e00ff */
[----:B------:R-:W-:Y:S01]  /*b180*/  IMAD.MOV.U32 R3, RZ, RZ, R10 ;  /* 0x000000ffff037224 */ /* 0x000fe200078e000a */
[----:B-1----:R-:W-:Y:S01]  /*b190*/  @P0 SHF.R.U32.HI R3, RZ, R5, R0 ;  /* 0x00000005ff030219 */ /* 0x002fe20000011600 */
[----:B------:R-:W-:-:S03]  /*b1a0*/  IMAD.MOV.U32 R5, RZ, RZ, R29 ;  /* 0x000000ffff057224 */ /* 0x000fc600078e001d */
[----:B------:R-:W-:Y:S01]  /*b1b0*/  SHF.R.S32.HI R0, RZ, 0x1f, R3 ;  /* 0x0000001fff007819 */ /* 0x000fe20000011403 */
[----:B------:R-:W-:-:S04]  /*b1c0*/  IMAD.WIDE.U32 R4, R3, UR4, R4 ;  /* 0x0000000403047c25 */ /* 0x000fc8000f8e0004 */
[----:B------:R-:W-:Y:S02]  /*b1d0*/  IMAD R6, R0, UR4, RZ ;  /* 0x0000000400067c24 */ /* 0x000fe4000f8e02ff */
[----:B------:R-:W-:-:S04]  /*b1e0*/  IMAD.WIDE.U32 R8, R3, UR6, R8 ;  /* 0x0000000603087c25 */ /* 0x000fc8000f8e0008 */
[----:B------:R-:W-:Y:S01]  /*b1f0*/  IMAD R0, R0, UR6, RZ ;  /* 0x0000000600007c24 */ /* 0x000fe2000f8e02ff */
[----:B------:R-:W-:Y:S01]  /*b200*/  IADD3 R38, P1, R8, UR8, RZ ;  /* 0x0000000808267c10 */ /* 0x000fe2000ff3e0ff */
[C---:B------:R-:W-:Y:S01]  /*b210*/  IMAD R13, R3.reuse, UR5, R6 ;  /* 0x00000005030d7c24 */ /* 0x040fe2000f8e0206 */
[----:B------:R-:W-:Y:S01]  /*b220*/  ULDC.64 UR4, c[0x0][0x3e8] ;  /* 0x0000fa0000047ab9 */ /* 0x000fe20000000a00 */
[----:B------:R-:W-:Y:S01]  /*b230*/  IMAD R3, R3, UR7, R0 ;  /* 0x0000000703037c24 */ /* 0x000fe2000f8e0200 */
[----:B------:R-:W-:Y:S01]  /*b240*/  IADD3 R6, P0, R4, UR4, RZ ;  /* 0x0000000404067c10 */ /* 0x000fe2000ff1e0ff */
[----:B------:R-:W-:-:S03]  /*b250*/  UMOV UR4, 0xffffffff ;  /* 0xffffffff00047882 */ /* 0x000fc60000000000 */
[----:B------:R-:W-:Y:S02]  /*b260*/  IADD3.X R13, R5, UR5, R13, P0, !PT ;  /* 0x00000005050d7c10 */ /* 0x000fe400087fe40d */
[----:B------:R-:W-:Y:S01]  /*b270*/  IADD3.X R3, R9, UR9, R3, P1, !PT ;  /* 0x0000000909037c10 */ /* 0x000fe20008ffe403 */
[----:B------:R-:W-:Y:S06]  /*b280*/  BRA.DIV UR4, `(.L_x_1685) ;  /* 0x000001fa047c7947 */ /* 0x000fec000b800000 */
[----:B------:R0:W1:Y:S04]  /*b290*/  SHFL.IDX PT, R0, R13, RZ, 0x1e1f ;  /* 0x001e1fff0d007589 */ /* 0x00006800000e0000 */
[----:B------:R-:W2:Y:S04]  /*b2a0*/  SHFL.IDX PT, R6, R6, RZ, 0x1e1f ;  /* 0x001e1fff06067589 */ /* 0x000ea800000e0000 */
[----:B------:R-:W3:Y:S04]  /*b2b0*/  SHFL.IDX PT, R3, R3, RZ, 0x1e1f ;  /* 0x001e1fff03037589 */ /* 0x000ee800000e0000 */
[----:B0-----:R-:W4:Y:S02]  /*b2c0*/  SHFL.IDX PT, R38, R38, RZ, 0x1e1f ;  /* 0x001e1fff26267589 */ /* 0x001f2400000e0000 */
.L_x_2007:
[----:B------:R-:W-:Y:S01]  /*b2d0*/  IMAD R45, R170, R45, RZ ;  /* 0x0000002daa2d7224 */ /* 0x000fe200078e02ff */
[----:B------:R-:W-:Y:S01]  /*b2e0*/  BSSY B1, `(.L_x_1686) ;  /* 0x000004c000017945 */ /* 0x000fe20003800000 */
[----:B------:R-:W-:Y:S02]  /*b2f0*/  CS2R R8, SRZ ;  /* 0x0000000000087805 */ /* 0x000fe4000001ff00 */
[----:B------:R-:W-:Y:S02]  /*b300*/  CS2R R12, SRZ ;  /* 0x00000000000c7805 */ /* 0x000fe4000001ff00 */
[----:B------:R-:W-:Y:S02]  /*b310*/  CS2R R20, SRZ ;  /* 0x0000000000147805 */ /* 0x000fe4000001ff00 */
[----:B------:R-:W-:Y:S02]  /*b320*/  ISETP.GE.AND P0, PT, R10, R45, PT ;  /* 0x0000002d0a00720c */ /* 0x000fe40003f06270 */
        /* <DEDUP_REMOVED lines=10> */
[----:B------:R-:W3:Y:S01]  /*b3d0*/  LDL R41, [R1+0x44] ;  /* 0x0000440001297983 */ /* 0x000ee20000100800 */
[----:B------:R-:W-:-:S03]  /*b3e0*/  ULDC UR4, c[0x0][0x3f4] ;  /* 0x0000fd0000047ab9 */ /* 0x000fc60000000800 */
[----:B------:R-:W3:Y:S04]  /*b3f0*/  LDL R40, [R1+0x40] ;  /* 0x0000400001287983 */ /* 0x000ee80000100800 */
[----:B------:R-:W3:Y:S04]  /*b400*/  LDL R39, [R1+0x3c] ;  /* 0x00003c0001277983 */ /* 0x000ee80000100800 */
[----:B------:R-:W3:Y:S04]  /*b410*/  LDL R51, [R1+0x38] ;  /* 0x0000380001337983 */ /* 0x000ee80000100800 */
[----:B------:R-:W3:Y:S01]  /*b420*/  LDL R50, [R1+0x34] ;  /* 0x0000340001327983 */ /* 0x000ee20000100800 */
[----:B------:R-:W-:-:S02]  /*b430*/  ISETP.GE.AND P5, PT, R174, UR4, PT ;  /* 0x00000004ae007c0c */ /* 0x000fc4000bfa6270 */
[----:B------:R-:W-:Y:S02]  /*b440*/  CS2R R34, SRZ ;  /* 0x0000000000227805 */ /* 0x000fe4000001ff00 */
[----:B------:R-:W-:Y:S02]  /*b450*/  ISETP.GE.AND P2, PT, R190, UR4, PT ;  /* 0x00000004be007c0c */ /* 0x000fe4000bf46270 */
[----:B------:R-:W-:Y:S02]  /*b460*/  CS2R R36, SRZ ;  /* 0x0000000000247805 */ /* 0x000fe4000001ff00 */
[----:B------:R-:W-:Y:S02]  /*b470*/  ISETP.GE.AND P3, PT, R189, UR4, PT ;  /* 0x00000004bd007c0c */ /* 0x000fe4000bf66270 */
[----:B------:R-:W-:-:S03]  /*b480*/  CS2R R30, SRZ ;  /* 0x00000000001e7805 */ /* 0x000fc6000001ff00 */
[----:B------:R-:W-:Y:S02]  /*b490*/  @!P5 SHF.R.S32.HI R7, RZ, 0x1f, R174 ;  /* 0x0000001fff07d819 */ /* 0x000fe400000114ae */
[C---:B--2---:R-:W-:Y:S02]  /*b4a0*/  @!P5 IADD3 R4, P0, R174.reuse, R6, RZ ;  /* 0x00000006ae04d210 */ /* 0x044fe40007f1e0ff */
[----:B----4-:R-:W-:Y:S02]  /*b4b0*/  @!P5 IADD3 R8, P1, R174, R38, RZ ;  /* 0x00000026ae08d210 */ /* 0x010fe40007f3e0ff */
[----:B------:R-:W-:Y:S01]  /*b4c0*/  @!P2 IADD3 R10, P4, R190, R6, RZ ;  /* 0x00000006be0aa210 */ /* 0x000fe20007f9e0ff */
[--C-:B-1----:R-:W-:Y:S02]  /*b4d0*/  @!P5 IMAD.X R5, R0, 0x1, R7.reuse, P0 ;  /* 0x000000010005d824 */ /* 0x102fe400000e0607 */
[----:B---3--:R-:W-:Y:S01]  /*b4e0*/  @!P5 IMAD.X R9, R3, 0x1, R7, P1 ;  /* 0x000000010309d824 */ /* 0x008fe200008e0607 */
[----:B------:R-:W-:-:S02]  /*b4f0*/  ISETP.GE.AND P1, PT, R196, UR4, PT ;  /* 0x00000004c4007c0c */ /* 0x000fc4000bf26270 */
[----:B------:R-:W5:Y:S01]  /*b500*/  @!P5 LD.E.64 R34, desc[UR42][R4.64] ;  /* 0x0000002a0422d980 */ /* 0x000f62000c101b00 */
[----:B------:R-:W-:-:S03]  /*b510*/  @!P2 IADD3 R12, P0, R190, R38, RZ ;  /* 0x00000026be0ca210 */ /* 0x000fc60007f1e0ff */
[----:B------:R0:W5:Y:S01]  /*b520*/  @!P5 LD.E.64 R36, desc[UR42][R8.64] ;  /* 0x0000002a0824d980 */ /* 0x000162000c101b00 */
[----:B------:R-:W-:Y:S02]  /*b530*/  @!P3 IADD3 R48, P5, R189, R38, RZ ;  /* 0x00000026bd30b210 */ /* 0x000fe40007fbe0ff */
[----:B------:R-:W-:Y:S02]  /*b540*/  CS2R R32, SRZ ;  /* 0x0000000000207805 */ /* 0x000fe4000001ff00 */
[----:B------:R-:W-:Y:S02]  /*b550*/  CS2R R26, SRZ ;  /* 0x00000000001a7805 */ /* 0x000fe4000001ff00 */
[----:B------:R-:W-:Y:S02]  /*b560*/  CS2R R28, SRZ ;  /* 0x00000000001c7805 */ /* 0x000fe4000001ff00 */
[----:B------:R-:W-:Y:S02]  /*b570*/  CS2R R20, SRZ ;  /* 0x0000000000147805 */ /* 0x000fe4000001ff00 */
[----:B------:R-:W-:-:S02]  /*b580*/  CS2R R24, SRZ ;  /* 0x0000000000187805 */ /* 0x000fc4000001ff00 */
[----:B0-----:R-:W-:Y:S01]  /*b590*/  CS2R R8, SRZ ;  /* 0x0000000000087805 */ /* 0x001fe2000001ff00 */
[C-C-:B------:R-:W-:Y:S01]  /*b5a0*/  @!P2 IMAD.X R11, R0.reuse, 0x1, R41.reuse, P4 ;  /* 0x00000001000ba824 */ /* 0x140fe200020e0629 */
[----:B------:R-:W-:Y:S01]  /*b5b0*/  @!P3 IADD3 R14, P4, R189, R6, RZ ;  /* 0x00000006bd0eb210 */ /* 0x000fe20007f9e0ff */
[C---:B------:R-:W-:Y:S02]  /*b5c0*/  @!P2 IMAD.X R13, R3.reuse, 0x1, R41, P0 ;  /* 0x00000001030da824 */ /* 0x040fe400000e0629 */
[--C-:B------:R-:W-:Y:S01]  /*b5d0*/  @!P3 IMAD.X R49, R3, 0x1, R40.reuse, P5 ;  /* 0x000000010331b824 */ /* 0x100fe200028e0628 */
[----:B------:R-:W5:Y:S01]  /*b5e0*/  @!P2 LD.E.64 R30, desc[UR42][R10.64] ;  /* 0x0000002a0a1ea980 */ /* 0x000f62000c101b00 */
[----:B------:R-:W-:Y:S01]  /*b5f0*/  @!P3 IMAD.X R15, R0, 0x1, R40, P4 ;  /* 0x00000001000fb824 */ /* 0x000fe200020e0628 */
[----:B------:R-:W-:Y:S02]  /*b600*/  ISETP.GE.AND P0, PT, R191, UR4, PT ;  /* 0x00000004bf007c0c */ /* 0x000fe4000bf06270 */
[----:B------:R0:W5:Y:S01]  /*b610*/  @!P2 LD.E.64 R32, desc[UR42][R12.64] ;  /* 0x0000002a0c20a980 */ /* 0x000162000c101b00 */
[----:B------:R-:W-:-:S02]  /*b620*/  ISETP.GE.AND P2, PT, R197, UR4, PT ;  /* 0x00000004c5007c0c */ /* 0x000fc4000bf46270 */
[C---:B------:R-:W-:Y:S01]  /*b630*/  @!P1 IADD3 R42, P4, R196.reuse, R38, RZ ;  /* 0x00000026c42a9210 */ /* 0x040fe20007f9e0ff */
[----:B------:R1:W5:Y:S04]  /*b640*/  @!P3 LD.E.64 R26, desc[UR42][R14.64] ;  /* 0x0000002a0e1ab980 */ /* 0x000368000c101b00 */
[----:B------:R2:W5:Y:S01]  /*b650*/  @!P3 LD.E.64 R28, desc[UR42][R48.64] ;  /* 0x0000002a301cb980 */ /* 0x000562000c101b00 */
[----:B------:R-:W-:Y:S01]  /*b660*/  @!P1 IADD3 R40, P3, R196, R6, RZ ;  /* 0x00000006c4289210 */ /* 0x000fe20007f7e0ff */
[----:B------:R-:W-:-:S04]  /*b670*/  @!P1 IMAD.X R43, R3, 0x1, R39, P4 ;  /* 0x00000001032b9824 */ /* 0x000fc800020e0627 */
[----:B------:R-:W-:Y:S01]  /*b680*/  @!P1 IMAD.X R41, R0, 0x1, R39, P3 ;  /* 0x0000000100299824 */ /* 0x000fe200018e0627 */
[----:B------:R2:W5:Y:S01]  /*b690*/  @!P1 LD.E.64 R24, desc[UR42][R42.64] ;  /* 0x0000002a2a189980 */ /* 0x000562000c101b00 */
[----:B------:R-:W-:-:S03]  /*b6a0*/  @!P0 IADD3 R46, P5, R191, R6, RZ ;  /* 0x00000006bf2e8210 */ /* 0x000fc60007fbe0ff */
[----:B------:R2:W5:Y:S01]  /*b6b0*/  @!P1 LD.E.64 R20, desc[UR42][R40.64] ;  /* 0x0000002a28149980 */ /* 0x000562000c101b00 */
[----:B------:R-:W-:Y:S02]  /*b6c0*/  @!P0 IADD3 R4, P1, R191, R38, RZ ;  /* 0x00000026bf048210 */ /* 0x000fe40007f3e0ff */
[C---:B------:R-:W-:Y:S02]  /*b6d0*/  @!P2 IADD3 R6, P3, R197.reuse, R6, RZ ;  /* 0x00000006c506a210 */ /* 0x040fe40007f7e0ff */
[----:B------:R-:W-:Y:S02]  /*b6e0*/  @!P2 IADD3 R38, P4, R197, R38, RZ ;  /* 0x00000026c526a210 */ /* 0x000fe40007f9e0ff */
[----:B0-----:R-:W-:Y:S02]  /*b6f0*/  CS2R R12, SRZ ;  /* 0x00000000000c7805 */ /* 0x001fe4000001ff00 */
[----:B-1----:R-:W-:Y:S02]  /*b700*/  CS2R R14, SRZ ;  /* 0x00000000000e7805 */ /* 0x002fe4000001ff00 */
[----:B------:R-:W-:Y:S01]  /*b710*/  CS2R R10, SRZ ;  /* 0x00000000000a7805 */ /* 0x000fe2000001ff00 */
[----:B------:R-:W-:-:S02]  /*b720*/  @!P0 IMAD.X R47, R0, 0x1, R51, P5 ;  /* 0x00000001002f8824 */ /* 0x000fc400028e0633 */
[C---:B------:R-:W-:Y:S02]  /*b730*/  @!P0 IMAD.X R5, R3.reuse, 0x1, R51, P1 ;  /* 0x0000000103058824 */ /* 0x040fe400008e0633 */
[--C-:B------:R-:W-:Y:S01]  /*b740*/  @!P2 IMAD.X R7, R0, 0x1, R50.reuse, P3 ;  /* 0x000000010007a824 */ /* 0x100fe200018e0632 */
[----:B------:R2:W5:Y:S01]  /*b750*/  @!P0 LD.E.64 R12, desc[UR42][R46.64] ;  /* 0x0000002a2e0c8980 */ /* 0x000562000c101b00 */
[----:B------:R-:W-:-:S03]  /*b760*/  @!P2 IMAD.X R39, R3, 0x1, R50, P4 ;  /* 0x000000010327a824 */ /* 0x000fc600020e0632 */
[----:B------:R2:W5:Y:S04]  /*b770*/  @!P0 LD.E.64 R14, desc[UR42][R4.64] ;  /* 0x0000002a040e8980 */ /* 0x000568000c101b00 */
[----:B------:R2:W5:Y:S04]  /*b780*/  @!P2 LD.E.64 R8, desc[UR42][R6.64] ;  /* 0x0000002a0608a980 */ /* 0x000568000c101b00 */
[----:B------:R2:W5:Y:S02]  /*b790*/  @!P2 LD.E.64 R10, desc[UR42][R38.64] ;  /* 0x0000002a260aa980 */ /* 0x000564000c101b00 */
.L_x_1687:
[----:B------:R-:W-:Y:S05]  /*b7a0*/  BSYNC B1 ;  /* 0x0000000000017941 */ /* 0x000fea0003800000 */
.L_x_1686:
[----:B------:R-:W-:Y:S01]  /*b7b0*/  ULEA.HI UR4, UR37, UR37, URZ, 0x1 ;  /* 0x0000002525047291 */ /* 0x000fe2000f8f083f */
[----:B---3--:R-:W-:Y:S01]  /*b7c0*/  VIADDMNMX R3, R45, -R178, 0x80, PT ;  /* 0x000000802d037446 */ /* 0x008fe200038009b2 */
[----:B------:R-:W-:Y:S02]  /*b7d0*/  BSSY B1, `(.L_x_1688) ;  /* 0x0000008000017945 */ /* 0x000fe40003800000 */
[----:B------:R-:W-:Y:S01]  /*b7e0*/  ULOP3.LUT UR4, UR4, 0xfffffffe, URZ, 0xc0, !UPT ;  /* 0xfffffffe04047892 */ /* 0x000fe2000f8ec03f */
[----:B------:R-:W-:-:S03]  /*b7f0*/  ISETP.GE.AND P1, PT, R176, R3, PT ;  /* 0x00000003b000720c */ /* 0x000fc60003f26270 */
[----:B------:R-:W-:-:S06]  /*b800*/  UIADD3 UR4, UR37, -UR4, URZ ;  /* 0x8000000425047290 */ /* 0x000fcc000fffe03f */
[----:B--2---:R-:W-:-:S05]  /*b810*/  IMAD.U32 R5, RZ, RZ, UR4 ;  /* 0x00000004ff057e24 */ /* 0x004fca000f8e00ff */
[----:B------:R-:W-:-:S04]  /*b820*/  SHF.L.U32 R5, R5, 0x1f, RZ ;  /* 0x0000001f05057819 */ /* 0x000fc800000006ff */
[----:B------:R-:W0:Y:S02]  /*b830*/  SYNCS.PHASECHK.TRANS64.TRYWAIT P0, [R16+URZ+0x22800], R5 ;  /* 0x02280005100075a7 */ /* 0x000e24000800017f */
[----:B0-----:R-:W-:Y:S05]  /*b840*/  @!P0 BRA `(.L_x_1689) ;  /* 0x000001f4007c8947 */ /* 0x001fea0003800000 */
.L_x_2008:
[----:B------:R-:W-:Y:S05]  /*b850*/  BSYNC B1 ;  /* 0x0000000000017941 */ /* 0x000fea0003800000 */
.L_x_1688:
[----:B------:R-:W-:Y:S05]  /*b860*/  @P1 BRA `(.L_x_1690) ;  /* 0x0000006400241947 */ /* 0x000fea0003800000 */
[----:B-1----:R-:W1:Y:S01]  /*b870*/  LDC R0, c[0x0][0x3f4] ;  /* 0x0000fd00ff007b82 */ /* 0x002e620000000800 */
[----:B------:R-:W-:Y:S01]  /*b880*/  BSSY B1, `(.L_x_1691) ;  /* 0x000007f000017945 */ /* 0x000fe20003800000 */
[-C--:B-1----:R-:W-:Y:S02]  /*b890*/  ISETP.GE.AND P0, PT, R174, R0.reuse, PT ;  /* 0x00000000ae00720c */ /* 0x082fe40003f06270 */
[-C--:B------:R-:W-:Y:S02]  /*b8a0*/  ISETP.GE.AND P1, PT, R190, R0.reuse, PT ;  /* 0x00000000be00720c */ /* 0x080fe40003f26270 */
[-C--:B------:R-:W-:Y:S02]  /*b8b0*/  ISETP.GE.AND P2, PT, R189, R0.reuse, PT ;  /* 0x00000000bd00720c */ /* 0x080fe40003f46270 */
[-C--:B------:R-:W-:Y:S02]  /*b8c0*/  ISETP.GE.AND P3, PT, R196, R0.reuse, PT ;  /* 0x00000000c400720c */ /* 0x080fe40003f66270 */
[----:B------:R-:W-:-:S02]  /*b8d0*/  ISETP.GE.AND P4, PT, R191, R0, PT ;  /* 0x00000000bf00720c */ /* 0x000fc40003f86270 */
[----:B------:R-:W-:Y:S01]  /*b8e0*/  ISETP.GE.AND P5, PT, R197, R0, PT ;  /* 0x00000000c500720c */ /* 0x000fe20003fa6270 */
[----:B------:R-:W-:Y:S02]  /*b8f0*/  IMAD.IADD R0, R16, 0x1, R202 ;  /* 0x0000000110007824 */ /* 0x000fe400078e02ca */
[----:B------:R-:W-:Y:S10]  /*b900*/  @P0 BRA `(.L_x_1692) ;  /* 0x0000000400d80947 */ /* 0x000ff40003800000 */
[----:B0-----:R-:W0:Y:S01]  /*b910*/  LDS.128 R4, [R0+0x10400] ;  /* 0x0104000000047984 */ /* 0x001e220000000c00 */
[----:B----45:R-:W-:Y:S02]  /*b920*/  SHF.R.U32.HI R38, RZ, 0x8, R34 ;  /* 0x00000008ff267819 */ /* 0x030fe40000011622 */
[----:B------:R-:W-:Y:S02]  /*b930*/  LOP3.LUT R3, R34, 0xff, RZ, 0xc0, !PT ;  /* 0x000000ff22037812 */ /* 0x000fe400078ec0ff */
        /* <DEDUP_REMOVED lines=26> */
[--C-:B------:R-:W-:Y:S01]  /*bae0*/  HADD2.F32 R35, -RZ, R3.reuse.H0_H0 ;  /* 0x20000003ff237230 */ /* 0x100fe20000004100 */
[----:B------:R-:W-:Y:S01]  /*baf0*/  LOP3.LUT R39, R39, 0xff000000, R34, 0xf8, !PT ;  /* 0xff00000027277812 */ /* 0x000fe200078ef822 */
[----:B------:R-:W-:Y:S01]  /*bb00*/  HADD2.F32 R34, -RZ, R3.H1_H1 ;  /* 0x30000003ff227230 */ /* 0x000fe20000004100 */
[--C-:B------:R-:W-:Y:S01]  /*bb10*/  LOP3.LUT R43, R43, 0xff0000, R36.reuse, 0xf8, !PT ;  /* 0x00ff00002b2b7812 */ /* 0x100fe200078ef824 */
[----:B------:R-:W-:Y:S01]  /*bb20*/  HADD2.F32 R46, -RZ, R42.H1_H1 ;  /* 0x3000002aff2e7230 */ /* 0x000fe20000004100 */
[----:B------:R-:W-:Y:S01]  /*bb30*/  F2FP.F16.E4M3.UNPACK_B R6, R6 ;  /* 0x00000006ff06723e */ /* 0x000fe200020006ff */
[----:B------:R-:W-:Y:S01]  /*bb40*/  HADD2.F32 R40, -RZ, R38.H1_H1 ;  /* 0x30000026ff287230 */ /* 0x000fe20000004100 */
[----:B------:R-:W-:Y:S01]  /*bb50*/  LOP3.LUT R43, R43, 0xff000000, R36, 0xf8, !PT ;  /* 0xff0000002b2b7812 */ /* 0x000fe200078ef824 */
[----:B------:R-:W-:Y:S01]  /*bb60*/  HADD2.F32 R42, -RZ, R42.H0_H0 ;  /* 0x2000002aff2a7230 */ /* 0x000fe20000004100 */
[-C--:B------:R-:W-:Y:S01]  /*bb70*/  F2FP.F16.E4M3.UNPACK_B R36, R7.reuse ;  /* 0x00000007ff24723e */ /* 0x080fe200020006ff */
[C---:B------:R-:W-:Y:S01]  /*bb80*/  FMUL.FTZ R48, R34.reuse, R46 ;  /* 0x0000002e22307220 */ /* 0x040fe20000410000 */
[----:B------:R-:W-:Y:S01]  /*bb90*/  F2FP.F16.E4M3.UNPACK_B R37, R7.H1 ;  /* 0x00000007ff25723e */ /* 0x000fe200030006ff */
        /* <DEDUP_REMOVED lines=56> */
[----:B------:R-:W-:Y:S02]  /*bf20*/  HADD2.F32 R3, -RZ, R7.H1_H1 ;  /* 0x30000007ff037230 */ /* 0x000fe40000004100 */
[C---:B------:R-:W-:Y:S01]  /*bf30*/  FMUL.FTZ R42, R4.reuse, R5 ;  /* 0x00000005042a7220 */ /* 0x040fe20000410000 */
[----:B------:R-:W-:Y:S02]  /*bf40*/  HADD2.F32 R6, -RZ, R39.H0_H0 ;  /* 0x20000027ff067230 */ /* 0x000fe40000004100 */
[----:B------:R-:W-:Y:S01]  /*bf50*/  FMUL.FTZ R39, R4, R35 ;  /* 0x0000002304277220 */ /* 0x000fe20000410000 */
        /* <DEDUP_REMOVED lines=17> */
.L_x_1692:
[----:B------:R-:W-:Y:S05]  /*c070*/  BSYNC B1 ;  /* 0x0000000000017941 */ /* 0x000fea0003800000 */
.L_x_1691:
[----:B------:R-:W-:Y:S04]  /*c080*/  BSSY B1, `(.L_x_1693) ;  /* 0x000007c000017945 */ /* 0x000fe80003800000 */
[----:B------:R-:W-:Y:S05]  /*c090*/  @P1 BRA `(.L_x_1694) ;  /* 0x0000000400e81947 */ /* 0x000fea0003800000 */
[----:B01----:R-:W0:Y:S01]  /*c0a0*/  LDS.128 R4, [R225] ;  /* 0x00000000e1047984 */ /* 0x003e220000000c00 */
[----:B-----5:R-:W-:Y:S02]  /*c0b0*/  SHF.R.U32.HI R35, RZ, 0x8, R31 ;  /* 0x00000008ff237819 */ /* 0x020fe4000001161f */
[----:B------:R-:W-:Y:S02]  /*c0c0*/  SHF.R.U32.HI R40, RZ, 0x8, R33 ;  /* 0x00000008ff287819 */ /* 0x000fe40000011621 */
[----:B------:R-:W-:Y:S02]  /*c0d0*/  SHF.R.U32.HI R37, RZ, 0x8, R32 ;  /* 0x00000008ff257819 */ /* 0x000fe40000011620 */
[----:B------:R-:W-:Y:S02]  /*c0e0*/  LOP3.LUT R36, R31, 0xff, RZ, 0xc0, !PT ;  /* 0x000000ff1f247812 */ /* 0x000fe400078ec0ff */
[----:B------:R-:W-:Y:S02]  /*c0f0*/  LOP3.LUT R41, R33, 0xff, RZ, 0xc0, !PT ;  /* 0x000000ff21297812 */ /* 0x000fe400078ec0ff */
[----:B------:R-:W-:-:S02]  /*c100*/  LOP3.LUT R35, R35, 0xff, RZ, 0xc0, !PT ;  /* 0x000000ff23237812 */ /* 0x000fc400078ec0ff */
[----:B------:R-:W-:Y:S02]  /*c110*/  LOP3.LUT R40, R40, 0xff, RZ, 0xc0, !PT ;  /* 0x000000ff28287812 */ /* 0x000fe400078ec0ff */
[----:B------:R-:W-:Y:S02]  /*c120*/  SHF.R.U32.HI R3, RZ, 0x8, R30 ;  /* 0x00000008ff037819 */ /* 0x000fe4000001161e */
[----:B----4-:R-:W-:Y:S02]  /*c130*/  LOP3.LUT R38, R37, 0xff, RZ, 0xc0, !PT ;  /* 0x000000ff25267812 */ /* 0x010fe400078ec0ff */
[----:B------:R-:W-:Y:S02]  /*c140*/  PRMT R37, R35, 0x7604, R36 ;  /* 0x0000760423257816 */ /* 0x000fe40000000024 */
[----:B------:R-:W-:Y:S02]  /*c150*/  PRMT R41, R40, 0x7604, R41 ;  /* 0x0000760428297816 */ /* 0x000fe40000000029 */
[----:B------:R-:W-:-:S02]  /*c160*/  SHF.R.U32.HI R36, RZ, 0x10, R31 ;  /* 0x00000010ff247819 */ /* 0x000fc4000001161f */
[----:B------:R-:W-:Y:S02]  /*c170*/  SHF.R.U32.HI R40, RZ, 0x10, R33 ;  /* 0x00000010ff287819 */ /* 0x000fe40000011621 */
[----:B------:R-:W-:Y:S02]  /*c180*/  LOP3.LUT R34, R30, 0xff, RZ, 0xc0, !PT ;  /* 0x000000ff1e227812 */ /* 0x000fe400078ec0ff */
[----:B------:R-:W-:Y:S02]  /*c190*/  LOP3.LUT R3, R3, 0xff, RZ, 0xc0, !PT ;  /* 0x000000ff03037812 */ /* 0x000fe400078ec0ff */
[----:B------:R-:W-:Y:S02]  /*c1a0*/  LOP3.LUT R36, R36, 0xff, RZ, 0xc0, !PT ;  /* 0x000000ff24247812 */ /* 0x000fe400078ec0ff */
[----:B------:R-:W-:Y:S02]  /*c1b0*/  LOP3.LUT R40, R40, 0xff, RZ, 0xc0, !PT ;  /* 0x000000ff28287812 */ /* 0x000fe400078ec0ff */
[----:B------:R-:W-:-:S02]  /*c1c0*/  LOP3.LUT R39, R32, 0xff, RZ, 0xc0, !PT ;  /* 0x000000ff20277812 */ /* 0x000fc400078ec0ff */
[----:B------:R-:W-:Y:S02]  /*c1d0*/  PRMT R34, R3, 0x7604, R34 ;  /* 0x0000760403227816 */ /* 0x000fe40000000022 */
[----:B------:R-:W-:Y:S02]  /*c1e0*/  SHF.R.U32.HI R3, RZ, 0x10, R30 ;  /* 0x00000010ff037819 */ /* 0x000fe4000001161e */
[----:B------:R-:W-:Y:S02]  /*c1f0*/  SHF.R.U32.HI R35, RZ, 0x10, R32 ;  /* 0x00000010ff237819 */ /* 0x000fe40000011620 */
[----:B------:R-:W-:Y:S02]  /*c200*/  PRMT R37, R36, 0x7054, R37 ;  /* 0x0000705424257816 */ /* 0x000fe40000000025 */
        /* <DEDUP_REMOVED lines=8> */
[-C--:B0-----:R-:W-:Y:S02]  /*c290*/  F2FP.F16.E4M3.UNPACK_B R3, R6.reuse.H1 ;  /* 0x00000006ff03723e */ /* 0x081fe400030006ff */
[----:B------:R-:W-:Y:S02]  /*c2a0*/  F2FP.F16.E4M3.UNPACK_B R38, R41 ;  /* 0x00000029ff26723e */ /* 0x000fe400020006ff */
[----:B------:R-:W-:Y:S01]  /*c2b0*/  F2FP.F16.E4M3.UNPACK_B R34, R37 ;  /* 0x00000025ff22723e */ /* 0x000fe200020006ff */
[--C-:B------:R-:W-:Y:S01]  /*c2c0*/  HADD2.F32 R31, -RZ, R3.reuse.H0_H0 ;  /* 0x20000003ff1f7230 */ /* 0x100fe20000004100 */
[----:B------:R-:W-:Y:S01]  /*c2d0*/  LOP3.LUT R35, R35, 0xff000000, R30, 0xf8, !PT ;  /* 0xff00000023237812 */ /* 0x000fe200078ef81e */
[----:B------:R-:W-:Y:S01]  /*c2e0*/  HADD2.F32 R30, -RZ, R3.H1_H1 ;  /* 0x30000003ff1e7230 */ /* 0x000fe20000004100 */
        /* <DEDUP_REMOVED lines=84> */
[----:B------:R2:W-:Y:S02]  /*c830*/  STS.128 [R225], R4 ;  /* 0x00000004e1007388 */ /* 0x0005e40000000c00 */
.L_x_1694:
[----:B------:R-:W-:Y:S05]  /*c840*/  BSYNC B1 ;  /* 0x0000000000017941 */ /* 0x000fea0003800000 */
.L_x_1693:
[----:B------:R-:W-:Y:S04]  /*c850*/  BSSY B1, `(.L_x_1695) ;  /* 0x0000078000017945 */ /* 0x000fe80003800000 */
[----:B------:R-:W-:Y:S05]  /*c860*/  @P2 BRA `(.L_x_1696) ;  /* 0x0000000400d82947 */ /* 0x000fea0003800000 */
[----:B012---:R-:W0:Y:S01]  /*c870*/  LDS.128 R4, [R0+0x12400] ;  /* 0x0124000000047984 */ /* 0x007e220000000c00 */
[----:B-----5:R-:W-:Y:S02]  /*c880*/  SHF.R.U32.HI R30, RZ, 0x8, R26 ;  /* 0x00000008ff1e7819 */ /* 0x020fe4000001161a */
        /* <DEDUP_REMOVED lines=37> */
[C---:B----4-:R-:W-:Y:S01]  /*cae0*/  FMUL.FTZ R38, R26.reuse, R36 ;  /* 0x000000241a267220 */ /* 0x050fe20000410000 */
        /* <DEDUP_REMOVED lines=78> */
.L_x_1696:
[----:B------:R-:W-:Y:S05]  /*cfd0*/  BSYNC B1 ;  /* 0x0000000000017941 */ /* 0x000fea0003800000 */
.L_x_1695:
[----:B------:R-:W-:Y:S04]  /*cfe0*/  BSSY B1, `(.L_x_1697) ;  /* 0x000007c000017945 */ /* 0x000fe80003800000 */
[----:B------:R-:W-:Y:S05]  /*cff0*/  @P3 BRA `(.L_x_1698) ;  /* 0x0000000400e83947 */ /* 0x000fea0003800000 */
[----:B0123--:R-:W0:Y:S01]  /*d000*/  LDS.128 R4, [R225+0x2000] ;  /* 0x00200000e1047984 */ /* 0x00fe220000000c00 */
        /* <DEDUP_REMOVED lines=8> */
[----:B------:R-:W-:Y:S02]  /*d090*/  LOP3.LUT R30, R29, 0xff, RZ, 0xc0, !PT ;  /* 0x000000ff1d1e7812 */ /* 0x000fe400078ec0ff */
        /* <DEDUP_REMOVED lines=66> */
[C---:B----4-:R-:W-:Y:S01]  /*d4c0*/  FFMA.FTZ R38, R25.reuse, R29, -R26 ;  /* 0x0000001d19267223 */ /* 0x050fe2000001081a */
        /* <DEDUP_REMOVED lines=45> */
.L_x_1698:
[----:B------:R-:W-:Y:S05]  /*d7a0*/  BSYNC B1 ;  /* 0x0000000000017941 */ /* 0x000fea0003800000 */
.L_x_1697:
[----:B------:R-:W-:Y:S04]  /*d7b0*/  BSSY B1, `(.L_x_1699) ;  /* 0x0000078000017945 */ /* 0x000fe80003800000 */
[----:B------:R-:W-:Y:S05]  /*d7c0*/  @P4 BRA `(.L_x_1700) ;  /* 0x0000000400d84947 */ /* 0x000fea0003800000 */
[----:B0123--:R-:W0:Y:S01]  /*d7d0*/  LDS.128 R4, [R0+0x14400] ;  /* 0x0144000000047984 */ /* 0x00fe220000000c00 */
        /* <DEDUP_REMOVED lines=117> */
.L_x_1700:
[----:B------:R-:W-:Y:S05]  /*df30*/  BSYNC B1 ;  /* 0x0000000000017941 */ /* 0x000fea0003800000 */
.L_x_1699:
[----:B------:R-:W-:Y:S05]  /*df40*/  @P5 BRA `(.L_x_1690) ;  /* 0x0000003c006c5947 */ /* 0x000fea0003800000 */
[----:B0123--:R-:W0:Y:S01]  /*df50*/  LDS.128 R4, [R225+0x4000] ;  /* 0x00400000e1047984 */ /* 0x00fe220000000c00 */
[----:B-----5:R-:W-:Y:S02]  /*df60*/  SHF.R.U32.HI R12, RZ, 0x8, R9 ;  /* 0x00000008ff0c7819 */ /* 0x020fe40000011609 */
[----:B------:R-:W-:Y:S02]  /*df70*/  SHF.R.U32.HI R20, RZ, 0x8, R11 ;  /* 0x00000008ff147819 */ /* 0x000fe4000001160b */
[----:B------:R-:W-:Y:S02]  /*df80*/  LOP3.LUT R13, R9, 0xff, RZ, 0xc0, !PT ;  /* 0x000000ff090d7812 */ /* 0x000fe400078ec0ff */
[----:B------:R-:W-:Y:S02]  /*df90*/  LOP3.LUT R21, R11, 0xff, RZ, 0xc0, !PT ;  /* 0x000000ff0b157812 */ /* 0x000fe400078ec0ff */
[----:B------:R-:W-:Y:S02]  /*dfa0*/  LOP3.LUT R12, R12, 0xff, RZ, 0xc0, !PT ;  /* 0x000000ff0c0c7812 */ /* 0x000fe400078ec0ff */
[----:B------:R-:W-:-:S02]  /*dfb0*/  LOP3.LUT R20, R20, 0xff, RZ, 0xc0, !PT ;  /* 0x000000ff14147812 */ /* 0x000fc400078ec0ff */
[----:B------:R-:W-:Y:S02]  /*dfc0*/  SHF.R.U32.HI R0, RZ, 0x8, R8 ;  /* 0x00000008ff007819 */ /* 0x000fe40000011608 */
[----:B------:R-:W-:Y:S02]  /*dfd0*/  SHF.R.U32.HI R14, RZ, 0x8, R10 ;  /* 0x00000008ff0e7819 */ /* 0x000fe4000001160a */
[----:B------:R-:W-:Y:S02]  /*dfe0*/  PRMT R13, R12, 0x7604, R13 ;  /* 0x000076040c0d7816 */ /* 0x000fe4000000000d */
[----:B------:R-:W-:Y:S02]  /*dff0*/  PRMT R21, R20, 0x7604, R21 ;  /* 0x0000760414157816 */ /* 0x000fe40000000015 */
[----:B------:R-:W-:Y:S02]  /*e000*/  SHF.R.U32.HI R12, RZ, 0x10, R9 ;  /* 0x00000010ff0c7819 */ /* 0x000fe40000011609 */
[----:B------:R-:W-:-:S02]  /*e010*/  SHF.R.U32.HI R20, RZ, 0x10, R11 ;  /* 0x00000010ff147819 */ /* 0x000fc4000001160b */
[----:B------:R-:W-:Y:S02]  /*e020*/  LOP3.LUT R3, R8, 0xff, RZ, 0xc0, !PT ;  /* 0x000000ff08037812 */ /* 0x000fe400078ec0ff */
        /* <DEDUP_REMOVED lines=20> */
[----:B------:R-:W-:Y:S01]  /*e170*/  HADD2.F32 R9, -RZ, R0.H1_H1 ;  /* 0x30000000ff097230 */ /* 0x000fe20000004100 */
[----:B------:R-:W-:Y:S01]  /*e180*/  LOP3.LUT R12, R3, 0xff000000, R8, 0xf8, !PT ;  /* 0xff000000030c7812 */ /* 0x000fe200078ef808 */
[----:B------:R-:W-:Y:S01]  /*e190*/  HADD2.F32 R25, -RZ, R24.H1_H1 ;  /* 0x30000018ff197230 */ /* 0x000fe20000004100 */
[----:B------:R-:W-:Y:S01]  /*e1a0*/  LOP3.LUT R20, R15, 0xff000000, R10, 0xf8, !PT ;  /* 0xff0000000f147812 */ /* 0x000fe200078ef80a */
[----:B------:R-:W-:Y:S01]  /*e1b0*/  HADD2.F32 R15, -RZ, R14.H1_H1 ;  /* 0x3000000eff0f7230 */ /* 0x000fe20000004100 */
[----:B------:R-:W-:Y:S01]  /*e1c0*/  F2FP.F16.E4M3.UNPACK_B R3, R6 ;  /* 0x00000006ff03723e */ /* 0x000fe200020006ff */
[----:B------:R-:W-:Y:S01]  /*e1d0*/  HADD2.F32 R8, -RZ, R0.H0_H0 ;  /* 0x20000000ff087230 */ /* 0x000fe20000004100 */
[----:B------:R-:W-:Y:S01]  /*e1e0*/  F2FP.F16.E4M3.UNPACK_B R10, R7 ;  /* 0x00000007ff0a723e */ /* 0x000fe200020006ff */
[C---:B------:R-:W-:Y:S01]  /*e1f0*/  FMUL.FTZ R27, R9.reuse, R25 ;  /* 0x00000019091b7220 */ /* 0x040fe20000410000 */
[----:B------:R-:W-:Y:S01]  /*e200*/  F2FP.F16.E4M3.UNPACK_B R11, R7.H1 ;  /* 0x00000007ff0b723e */ /* 0x000fe200030006ff */
[----:B------:R-:W-:Y:S01]  /*e210*/  FMUL.FTZ R26, R9, R15 ;  /* 0x0000000f091a7220 */ /* 0x000fe20000410000 */
[-C--:B------:R-:W-:Y:S01]  /*e220*/  F2FP.F16.E4M3.UNPACK_B R6, R5.reuse ;  /* 0x00000005ff06723e */ /* 0x080fe200020006ff */
[----:B------:R-:W-:Y:S01]  /*e230*/  HADD2.F32 R24, -RZ, R24.H0_H0 ;  /* 0x20000018ff187230 */ /* 0x000fe20000004100 */
[----:B------:R-:W-:Y:S01]  /*e240*/  F2FP.F16.E4M3.UNPACK_B R7, R5.H1 ;  /* 0x00000005ff07723e */ /* 0x000fe200030006ff */
[----:B------:R-:W-:Y:S01]  /*e250*/  HADD2.F32 R5, -RZ, R3.H1_H1 ;  /* 0x30000003ff057230 */ /* 0x000fe20000004100 */
[----:B------:R-:W-:Y:S01]  /*e260*/  F2FP.F16.E4M3.UNPACK_B R21, R21.H1 ;  /* 0x00000015ff15723e */ /* 0x000fe200030006ff */
[----:B------:R-:W-:-:S02]  /*e270*/  HADD2.F32 R14, -RZ, R14.H0_H0 ;  /* 0x2000000eff0e7230 */ /* 0x000fc40000004100 */
[C---:B------:R-:W-:Y:S01]  /*e280*/  FFMA.FTZ R27, R8.reuse, R15, -R27 ;  /* 0x0000000f081b7223 */ /* 0x040fe2000001081b */
[----:B------:R-:W-:Y:S01]  /*e290*/  FFMA.FTZ R26, R8, R25, R26 ;  /* 0x00000019081a7223 */ /* 0x000fe2000001001a */
[----:B------:R-:W-:Y:S01]  /*e2a0*/  HADD2.F32 R3, -RZ, R3.H0_H0 ;  /* 0x20000003ff037230 */ /* 0x000fe20000004100 */
[----:B------:R-:W-:Y:S01]  /*e2b0*/  F2FP.F16.E4M3.UNPACK_B R13, R13.H1 ;  /* 0x0000000dff0d723e */ /* 0x000fe200030006ff */
[C---:B------:R-:W-:Y:S01]  /*e2c0*/  FMUL.FTZ R8, R5.reuse, R24 ;  /* 0x0000001805087220 */ /* 0x040fe20000410000 */
[----:B------:R-:W-:Y:S01]  /*e2d0*/  FMUL.FTZ R15, R5, R14 ;  /* 0x0000000e050f7220 */ /* 0x000fe20000410000 */
[--C-:B------:R-:W-:Y:S01]  /*e2e0*/  HADD2.F32 R5, -RZ, R10.reuse.H1_H1 ;  /* 0x3000000aff057230 */ /* 0x100fe20000004100 */
[----:B------:R-:W-:Y:S01]  /*e2f0*/  F2FP.F16.E4M3.UNPACK_B R0, R4 ;  /* 0x00000004ff00723e */ /* 0x000fe200020006ff */
[----:B------:R-:W-:Y:S02]  /*e300*/  HADD2.F32 R9, -RZ, R21.H0_H0 ;  /* 0x20000015ff097230 */ /* 0x000fe40000004100 */
[C---:B------:R-:W-:Y:S01]  /*e310*/  FFMA.FTZ R25, R3.reuse, R14, -R8 ;  /* 0x0000000e03197223 */ /* 0x040fe20000010808 */
[----:B------:R-:W-:Y:S01]  /*e320*/  FFMA.FTZ R24, R3, R24, R15 ;  /* 0x0000001803187223 */ /* 0x000fe2000001000f */
[----:B------:R-:W-:Y:S01]  /*e330*/  HADD2.F32 R8, -RZ, R13.H0_H0 ;  /* 0x2000000dff087230 */ /* 0x000fe20000004100 */
[----:B------:R-:W-:Y:S01]  /*e340*/  F2FP.F16.E4M3.UNPACK_B R4, R4.H1 ;  /* 0x00000004ff04723e */ /* 0x000fe200030006ff */
        /* <DEDUP_REMOVED lines=59> */
.L_x_1684:
        /* <DEDUP_REMOVED lines=32> */
.L_x_2014:
        /* <DEDUP_REMOVED lines=16> */
[C---:B------:R-:W-:Y:S01]  /*ea00*/  VIADD R4, R18.reuse, 0x20 ;  /* 0x0000002012047836 */ /* 0x040fe20000000000 */
        /* <DEDUP_REMOVED lines=10> */
[----:B------:R-:W-:Y:S02]  /*eab0*/  @!P2 SHF.R.S32.HI R4, RZ, 0x1f, R18 ;  /* 0x0000001fff04a819 */ /* 0x000fe40000011412 */
[C---:B--2---:R-:W-:Y:S01]  /*eac0*/  @!P2 IADD3 R40, P3, R18.reuse, R37, RZ ;  /* 0x000000251228a210 */ /* 0x044fe20007f7e0ff */
[----:B------:R-:W-:Y:S01]  /*ead0*/  @!P1 IMAD.SHL.U32 R20, R179, 0x10, RZ ;  /* 0x00000010b3149824 */ /* 0x000fe200078e00ff */
[----:B----4-:R-:W-:Y:S01]  /*eae0*/  @!P2 IADD3 R42, P4, R18, R39, RZ ;  /* 0x00000027122aa210 */ /* 0x010fe20007f9e0ff */
[----:B------:R-:W-:-:S02]  /*eaf0*/  @!P0 IMAD.SHL.U32 R38, R180, 0x10, RZ ;  /* 0x00000010b4268824 */ /* 0x000fc400078e00ff */
[--C-:B-1----:R-:W-:Y:S01]  /*eb00*/  @!P2 IMAD.X R41, R0, 0x1, R4.reuse, P3 ;  /* 0x000000010029a824 */ /* 0x102fe200018e0604 */
[-C--:B------:R-:W-:Y:S01]  /*eb10*/  @!P1 IADD3 R46, P5, R20, R37.reuse, RZ ;  /* 0x00000025142e9210 */ /* 0x080fe20007fbe0ff */
[----:B---3--:R-:W-:Y:S01]  /*eb20*/  @!P2 IMAD.X R43, R3, 0x1, R4, P4 ;  /* 0x00000001032ba824 */ /* 0x008fe200020e0604 */
[----:B------:R-:W-:Y:S02]  /*eb30*/  @!P1 SHF.R.S32.HI R4, RZ, 0x1f, R20 ;  /* 0x0000001fff049819 */ /* 0x000fe40000011414 */
[----:B------:R-:W-:Y:S02]  /*eb40*/  @!P0 IADD3 R36, P3, R38, R37, RZ ;  /* 0x0000002526248210 */ /* 0x000fe40007f7e0ff */
[----:B------:R-:W-:Y:S02]  /*eb50*/  CS2R R8, SRZ ;  /* 0x0000000000087805 */ /* 0x000fe4000001ff00 */
[----:B------:R-:W-:Y:S01]  /*eb60*/  @!P0 SHF.R.S32.HI R5, RZ, 0x1f, R38 ;  /* 0x0000001fff058819 */ /* 0x000fe20000011426 */
[----:B------:R-:W-:Y:S01]  /*eb70*/  @!P1 IMAD.X R47, R0, 0x1, R4, P5 ;  /* 0x00000001002f9824 */ /* 0x000fe200028e0604 */
[----:B------:R-:W-:-:S02]  /*eb80*/  @!P1 IADD3 R20, P4, R20, R39, RZ ;  /* 0x0000002714149210 */ /* 0x000fc40007f9e0ff */
[----:B------:R-:W-:Y:S02]  /*eb90*/  CS2R R10, SRZ ;  /* 0x00000000000a7805 */ /* 0x000fe4000001ff00 */
[----:B------:R-:W-:Y:S01]  /*eba0*/  @!P0 IADD3 R38, P5, R38, R39, RZ ;  /* 0x0000002726268210 */ /* 0x000fe20007fbe0ff */
[--C-:B------:R-:W-:Y:S01]  /*ebb0*/  @!P0 IMAD.X R37, R0, 0x1, R5.reuse, P3 ;  /* 0x0000000100258824 */ /* 0x100fe200018e0605 */
[----:B------:R-:W-:Y:S01]  /*ebc0*/  CS2R R32, SRZ ;  /* 0x0000000000207805 */ /* 0x000fe2000001ff00 */
[C---:B------:R-:W-:Y:S01]  /*ebd0*/  @!P1 IMAD.X R21, R3.reuse, 0x1, R4, P4 ;  /* 0x0000000103159824 */ /* 0x040fe200020e0604 */
[----:B------:R-:W-:Y:S01]  /*ebe0*/  CS2R R34, SRZ ;  /* 0x0000000000227805 */ /* 0x000fe2000001ff00 */
[----:B------:R-:W-:Y:S01]  /*ebf0*/  @!P0 IMAD.X R39, R3, 0x1, R5, P5 ;  /* 0x0000000103278824 */ /* 0x000fe200028e0605 */
[----:B------:R-:W-:Y:S02]  /*ec00*/  CS2R R4, SRZ ;  /* 0x0000000000047805 */ /* 0x000fe4000001ff00 */
[----:B------:R-:W-:-:S02]  /*ec10*/  CS2R R12, SRZ ;  /* 0x00000000000c7805 */ /* 0x000fc4000001ff00 */
[----:B------:R-:W-:Y:S01]  /*ec20*/  CS2R R14, SRZ ;  /* 0x00000000000e7805 */ /* 0x000fe2000001ff00 */
[----:B------:R0:W5:Y:S04]  /*ec30*/  @!P2 LD.E.128 R24, desc[UR42][R40.64] ;  /* 0x0000002a2818a980 */ /* 0x000168000c101d00 */
[----:B------:R0:W5:Y:S04]  /*ec40*/  @!P2 LD.E.128 R4, desc[UR42][R42.64] ;  /* 0x0000002a2a04a980 */ /* 0x000168000c101d00 */
[----:B------:R0:W5:Y:S04]  /*ec50*/  @!P1 LD.E.128 R28, desc[UR42][R46.64] ;  /* 0x0000002a2e1c9980 */ /* 0x000168000c101d00 */
[----:B------:R0:W5:Y:S04]  /*ec60*/  @!P1 LD.E.128 R8, desc[UR42][R20.64] ;  /* 0x0000002a14089980 */ /* 0x000168000c101d00 */
[----:B------:R0:W5:Y:S04]  /*ec70*/  @!P0 LD.E.128 R32, desc[UR42][R36.64] ;  /* 0x0000002a24208980 */ /* 0x000168000c101d00 */
[----:B------:R0:W5:Y:S02]  /*ec80*/  @!P0 LD.E.128 R12, desc[UR42][R38.64] ;  /* 0x0000002a260c8980 */ /* 0x000164000c101d00 */
.L_x_1703:
[----:B------:R-:W-:Y:S05]  /*ec90*/  BSYNC B1 ;  /* 0x0000000000017941 */ /* 0x000fea0003800000 */
.L_x_1702:
[----:B------:R-:W-:Y:S01]  /*eca0*/  ULEA.HI UR4, UR37, UR37, URZ, 0x1 ;  /* 0x0000002525047291 */ /* 0x000fe2000f8f083f */
[----:B---3--:R-:W-:Y:S01]  /*ecb0*/  VIADDMNMX R3, R45, -R178, 0x80, PT ;  /* 0x000000802d037446 */ /* 0x008fe200038009b2 */
[----:B------:R-:W-:Y:S02]  /*ecc0*/  BSSY B1, `(.L_x_1704) ;  /* 0x0000008000017945 */ /* 0x000fe40003800000 */
[----:B------:R-:W-:Y:S01]  /*ecd0*/  ULOP3.LUT UR4, UR4, 0xfffffffe, URZ, 0xc0, !UPT ;  /* 0xfffffffe04047892 */ /* 0x000fe2000f8ec03f */
[----:B------:R-:W-:-:S03]  /*ece0*/  ISETP.GE.AND P1, PT, R176, R3, PT ;  /* 0x00000003b000720c */ /* 0x000fc60003f26270 */
[----:B------:R-:W-:-:S06]  /*ecf0*/  UIADD3 UR4, UR37, -UR4, URZ ;  /* 0x8000000425047290 */ /* 0x000fcc000fffe03f */
[----:B0-----:R-:W-:-:S05]  /*ed00*/  IMAD.U32 R21, RZ, RZ, UR4 ;  /* 0x00000004ff157e24 */ /* 0x001fca000f8e00ff */
[----:B------:R-:W-:-:S04]  /*ed10*/  SHF.L.U32 R21, R21, 0x1f, RZ ;  /* 0x0000001f15157819 */ /* 0x000fc800000006ff */
[----:B------:R-:W0:Y:S02]  /*ed20*/  SYNCS.PHASECHK.TRANS64.TRYWAIT P0, [R16+URZ+0x22800], R21 ;  /* 0x02280015100075a7 */ /* 0x000e24000800017f */
[----:B0-----:R-:W-:Y:S05]  /*ed30*/  @!P0 BRA `(.L_x_1705) ;  /* 0x000001c000c48947 */ /* 0x001fea0003800000 */
.L_x_2015:
[----:B------:R-:W-:Y:S05]  /*ed40*/  BSYNC B1 ;  /* 0x0000000000017941 */ /* 0x000fea0003800000 */
.L_x_1704:
[----:B------:R-:W-:Y:S05]  /*ed50*/  @P1 BRA `(.L_x_1690) ;  /* 0x0000002c00e81947 */ /* 0x000fea0003800000 */
[----:B-1----:R-:W1:Y:S01]  /*ed60*/  LDC R0, c[0x0][0x3f4] ;  /* 0x0000fd00ff007b82 */ /* 0x002e620000000800 */
[C---:B------:R-:W-:Y:S01]  /*ed70*/  VIADD R3, R18.reuse, 0x20 ;  /* 0x0000002012037836 */ /* 0x040fe20000000000 */
[----:B------:R-:W-:Y:S01]  /*ed80*/  BSSY B1, `(.L_x_1706) ;  /* 0x00000fd000017945 */ /* 0x000fe20003800000 */
[C---:B0-----:R-:W-:Y:S01]  /*ed90*/  VIADD R21, R18.reuse, 0x40 ;  /* 0x0000004012157836 */ /* 0x041fe20000000000 */
[-C--:B-1----:R-:W-:Y:S02]  /*eda0*/  ISETP.GE.AND P0, PT, R18, R0.reuse, PT ;  /* 0x000000001200720c */ /* 0x082fe40003f06270 */
[-C--:B------:R-:W-:Y:S02]  /*edb0*/  ISETP.GE.AND P1, PT, R3, R0.reuse, PT ;  /* 0x000000000300720c */ /* 0x080fe40003f26270 */
[----:B------:R-:W-:-:S09]  /*edc0*/  ISETP.GE.AND P2, PT, R21, R0, PT ;  /* 0x000000001500720c */ /* 0x000fd20003f46270 */
[----:B------:R-:W-:Y:S05]  /*edd0*/  @P0 BRA `(.L_x_1707) ;  /* 0x0000000c00dc0947 */ /* 0x000fea0003800000 */
[----:B------:R-:W3:Y:S01]  /*ede0*/  LDL R68, [R1+0x50] ;  /* 0x0000500001447983 */ /* 0x000ee20000100800 */
[----:B-----5:R-:W-:Y:S02]  /*edf0*/  SHF.R.U32.HI R3, RZ, 0x8, R24 ;  /* 0x00000008ff037819 */ /* 0x020fe40000011618 */
[----:B------:R-:W-:Y:S02]  /*ee00*/  LOP3.LUT R20, R24, 0xff, RZ, 0xc0, !PT ;  /* 0x000000ff18147812 */ /* 0x000fe400078ec0ff */
[----:B------:R-:W-:Y:S02]  /*ee10*/  LOP3.LUT R21, R3, 0xff, RZ, 0xc0, !PT ;  /* 0x000000ff03157812 */ /* 0x000fe400078ec0ff */
[----:B------:R-:W-:Y:S02]  /*ee20*/  LEA.HI R3, R0, R227, RZ, 0x1c ;  /* 0x000000e300037211 */ /* 0x000fe400078fe0ff */
[----:B------:R-:W-:Y:S02]  /*ee30*/  PRMT R45, R21, 0x7604, R20 ;  /* 0x00007604152d7816 */ /* 0x000fe40000000014 */
[----:B------:R-:W-:-:S02]  /*ee40*/  SHF.R.S32.HI R20, RZ, 0x1f, R3 ;  /* 0x0000001fff147819 */ /* 0x000fc40000011403 */
[----:B--2---:R-:W-:Y:S02]  /*ee50*/  SHF.R.U32.HI R37, RZ, 0x8, R25 ;  /* 0x00000008ff257819 */ /* 0x004fe40000011619 */
[----:B------:R-:W-:Y:S01]  /*ee60*/  LEA.HI R21, R20, R3, RZ, 0x2 ;  /* 0x0000000314157211 */ /* 0x000fe200078f10ff */
[----:B------:R-:W-:Y:S01]  /*ee70*/  IMAD.SHL.U32 R20, R3, 0x10, RZ ;  /* 0x0000001003147824 */ /* 0x000fe200078e00ff */
[----:B----4-:R-:W-:Y:S02]  /*ee80*/  SHF.R.U32.HI R39, RZ, 0x8, R26 ;  /* 0x00000008ff277819 */ /* 0x010fe4000001161a */
[----:B------:R-:W-:Y:S01]  /*ee90*/  LOP3.LUT R36, R25, 0xff, RZ, 0xc0, !PT ;  /* 0x000000ff19247812 */ /* 0x000fe200078ec0ff */
[----:B------:R-:W-:Y:S01]  /*eea0*/  IMAD.SHL.U32 R21, R21, 0x800, RZ ;  /* 0x0000080015157824 */ /* 0x000fe200078e00ff */
[----:B------:R-:W-:Y:S02]  /*eeb0*/  LOP3.LUT R3, R181, 0x30, R20, 0xf8, !PT ;  /* 0x00000030b5037812 */ /* 0x000fe400078ef814 */
[----:B------:R-:W-:-:S02]  /*eec0*/  LOP3.LUT R38, R26, 0xff, RZ, 0xc0, !PT ;  /* 0x000000ff1a267812 */ /* 0x000fc400078ec0ff */
[----:B------:R-:W-:Y:S02]  /*eed0*/  LOP3.LUT R3, R3, R182, RZ, 0x3c, !PT ;  /* 0x000000b603037212 */ /* 0x000fe400078e3cff */
[----:B------:R-:W-:Y:S02]  /*eee0*/  LOP3.LUT R20, R21, 0xffffe000, RZ, 0xc0, !PT ;  /* 0xffffe00015147812 */ /* 0x000fe400078ec0ff */
[----:B------:R-:W-:Y:S02]  /*eef0*/  LOP3.LUT R37, R37, 0xff, RZ, 0xc0, !PT ;  /* 0x000000ff25257812 */ /* 0x000fe400078ec0ff */
[----:B------:R-:W-:Y:S02]  /*ef00*/  LOP3.LUT R39, R39, 0xff, RZ, 0xc0, !PT ;  /* 0x000000ff27277812 */ /* 0x000fe400078ec0ff */
[----:B------:R-:W-:Y:S02]  /*ef10*/  IADD3 R3, R3, R183, R20 ;  /* 0x000000b703037210 */ /* 0x000fe40007ffe014 */
[----:B------:R-:W-:-:S02]  /*ef20*/  PRMT R46, R37, 0x7604, R36 ;  /* 0x00007604252e7816 */ /* 0x000fc40000000024 */
[----:B------:R-:W-:Y:S01]  /*ef30*/  PRMT R49, R39, 0x7604, R38 ;  /* 0x0000760427317816 */ /* 0x000fe20000000026 */
[----:B------:R-:W-:Y:S01]  /*ef40*/  IMAD.IADD R3, R16, 0x1, R3 ;  /* 0x0000000110037824 */ /* 0x000fe200078e0203 */
[----:B------:R-:W-:Y:S02]  /*ef50*/  SHF.R.U32.HI R37, RZ, 0x8, R27 ;  /* 0x00000008ff257819 */ /* 0x000fe4000001161b */
[----:B------:R-:W-:Y:S02]  /*ef60*/  SHF.R.U32.HI R39, RZ, 0x8, R4 ;  /* 0x00000008ff277819 */ /* 0x000fe40000011604 */
[----:B------:R-:W-:Y:S01]  /*ef70*/  LOP3.LUT R36, R27, 0xff, RZ, 0xc0, !PT ;  /* 0x000000ff1b247812 */ /* 0x000fe200078ec0ff */
[----:B------:R-:W0:Y:S01]  /*ef80*/  LDS.128 R40, [R3+0x10400] ;  /* 0x0104000003287984 */ /* 0x000e220000000c00 */
[----:B------:R-:W-:Y:S02]  /*ef90*/  LOP3.LUT R38, R4, 0xff, RZ, 0xc0, !PT ;  /* 0x000000ff04267812 */ /* 0x000fe400078ec0ff */
[----:B------:R-:W-:-:S02]  /*efa0*/  LOP3.LUT R37, R37, 0xff, RZ, 0xc0, !PT ;  /* 0x000000ff25257812 */ /* 0x000fc400078ec0ff */
[----:B------:R-:W-:Y:S02]  /*efb0*/  LOP3.LUT R39, R39, 0xff, RZ, 0xc0, !PT ;  /* 0x000000ff27277812 */ /* 0x000fe400078ec0ff */
        /* <DEDUP_REMOVED lines=8> */
[----:B------:R-:W-:Y:S02]  /*f040*/  PRMT R20, R21, 0x7604, R20 ;  /* 0x0000760415147816 */ /* 0x000fe40000000014 */
[----:B------:R-:W-:Y:S02]  /*f050*/  SHF.R.U32.HI R55, RZ, 0x10, R5 ;  /* 0x00000010ff377819 */ /* 0x000fe40000011605 */
[----:B------:R-:W-:-:S02]  /*f060*/  SHF.R.U32.HI R21, RZ, 0x10, R25 ;  /* 0x00000010ff157819 */ /* 0x000fc40000011619 */
[----:B------:R-:W-:Y:S01]  /*f070*/  SHF.R.U32.HI R50, RZ, 0x8, R6 ;  /* 0x00000008ff327819 */ /* 0x000fe20000011606 */
[----:B------:R-:W-:Y:S01]  /*f080*/  IMAD.U32 R55, R55, 0x10000, RZ ;  /* 0x0001000037377824 */ /* 0x000fe200078e00ff */
[----:B------:R-:W-:Y:S01]  /*f090*/  PRMT R52, R52, 0x7604, R51 ;  /* 0x0000760434347816 */ /* 0x000fe20000000033 */
[----:B------:R-:W-:Y:S01]  /*f0a0*/  IMAD.U32 R21, R21, 0x10000, RZ ;  /* 0x0001000015157824 */ /* 0x000fe200078e00ff */
[----:B------:R-:W-:Y:S02]  /*f0b0*/  SHF.R.U32.HI R51, RZ, 0x10, R27 ;  /* 0x00000010ff337819 */ /* 0x000fe4000001161b */
[----:B------:R-:W-:Y:S02]  /*f0c0*/  LOP3.LUT R47, R6, 0xff, RZ, 0xc0, !PT ;  /* 0x000000ff062f7812 */ /* 0x000fe400078ec0ff */
[----:B------:R-:W-:Y:S01]  /*f0d0*/  LOP3.LUT R50, R50, 0xff, RZ, 0xc0, !PT ;  /* 0x000000ff32327812 */ /* 0x000fe200078ec0ff */
[----:B------:R-:W-:Y:S01]  /*f0e0*/  IMAD.U32 R51, R51, 0x10000, RZ ;  /* 0x0001000033337824 */ /* 0x000fe200078e00ff */
[----:B------:R-:W-:-:S02]  /*f0f0*/  LOP3.LUT R55, R20, 0xff0000, R55, 0xf8, !PT ;  /* 0x00ff000014377812 */ /* 0x000fc400078ef837 */
[----:B------:R-:W-:Y:S02]  /*f100*/  PRMT R57, R50, 0x7604, R47 ;  /* 0x0000760432397816 */ /* 0x000fe4000000002f */
[----:B------:R-:W-:Y:S02]  /*f110*/  LOP3.LUT R47, R46, 0xff0000, R21, 0xf8, !PT ;  /* 0x00ff00002e2f7812 */ /* 0x000fe400078ef815 */
[----:B------:R-:W-:Y:S02]  /*f120*/  LOP3.LUT R21, R45, 0xff0000, R24, 0xf8, !PT ;  /* 0x00ff00002d157812 */ /* 0x000fe400078ef818 */
[----:B------:R-:W-:Y:S02]  /*f130*/  LOP3.LUT R49, R49, 0xff0000, R26, 0xf8, !PT ;  /* 0x00ff000031317812 */ /* 0x000fe400078ef81a */
[----:B------:R-:W-:Y:S02]  /*f140*/  LOP3.LUT R45, R53, 0xff0000, R4, 0xf8, !PT ;  /* 0x00ff0000352d7812 */ /* 0x000fe400078ef804 */
[----:B------:R-:W-:-:S02]  /*f150*/  LOP3.LUT R51, R48, 0xff0000, R51, 0xf8, !PT ;  /* 0x00ff000030337812 */ /* 0x000fc400078ef833 */
[----:B------:R-:W-:Y:S02]  /*f160*/  LOP3.LUT R53, R55, 0xff000000, R5, 0xf8, !PT ;  /* 0xff00000037357812 */ /* 0x000fe400078ef805 */
[----:B------:R-:W-:Y:S02]  /*f170*/  SHF.R.U32.HI R59, RZ, 0x10, R7 ;  /* 0x00000010ff3b7819 */ /* 0x000fe40000011607 */
[----:B------:R-:W-:Y:S02]  /*f180*/  LOP3.LUT R47, R47, 0xff000000, R25, 0xf8, !PT ;  /* 0xff0000002f2f7812 */ /* 0x000fe400078ef819 */
[----:B------:R-:W-:Y:S01]  /*f190*/  LOP3.LUT R20, R49, 0xff000000, R26, 0xf8, !PT ;  /* 0xff00000031147812 */ /* 0x000fe200078ef81a */
[----:B------:R-:W-:Y:S01]  /*f1a0*/  IMAD.U32 R59, R59, 0x10000, RZ ;  /* 0x000100003b3b7824 */ /* 0x000fe200078e00ff */
[----:B------:R-:W-:Y:S02]  /*f1b0*/  LOP3.LUT R57, R57, 0xff0000, R6, 0xf8, !PT ;  /* 0x00ff000039397812 */ /* 0x000fe400078ef806 */
[----:B------:R-:W-:-:S02]  /*f1c0*/  LOP3.LUT R51, R51, 0xff000000, R27, 0xf8, !PT ;  /* 0xff00000033337812 */ /* 0x000fc400078ef81b */
[----:B------:R-:W-:Y:S02]  /*f1d0*/  F2FP.F16.E4M3.UNPACK_B R56, R53 ;  /* 0x00000035ff38723e */ /* 0x000fe400020006ff */
[----:B0-----:R-:W-:Y:S02]  /*f1e0*/  F2FP.F16.E4M3.UNPACK_B R26, R41 ;  /* 0x00000029ff1a723e */ /* 0x001fe400020006ff */
[----:B------:R-:W-:Y:S02]  /*f1f0*/  F2FP.F16.E4M3.UNPACK_B R27, R47 ;  /* 0x0000002fff1b723e */ /* 0x000fe400020006ff */
[----:B------:R-:W-:Y:S02]  /*f200*/  LOP3.LUT R21, R21, 0xff000000, R24, 0xf8, !PT ;  /* 0xff00000015157812 */ /* 0x000fe400078ef818 */
[----:B------:R-:W-:Y:S01]  /*f210*/  LOP3.LUT R5, R57, 0xff000000, R6, 0xf8, !PT ;  /* 0xff00000039057812 */ /* 0x000fe200078ef806 */
[----:B------:R-:W-:Y:S01]  /*f220*/  HADD2.F32 R57, -RZ, R56.H0_H0 ;  /* 0x20000038ff397230 */ /* 0x000fe20000004100 */
[----:B------:R-:W-:Y:S01]  /*f230*/  LOP3.LUT R59, R52, 0xff0000, R59, 0xf8, !PT ;  /* 0x00ff0000343b7812 */ /* 0x000fe200078ef83b */
[--C-:B------:R-:W-:Y:S01]  /*f240*/  HADD2.F32 R6, -RZ, R26.reuse.H0_H0 ;  /* 0x2000001aff067230 */ /* 0x100fe20000004100 */
[----:B------:R-:W-:Y:S01]  /*f250*/  F2FP.F16.E4M3.UNPACK_B R54, R40.H1 ;  /* 0x00000028ff36723e */ /* 0x000fe200030006ff */
[----:B------:R-:W-:Y:S01]  /*f260*/  HADD2.F32 R26, -RZ, R26.H1_H1 ;  /* 0x3000001aff1a7230 */ /* 0x000fe20000004100 */
[----:B------:R-:W-:-:S02]  /*f270*/  F2FP.F16.E4M3.UNPACK_B R41, R41.H1 ;  /* 0x00000029ff29723e */ /* 0x000fc400030006ff */
[----:B------:R-:W-:Y:S02]  /*f280*/  F2FP.F16.E4M3.UNPACK_B R53, R53.H1 ;  /* 0x00000035ff35723e */ /* 0x000fe400030006ff */
[----:B------:R-:W-:Y:S02]  /*f290*/  F2FP.F16.E4M3.UNPACK_B R47, R47.H1 ;  /* 0x0000002fff2f723e */ /* 0x000fe400030006ff */
[-C--:B------:R-:W-:Y:S02]  /*f2a0*/  F2FP.F16.E4M3.UNPACK_B R50, R43.reuse ;  /* 0x0000002bff32723e */ /* 0x080fe400020006ff */
[----:B------:R-:W-:Y:S01]  /*f2b0*/  F2FP.F16.E4M3.UNPACK_B R55, R43.H1 ;  /* 0x0000002bff37723e */ /* 0x000fe200030006ff */
[----:B------:R-:W-:Y:S01]  /*f2c0*/  HADD2.F32 R43, -RZ, R27.H1_H1 ;  /* 0x3000001bff2b7230 */ /* 0x000fe20000004100 */
[----:B------:R-:W-:Y:S02]  /*f2d0*/  LOP3.LUT R59, R59, 0xff000000, R7, 0xf8, !PT ;  /* 0xff0000003b3b7812 */ /* 0x000fe400078ef807 */
[----:B------:R-:W-:-:S02]  /*f2e0*/  LOP3.LUT R45, R45, 0xff000000, R4, 0xf8, !PT ;  /* 0xff0000002d2d7812 */ /* 0x000fc400078ef804 */
[-C--:B------:R-:W-:Y:S02]  /*f2f0*/  F2FP.F16.E4M3.UNPACK_B R7, R42.reuse ;  /* 0x0000002aff07723e */ /* 0x080fe400020006ff */
[----:B------:R-:W-:Y:S01]  /*f300*/  F2FP.F16.E4M3.UNPACK_B R42, R42.H1 ;  /* 0x0000002aff2a723e */ /* 0x000fe200030006ff */
[----:B---3--:R-:W0:Y:S02]  /*f310*/  LDS.128 R36, [R68+0x10400] ;  /* 0x0104000044247984 */ /* 0x008e240000000c00 */
[-C--:B0-----:R-:W-:Y:S02]  /*f320*/  F2FP.F16.E4M3.UNPACK_B R24, R37.reuse ;  /* 0x00000025ff18723e */ /* 0x081fe400020006ff */
[----:B------:R-:W-:Y:S02]  /*f330*/  F2FP.F16.E4M3.UNPACK_B R46, R37.H1 ;  /* 0x00000025ff2e723e */ /* 0x000fe400030006ff */
[-C--:B------:R-:W-:Y:S01]  /*f340*/  F2FP.F16.E4M3.UNPACK_B R37, R36.reuse ;  /* 0x00000024ff25723e */ /* 0x080fe200020006ff */
[--C-:B------:R-:W-:Y:S01]  /*f350*/  HADD2.F32 R25, -RZ, R24.reuse.H0_H0 ;  /* 0x20000018ff197230 */ /* 0x100fe20000004100 */
[----:B------:R-:W-:Y:S01]  /*f360*/  F2FP.F16.E4M3.UNPACK_B R48, R36.H1 ;  /* 0x00000024ff30723e */ /* 0x000fe200030006ff */
[----:B------:R-:W-:Y:S01]  /*f370*/  HADD2.F32 R36, -RZ, R27.H0_H0 ;  /* 0x2000001bff247230 */ /* 0x000fe20000004100 */
[-C--:B------:R-:W-:Y:S01]  /*f380*/  F2FP.F16.E4M3.UNPACK_B R49, R39.reuse ;  /* 0x00000027ff31723e */ /* 0x080fe200020006ff */
[--C-:B------:R-:W-:Y:S01]  /*f390*/  HADD2.F32 R27, -RZ, R41.reuse.H0_H0 ;  /* 0x20000029ff1b7230 */ /* 0x100fe20000004100 */
[----:B------:R-:W-:Y:S01]  /*f3a0*/  F2FP.F16.E4M3.UNPACK_B R52, R39.H1 ;  /* 0x00000027ff34723e */ /* 0x000fe200030006ff */
[----:B------:R-:W-:Y:S01]  /*f3b0*/  HADD2.F32 R24, -RZ, R24.H1_H1 ;  /* 0x30000018ff187230 */ /* 0x000fe20000004100 */
[----:B------:R-:W-:Y:S01]  /*f3c0*/  F2FP.F16.E4M3.UNPACK_B R39, R40 ;  /* 0x00000028ff27723e */ /* 0x000fe200020006ff */
[CC--:B------:R-:W-:Y:S01]  /*f3d0*/  FMUL.FTZ R40, R6.reuse, R57.reuse ;  /* 0x0000003906287220 */ /* 0x0c0fe20000410000 */
[----:B------:R-:W-:Y:S01]  /*f3e0*/  FMUL.FTZ R58, R6, R36 ;  /* 0x00000024063a7220 */ /* 0x000fe20000410000 */
[----:B------:R-:W-:Y:S01]  /*f3f0*/  HADD2.F32 R41, -RZ, R41.H1_H1 ;  /* 0x30000029ff297230 */ /* 0x000fe20000004100 */
[----:B------:R-:W-:Y:S01]  /*f400*/  F2FP.F16.E4M3.UNPACK_B R4, R38 ;  /* 0x00000026ff04723e */ /* 0x000fe200020006ff */
[C---:B------:R-:W-:Y:S01]  /*f410*/  FFMA.FTZ R6, R25.reuse, R36, -R40 ;  /* 0x0000002419067223 */ /* 0x040fe20000010828 */
[----:B------:R-:W-:Y:S01]  /*f420*/  FFMA.FTZ R25, R25, R57, R58 ;  /* 0x0000003919197223 */ /* 0x000fe2000001003a */
[----:B------:R-:W-:Y:S01]  /*f430*/  HADD2.F32 R57, -RZ, R56.H1_H1 ;  /* 0x30000038ff397230 */ /* 0x000fe20000004100 */
[----:B------:R-:W-:Y:S01]  /*f440*/  F2FP.F16.E4M3.UNPACK_B R58, R59 ;  /* 0x0000003bff3a723e */ /* 0x000fe200020006ff */
[----:B------:R-:W-:Y:S01]  /*f450*/  HADD2.F32 R56, -RZ, R53.H0_H0 ;  /* 0x20000035ff387230 */ /* 0x000fe20000004100 */
[----:B------:R-:W-:Y:S01]  /*f460*/  F2FP.F16.E4M3.UNPACK_B R38, R38.H1 ;  /* 0x00000026ff26723e */ /* 0x000fe200030006ff */
[----:B------:R-:W-:-:S02]  /*f470*/  HADD2.F32 R40, -RZ, R47.H0_H0 ;  /* 0x2000002fff287230 */ /* 0x000fc40000004100 */
[C---:B------:R-:W-:Y:S01]  /*f480*/  FMUL.FTZ R61, R26.reuse, R57 ;  /* 0x000000391a3d7220 */ /* 0x040fe20000410000 */
[-C--:B------:R-:W-:Y:S01]  /*f490*/  FMUL.FTZ R26, R26, R43.reuse ;  /* 0x0000002b1a1a7220 */ /* 0x080fe20000410000 */
[C---:B------:R-:W-:Y:S01]  /*f4a0*/  FMUL.FTZ R63, R27.reuse, R56 ;  /* 0x000000381b3f7220 */ /* 0x040fe20000410000 */
[----:B------:R-:W-:Y:S02]  /*f4b0*/  HADD2.F32 R36, -RZ, R46.H0_H0 ;  /* 0x2000002eff247230 */ /* 0x000fe40000004100 */
[----:B------:R-:W-:Y:S01]  /*f4c0*/  FMUL.FTZ R65, R27, R40 ;  /* 0x000000281b417220 */ /* 0x000fe20000410000 */
[C---:B------:R-:W-:Y:S01]  /*f4d0*/  FFMA.FTZ R27, R24.reuse, R43, -R61 ;  /* 0x0000002b181b7223 */ /* 0x040fe2000001083d */
[----:B------:R-:W-:Y:S01]  /*f4e0*/  FFMA.FTZ R24, R24, R57, R26 ;  /* 0x0000003918187223 */ /* 0x000fe2000001001a */
[----:B------:R-:W-:Y:S01]  /*f4f0*/  HADD2.F32 R57, -RZ, R53.H1_H1 ;  /* 0x30000035ff397230 */ /* 0x000fe20000004100 */
[----:B------:R-:W-:Y:S01]  /*f500*/  F2FP.F16.E4M3.UNPACK_B R53, R51 ;  /* 0x00000033ff35723e */ /* 0x000fe200020006ff */
[----:B------:R-:W-:-:S02]  /*f510*/  HADD2.F32 R60, -RZ, R58.H0_H0 ;  /* 0x2000003aff3c7230 */ /* 0x000fc40000004100 */
[C---:B------:R-:W-:Y:S01]  /*f520*/  FFMA.FTZ R26, R36.reuse, R40, -R63 ;  /* 0x00000028241a7223 */ /* 0x040fe2000001083f */
[----:B------:R-:W-:Y:S02]  /*f530*/  HADD2.F32 R43, -RZ, R50.H0_H0 ;  /* 0x20000032ff2b7230 */ /* 0x000fe40000004100 */
[----:B------:R-:W-:Y:S01]  /*f540*/  FFMA.FTZ R36, R36, R56, R65 ;  /* 0x0000003824247223 */ /* 0x000fe20000010041 */
[----:B------:R-:W-:Y:S02]  /*f550*/  HADD2.F32 R47, -RZ, R47.H1_H1 ;  /* 0x3000002fff2f7230 */ /* 0x000fe40000004100 */
[----:B------:R-:W-:Y:S01]  /*f560*/  FMUL.FTZ R61, R41, R57 ;  /* 0x00000039293d7220 */ /* 0x000fe20000410000 */
[----:B------:R-:W-:Y:S02]  /*f570*/  HADD2.F32 R46, -RZ, R46.H1_H1 ;  /* 0x3000002eff2e7230 */ /* 0x000fe40000004100 */
[----:B------:R-:W-:Y:S01]  /*f580*/  FMUL.FTZ R63, R43, R60 ;  /* 0x0000003c2b3f7220 */ /* 0x000fe20000410000 */
[----:B------:R-:W-:-:S02]  /*f590*/  HADD2.F32 R56, -RZ, R53.H0_H0 ;  /* 0x20000035ff387230 */ /* 0x000fc40000004100 */
[-C--:B------:R-:W-:Y:S01]  /*f5a0*/  FMUL.FTZ R62, R41, R47.reuse ;  /* 0x0000002f293e7220 */ /* 0x080fe20000410000 */
[----:B------:R-:W-:Y:S02]  /*f5b0*/  HADD2.F32 R40, -RZ, R49.H0_H0 ;  /* 0x20000031ff287230 */ /* 0x000fe40000004100 */
[C---:B------:R-:W-:Y:S01]  /*f5c0*/  FFMA.FTZ R41, R46.reuse, R47, -R61 ;  /* 0x0000002f2e297223 */ /* 0x040fe2000001083d */
[----:B------:R-:W-:Y:S01]  /*f5d0*/  F2FP.F16.E4M3.UNPACK_B R61, R59.H1 ;  /* 0x0000003bff3d723e */ /* 0x000fe200030006ff */
[-C--:B------:R-:W-:Y:S01]  /*f5e0*/  FMUL.FTZ R65, R43, R56.reuse ;  /* 0x000000382b417220 */ /* 0x080fe20000410000 */
[----:B------:R-:W-:Y:S01]  /*f5f0*/  FFMA.FTZ R47, R46, R57, R62 ;  /* 0x000000392e2f7223 */ /* 0x000fe2000001003e */
[----:B------:R-:W-:Y:S01]  /*f600*/  FFMA.FTZ R43, R40, R56, -R63 ;  /* 0x00000038282b7223 */ /* 0x000fe2000001083f */
[----:B------:R-:W-:Y:S01]  /*f610*/  HADD2.F32 R56, -RZ, R53.H1_H1 ;  /* 0x30000035ff387230 */ /* 0x000fe20000004100 */
[----:B------:R-:W-:Y:S01]  /*f620*/  F2FP.F16.E4M3.UNPACK_B R53, R51.H1 ;  /* 0x00000033ff35723e */ /* 0x000fe200030006ff */
[----:B------:R-:W-:-:S02]  /*f630*/  HADD2.F32 R58, -RZ, R58.H1_H1 ;  /* 0x3000003aff3a7230 */ /* 0x000fc40000004100 */
[----:B------:R-:W-:Y:S01]  /*f640*/  FFMA.FTZ R40, R40, R60, R65 ;  /* 0x0000003c28287223 */ /* 0x000fe20000010041 */
[----:B------:R-:W-:Y:S01]  /*f650*/  HADD2.F32 R50, -RZ, R50.H1_H1 ;  /* 0x30000032ff327230 */ /* 0x000fe20000004100 */
[----:B------:R-:W-:Y:S01]  /*f660*/  F2FP.SATFINITE.E4M3.F32.PACK_AB_MERGE_C R36, R47, R36, RZ ;  /* 0x000000242f24723e */ /* 0x000fe200048070ff */
        /* <DEDUP_REMOVED lines=9> */
[----:B------:R-:W-:Y:S01]  /*f700*/  F2FP.SATFINITE.E4M3.F32.PACK_AB_MERGE_C R25, R24, R25, R36 ;  /* 0x000000191819723e */ /* 0x000fe20004807024 */
[----:B------:R-:W-:Y:S01]  /*f710*/  FFMA.FTZ R46, R49, R56, -R60 ;  /* 0x00000038312e7223 */ /* 0x000fe2000001083c */
[----:B------:R-:W-:Y:S01]  /*f720*/  F2FP.F16.E4M3.UNPACK_B R60, R45.H1 ;  /* 0x0000002dff3c723e */ /* 0x000fe200030006ff */
[C---:B------:R-:W-:Y:S01]  /*f730*/  FFMA.FTZ R50, R51.reuse, R57, -R50 ;  /* 0x0000003933327223 */ /* 0x040fe20000010832 */
[----:B------:R-:W-:Y:S01]  /*f740*/  F2FP.F16.E4M3.UNPACK_B R57, R21.H1 ;  /* 0x00000015ff39723e */ /* 0x000fe200030006ff */
[----:B------:R-:W-:Y:S01]  /*f750*/  FFMA.FTZ R51, R51, R59, R62 ;  /* 0x0000003b33337223 */ /* 0x000fe2000001003e */
[----:B------:R-:W-:Y:S01]  /*f760*/  FFMA.FTZ R49, R49, R58, R63 ;  /* 0x0000003a31317223 */ /* 0x000fe2000001003f */
        /* <DEDUP_REMOVED lines=11> */
[-C--:B------:R-:W-:Y:S01]  /*f820*/  FMUL.FTZ R56, R55, R58.reuse ;  /* 0x0000003a37387220 */ /* 0x080fe20000410000 */
[----:B------:R-:W-:Y:S02]  /*f830*/  HADD2.F32 R55, -RZ, R60.H1_H1 ;  /* 0x3000003cff377230 */ /* 0x000fe40000004100 */
[----:B------:R-:W-:Y:S01]  /*f840*/  FFMA.FTZ R67, R53, R59, -R64 ;  /* 0x0000003b35437223 */ /* 0x000fe20000010840 */
[----:B------:R-:W-:Y:S02]  /*f850*/  HADD2.F32 R54, -RZ, R54.H1_H1 ;  /* 0x30000036ff367230 */ /* 0x000fe40000004100 */
[----:B------:R-:W-:Y:S01]  /*f860*/  FFMA.FTZ R63, R52, R58, -R63 ;  /* 0x0000003a343f7223 */ /* 0x000fe2000001083f */
[----:B------:R-:W-:-:S02]  /*f870*/  HADD2.F32 R57, -RZ, R57.H1_H1 ;  /* 0x30000039ff397230 */ /* 0x000fc40000004100 */
[----:B------:R-:W-:Y:S01]  /*f880*/  FFMA.FTZ R61, R52, R61, R56 ;  /* 0x0000003d343d7223 */ /* 0x000fe20000010038 */
[----:B------:R-:W-:Y:S01]  /*f890*/  FFMA.FTZ R66, R53, R62, R65 ;  /* 0x0000003e35427223 */ /* 0x000fe20000010041 */
[----:B------:R-:W-:Y:S01]  /*f8a0*/  HADD2.F32 R48, -RZ, R48.H1_H1 ;  /* 0x30000030ff307230 */ /* 0x000fe20000004100 */
[----:B------:R-:W-:Y:S01]  /*f8b0*/  F2FP.F16.E4M3.UNPACK_B R52, R21 ;  /* 0x00000015ff34723e */ /* 0x000fe200020006ff */
[C---:B------:R-:W-:Y:S01]  /*f8c0*/  FMUL.FTZ R21, R54.reuse, R55 ;  /* 0x0000003736157220 */ /* 0x040fe20000410000 */
[----:B------:R-:W-:Y:S01]  /*f8d0*/  F2FP.F16.E4M3.UNPACK_B R53, R45 ;  /* 0x0000002dff35723e */ /* 0x000fe200020006ff */
[-C--:B------:R-:W-:Y:S01]  /*f8e0*/  FMUL.FTZ R56, R54, R57.reuse ;  /* 0x0000003936387220 */ /* 0x080fe20000410000 */
[----:B------:R-:W-:Y:S02]  /*f8f0*/  HADD2.F32 R45, -RZ, R39.H0_H0 ;  /* 0x20000027ff2d7230 */ /* 0x000fe40000004100 */
[----:B------:R-:W-:Y:S01]  /*f900*/  FFMA.FTZ R62, R48, R57, -R21 ;  /* 0x00000039303e7223 */ /* 0x000fe20000010815 */
[----:B------:R-:W-:-:S02]  /*f910*/  HADD2.F32 R21, -RZ, R37.H0_H0 ;  /* 0x20000025ff157230 */ /* 0x000fc40000004100 */
[----:B------:R-:W-:Y:S01]  /*f920*/  FFMA.FTZ R64, R48, R55, R56 ;  /* 0x0000003730407223 */ /* 0x000fe20000010038 */
[--C-:B------:R-:W-:Y:S01]  /*f930*/  HADD2.F32 R54, -RZ, R53.reuse.H0_H0 ;  /* 0x20000035ff367230 */ /* 0x100fe20000004100 */
[----:B------:R-:W-:Y:S01]  /*f940*/  F2FP.SATFINITE.E4M3.F32.PACK_AB_MERGE_C R51, R66, R51, RZ ;  /* 0x000000334233723e */ /* 0x000fe200048070ff */
[--C-:B------:R-:W-:Y:S02]  /*f950*/  HADD2.F32 R48, -RZ, R52.reuse.H0_H0 ;  /* 0x20000034ff307230 */ /* 0x100fe40000004100 */
[----:B------:R-:W-:Y:S02]  /*f960*/  HADD2.F32 R56, -RZ, R53.H1_H1 ;  /* 0x30000035ff387230 */ /* 0x000fe40000004100 */
[C---:B------:R-:W-:Y:S01]  /*f970*/  FMUL.FTZ R58, R45.reuse, R54 ;  /* 0x000000362d3a7220 */ /* 0x040fe20000410000 */
[----:B------:R-:W-:Y:S02]  /*f980*/  HADD2.F32 R39, -RZ, R39.H1_H1 ;  /* 0x30000027ff277230 */ /* 0x000fe40000004100 */
[----:B------:R-:W-:Y:S01]  /*f990*/  FMUL.FTZ R60, R45, R48 ;  /* 0x000000302d3c7220 */ /* 0x000fe20000410000 */
[----:B------:R-:W-:-:S02]  /*f9a0*/  HADD2.F32 R52, -RZ, R52.H1_H1 ;  /* 0x30000034ff347230 */ /* 0x000fc40000004100 */
[C---:B------:R-:W-:Y:S01]  /*f9b0*/  FFMA.FTZ R58, R21.reuse, R48, -R58 ;  /* 0x00000030153a7223 */ /* 0x040fe2000001083a */
[----:B------:R-:W-:Y:S02]  /*f9c0*/  HADD2.F32 R37, -RZ, R37.H1_H1 ;  /* 0x30000025ff257230 */ /* 0x000fe40000004100 */
[----:B------:R-:W-:Y:S01]  /*f9d0*/  FFMA.FTZ R60, R21, R54, R60 ;  /* 0x00000036153c7223 */ /* 0x000fe2000001003c */
[----:B------:R-:W-:Y:S01]  /*f9e0*/  F2FP.F16.E4M3.UNPACK_B R45, R5.H1 ;  /* 0x00000005ff2d723e */ /* 0x000fe200030006ff */
[C---:B------:R-:W-:Y:S01]  /*f9f0*/  FMUL.FTZ R48, R39.reuse, R56 ;  /* 0x0000003827307220 */ /* 0x040fe20000410000 */
[----:B------:R-:W-:Y:S01]  /*fa00*/  F2FP.F16.E4M3.UNPACK_B R21, R20.H1 ;  /* 0x00000014ff15723e */ /* 0x000fe200030006ff */
[-C--:B------:R-:W-:Y:S01]  /*fa10*/  FMUL.FTZ R55, R39, R52.reuse ;  /* 0x0000003427377220 */ /* 0x080fe20000410000 */
[----:B------:R-:W-:Y:S02]  /*fa20*/  HADD2.F32 R39, -RZ, R42.H0_H0 ;  /* 0x2000002aff277230 */ /* 0x000fe40000004100 */
[----:B------:R-:W-:Y:S01]  /*fa30*/  FFMA.FTZ R53, R37, R52, -R48 ;  /* 0x0000003425357223 */ /* 0x000fe20000010830 */
[----:B------:R-:W-:-:S02]  /*fa40*/  HADD2.F32 R52, -RZ, R45.H0_H0 ;  /* 0x2000002dff347230 */ /* 0x000fc40000004100 */
[----:B------:R-:W-:Y:S01]  /*fa50*/  FFMA.FTZ R55, R37, R56, R55 ;  /* 0x0000003825377223 */ /* 0x000fe20000010037 */
[----:B------:R-:W-:Y:S01]  /*fa60*/  HADD2.F32 R48, -RZ, R21.H0_H0 ;  /* 0x20000015ff307230 */ /* 0x000fe20000004100 */
[----:B------:R-:W-:Y:S01]  /*fa70*/  F2FP.F16.E4M3.UNPACK_B R20, R20 ;  /* 0x00000014ff14723e */ /* 0x000fe200020006ff */
[----:B------:R-:W-:Y:S02]  /*fa80*/  HADD2.F32 R45, -RZ, R45.H1_H1 ;  /* 0x3000002dff2d7230 */ /* 0x000fe40000004100 */
[C---:B------:R-:W-:Y:S01]  /*fa90*/  FMUL.FTZ R54, R39.reuse, R52 ;  /* 0x0000003427367220 */ /* 0x040fe20000410000 */
[----:B------:R-:W-:Y:S02]  /*faa0*/  HADD2.F32 R42, -RZ, R42.H1_H1 ;  /* 0x3000002aff2a7230 */ /* 0x000fe40000004100 */
[----:B------:R-:W-:Y:S01]  /*fab0*/  FMUL.FTZ R56, R39, R48 ;  /* 0x0000003027387220 */ /* 0x000fe20000410000 */
[----:B------:R-:W-:Y:S01]  /*fac0*/  HADD2.F32 R37, -RZ, R21.H1_H1 ;  /* 0x30000015ff257230 */ /* 0x000fe20000004100 */
[----:B------:R-:W-:Y:S01]  /*fad0*/  F2FP.F16.E4M3.UNPACK_B R5, R5 ;  /* 0x00000005ff05723e */ /* 0x000fe200020006ff */
[----:B------:R-:W-:-:S02]  /*fae0*/  HADD2.F32 R21, -RZ, R38.H0_H0 ;  /* 0x20000026ff157230 */ /* 0x000fc40000004100 */
[C---:B------:R-:W-:Y:S01]  /*faf0*/  FMUL.FTZ R39, R42.reuse, R45 ;  /* 0x0000002d2a277220 */ /* 0x040fe20000410000 */
[----:B------:R-:W-:Y:S02]  /*fb00*/  HADD2.F32 R38, -RZ, R38.H1_H1 ;  /* 0x30000026ff267230 */ /* 0x000fe40000004100 */
[----:B------:R-:W-:Y:S01]  /*fb10*/  FMUL.FTZ R42, R42, R37 ;  /* 0x000000252a2a7220 */ /* 0x000fe20000410000 */
[----:B------:R-:W-:Y:S01]  /*fb20*/  F2FP.SATFINITE.E4M3.F32.PACK_AB_MERGE_C R61, R64, R61, RZ ;  /* 0x0000003d403d723e */ /* 0x000fe200048070ff */
[C---:B------:R-:W-:Y:S01]  /*fb30*/  FFMA.FTZ R54, R21.reuse, R48, -R54 ;  /* 0x0000003015367223 */ /* 0x040fe20000010836 */
[----:B------:R-:W-:Y:S01]  /*fb40*/  FFMA.FTZ R56, R21, R52, R56 ;  /* 0x0000003415387223 */ /* 0x000fe20000010038 */
[C---:B------:R-:W-:Y:S01]  /*fb50*/  FFMA.FTZ R59, R38.reuse, R37, -R39 ;  /* 0x00000025263b7223 */ /* 0x040fe20000010827 */
[----:B------:R-:W-:Y:S01]  /*fb60*/  FFMA.FTZ R65, R38, R45, R42 ;  /* 0x0000002d26417223 */ /* 0x000fe2000001002a */
[--C-:B------:R-:W-:Y:S01]  /*fb70*/  HADD2.F32 R21, -RZ, R20.reuse.H0_H0 ;  /* 0x20000014ff157230 */ /* 0x100fe20000004100 */
[----:B------:R-:W-:Y:S01]  /*fb80*/  F2FP.SATFINITE.E4M3.F32.PACK_AB_MERGE_C R24, R55, R60, R61 ;  /* 0x0000003c3718723e */ /* 0x000fe2000480703d */
[----:B------:R-:W-:Y:S01]  /*fb90*/  HADD2.F32 R37, -RZ, R20.H1_H1 ;  /* 0x30000014ff257230 */ /* 0x000fe20000004100 */
[----:B------:R-:W-:Y:S01]  /*fba0*/  F2FP.SATFINITE.E4M3.F32.PACK_AB_MERGE_C R54, R59, R54, RZ ;  /* 0x000000363b36723e */ /* 0x000fe200048070ff */
[----:B------:R-:W-:-:S02]  /*fbb0*/  HADD2.F32 R38, -RZ, R5.H0_H0 ;  /* 0x20000005ff267230 */ /* 0x000fc40000004100 */
[----:B------:R-:W-:Y:S02]  /*fbc0*/  HADD2.F32 R20, -RZ, R7.H0_H0 ;  /* 0x20000007ff147230 */ /* 0x000fe40000004100 */
[----:B------:R-:W-:Y:S02]  /*fbd0*/  HADD2.F32 R39, -RZ, R5.H1_H1 ;  /* 0x30000005ff277230 */ /* 0x000fe40000004100 */
[----:B------:R-:W-:Y:S02]  /*fbe0*/  HADD2.F32 R7, -RZ, R7.H1_H1 ;  /* 0x30000007ff077230 */ /* 0x000fe40000004100 */
[C---:B------:R-:W-:Y:S01]  /*fbf0*/  FMUL.FTZ R42, R20.reuse, R38 ;  /* 0x00000026142a7220 */ /* 0x040fe20000410000 */
[--C-:B------:R-:W-:Y:S02]  /*fc00*/  HADD2.F32 R5, -RZ, R4.reuse.H0_H0 ;  /* 0x20000004ff057230 */ /* 0x100fe40000004100 */
[----:B------:R-:W-:Y:S01]  /*fc10*/  FMUL.FTZ R45, R20, R21 ;  /* 0x00000015142d7220 */ /* 0x000fe20000410000 */
[----:B------:R-:W-:-:S02]  /*fc20*/  HADD2.F32 R4, -RZ, R4.H1_H1 ;  /* 0x30000004ff047230 */ /* 0x000fc40000004100 */
[C---:B------:R-:W-:Y:S01]  /*fc30*/  FMUL.FTZ R57, R7.reuse, R39 ;  /* 0x0000002707397220 */ /* 0x040fe20000410000 */
[----:B------:R-:W-:Y:S01]  /*fc40*/  FMUL.FTZ R20, R7, R37 ;  /* 0x0000002507147220 */ /* 0x000fe20000410000 */
[C---:B------:R-:W-:Y:S01]  /*fc50*/  FFMA.FTZ R42, R5.reuse, R21, -R42 ;  /* 0x00000015052a7223 */ /* 0x040fe2000001082a */
[----:B------:R-:W-:Y:S01]  /*fc60*/  FFMA.FTZ R45, R5, R38, R45 ;  /* 0x00000026052d7223 */ /* 0x000fe2000001002d */
[C---:B------:R-:W-:Y:S01]  /*fc70*/  FFMA.FTZ R57, R4.reuse, R37, -R57 ;  /* 0x0000002504397223 */ /* 0x040fe20000010839 */
[----:B------:R-:W-:Y:S01]  /*fc80*/  FFMA.FTZ R20, R4, R39, R20 ;  /* 0x0000002704147223 */ /* 0x000fe20000010014 */
[----:B------:R-:W-:Y:S02]  /*fc90*/  F2FP.SATFINITE.E4M3.F32.PACK_AB_MERGE_C R5, R41, R26, RZ ;  /* 0x0000001a2905723e */ /* 0x000fe400048070ff */
[----:B------:R-:W-:Y:S02]  /*fca0*/  F2FP.SATFINITE.E4M3.F32.PACK_AB_MERGE_C R7, R67, R50, RZ ;  /* 0x000000324307723e */ /* 0x000fe400048070ff */
[----:B------:R-:W-:-:S02]  /*fcb0*/  F2FP.SATFINITE.E4M3.F32.PACK_AB_MERGE_C R4, R62, R63, RZ ;  /* 0x0000003f3e04723e */ /* 0x000fc400048070ff */
[----:B------:R-:W-:Y:S02]  /*fcc0*/  F2FP.SATFINITE.E4M3.F32.PACK_AB_MERGE_C R26, R65, R56, RZ ;  /* 0x00000038411a723e */ /* 0x000fe400048070ff */
[----:B------:R-:W-:Y:S02]  /*fcd0*/  F2FP.SATFINITE.E4M3.F32.PACK_AB_MERGE_C R5, R27, R6, R5 ;  /* 0x000000061b05723e */ /* 0x000fe40004807005 */
[----:B------:R-:W-:Y:S02]  /*fce0*/  F2FP.SATFINITE.E4M3.F32.PACK_AB_MERGE_C R7, R46, R43, R7 ;  /* 0x0000002b2e07723e */ /* 0x000fe40004807007 */
[----:B------:R-:W-:Y:S02]  /*fcf0*/  F2FP.SATFINITE.E4M3.F32.PACK_AB_MERGE_C R4, R53, R58, R4 ;  /* 0x0000003a3504723e */ /* 0x000fe40004807004 */
[----:B------:R-:W-:Y:S02]  /*fd00*/  F2FP.SATFINITE.E4M3.F32.PACK_AB_MERGE_C R6, R57, R42, R54 ;  /* 0x0000002a3906723e */ /* 0x000fe40004807036 */
[----:B------:R-:W-:-:S02]  /*fd10*/  F2FP.SATFINITE.E4M3.F32.PACK_AB_MERGE_C R27, R49, R40, R51 ;  /* 0x00000028311b723e */ /* 0x000fc40004807033 */
[----:B------:R-:W-:Y:S01]  /*fd20*/  F2FP.SATFINITE.E4M3.F32.PACK_AB_MERGE_C R26, R20, R45, R26 ;  /* 0x0000002d141a723e */ /* 0x000fe2000480701a */
[----:B------:R0:W-:Y:S04]  /*fd30*/  STS.128 [R68+0x10400], R4 ;  /* 0x0104000444007388 */ /* 0x0001e80000000c00 */
[----:B------:R0:W-:Y:S02]  /*fd40*/  STS.128 [R3+0x10400], R24 ;  /* 0x0104001803007388 */ /* 0x0001e40000000c00 */
.L_x_1707:
[----:B------:R-:W-:Y:S05]  /*fd50*/  BSYNC B1 ;  /* 0x0000000000017941 */ /* 0x000fea0003800000 */
.L_x_1706:
[----:B------:R-:W-:Y:S04]  /*fd60*/  BSSY B1, `(.L_x_1708) ;  /* 0x0000101000017945 */ /* 0x000fe80003800000 */
[----:B------:R-:W-:Y:S05]  /*fd70*/  @P1 BRA `(.L_x_1709) ;  /* 0x0000000c00fc1947 */ /* 0x000fea0003800000 */
[----:B------:R-:W3:Y:S01]  /*fd80*/  LDL R61, [R1+0x4c] ;  /* 0x00004c00013d7983 */ /* 0x000ee20000100800 */
[----:B0----5:R-:W-:Y:S02]  /*fd90*/  SHF.R.U32.HI R3, RZ, 0x8, R28 ;  /* 0x00000008ff037819 */ /* 0x021fe4000001161c */
[----:B------:R-:W-:Y:S02]  /*fda0*/  LOP3.LUT R5, R28, 0xff, RZ, 0xc0, !PT ;  /* 0x000000ff1c057812 */ /* 0x000fe400078ec0ff */
[----:B------:R-:W-:Y:S02]  /*fdb0*/  LOP3.LUT R4, R3, 0xff, RZ, 0xc0, !PT ;  /* 0x000000ff03047812 */ /* 0x000fe400078ec0ff */
[----:B------:R-:W-:Y:S02]  /*fdc0*/  LEA.HI R3, R0, R179, RZ, 0x1c ;  /* 0x000000b300037211 */ /* 0x000fe400078fe0ff */
[----:B------:R-:W-:Y:S02]  /*fdd0*/  PRMT R21, R4, 0x7604, R5 ;  /* 0x0000760404157816 */ /* 0x000fe40000000005 */
[----:B------:R-:W-:-:S02]  /*fde0*/  SHF.R.S32.HI R4, RZ, 0x1f, R3 ;  /* 0x0000001fff047819 */ /* 0x000fc40000011403 */
[----:B------:R-:W-:Y:S02]  /*fdf0*/  SHF.R.U32.HI R24, RZ, 0x8, R8 ;  /* 0x00000008ff187819 */ /* 0x000fe40000011608 */
[----:B------:R-:W-:Y:S01]  /*fe00*/  LEA.HI R5, R4, R3, RZ, 0x2 ;  /* 0x0000000304057211 */ /* 0x000fe200078f10ff */
[----:B------:R-:W-:Y:S01]  /*fe10*/  IMAD.SHL.U32 R4, R3, 0x10, RZ ;  /* 0x0000001003047824 */ /* 0x000fe200078e00ff */
[----:B------:R-:W-:Y:S02]  /*fe20*/  SHF.R.U32.HI R20, RZ, 0x8, R31 ;  /* 0x00000008ff147819 */ /* 0x000fe4000001161f */
[----:B------:R-:W-:Y:S01]  /*fe30*/  SHF.R.U32.HI R6, RZ, 0x8, R29 ;  /* 0x00000008ff067819 */ /* 0x000fe2000001161d */
[----:B------:R-:W-:Y:S01]  /*fe40*/  IMAD.SHL.U32 R5, R5, 0x800, RZ ;  /* 0x0000080005057824 */ /* 0x000fe200078e00ff */
[----:B------:R-:W-:Y:S02]  /*fe50*/  LOP3.LUT R3, R181, 0x30, R4, 0xf8, !PT ;  /* 0x00000030b5037812 */ /* 0x000fe400078ef804 */
[----:B------:R-:W-:-:S02]  /*fe60*/  LOP3.LUT R27, R8, 0xff, RZ, 0xc0, !PT ;  /* 0x000000ff081b7812 */ /* 0x000fc400078ec0ff */
[----:B------:R-:W-:Y:S02]  /*fe70*/  LOP3.LUT R24, R24, 0xff, RZ, 0xc0, !PT ;  /* 0x000000ff18187812 */ /* 0x000fe400078ec0ff */
[----:B------:R-:W-:Y:S02]  /*fe80*/  LOP3.LUT R25, R31, 0xff, RZ, 0xc0, !PT ;  /* 0x000000ff1f197812 */ /* 0x000fe400078ec0ff */
[----:B------:R-:W-:Y:S02]  /*fe90*/  LOP3.LUT R20, R20, 0xff, RZ, 0xc0, !PT ;  /* 0x000000ff14147812 */ /* 0x000fe400078ec0ff */
[----:B------:R-:W-:Y:S02]  /*fea0*/  LOP3.LUT R3, R3, R182, RZ, 0x3c, !PT ;  /* 0x000000b603037212 */ /* 0x000fe400078e3cff */
[----:B------:R-:W-:Y:S02]  /*feb0*/  LOP3.LUT R4, R5, 0xffffe000, RZ, 0xc0, !PT ;  /* 0xffffe00005047812 */ /* 0x000fe400078ec0ff */
[----:B------:R-:W-:-:S02]  /*fec0*/  LOP3.LUT R7, R29, 0xff, RZ, 0xc0, !PT ;  /* 0x000000ff1d077812 */ /* 0x000fc400078ec0ff */
[----:B------:R-:W-:Y:S02]  /*fed0*/  LOP3.LUT R6, R6, 0xff, RZ, 0xc0, !PT ;  /* 0x000000ff06067812 */ /* 0x000fe400078ec0ff */
[----:B------:R-:W-:Y:S02]  /*fee0*/  PRMT R43, R24, 0x7604, R27 ;  /* 0x00007604182b7816 */ /* 0x000fe4000000001b */
[----:B------:R-:W-:Y:S02]  /*fef0*/  PRMT R41, R20, 0x7604, R25 ;  /* 0x0000760414297816 */ /* 0x000fe40000000019 */
[----:B------:R-:W-:Y:S02]  /*ff00*/  IADD3 R3, R3, R183, R4 ;  /* 0x000000b703037210 */ /* 0x000fe40007ffe004 */
[----:B------:R-:W-:Y:S02]  /*ff10*/  SHF.R.U32.HI R24, RZ, 0x8, R10 ;  /* 0x00000008ff187819 */ /* 0x000fe4000001160a */
[----:B------:R-:W-:Y:S01]  /*ff20*/  SHF.R.U32.HI R26, RZ, 0x8, R11 ;  /* 0x00000008ff1a7819 */ /* 0x000fe2000001160b */
[----:B------:R-:W-:Y:S01]  /*ff30*/  IMAD.IADD R3, R16, 0x1, R3 ;  /* 0x0000000110037824 */ /* 0x000fe200078e0203 */
[----:B------:R-:W-:-:S02]  /*ff40*/  SHF.R.U32.HI R20, RZ, 0x8, R9 ;  /* 0x00000008ff147819 */ /* 0x000fc40000011609 */
[----:B--2---:R-:W-:Y:S02]  /*ff50*/  PRMT R37, R6, 0x7604, R7 ;  /* 0x0000760406257816 */ /* 0x004fe40000000007 */
[----:B------:R-:W-:Y:S02]  /*ff60*/  SHF.R.U32.HI R6, RZ, 0x8, R30 ;  /* 0x00000008ff067819 */ /* 0x000fe4000001161e */
[----:B------:R-:W-:Y:S02]  /*ff70*/  LOP3.LUT R25, R9, 0xff, RZ, 0xc0, !PT ;  /* 0x000000ff09197812 */ /* 0x000fe400078ec0ff */
[----:B------:R-:W-:Y:S02]  /*ff80*/  LOP3.LUT R27, R10, 0xff, RZ, 0xc0, !PT ;  /* 0x000000ff0a1b7812 */ /* 0x000fe400078ec0ff */
[----:B------:R-:W-:Y:S02]  /*ff90*/  LOP3.LUT R24, R24, 0xff, RZ, 0xc0, !PT ;  /* 0x000000ff18187812 */ /* 0x000fe400078ec0ff */
[----:B------:R-:W-:-:S02]  /*ffa0*/  LOP3.LUT R26, R26, 0xff, RZ, 0xc0, !PT ;  /* 0x000000ff1a1a7812 */ /* 0x000fc400078ec0ff */
[----:B------:R-:W-:Y:S02]  /*ffb0*/  LOP3.LUT R20, R20, 0xff, RZ, 0xc0, !PT ;  /* 0x000000ff14147812 */ /* 0x000fe400078ec0ff */
[----:B------:R-:W-:Y:S02]  /*ffc0*/  LOP3.LUT R49, R11, 0xff, RZ, 0xc0, !PT ;  /* 0x000000ff0b317812 */ /* 0x000fe400078ec0ff */
[----:B------:R-:W-:Y:S02]  /*ffd0*/  LOP3.LUT R7, R30, 0xff, RZ, 0xc0, !PT ;  /* 0x000000ff1e077812 */ /* 0x000fe400078ec0ff */
[----:B------:R-:W-:Y:S02]  /*ffe0*/  LOP3.LUT R6, R6, 0xff, RZ, 0xc0, !PT ;  /* 0x000000ff06067812 */ /* 0x000fe400078ec0ff */
[----:B------:R-:W-:Y:S02]  /*fff0*/  PRMT R45, R20, 0x7604, R25 ;  /* 0x00007604142d7816 */ /* 0x000fe40000000019 */
[----:B------:R-:W-:-:S02]  /*10000*/  PRMT R47, R24, 0x7604, R27 ;  /* 0x00007604182f7816 */ /* 0x000fc4000000001b */
[----:B------:R-:W-:Y:S02]  /*10010*/  PRMT R51, R26, 0x7604, R49 ;  /* 0x000076041a337816 */ /* 0x000fe40000000031 */
[----:B------:R-:W0:Y:S01]  /*10020*/  LDS.128 R24, [R3+0x10400] ;  /* 0x0104000003187984 */ /* 0x000e220000000c00 */
[----:B----4-:R-:W-:Y:S02]  /*10030*/  PRMT R39, R6, 0x7604, R7 ;  /* 0x0000760406277816 */ /* 0x010fe40000000007 */
[----:B------:R-:W-:Y:S02]  /*10040*/  SHF.R.U32.HI R36, RZ, 0x10, R29 ;  /* 0x00000010ff247819 */ /* 0x000fe4000001161d */
[----:B------:R-:W-:Y:S02]  /*10050*/  SHF.R.U32.HI R20, RZ, 0x10, R28 ;  /* 0x00000010ff147819 */ /* 0x000fe4000001161c */
[----:B------:R-:W-:Y:S02]  /*10060*/  SHF.R.U32.HI R38, RZ, 0x10, R30 ;  /* 0x00000010ff267819 */ /* 0x000fe4000001161e */
[----:B------:R-:W-:-:S02]  /*10070*/  LOP3.LUT R36, R36, 0xff, RZ, 0xc0, !PT ;  /* 0x000000ff24247812 */ /* 0x000fc400078ec0ff */
[----:B------:R-:W-:Y:S02]  /*10080*/  LOP3.LUT R20, R20, 0xff, RZ, 0xc0, !PT ;  /* 0x000000ff14147812 */ /* 0x000fe400078ec0ff */
[----:B------:R-:W-:Y:S02]  /*10090*/  LOP3.LUT R38, R38, 0xff, RZ, 0xc0, !PT ;  /* 0x000000ff26267812 */ /* 0x000fe400078ec0ff */
[----:B------:R-:W-:Y:S02]  /*100a0*/  PRMT R37, R36, 0x7054, R37 ;  /* 0x0000705424257816 */ /* 0x000fe40000000025 */
[----:B------:R-:W-:Y:S02]  /*100b0*/  SHF.R.U32.HI R36, RZ, 0x10, R9 ;  /* 0x00000010ff247819 */ /* 0x000fe40000011609 */
[----:B------:R-:W-:Y:S02]  /*100c0*/  PRMT R21, R20, 0x7054, R21 ;  /* 0x0000705414157816 */ /* 0x000fe40000000015 */
[----:B------:R-:W-:-:S02]  /*100d0*/  PRMT R39, R38, 0x7054, R39 ;  /* 0x0000705426277816 */ /* 0x000fc40000000027 */
[----:B------:R-:W-:Y:S02]  /*100e0*/  SHF.R.U32.HI R20, RZ, 0x10, R8 ;  /* 0x00000010ff147819 */ /* 0x000fe40000011608 */
[----:B------:R-:W-:Y:S02]  /*100f0*/  SHF.R.U32.HI R38, RZ, 0x10, R10 ;  /* 0x00000010ff267819 */ /* 0x000fe4000001160a */
[----:B------:R-:W-:Y:S02]  /*10100*/  LOP3.LUT R36, R36, 0xff, RZ, 0xc0, !PT ;  /* 0x000000ff24247812 */ /* 0x000fe400078ec0ff */
[----:B------:R-:W-:Y:S02]  /*10110*/  LOP3.LUT R20, R20, 0xff, RZ, 0xc0, !PT ;  /* 0x000000ff14147812 */ /* 0x000fe400078ec0ff */
[----:B------:R-:W-:Y:S02]  /*10120*/  LOP3.LUT R38, R38, 0xff, RZ, 0xc0, !PT ;  /* 0x000000ff26267812 */ /* 0x000fe400078ec0ff */
[----:B------:R-:W-:-:S02]  /*10130*/  PRMT R45, R36, 0x7054, R45 ;  /* 0x00007054242d7816 */ /* 0x000fc4000000002d */
[----:B------:R-:W-:Y:S02]  /*10140*/  PRMT R43, R20, 0x7054, R43 ;  /* 0x00007054142b7816 */ /* 0x000fe4000000002b */
[----:B------:R-:W-:Y:S02]  /*10150*/  PRMT R49, R38, 0x7054, R47 ;  /* 0x0000705426317816 */ /* 0x000fe4000000002f */
[----:B------:R-:W-:Y:S02]  /*10160*/  SHF.R.U32.HI R40, RZ, 0x10, R31 ;  /* 0x00000010ff287819 */ /* 0x000fe4000001161f */
[----:B------:R-:W-:Y:S02]  /*10170*/  LOP3.LUT R47, R45, 0xff000000, R9, 0xf8, !PT ;  /* 0xff0000002d2f7812 */ /* 0x000fe400078ef809 */
[----:B------:R-:W-:Y:S02]  /*10180*/  LOP3.LUT R36, R37, 0xff000000, R29, 0xf8, !PT ;  /* 0xff00000025247812 */ /* 0x000fe400078ef81d */
[----:B------:R-:W-:-:S02]  /*10190*/  LOP3.LUT R37, R43, 0xff000000, R8, 0xf8, !PT ;  /* 0xff0000002b257812 */ /* 0x000fc400078ef808 */
[----:B------:R-:W-:Y:S02]  /*101a0*/  LOP3.LUT R8, R49, 0xff000000, R10, 0xf8, !PT ;  /* 0xff00000031087812 */ /* 0x000fe400078ef80a */
[----:B------:R-:W-:Y:S02]  /*101b0*/  LOP3.LUT R40, R40, 0xff, RZ, 0xc0, !PT ;  /* 0x000000ff28287812 */ /* 0x000fe400078ec0ff */
[----:B------:R-:W-:Y:S02]  /*101c0*/  F2FP.F16.E4M3.UNPACK_B R49, R47 ;  /* 0x0000002fff31723e */ /* 0x000fe400020006ff */
[----:B0-----:R-:W-:Y:S02]  /*101d0*/  F2FP.F16.E4M3.UNPACK_B R29, R25 ;  /* 0x00000019ff1d723e */ /* 0x001fe400020006ff */
[----:B------:R-:W-:Y:S01]  /*101e0*/  LOP3.LUT R21, R21, 0xff000000, R28, 0xf8, !PT ;  /* 0xff00000015157812 */ /* 0x000fe200078ef81c */
[--C-:B------:R-:W-:Y:S01]  /*101f0*/  HADD2.F32 R50, -RZ, R49.reuse.H0_H0 ;  /* 0x20000031ff327230 */ /* 0x100fe20000004100 */
[----:B------:R-:W-:Y:S01]  /*10200*/  F2FP.F16.E4M3.UNPACK_B R42, R36 ;  /* 0x00000024ff2a723e */ /* 0x000fe200020006ff */
[----:B------:R-:W-:Y:S01]  /*10210*/  HADD2.F32 R49, -RZ, R49.H1_H1 ;  /* 0x30000031ff317230 */ /* 0x000fe20000004100 */
[----:B------:R-:W-:-:S02]  /*10220*/  PRMT R41, R40, 0x7054, R41 ;  /* 0x0000705428297816 */ /* 0x000fc40000000029 */
[-C--:B------:R-:W-:Y:S01]  /*10230*/  F2FP.F16.E4M3.UNPACK_B R43, R24.reuse.H1 ;  /* 0x00000018ff2b723e */ /* 0x080fe200030006ff */
[--C-:B------:R-:W-:Y:S01]  /*10240*/  HADD2.F32 R46, -RZ, R42.reuse.H0_H0 ;  /* 0x2000002aff2e7230 */ /* 0x100fe20000004100 */
[----:B------:R-:W-:Y:S01]  /*10250*/  LOP3.LUT R48, R41, 0xff000000, R31, 0xf8, !PT ;  /* 0xff00000029307812 */ /* 0x000fe200078ef81f */
[----:B------:R-:W-:Y:S01]  /*10260*/  HADD2.F32 R42, -RZ, R42.H1_H1 ;  /* 0x3000002aff2a7230 */ /* 0x000fe20000004100 */
[----:B------:R-:W-:Y:S02]  /*10270*/  F2FP.F16.E4M3.UNPACK_B R31, R24 ;  /* 0x00000018ff1f723e */ /* 0x000fe400020006ff */
[----:B------:R-:W-:Y:S02]  /*10280*/  LOP3.LUT R20, R39, 0xff000000, R30, 0xf8, !PT ;  /* 0xff00000027147812 */ /* 0x000fe400078ef81e */
[----:B------:R-:W-:Y:S02]  /*10290*/  SHF.R.U32.HI R40, RZ, 0x10, R11 ;  /* 0x00000010ff287819 */ /* 0x000fe4000001160b */
[----:B------:R-:W-:-:S02]  /*102a0*/  F2FP.F16.E4M3.UNPACK_B R30, R25.H1 ;  /* 0x00000019ff1e723e */ /* 0x000fc400030006ff */
[----:B------:R-:W-:Y:S02]  /*102b0*/  F2FP.F16.E4M3.UNPACK_B R36, R36.H1 ;  /* 0x00000024ff24723e */ /* 0x000fe400030006ff */
[----:B------:R-:W-:Y:S02]  /*102c0*/  LOP3.LUT R40, R40, 0xff, RZ, 0xc0, !PT ;  /* 0x000000ff28287812 */ /* 0x000fe400078ec0ff */
[-C--:B------:R-:W-:Y:S02]  /*102d0*/  F2FP.F16.E4M3.UNPACK_B R39, R27.reuse ;  /* 0x0000001bff27723e */ /* 0x080fe400020006ff */
[----:B------:R-:W-:Y:S02]  /*102e0*/  PRMT R51, R40, 0x7054, R51 ;  /* 0x0000705428337816 */ /* 0x000fe40000000033 */
[----:B------:R-:W-:Y:S02]  /*102f0*/  F2FP.F16.E4M3.UNPACK_B R45, R27.H1 ;  /* 0x0000001bff2d723e */ /* 0x000fe400030006ff */
[----:B------:R-:W-:Y:S01]  /*10300*/  LOP3.LUT R51, R51, 0xff000000, R11, 0xf8, !PT ;  /* 0xff00000033337812 */ /* 0x000fe200078ef80b */
[----:B---3--:R-:W0:Y:S02]  /*10310*/  LDS.128 R4, [R61+0x10400] ;  /* 0x010400003d047984 */ /* 0x008e240000000c00 */
        /* <DEDUP_REMOVED lines=8> */
[----:B------:R-:W-:Y:S01]  /*103a0*/  FMUL.FTZ R25, R5, R46 ;  /* 0x0000002e05197220 */ /* 0x000fe20000410000 */
[----:B------:R-:W-:Y:S01]  /*103b0*/  HADD2.F32 R10, -RZ, R10.H1_H1 ;  /* 0x3000000aff0a7230 */ /* 0x000fe20000004100 */
[----:B------:R-:W-:Y:S01]  /*103c0*/  F2FP.F16.E4M3.UNPACK_B R40, R4.H1 ;  /* 0x00000004ff28723e */ /* 0x000fe200030006ff */
[C---:B------:R-:W-:Y:S01]  /*103d0*/  FFMA.FTZ R5, R9.reuse, R46, -R24 ;  /* 0x0000002e09057223 */ /* 0x040fe20000010818 */
[----:B------:R-:W-:Y:S01]  /*103e0*/  F2FP.F16.E4M3.UNPACK_B R46, R47.H1 ;  /* 0x0000002fff2e723e */ /* 0x000fe200030006ff */
[----:B------:R-:W-:Y:S01]  /*103f0*/  FFMA.FTZ R9, R9, R50, R25 ;  /* 0x0000003209097223 */ /* 0x000fe20000010019 */
[----:B------:R-:W-:-:S02]  /*10400*/  HADD2.F32 R24, -RZ, R30.H0_H0 ;  /* 0x2000001eff187230 */ /* 0x000fc40000004100 */
[C---:B------:R-:W-:Y:S01]  /*10410*/  FMUL.FTZ R53, R29.reuse, R49 ;  /* 0x000000311d357220 */ /* 0x040fe20000410000 */
[----:B------:R-:W-:Y:S02]  /*10420*/  HADD2.F32 R25, -RZ, R36.H0_H0 ;  /* 0x20000024ff197230 */ /* 0x000fe40000004100 */
[----:B------:R-:W-:Y:S01]  /*10430*/  FMUL.FTZ R50, R29, R42 ;  /* 0x0000002a1d327220 */ /* 0x000fe20000410000 */
[----:B------:R-:W-:Y:S01]  /*10440*/  HADD2.F32 R47, -RZ, R46.H0_H0 ;  /* 0x2000002eff2f7230 */ /* 0x000fe20000004100 */
[----:B------:R-:W-:Y:S01]  /*10450*/  F2FP.F16.E4M3.UNPACK_B R11, R4 ;  /* 0x00000004ff0b723e */ /* 0x000fe200020006ff */
[----:B------:R-:W-:Y:S02]  /*10460*/  HADD2.F32 R27, -RZ, R28.H0_H0 ;  /* 0x2000001cff1b7230 */ /* 0x000fe40000004100 */
[C---:B------:R-:W-:Y:S01]  /*10470*/  FMUL.FTZ R54, R24.reuse, R25 ;  /* 0x0000001918367220 */ /* 0x040fe20000410000 */
[----:B------:R-:W-:Y:S02]  /*10480*/  HADD2.F32 R30, -RZ, R30.H1_H1 ;  /* 0x3000001eff1e7230 */ /* 0x000fe40000004100 */
[----:B------:R-:W-:Y:S01]  /*10490*/  FMUL.FTZ R52, R24, R47 ;  /* 0x0000002f18347220 */ /* 0x000fe20000410000 */
[C---:B------:R-:W-:Y:S01]  /*104a0*/  FFMA.FTZ R24, R10.reuse, R42, -R53 ;  /* 0x0000002a0a187223 */ /* 0x040fe20000010835 */
[----:B------:R-:W-:Y:S01]  /*104b0*/  FFMA.FTZ R10, R10, R49, R50 ;  /* 0x000000310a0a7223 */ /* 0x000fe20000010032 */
[----:B------:R-:W-:Y:S01]  /*104c0*/  F2FP.F16.E4M3.UNPACK_B R50, R51 ;  /* 0x00000033ff32723e */ /* 0x000fe200020006ff */
[C---:B------:R-:W-:Y:S01]  /*104d0*/  FFMA.FTZ R25, R27.reuse, R25, -R52 ;  /* 0x000000191b197223 */ /* 0x040fe20000010834 */
[-C--:B------:R-:W-:Y:S01]  /*104e0*/  F2FP.F16.E4M3.UNPACK_B R42, R48.reuse ;  /* 0x00000030ff2a723e */ /* 0x080fe200020006ff */
[----:B------:R-:W-:Y:S01]  /*104f0*/  FFMA.FTZ R27, R27, R47, R54 ;  /* 0x0000002f1b1b7223 */ /* 0x000fe20000010036 */
[----:B------:R-:W-:Y:S01]  /*10500*/  HADD2.F32 R49, -RZ, R46.H1_H1 ;  /* 0x3000002eff317230 */ /* 0x000fe20000004100 */
[----:B------:R-:W-:Y:S01]  /*10510*/  F2FP.F16.E4M3.UNPACK_B R51, R51.H1 ;  /* 0x00000033ff33723e */ /* 0x000fe200030006ff */
[----:B------:R-:W-:Y:S01]  /*10520*/  HADD2.F32 R47, -RZ, R36.H1_H1 ;  /* 0x30000024ff2f7230 */ /* 0x000fe20000004100 */
[----:B------:R-:W-:Y:S01]  /*10530*/  F2FP.F16.E4M3.UNPACK_B R48, R48.H1 ;  /* 0x00000030ff30723e */ /* 0x000fe200030006ff */
[----:B------:R-:W-:-:S02]  /*10540*/  HADD2.F32 R36, -RZ, R28.H1_H1 ;  /* 0x3000001cff247230 */ /* 0x000fc40000004100 */
[C---:B------:R-:W-:Y:S01]  /*10550*/  FMUL.FTZ R53, R30.reuse, R49 ;  /* 0x000000311e357220 */ /* 0x040fe20000410000 */
[----:B------:R-:W-:Y:S02]  /*10560*/  HADD2.F32 R52, -RZ, R50.H0_H0 ;  /* 0x20000032ff347230 */ /* 0x000fe40000004100 */
[----:B------:R-:W-:Y:S01]  /*10570*/  FMUL.FTZ R30, R30, R47 ;  /* 0x0000002f1e1e7220 */ /* 0x000fe20000410000 */
[----:B------:R-:W-:Y:S01]  /*10580*/  HADD2.F32 R28, -RZ, R39.H0_H0 ;  /* 0x20000027ff1c7230 */ /* 0x000fe20000004100 */
[-C--:B------:R-:W-:Y:S01]  /*10590*/  F2FP.F16.E4M3.UNPACK_B R4, R6.reuse ;  /* 0x00000006ff04723e */ /* 0x080fe200020006ff */
[----:B------:R-:W-:Y:S01]  /*105a0*/  HADD2.F32 R46, -RZ, R42.H0_H0 ;  /* 0x2000002aff2e7230 */ /* 0x000fe20000004100 */
[----:B------:R-:W-:Y:S01]  /*105b0*/  F2FP.F16.E4M3.UNPACK_B R7, R6.H1 ;  /* 0x00000006ff07723e */ /* 0x000fe200030006ff */
[----:B------:R-:W-:Y:S02]  /*105c0*/  HADD2.F32 R29, -RZ, R38.H0_H0 ;  /* 0x20000026ff1d7230 */ /* 0x000fe40000004100 */
[----:B------:R-:W-:Y:S01]  /*105d0*/  FMUL.FTZ R54, R28, R52 ;  /* 0x000000341c367220 */ /* 0x000fe20000410000 */
[----:B------:R-:W-:-:S02]  /*105e0*/  HADD2.F32 R50, -RZ, R50.H1_H1 ;  /* 0x30000032ff327230 */ /* 0x000fc40000004100 */
[-C--:B------:R-:W-:Y:S01]  /*105f0*/  FMUL.FTZ R55, R28, R46.reuse ;  /* 0x0000002e1c377220 */ /* 0x080fe20000410000 */
[C---:B------:R-:W-:Y:S01]  /*10600*/  FFMA.FTZ R28, R36.reuse, R47, -R53 ;  /* 0x0000002f241c7223 */ /* 0x040fe20000010835 */
[----:B------:R-:W-:Y:S02]  /*10610*/  HADD2.F32 R39, -RZ, R39.H1_H1 ;  /* 0x30000027ff277230 */ /* 0x000fe40000004100 */
[----:B------:R-:W-:Y:S01]  /*10620*/  FFMA.FTZ R36, R36, R49, R30 ;  /* 0x0000003124247223 */ /* 0x000fe2000001001e */
[----:B------:R-:W-:Y:S02]  /*10630*/  HADD2.F32 R47, -RZ, R42.H1_H1 ;  /* 0x3000002aff2f7230 */ /* 0x000fe40000004100 */
[C---:B------:R-:W-:Y:S01]  /*10640*/  FFMA.FTZ R30, R29.reuse, R46, -R54 ;  /* 0x0000002e1d1e7223 */ /* 0x040fe20000010836 */
[----:B------:R-:W-:Y:S01]  /*10650*/  FFMA.FTZ R29, R29, R52, R55 ;  /* 0x000000341d1d7223 */ /* 0x000fe20000010037 */
[----:B------:R-:W-:Y:S02]  /*10660*/  HADD2.F32 R38, -RZ, R38.H1_H1 ;  /* 0x30000026ff267230 */ /* 0x000fe40000004100 */
[----:B------:R-:W-:Y:S01]  /*10670*/  FMUL.FTZ R55, R39, R50 ;  /* 0x0000003227377220 */ /* 0x000fe20000410000 */
[----:B------:R-:W-:-:S02]  /*10680*/  HADD2.F32 R53, -RZ, R51.H0_H0 ;  /* 0x20000033ff357230 */ /* 0x000fc40000004100 */
[-C--:B------:R-:W-:Y:S01]  /*10690*/  FMUL.FTZ R57, R39, R47.reuse ;  /* 0x0000002f27397220 */ /* 0x080fe20000410000 */
[----:B------:R-:W-:Y:S02]  /*106a0*/  HADD2.F32 R46, -RZ, R45.H0_H0 ;  /* 0x2000002dff2e7230 */ /* 0x000fe40000004100 */
[C---:B------:R-:W-:Y:S01]  /*106b0*/  FFMA.FTZ R39, R38.reuse, R47, -R55 ;  /* 0x0000002f26277223 */ /* 0x040fe20000010837 */
[--C-:B------:R-:W-:Y:S02]  /*106c0*/  HADD2.F32 R49, -RZ, R48.reuse.H0_H0 ;  /* 0x20000030ff317230 */ /* 0x100fe40000004100 */
[----:B------:R-:W-:Y:S01]  /*106d0*/  FFMA.FTZ R38, R38, R50, R57 ;  /* 0x0000003226267223 */ /* 0x000fe20000010039 */
[----:B------:R-:W-:Y:S02]  /*106e0*/  HADD2.F32 R42, -RZ, R41.H0_H0 ;  /* 0x20000029ff2a7230 */ /* 0x000fe40000004100 */
[C---:B------:R-:W-:Y:S01]  /*106f0*/  FMUL.FTZ R59, R46.reuse, R53 ;  /* 0x000000352e3b7220 */ /* 0x040fe20000410000 */
[----:B------:R-:W-:Y:S01]  /*10700*/  F2FP.F16.E4M3.UNPACK_B R50, R37.H1 ;  /* 0x00000025ff32723e */ /* 0x000fe200030006ff */
[----:B------:R-:W-:Y:S01]  /*10710*/  FMUL.FTZ R46, R46, R49 ;  /* 0x000000312e2e7220 */ /* 0x000fe20000410000 */
[----:B------:R-:W-:Y:S01]  /*10720*/  F2FP.F16.E4M3.UNPACK_B R47, R21.H1 ;  /* 0x00000015ff2f723e */ /* 0x000fe200030006ff */
[----:B------:R-:W-:Y:S01]  /*10730*/  FFMA.FTZ R59, R42, R49, -R59 ;  /* 0x000000312a3b7223 */ /* 0x000fe2000001083b */
[----:B------:R-:W-:-:S02]  /*10740*/  HADD2.F32 R49, -RZ, R48.H1_H1 ;  /* 0x30000030ff317230 */ /* 0x000fc40000004100 */
[----:B------:R-:W-:Y:S01]  /*10750*/  FFMA.FTZ R55, R42, R53, R46 ;  /* 0x000000352a377223 */ /* 0x000fe2000001002e */
[----:B------:R-:W-:Y:S01]  /*10760*/  HADD2.F32 R51, -RZ, R51.H1_H1 ;  /* 0x30000033ff337230 */ /* 0x000fe20000004100 */
[-C--:B------:R-:W-:Y:S01]  /*10770*/  F2FP.F16.E4M3.UNPACK_B R6, R26.reuse ;  /* 0x0000001aff06723e */ /* 0x080fe200020006ff */
[----:B------:R-:W-:Y:S01]  /*10780*/  HADD2.F32 R46, -RZ, R45.H1_H1 ;  /* 0x3000002dff2e7230 */ /* 0x000fe20000004100 */
[----:B------:R-:W-:Y:S01]  /*10790*/  F2FP.F16.E4M3.UNPACK_B R26, R26.H1 ;  /* 0x0000001aff1a723e */ /* 0x000fe200030006ff */
[----:B------:R-:W-:Y:S01]  /*107a0*/  HADD2.F32 R52, -RZ, R50.H0_H0 ;  /* 0x20000032ff347230 */ /* 0x000fe20000004100 */
[----:B------:R-:W-:Y:S01]  /*107b0*/  F2FP.SATFINITE.E4M3.F32.PACK_AB_MERGE_C R25, R28, R25, RZ ;  /* 0x000000191c19723e */ /* 0x000fe200048070ff */
[----:B------:R-:W-:Y:S02]  /*107c0*/  HADD2.F32 R45, -RZ, R43.H0_H0 ;  /* 0x2000002bff2d7230 */ /* 0x000fe40000004100 */
[----:B------:R-:W-:Y:S01]  /*107d0*/  FMUL.FTZ R53, R46, R51 ;  /* 0x000000332e357220 */ /* 0x000fe20000410000 */
[----:B------:R-:W-:-:S02]  /*107e0*/  HADD2.F32 R48, -RZ, R47.H0_H0 ;  /* 0x2000002fff307230 */ /* 0x000fc40000004100 */
[-C--:B------:R-:W-:Y:S01]  /*107f0*/  FMUL.FTZ R54, R46, R49.reuse ;  /* 0x000000312e367220 */ /* 0x080fe20000410000 */
[----:B------:R-:W-:Y:S02]  /*10800*/  HADD2.F32 R42, -RZ, R41.H1_H1 ;  /* 0x30000029ff2a7230 */ /* 0x000fe40000004100 */
[C---:B------:R-:W-:Y:S01]  /*10810*/  FMUL.FTZ R46, R45.reuse, R52 ;  /* 0x000000342d2e7220 */ /* 0x040fe20000410000 */
[----:B------:R-:W-:Y:S02]  /*10820*/  HADD2.F32 R41, -RZ, R40.H0_H0 ;  /* 0x20000028ff297230 */ /* 0x000fe40000004100 */
[----:B------:R-:W-:Y:S01]  /*10830*/  FMUL.FTZ R45, R45, R48 ;  /* 0x000000302d2d7220 */ /* 0x000fe20000410000 */
[----:B------:R-:W-:Y:S02]  /*10840*/  HADD2.F32 R50, -RZ, R50.H1_H1 ;  /* 0x30000032ff327230 */ /* 0x000fe40000004100 */
[----:B------:R-:W-:Y:S01]  /*10850*/  FFMA.FTZ R58, R42, R49, -R53 ;  /* 0x000000312a3a7223 */ /* 0x000fe20000010835 */
[----:B------:R-:W-:-:S02]  /*10860*/  HADD2.F32 R43, -RZ, R43.H1_H1 ;  /* 0x3000002bff2b7230 */ /* 0x000fc40000004100 */
[----:B------:R-:W-:Y:S01]  /*10870*/  FFMA.FTZ R60, R42, R51, R54 ;  /* 0x000000332a3c7223 */ /* 0x000fe20000010036 */
[----:B------:R-:W-:Y:S01]  /*10880*/  HADD2.F32 R47, -RZ, R47.H1_H1 ;  /* 0x3000002fff2f7230 */ /* 0x000fe20000004100 */
[----:B------:R-:W-:Y:S01]  /*10890*/  F2FP.F16.E4M3.UNPACK_B R42, R37 ;  /* 0x00000025ff2a723e */ /* 0x000fe200020006ff */
[C---:B------:R-:W-:Y:S01]  /*108a0*/  FFMA.FTZ R49, R41.reuse, R48, -R46 ;  /* 0x0000003029317223 */ /* 0x040fe2000001082e */
[----:B------:R-:W-:Y:S01]  /*108b0*/  FFMA.FTZ R51, R41, R52, R45 ;  /* 0x0000003429337223 */ /* 0x000fe2000001002d */
[----:B------:R-:W-:Y:S01]  /*108c0*/  F2FP.F16.E4M3.UNPACK_B R41, R21 ;  /* 0x00000015ff29723e */ /* 0x000fe200020006ff */
[----:B------:R-:W-:Y:S02]  /*108d0*/  HADD2.F32 R40, -RZ, R40.H1_H1 ;  /* 0x30000028ff287230 */ /* 0x000fe40000004100 */
[C---:B------:R-:W-:Y:S01]  /*108e0*/  FMUL.FTZ R21, R43.reuse, R50 ;  /* 0x000000322b157220 */ /* 0x040fe20000410000 */
[----:B------:R-:W-:Y:S01]  /*108f0*/  FMUL.FTZ R43, R43, R47 ;  /* 0x0000002f2b2b7220 */ /* 0x000fe20000410000 */
[----:B------:R-:W-:Y:S01]  /*10900*/  HADD2.F32 R46, -RZ, R42.H0_H0 ;  /* 0x2000002aff2e7230 */ /* 0x000fe20000004100 */
[----:B------:R-:W-:Y:S01]  /*10910*/  F2FP.SATFINITE.E4M3.F32.PACK_AB_MERGE_C R27, R36, R27, RZ ;  /* 0x0000001b241b723e */ /* 0x000fe200048070ff */
[----:B------:R-:W-:-:S02]  /*10920*/  HADD2.F32 R37, -RZ, R31.H0_H0 ;  /* 0x2000001fff257230 */ /* 0x000fc40000004100 */
[C---:B------:R-:W-:Y:S01]  /*10930*/  FFMA.FTZ R54, R40.reuse, R47, -R21 ;  /* 0x0000002f28367223 */ /* 0x040fe20000010815 */
[----:B------:R-:W-:Y:S01]  /*10940*/  FFMA.FTZ R56, R40, R50, R43 ;  /* 0x0000003228387223 */ /* 0x000fe2000001002b */
[----:B------:R-:W-:Y:S01]  /*10950*/  HADD2.F32 R40, -RZ, R41.H0_H0 ;  /* 0x20000029ff287230 */ /* 0x000fe20000004100 */
[----:B------:R-:W-:Y:S01]  /*10960*/  F2FP.SATFINITE.E4M3.F32.PACK_AB_MERGE_C R5, R24, R5, R25 ;  /* 0x000000051805723e */ /* 0x000fe20004807019 */
[----:B------:R-:W-:Y:S02]  /*10970*/  HADD2.F32 R21, -RZ, R11.H0_H0 ;  /* 0x2000000bff157230 */ /* 0x000fe40000004100 */
[C---:B------:R-:W-:Y:S01]  /*10980*/  FMUL.FTZ R48, R37.reuse, R46 ;  /* 0x0000002e25307220 */ /* 0x040fe20000410000 */
[----:B------:R-:W-:Y:S02]  /*10990*/  HADD2.F32 R42, -RZ, R42.H1_H1 ;  /* 0x3000002aff2a7230 */ /* 0x000fe40000004100 */
[----:B------:R-:W-:Y:S01]  /*109a0*/  FMUL.FTZ R50, R37, R40 ;  /* 0x0000002825327220 */ /* 0x000fe20000410000 */
[----:B------:R-:W-:-:S02]  /*109b0*/  HADD2.F32 R31, -RZ, R31.H1_H1 ;  /* 0x3000001fff1f7230 */ /* 0x000fc40000004100 */
[----:B------:R-:W-:Y:S01]  /*109c0*/  FFMA.FTZ R48, R21, R40, -R48 ;  /* 0x0000002815307223 */ /* 0x000fe20000010830 */
[----:B------:R-:W-:Y:S01]  /*109d0*/  HADD2.F32 R40, -RZ, R41.H1_H1 ;  /* 0x30000029ff287230 */ /* 0x000fe20000004100 */
[----:B------:R-:W-:Y:S01]  /*109e0*/  F2FP.F16.E4M3.UNPACK_B R41, R8.H1 ;  /* 0x00000008ff29723e */ /* 0x000fe200030006ff */
[----:B------:R-:W-:Y:S02]  /*109f0*/  HADD2.F32 R11, -RZ, R11.H1_H1 ;  /* 0x3000000bff0b7230 */ /* 0x000fe40000004100 */
[----:B------:R-:W-:Y:S01]  /*10a00*/  FMUL.FTZ R52, R31, R42 ;  /* 0x0000002a1f347220 */ /* 0x000fe20000410000 */
[----:B------:R-:W-:Y:S01]  /*10a10*/  FFMA.FTZ R50, R21, R46, R50 ;  /* 0x0000002e15327223 */ /* 0x000fe20000010032 */
        /* <DEDUP_REMOVED lines=14> */
[----:B------:R-:W-:Y:S01]  /*10b00*/  HADD2.F32 R37, -RZ, R37.H1_H1 ;  /* 0x30000025ff257230 */ /* 0x000fe20000004100 */
[----:B------:R-:W-:Y:S01]  /*10b10*/  F2FP.F16.E4M3.UNPACK_B R8, R8 ;  /* 0x00000008ff08723e */ /* 0x000fe200020006ff */
[----:B------:R-:W-:-:S02]  /*10b20*/  HADD2.F32 R7, -RZ, R7.H1_H1 ;  /* 0x30000007ff077230 */ /* 0x000fc40000004100 */
[C---:B------:R-:W-:Y:S01]  /*10b30*/  FMUL.FTZ R40, R26.reuse, R41 ;  /* 0x000000291a287220 */ /* 0x040fe20000410000 */
[----:B------:R-:W-:Y:S01]  /*10b40*/  FFMA.FTZ R52, R11, R46, R52 ;  /* 0x0000002e0b347223 */ /* 0x000fe20000010034 */
[-C--:B------:R-:W-:Y:S01]  /*10b50*/  FMUL.FTZ R26, R26, R37.reuse ;  /* 0x000000251a1a7220 */ /* 0x080fe20000410000 */
[--C-:B------:R-:W-:Y:S02]  /*10b60*/  HADD2.F32 R11, -RZ, R20.reuse.H0_H0 ;  /* 0x20000014ff0b7230 */ /* 0x100fe40000004100 */
[C---:B------:R-:W-:Y:S01]  /*10b70*/  FFMA.FTZ R47, R7.reuse, R37, -R40 ;  /* 0x00000025072f7223 */ /* 0x040fe20000010828 */
[----:B------:R-:W-:Y:S02]  /*10b80*/  HADD2.F32 R21, -RZ, R20.H1_H1 ;  /* 0x30000014ff157230 */ /* 0x000fe40000004100 */
[----:B------:R-:W-:Y:S01]  /*10b90*/  FFMA.FTZ R53, R7, R41, R26 ;  /* 0x0000002907357223 */ /* 0x000fe2000001001a */
[----:B------:R-:W-:Y:S01]  /*10ba0*/  HADD2.F32 R20, -RZ, R8.H0_H0 ;  /* 0x20000008ff147230 */ /* 0x000fe20000004100 */
[----:B------:R-:W-:Y:S01]  /*10bb0*/  F2FP.SATFINITE.E4M3.F32.PACK_AB_MERGE_C R9, R10, R9, R27 ;  /* 0x000000090a09723e */ /* 0x000fe2000480701b */
[----:B------:R-:W-:Y:S01]  /*10bc0*/  HADD2.F32 R7, -RZ, R6.H0_H0 ;  /* 0x20000006ff077230 */ /* 0x000fe20000004100 */
[----:B------:R-:W-:Y:S01]  /*10bd0*/  F2FP.SATFINITE.E4M3.F32.PACK_AB_MERGE_C R42, R47, R42, RZ ;  /* 0x0000002a2f2a723e */ /* 0x000fe200048070ff */
[----:B------:R-:W-:Y:S01]  /*10be0*/  HADD2.F32 R31, -RZ, R8.H1_H1 ;  /* 0x30000008ff1f7230 */ /* 0x000fe20000004100 */
[----:B------:R-:W-:Y:S01]  /*10bf0*/  F2FP.SATFINITE.E4M3.F32.PACK_AB_MERGE_C R52, R53, R52, RZ ;  /* 0x000000343534723e */ /* 0x000fe200048070ff */
[----:B------:R-:W-:-:S02]  /*10c00*/  HADD2.F32 R8, -RZ, R6.H1_H1 ;  /* 0x30000006ff087230 */ /* 0x000fc40000004100 */
[CC--:B------:R-:W-:Y:S01]  /*10c10*/  FMUL.FTZ R37, R7.reuse, R20.reuse ;  /* 0x0000001407257220 */ /* 0x0c0fe20000410000 */
[--C-:B------:R-:W-:Y:S02]  /*10c20*/  HADD2.F32 R6, -RZ, R4.reuse.H0_H0 ;  /* 0x20000004ff067230 */ /* 0x100fe40000004100 */
[----:B------:R-:W-:Y:S01]  /*10c30*/  FMUL.FTZ R7, R7, R11 ;  /* 0x0000000b07077220 */ /* 0x000fe20000410000 */
[----:B------:R-:W-:Y:S02]  /*10c40*/  HADD2.F32 R4, -RZ, R4.H1_H1 ;  /* 0x30000004ff047230 */ /* 0x000fe40000004100 */
[C---:B------:R-:W-:Y:S01]  /*10c50*/  FMUL.FTZ R41, R8.reuse, R31 ;  /* 0x0000001f08297220 */ /* 0x040fe20000410000 */
[----:B------:R-:W-:Y:S01]  /*10c60*/  FMUL.FTZ R8, R8, R21 ;  /* 0x0000001508087220 */ /* 0x000fe20000410000 */
        /* <DEDUP_REMOVED lines=16> */
.L_x_1709:
[----:B------:R-:W-:Y:S05]  /*10d70*/  BSYNC B1 ;  /* 0x0000000000017941 */ /* 0x000fea0003800000 */
.L_x_1708:
[----:B------:R-:W-:Y:S05]  /*10d80*/  @P2 BRA `(.L_x_1690) ;  /* 0x0000000c00dc2947 */ /* 0x000fea0003800000 */
[----:B------:R-:W3:Y:S01]  /*10d90*/  LDL R49, [R1+0x48] ;  /* 0x0000480001317983 */ /* 0x000ee20000100800 */
[----:B01---5:R-:W-:Y:S02]  /*10da0*/  SHF.R.U32.HI R4, RZ, 0x8, R32 ;  /* 0x00000008ff047819 */ /* 0x023fe40000011620 */
        /* <DEDUP_REMOVED lines=8> */
[----:B------:R-:W-:Y:S02]  /*10e30*/  LOP3.LUT R7, R34, 0xff, RZ, 0xc0, !PT ;  /* 0x000000ff22077812 */ /* 0x000fe400078ec0ff */
[----:B------:R-:W-:Y:S01]  /*10e40*/  LOP3.LUT R8, R8, 0xff, RZ, 0xc0, !PT ;  /* 0x000000ff08087812 */ /* 0x000fe200078ec0ff */
[----:B------:R-:W-:Y:S01]  /*10e50*/  IMAD.SHL.U32 R4, R4, 0x800, RZ ;  /* 0x0000080004047824 */ /* 0x000fe200078e00ff */
[----:B------:R-:W-:Y:S02]  /*10e60*/  LOP3.LUT R3, R181, 0x30, R0, 0xf8, !PT ;  /* 0x00000030b5037812 */ /* 0x000fe400078ef800 */
[----:B------:R-:W-:-:S02]  /*10e70*/  PRMT R25, R8, 0x7604, R7 ;  /* 0x0000760408197816 */ /* 0x000fc40000000007 */
[----:B------:R-:W-:Y:S02]  /*10e80*/  SHF.R.U32.HI R6, RZ, 0x8, R33 ;  /* 0x00000008ff067819 */ /* 0x000fe40000011621 */
[----:B------:R-:W-:Y:S02]  /*10e90*/  SHF.R.U32.HI R8, RZ, 0x8, R12 ;  /* 0x00000008ff087819 */ /* 0x000fe4000001160c */
[----:B------:R-:W-:Y:S02]  /*10ea0*/  LOP3.LUT R3, R3, R182, RZ, 0x3c, !PT ;  /* 0x000000b603037212 */ /* 0x000fe400078e3cff */
[----:B------:R-:W-:Y:S02]  /*10eb0*/  LOP3.LUT R0, R4, 0xffffe000, RZ, 0xc0, !PT ;  /* 0xffffe00004007812 */ /* 0x000fe400078ec0ff */
[----:B------:R-:W-:Y:S02]  /*10ec0*/  LOP3.LUT R5, R33, 0xff, RZ, 0xc0, !PT ;  /* 0x000000ff21057812 */ /* 0x000fe400078ec0ff */
[----:B------:R-:W-:-:S02]  /*10ed0*/  LOP3.LUT R6, R6, 0xff, RZ, 0xc0, !PT ;  /* 0x000000ff06067812 */ /* 0x000fc400078ec0ff */
        /* <DEDUP_REMOVED lines=8> */
[----:B------:R-:W-:Y:S02]  /*10f60*/  LOP3.LUT R5, R35, 0xff, RZ, 0xc0, !PT ;  /* 0x000000ff23057812 */ /* 0x000fe400078ec0ff */
[----:B------:R-:W-:Y:S02]  /*10f70*/  LOP3.LUT R6, R6, 0xff, RZ, 0xc0, !PT ;  /* 0x000000ff06067812 */ /* 0x000fe400078ec0ff */
[----:B------:R-:W-:Y:S02]  /*10f80*/  LOP3.LUT R3, R8, 0xff, RZ, 0xc0, !PT ;  /* 0x000000ff08037812 */ /* 0x000fe400078ec0ff */
[----:B------:R-:W0:Y:S01]  /*10f90*/  LDS.128 R8, [R0+0x10400] ;  /* 0x0104000000087984 */ /* 0x000e220000000c00 */
[----:B------:R-:W-:Y:S02]  /*10fa0*/  PRMT R24, R6, 0x7604, R5 ;  /* 0x0000760406187816 */ /* 0x000fe40000000005 */
[----:B------:R-:W-:-:S02]  /*10fb0*/  SHF.R.U32.HI R31, RZ, 0x8, R15 ;  /* 0x00000008ff1f7819 */ /* 0x000fc4000001160f */
[----:B------:R-:W-:Y:S02]  /*10fc0*/  LOP3.LUT R30, R15, 0xff, RZ, 0xc0, !PT ;  /* 0x000000ff0f1e7812 */ /* 0x000fe400078ec0ff */
[----:B------:R-:W-:Y:S02]  /*10fd0*/  LOP3.LUT R31, R31, 0xff, RZ, 0xc0, !PT ;  /* 0x000000ff1f1f7812 */ /* 0x000fe400078ec0ff */
[----:B------:R-:W-:Y:S02]  /*10fe0*/  LOP3.LUT R26, R13, 0xff, RZ, 0xc0, !PT ;  /* 0x000000ff0d1a7812 */ /* 0x000fe400078ec0ff */
[----:B------:R-:W-:Y:S02]  /*10ff0*/  SHF.R.U32.HI R28, RZ, 0x8, R14 ;  /* 0x00000008ff1c7819 */ /* 0x000fe4000001160e */
[----:B------:R-:W-:Y:S02]  /*11000*/  PRMT R30, R31, 0x7604, R30 ;  /* 0x000076041f1e7816 */ /* 0x000fe4000000001e */
[----:B------:R-:W-:-:S02]  /*11010*/  PRMT R26, R3, 0x7604, R26 ;  /* 0x00007604031a7816 */ /* 0x000fc4000000001a */
[----:B------:R-:W-:Y:S02]  /*11020*/  SHF.R.U32.HI R31, RZ, 0x10, R13 ;  /* 0x00000010ff1f7819 */ /* 0x000fe4000001160d */
[----:B------:R-:W-:Y:S02]  /*11030*/  SHF.R.U32.HI R3, RZ, 0x10, R33 ;  /* 0x00000010ff037819 */ /* 0x000fe40000011621 */
[----:B------:R-:W-:Y:S01]  /*11040*/  LOP3.LUT R27, R14, 0xff, RZ, 0xc0, !PT ;  /* 0x000000ff0e1b7812 */ /* 0x000fe200078ec0ff */
[----:B------:R-:W-:Y:S01]  /*11050*/  IMAD.U32 R31, R31, 0x10000, RZ ;  /* 0x000100001f1f7824 */ /* 0x000fe200078e00ff */
[----:B------:R-:W-:Y:S01]  /*11060*/  LOP3.LUT R28, R28, 0xff, RZ, 0xc0, !PT ;  /* 0x000000ff1c1c7812 */ /* 0x000fe200078ec0ff */
[----:B------:R-:W-:Y:S01]  /*11070*/  IMAD.U32 R3, R3, 0x10000, RZ ;  /* 0x0001000003037824 */ /* 0x000fe200078e00ff */
[----:B----4-:R-:W-:Y:S02]  /*11080*/  SHF.R.U32.HI R39, RZ, 0x10, R15 ;  /* 0x00000010ff277819 */ /* 0x010fe4000001160f */
[----:B--2---:R-:W-:-:S02]  /*11090*/  PRMT R37, R28, 0x7604, R27 ;  /* 0x000076041c257816 */ /* 0x004fc4000000001b */
[----:B------:R-:W-:Y:S01]  /*110a0*/  SHF.R.U32.HI R27, RZ, 0x10, R35 ;  /* 0x00000010ff1b7819 */ /* 0x000fe20000011623 */
[----:B------:R-:W-:Y:S01]  /*110b0*/  IMAD.U32 R39, R39, 0x10000, RZ ;  /* 0x0001000027277824 */ /* 0x000fe200078e00ff */
[----:B------:R-:W-:Y:S02]  /*110c0*/  LOP3.LUT R31, R26, 0xff0000, R31, 0xf8, !PT ;  /* 0x00ff00001a1f7812 */ /* 0x000fe400078ef81f */
[----:B------:R-:W-:Y:S01]  /*110d0*/  LOP3.LUT R3, R20, 0xff0000, R3, 0xf8, !PT ;  /* 0x00ff000014037812 */ /* 0x000fe200078ef803 */
[----:B------:R-:W-:Y:S01]  /*110e0*/  IMAD.U32 R27, R27, 0x10000, RZ ;  /* 0x000100001b1b7824 */ /* 0x000fe200078e00ff */
[----:B------:R-:W-:Y:S02]  /*110f0*/  LOP3.LUT R41, R30, 0xff0000, R39, 0xf8, !PT ;  /* 0x00ff00001e297812 */ /* 0x000fe400078ef827 */
[----:B------:R-:W-:Y:S02]  /*11100*/  LOP3.LUT R25, R25, 0xff0000, R34, 0xf8, !PT ;  /* 0x00ff000019197812 */ /* 0x000fe400078ef822 */
[----:B------:R-:W-:-:S02]  /*11110*/  LOP3.LUT R39, R31, 0xff000000, R13, 0xf8, !PT ;  /* 0xff0000001f277812 */ /* 0x000fc400078ef80d */
[----:B------:R-:W-:Y:S02]  /*11120*/  LOP3.LUT R36, R3, 0xff000000, R33, 0xf8, !PT ;  /* 0xff00000003247812 */ /* 0x000fe400078ef821 */
[----:B------:R-:W-:Y:S02]  /*11130*/  LOP3.LUT R27, R24, 0xff0000, R27, 0xf8, !PT ;  /* 0x00ff0000181b7812 */ /* 0x000fe400078ef81b */
[----:B------:R-:W-:Y:S02]  /*11140*/  LOP3.LUT R3, R25, 0xff000000, R34, 0xf8, !PT ;  /* 0xff00000019037812 */ /* 0x000fe400078ef822 */
[----:B------:R-:W-:Y:S02]  /*11150*/  F2FP.F16.E4M3.UNPACK_B R40, R39 ;  /* 0x00000027ff28723e */ /* 0x000fe400020006ff */
[----:B0-----:R-:W-:Y:S02]  /*11160*/  F2FP.F16.E4M3.UNPACK_B R24, R9 ;  /* 0x00000009ff18723e */ /* 0x001fe400020006ff */
[----:B------:R-:W-:-:S02]  /*11170*/  F2FP.F16.E4M3.UNPACK_B R34, R36 ;  /* 0x00000024ff22723e */ /* 0x000fc400020006ff */
[----:B------:R-:W-:Y:S01]  /*11180*/  LOP3.LUT R42, R41, 0xff000000, R15, 0xf8, !PT ;  /* 0xff000000292a7812 */ /* 0x000fe200078ef80f */
[--C-:B------:R-:W-:Y:S01]  /*11190*/  HADD2.F32 R41, -RZ, R40.reuse.H0_H0 ;  /* 0x20000028ff297230 */ /* 0x100fe20000004100 */
[----:B------:R-:W-:Y:S01]  /*111a0*/  LOP3.LUT R33, R37, 0xff0000, R14, 0xf8, !PT ;  /* 0x00ff000025217812 */ /* 0x000fe200078ef80e */
[----:B------:R-:W-:Y:S01]  /*111b0*/  HADD2.F32 R40, -RZ, R40.H1_H1 ;  /* 0x30000028ff287230 */ /* 0x000fe20000004100 */
[--C-:B------:R-:W-:Y:S02]  /*111c0*/  LOP3.LUT R21, R21, 0xff0000, R32.reuse, 0xf8, !PT ;  /* 0x00ff000015157812 */ /* 0x100fe400078ef820 */
[----:B------:R-:W-:Y:S01]  /*111d0*/  LOP3.LUT R37, R27, 0xff000000, R35, 0xf8, !PT ;  /* 0xff0000001b257812 */ /* 0x000fe200078ef823 */
[--C-:B------:R-:W-:Y:S01]  /*111e0*/  HADD2.F32 R35, -RZ, R34.reuse.H0_H0 ;  /* 0x20000022ff237230 */ /* 0x100fe20000004100 */
[----:B------:R-:W-:Y:S01]  /*111f0*/  LOP3.LUT R21, R21, 0xff000000, R32, 0xf8, !PT ;  /* 0xff00000015157812 */ /* 0x000fe200078ef820 */
[----:B------:R-:W-:Y:S01]  /*11200*/  HADD2.F32 R34, -RZ, R34.H1_H1 ;  /* 0x30000022ff227230 */ /* 0x000fe20000004100 */
[----:B------:R-:W-:-:S02]  /*11210*/  LOP3.LUT R29, R29, 0xff0000, R12, 0xf8, !PT ;  /* 0x00ff00001d1d7812 */ /* 0x000fc400078ef80c */
[----:B------:R-:W-:Y:S02]  /*11220*/  F2FP.F16.E4M3.UNPACK_B R26, R9.H1 ;  /* 0x00000009ff1a723e */ /* 0x000fe400030006ff */
[-C--:B------:R-:W-:Y:S02]  /*11230*/  F2FP.F16.E4M3.UNPACK_B R31, R8.reuse ;  /* 0x00000008ff1f723e */ /* 0x080fe400020006ff */
[----:B------:R-:W-:Y:S02]  /*11240*/  F2FP.F16.E4M3.UNPACK_B R32, R8.H1 ;  /* 0x00000008ff20723e */ /* 0x000fe400030006ff */
[----:B------:R-:W-:Y:S02]  /*11250*/  F2FP.F16.E4M3.UNPACK_B R39, R39.H1 ;  /* 0x00000027ff27723e */ /* 0x000fe400030006ff */
[----:B------:R-:W-:Y:S02]  /*11260*/  F2FP.F16.E4M3.UNPACK_B R36, R36.H1 ;  /* 0x00000024ff24723e */ /* 0x000fe400030006ff */
[----:B------:R-:W-:-:S02]  /*11270*/  LOP3.LUT R38, R29, 0xff000000, R12, 0xf8, !PT ;  /* 0xff0000001d267812 */ /* 0x000fc400078ef80c */
[----:B------:R-:W-:Y:S02]  /*11280*/  LOP3.LUT R12, R33, 0xff000000, R14, 0xf8, !PT ;  /* 0xff000000210c7812 */ /* 0x000fe400078ef80e */
[-C--:B------:R-:W-:Y:S02]  /*11290*/  F2FP.F16.E4M3.UNPACK_B R30, R11.reuse ;  /* 0x0000000bff1e723e */ /* 0x080fe400020006ff */
[----:B------:R-:W-:Y:S01]  /*112a0*/  F2FP.F16.E4M3.UNPACK_B R33, R11.H1 ;  /* 0x0000000bff21723e */ /* 0x000fe200030006ff */
[--C-:B------:R-:W-:Y:S01]  /*112b0*/  HADD2.F32 R11, -RZ, R36.reuse.H0_H0 ;  /* 0x20000024ff0b7230 */ /* 0x100fe20000004100 */
[----:B------:R-:W-:Y:S01]  /*112c0*/  F2FP.F16.E4M3.UNPACK_B R14, R10.H1 ;  /* 0x0000000aff0e723e */ /* 0x000fe200030006ff */
[----:B------:R-:W-:Y:S01]  /*112d0*/  HADD2.F32 R36, -RZ, R36.H1_H1 ;  /* 0x30000024ff247230 */ /* 0x000fe20000004100 */
        /* <DEDUP_REMOVED lines=10> */
[----:B------:R-:W-:Y:S01]  /*11380*/  F2FP.F16.E4M3.UNPACK_B R25, R4 ;  /* 0x00000004ff19723e */ /* 0x000fe200020006ff */
[----:B------:R-:W-:-:S02]  /*11390*/  HADD2.F32 R13, -RZ, R13.H1_H1 ;  /* 0x3000000dff0d7230 */ /* 0x000fc40000004100 */
[C---:B------:R-:W-:Y:S01]  /*113a0*/  FFMA.FTZ R5, R20.reuse, R35, -R9 ;  /* 0x0000002314057223 */ /* 0x040fe20000010809 */
[----:B------:R-:W-:Y:S01]  /*113b0*/  F2FP.F16.E4M3.UNPACK_B R27, R4.H1 ;  /* 0x00000004ff1b723e */ /* 0x000fe200030006ff */
[----:B------:R-:W-:Y:S01]  /*113c0*/  FFMA.FTZ R9, R20, R41, R8 ;  /* 0x0000002914097223 */ /* 0x000fe20000010008 */
[-C--:B------:R-:W-:Y:S01]  /*113d0*/  F2FP.F16.E4M3.UNPACK_B R4, R6.reuse ;  /* 0x00000006ff04723e */ /* 0x080fe200020006ff */
[----:B------:R-:W-:Y:S01]  /*113e0*/  HADD2.F32 R35, -RZ, R39.H0_H0 ;  /* 0x20000027ff237230 */ /* 0x000fe20000004100 */
[----:B------:R-:W-:Y:S01]  /*113f0*/  F2FP.F16.E4M3.UNPACK_B R7, R6.H1 ;  /* 0x00000006ff07723e */ /* 0x000fe200030006ff */
[----:B------:R-:W-:Y:S01]  /*11400*/  HADD2.F32 R8, -RZ, R26.H0_H0 ;  /* 0x2000001aff087230 */ /* 0x000fe20000004100 */
[----:B------:R-:W-:Y:S01]  /*11410*/  F2FP.F16.E4M3.UNPACK_B R6, R10 ;  /* 0x0000000aff06723e */ /* 0x000fe200020006ff */
[C---:B------:R-:W-:Y:S01]  /*11420*/  FMUL.FTZ R10, R24.reuse, R40 ;  /* 0x00000028180a7220 */ /* 0x040fe20000410000 */
[----:B------:R-:W-:Y:S01]  /*11430*/  FMUL.FTZ R41, R24, R34 ;  /* 0x0000002218297220 */ /* 0x000fe20000410000 */
[----:B------:R-:W-:-:S02]  /*11440*/  HADD2.F32 R20, -RZ, R15.H0_H0 ;  /* 0x2000000fff147230 */ /* 0x000fc40000004100 */
[C---:B------:R-:W-:Y:S01]  /*11450*/  FMUL.FTZ R43, R8.reuse, R35 ;  /* 0x00000023082b7220 */ /* 0x040fe20000410000 */
[-C--:B------:R-:W-:Y:S01]  /*11460*/  FMUL.FTZ R24, R8, R11.reuse ;  /* 0x0000000b08187220 */ /* 0x080fe20000410000 */
[C---:B------:R-:W-:Y:S01]  /*11470*/  FFMA.FTZ R8, R13.reuse, R34, -R10 ;  /* 0x000000220d087223 */ /* 0x040fe2000001080a */
[----:B------:R-:W-:Y:S01]  /*11480*/  FFMA.FTZ R10, R13, R40, R41 ;  /* 0x000000280d0a7223 */ /* 0x000fe20000010029 */
[-C--:B------:R-:W-:Y:S01]  /*11490*/  F2FP.F16.E4M3.UNPACK_B R40, R42.reuse ;  /* 0x0000002aff28723e */ /* 0x080fe200020006ff */
[C---:B------:R-:W-:Y:S01]  /*114a0*/  FFMA.FTZ R11, R20.reuse, R11, -R43 ;  /* 0x0000000b140b7223 */ /* 0x040fe2000001082b */
[----:B------:R-:W-:Y:S01]  /*114b0*/  F2FP.F16.E4M3.UNPACK_B R34, R37 ;  /* 0x00000025ff22723e */ /* 0x000fe200020006ff */
[----:B------:R-:W-:Y:S01]  /*114c0*/  FFMA.FTZ R13, R20, R35, R24 ;  /* 0x00000023140d7223 */ /* 0x000fe20000010018 */
[----:B------:R-:W-:Y:S01]  /*114d0*/  HADD2.F32 R39, -RZ, R39.H1_H1 ;  /* 0x30000027ff277230 */ /* 0x000fe20000004100 */
[----:B------:R-:W-:Y:S01]  /*114e0*/  F2FP.F16.E4M3.UNPACK_B R42, R42.H1 ;  /* 0x0000002aff2a723e */ /* 0x000fe200030006ff */
[----:B------:R-:W-:Y:S01]  /*114f0*/  HADD2.F32 R20, -RZ, R26.H1_H1 ;  /* 0x3000001aff147230 */ /* 0x000fe20000004100 */
[----:B------:R-:W-:Y:S01]  /*11500*/  F2FP.F16.E4M3.UNPACK_B R37, R37.H1 ;  /* 0x00000025ff25723e */ /* 0x000fe200030006ff */
[----:B------:R-:W-:-:S02]  /*11510*/  HADD2.F32 R41, -RZ, R40.H0_H0 ;  /* 0x20000028ff297230 */ /* 0x000fc40000004100 */
[----:B------:R-:W-:Y:S02]  /*11520*/  HADD2.F32 R24, -RZ, R30.H0_H0 ;  /* 0x2000001eff187230 */ /* 0x000fe40000004100 */
[C---:B------:R-:W-:Y:S01]  /*11530*/  FMUL.FTZ R46, R20.reuse, R39 ;  /* 0x00000027142e7220 */ /* 0x040fe20000410000 */
[----:B------:R-:W-:Y:S02]  /*11540*/  HADD2.F32 R35, -RZ, R34.H0_H0 ;  /* 0x20000022ff237230 */ /* 0x000fe40000004100 */
[----:B------:R-:W-:Y:S01]  /*11550*/  FMUL.FTZ R48, R20, R36 ;  /* 0x0000002414307220 */ /* 0x000fe20000410000 */
[----:B------:R-:W-:Y:S02]  /*11560*/  HADD2.F32 R15, -RZ, R15.H1_H1 ;  /* 0x3000000fff0f7230 */ /* 0x000fe40000004100 */
[C---:B------:R-:W-:Y:S01]  /*11570*/  FMUL.FTZ R43, R24.reuse, R41 ;  /* 0x00000029182b7220 */ /* 0x040fe20000410000 */
[--C-:B------:R-:W-:Y:S02]  /*11580*/  HADD2.F32 R26, -RZ, R28.reuse.H0_H0 ;  /* 0x2000001cff1a7230 */ /* 0x100fe40000004100 */
[----:B------:R-:W-:Y:S01]  /*11590*/  FMUL.FTZ R50, R24, R35 ;  /* 0x0000002318327220 */ /* 0x000fe20000410000 */
[----:B------:R-:W-:-:S02]  /*115a0*/  HADD2.F32 R28, -RZ, R28.H1_H1 ;  /* 0x3000001cff1c7230 */ /* 0x000fc40000004100 */
[C---:B------:R-:W-:Y:S01]  /*115b0*/  FFMA.FTZ R20, R15.reuse, R36, -R46 ;  /* 0x000000240f147223 */ /* 0x040fe2000001082e */
[----:B------:R-:W-:Y:S01]  /*115c0*/  FFMA.FTZ R24, R15, R39, R48 ;  /* 0x000000270f187223 */ /* 0x000fe20000010030 */
[C---:B------:R-:W-:Y:S01]  /*115d0*/  FFMA.FTZ R15, R26.reuse, R35, -R43 ;  /* 0x000000231a0f7223 */ /* 0x040fe2000001082b */
[----:B------:R-:W-:Y:S01]  /*115e0*/  FFMA.FTZ R26, R26, R41, R50 ;  /* 0x000000291a1a7223 */ /* 0x000fe20000010032 */
[----:B------:R-:W-:Y:S01]  /*115f0*/  HADD2.F32 R41, -RZ, R40.H1_H1 ;  /* 0x30000028ff297230 */ /* 0x000fe20000004100 */
[----:B------:R-:W-:Y:S01]  /*11600*/  F2FP.SATFINITE.E4M3.F32.PACK_AB_MERGE_C R11, R20, R11, RZ ;  /* 0x0000000b140b723e */ /* 0x000fe200048070ff */
[----:B------:R-:W-:Y:S01]  /*11610*/  HADD2.F32 R39, -RZ, R34.H1_H1 ;  /* 0x30000022ff277230 */ /* 0x000fe20000004100 */
[----:B------:R-:W-:Y:S01]  /*11620*/  F2FP.SATFINITE.E4M3.F32.PACK_AB_MERGE_C R13, R24, R13, RZ ;  /* 0x0000000d180d723e */ /* 0x000fe200048070ff */
[----:B------:R-:W-:Y:S01]  /*11630*/  HADD2.F32 R40, -RZ, R42.H0_H0 ;  /* 0x2000002aff287230 */ /* 0x000fe20000004100 */
[----:B------:R-:W-:Y:S01]  /*11640*/  F2FP.SATFINITE.E4M3.F32.PACK_AB_MERGE_C R5, R8, R5, R11 ;  /* 0x000000050805723e */ /* 0x000fe2000480700b */
[----:B------:R-:W-:Y:S01]  /*11650*/  HADD2.F32 R35, -RZ, R33.H0_H0 ;  /* 0x20000021ff237230 */ /* 0x000fe20000004100 */
[----:B------:R-:W-:Y:S01]  /*11660*/  F2FP.SATFINITE.E4M3.F32.PACK_AB_MERGE_C R9, R10, R9, R13 ;  /* 0x000000090a09723e */ /* 0x000fe2000480700d */
[----:B------:R-:W-:-:S02]  /*11670*/  HADD2.F32 R34, -RZ, R30.H1_H1 ;  /* 0x3000001eff227230 */ /* 0x000fc40000004100 */
[----:B------:R-:W-:Y:S02]  /*11680*/  HADD2.F32 R36, -RZ, R37.H0_H0 ;  /* 0x20000025ff247230 */ /* 0x000fe40000004100 */
[C---:B------:R-:W-:Y:S01]  /*11690*/  FMUL.FTZ R45, R35.reuse, R40 ;  /* 0x00000028232d7220 */ /* 0x040fe20000410000 */
[----:B------:R-:W-:Y:S02]  /*116a0*/  HADD2.F32 R30, -RZ, R29.H0_H0 ;  /* 0x2000001dff1e7230 */ /* 0x000fe40000004100 */
[C---:B------:R-:W-:Y:S01]  /*116b0*/  FMUL.FTZ R43, R34.reuse, R41 ;  /* 0x00000029222b7220 */ /* 0x040fe20000410000 */
[----:B------:R-:W-:Y:S01]  /*116c0*/  FMUL.FTZ R34, R34, R39 ;  /* 0x0000002722227220 */ /* 0x000fe20000410000 */
[-C--:B------:R-:W-:Y:S01]  /*116d0*/  FMUL.FTZ R35, R35, R36.reuse ;  /* 0x0000002423237220 */ /* 0x080fe20000410000 */
[----:B------:R-:W-:Y:S02]  /*116e0*/  HADD2.F32 R42, -RZ, R42.H1_H1 ;  /* 0x3000002aff2a7230 */ /* 0x000fe40000004100 */
[----:B------:R-:W-:Y:S01]  /*116f0*/  FFMA.FTZ R45, R30, R36, -R45 ;  /* 0x000000241e2d7223 */ /* 0x000fe2000001082d */
[----:B------:R-:W-:-:S02]  /*11700*/  HADD2.F32 R36, -RZ, R37.H1_H1 ;  /* 0x30000025ff247230 */ /* 0x000fc40000004100 */
[C---:B------:R-:W-:Y:S01]  /*11710*/  FFMA.FTZ R41, R28.reuse, R41, R34 ;  /* 0x000000291c297223 */ /* 0x040fe20000010022 */
[----:B------:R-:W-:Y:S01]  /*11720*/  F2FP.F16.E4M3.UNPACK_B R37, R38.H1 ;  /* 0x00000026ff25723e */ /* 0x000fe200030006ff */
[----:B------:R-:W-:Y:S01]  /*11730*/  HADD2.F32 R33, -RZ, R33.H1_H1 ;  /* 0x30000021ff217230 */ /* 0x000fe20000004100 */
[----:B------:R-:W-:Y:S01]  /*11740*/  F2FP.F16.E4M3.UNPACK_B R34, R21.H1 ;  /* 0x00000015ff22723e */ /* 0x000fe200030006ff */
[----:B------:R-:W-:Y:S01]  /*11750*/  FFMA.FTZ R48, R28, R39, -R43 ;  /* 0x000000271c307223 */ /* 0x000fe2000001082b */
[----:B------:R-:W-:Y:S01]  /*11760*/  FFMA.FTZ R43, R30, R40, R35 ;  /* 0x000000281e2b7223 */ /* 0x000fe20000010023 */
[----:B------:R-:W-:Y:S02]  /*11770*/  HADD2.F32 R29, -RZ, R29.H1_H1 ;  /* 0x3000001dff1d7230 */ /* 0x000fe40000004100 */
[C---:B------:R-:W-:Y:S01]  /*11780*/  FMUL.FTZ R40, R33.reuse, R42 ;  /* 0x0000002a21287220 */ /* 0x040fe20000410000 */
[----:B------:R-:W-:Y:S02]  /*11790*/  HADD2.F32 R39, -RZ, R37.H0_H0 ;  /* 0x20000025ff277230 */ /* 0x000fe40000004100 */
[----:B------:R-:W-:Y:S01]  /*117a0*/  FMUL.FTZ R47, R33, R36 ;  /* 0x00000024212f7220 */ /* 0x000fe20000410000 */
[----:B------:R-:W-:-:S02]  /*117b0*/  HADD2.F32 R30, -RZ, R32.H0_H0 ;  /* 0x20000020ff1e7230 */ /* 0x000fc40000004100 */
[C---:B------:R-:W-:Y:S01]  /*117c0*/  FFMA.FTZ R50, R29.reuse, R36, -R40 ;  /* 0x000000241d327223 */ /* 0x040fe20000010828 */
[----:B------:R-:W-:Y:S02]  /*117d0*/  HADD2.F32 R35, -RZ, R34.H0_H0 ;  /* 0x20000022ff237230 */ /* 0x000fe40000004100 */
[----:B------:R-:W-:Y:S01]  /*117e0*/  FFMA.FTZ R52, R29, R42, R47 ;  /* 0x0000002a1d347223 */ /* 0x000fe2000001002f */
        /* <DEDUP_REMOVED lines=8> */
[----:B------:R-:W-:Y:S01]  /*11870*/  HADD2.F32 R27, -RZ, R27.H1_H1 ;  /* 0x3000001bff1b7230 */ /* 0x000fe20000004100 */
[----:B------:R-:W-:Y:S01]  /*11880*/  F2FP.F16.E4M3.UNPACK_B R29, R21 ;  /* 0x00000015ff1d723e */ /* 0x000fe200020006ff */
[-C--:B------:R-:W-:Y:S01]  /*11890*/  FMUL.FTZ R32, R32, R34.reuse ;  /* 0x0000002220207220 */ /* 0x080fe20000410000 */
[C---:B------:R-:W-:Y:S01]  /*118a0*/  FFMA.FTZ R35, R28.reuse, R35, -R33 ;  /* 0x000000231c237223 */ /* 0x040fe20000010821 */
[----:B------:R-:W-:Y:S01]  /*118b0*/  FFMA.FTZ R39, R28, R39, R30 ;  /* 0x000000271c277223 */ /* 0x000fe2000001001e */
[C---:B------:R-:W-:Y:S01]  /*118c0*/  FFMA.FTZ R40, R27.reuse, R34, -R36 ;  /* 0x000000221b287223 */ /* 0x040fe20000010824 */
[----:B------:R-:W-:Y:S01]  /*118d0*/  FFMA.FTZ R42, R27, R37, R32 ;  /* 0x000000251b2a7223 */ /* 0x000fe20000010020 */
[----:B------:R-:W-:Y:S01]  /*118e0*/  HADD2.F32 R30, -RZ, R38.H0_H0 ;  /* 0x20000026ff1e7230 */ /* 0x000fe20000004100 */
[----:B------:R-:W-:Y:S01]  /*118f0*/  F2FP.SATFINITE.E4M3.F32.PACK_AB_MERGE_C R43, R52, R43, RZ ;  /* 0x0000002b342b723e */ /* 0x000fe200048070ff */
[----:B------:R-:W-:-:S02]  /*11900*/  HADD2.F32 R28, -RZ, R31.H0_H0 ;  /* 0x2000001fff1c7230 */ /* 0x000fc40000004100 */
[----:B------:R-:W-:Y:S01]  /*11910*/  HADD2.F32 R27, -RZ, R29.H0_H0 ;  /* 0x2000001dff1b7230 */ /* 0x000fe20000004100 */
[----:B------:R-:W-:Y:S01]  /*11920*/  F2FP.SATFINITE.E4M3.F32.PACK_AB_MERGE_C R39, R42, R39, RZ ;  /* 0x000000272a27723e */ /* 0x000fe200048070ff */
[----:B------:R-:W-:Y:S02]  /*11930*/  HADD2.F32 R21, -RZ, R25.H0_H0 ;  /* 0x20000019ff157230 */ /* 0x000fe40000004100 */
[C---:B------:R-:W-:Y:S01]  /*11940*/  FMUL.FTZ R32, R28.reuse, R30 ;  /* 0x0000001e1c207220 */ /* 0x040fe20000410000 */
[----:B------:R-:W-:Y:S02]  /*11950*/  HADD2.F32 R38, -RZ, R38.H1_H1 ;  /* 0x30000026ff267230 */ /* 0x000fe40000004100 */
[-C--:B------:R-:W-:Y:S01]  /*11960*/  FMUL.FTZ R34, R28, R27.reuse ;  /* 0x0000001b1c227220 */ /* 0x080fe20000410000 */
[----:B------:R-:W-:Y:S02]  /*11970*/  HADD2.F32 R31, -RZ, R31.H1_H1 ;  /* 0x3000001fff1f7230 */ /* 0x000fe40000004100 */
[----:B------:R-:W-:Y:S01]  /*11980*/  FFMA.FTZ R32, R21, R27, -R32 ;  /* 0x0000001b15207223 */ /* 0x000fe20000010820 */
[----:B------:R-:W-:Y:S01]  /*11990*/  HADD2.F32 R28, -RZ, R29.H1_H1 ;  /* 0x3000001dff1c7230 */ /* 0x000fe20000004100 */
[----:B------:R-:W-:Y:S01]  /*119a0*/  F2FP.F16.E4M3.UNPACK_B R29, R12.H1 ;  /* 0x0000000cff1d723e */ /* 0x000fe200030006ff */
[----:B------:R-:W-:-:S02]  /*119b0*/  HADD2.F32 R25, -RZ, R25.H1_H1 ;  /* 0x30000019ff197230 */ /* 0x000fc40000004100 */
[----:B------:R-:W-:Y:S01]  /*119c0*/  FFMA.FTZ R34, R21, R30, R34 ;  /* 0x0000001e15227223 */ /* 0x000fe20000010022 */
[C---:B------:R-:W-:Y:S01]  /*119d0*/  FMUL.FTZ R36, R31.reuse, R38 ;  /* 0x000000261f247220 */ /* 0x040fe20000410000 */
[-C--:B------:R-:W-:Y:S01]  /*119e0*/  F2FP.F16.E4M3.UNPACK_B R21, R3.reuse.H1 ;  /* 0x00000003ff15723e */ /* 0x080fe200030006ff */
[-C--:B------:R-:W-:Y:S01]  /*119f0*/  FMUL.FTZ R33, R31, R28.reuse ;  /* 0x0000001c1f217220 */ /* 0x080fe20000410000 */
[----:B------:R-:W-:Y:S02]  /*11a00*/  HADD2.F32 R30, -RZ, R29.H0_H0 ;  /* 0x2000001dff1e7230 */ /* 0x000fe40000004100 */
[C---:B------:R-:W-:Y:S01]  /*11a10*/  FFMA.FTZ R31, R25.reuse, R28, -R36 ;  /* 0x0000001c191f7223 */ /* 0x040fe20000010824 */
[----:B------:R-:W-:Y:S02]  /*11a20*/  HADD2.F32 R27, -RZ, R14.H0_H0 ;  /* 0x2000000eff1b7230 */ /* 0x000fe40000004100 */
[----:B------:R-:W-:Y:S01]  /*11a30*/  FFMA.FTZ R33, R25, R38, R33 ;  /* 0x0000002619217223 */ /* 0x000fe20000010021 */
[--C-:B------:R-:W-:Y:S01]  /*11a40*/  HADD2.F32 R28, -RZ, R21.reuse.H0_H0 ;  /* 0x20000015ff1c7230 */ /* 0x100fe20000004100 */
[----:B------:R-:W-:Y:S01]  /*11a50*/  F2FP.F16.E4M3.UNPACK_B R3, R3 ;  /* 0x00000003ff03723e */ /* 0x000fe200020006ff */
[----:B------:R-:W-:-:S02]  /*11a60*/  HADD2.F32 R25, -RZ, R21.H1_H1 ;  /* 0x30000015ff197230 */ /* 0x000fc40000004100 */
[C---:B------:R-:W-:Y:S01]  /*11a70*/  FMUL.FTZ R36, R27.reuse, R30 ;  /* 0x0000001e1b247220 */ /* 0x040fe20000410000 */
[----:B------:R-:W-:Y:S02]  /*11a80*/  HADD2.F32 R21, -RZ, R7.H0_H0 ;  /* 0x20000007ff157230 */ /* 0x000fe40000004100 */
[----:B------:R-:W-:Y:S01]  /*11a90*/  FMUL.FTZ R38, R27, R28 ;  /* 0x0000001c1b267220 */ /* 0x000fe20000410000 */
[----:B------:R-:W-:Y:S01]  /*11aa0*/  HADD2.F32 R29, -RZ, R29.H1_H1 ;  /* 0x3000001dff1d7230 */ /* 0x000fe20000004100 */
[----:B------:R-:W-:Y:S01]  /*11ab0*/  F2FP.SATFINITE.E4M3.F32.PACK_AB_MERGE_C R11, R41, R26, R43 ;  /* 0x0000001a290b723e */ /* 0x000fe2000480702b */
[----:B------:R-:W-:Y:S02]  /*11ac0*/  HADD2.F32 R14, -RZ, R14.H1_H1 ;  /* 0x3000000eff0e7230 */ /* 0x000fe40000004100 */
[C---:B------:R-:W-:Y:S01]  /*11ad0*/  FFMA.FTZ R36, R21.reuse, R28, -R36 ;  /* 0x0000001c15247223 */ /* 0x040fe20000010824 */
[----:B------:R-:W-:Y:S02]  /*11ae0*/  HADD2.F32 R7, -RZ, R7.H1_H1 ;  /* 0x30000007ff077230 */ /* 0x000fe40000004100 */
[----:B------:R-:W-:Y:S01]  /*11af0*/  FFMA.FTZ R38, R21, R30, R38 ;  /* 0x0000001e15267223 */ /* 0x000fe20000010026 */
[----:B------:R-:W-:-:S02]  /*11b00*/  HADD2.F32 R21, -RZ, R3.H1_H1 ;  /* 0x30000003ff157230 */ /* 0x000fc40000004100 */
[C---:B------:R-:W-:Y:S01]  /*11b10*/  FMUL.FTZ R28, R14.reuse, R29 ;  /* 0x0000001d0e1c7220 */ /* 0x040fe20000410000 */
[-C--:B------:R-:W-:Y:S01]  /*11b20*/  FMUL.FTZ R46, R14, R25.reuse ;  /* 0x000000190e2e7220 */ /* 0x080fe20000410000 */
[----:B------:R-:W-:Y:S01]  /*11b30*/  F2FP.F16.E4M3.UNPACK_B R14, R12 ;  /* 0x0000000cff0e723e */ /* 0x000fe200020006ff */
[----:B------:R-:W-:Y:S02]  /*11b40*/  HADD2.F32 R12, -RZ, R3.H0_H0 ;  /* 0x20000003ff0c7230 */ /* 0x000fe40000004100 */
[C---:B------:R-:W-:Y:S01]  /*11b50*/  FFMA.FTZ R37, R7.reuse, R25, -R28 ;  /* 0x0000001907257223 */ /* 0x040fe2000001081c */
[----:B------:R-:W-:Y:S01]  /*11b60*/  FFMA.FTZ R29, R7, R29, R46 ;  /* 0x0000001d071d7223 */ /* 0x000fe2000001002e */
[----:B------:R-:W-:Y:S01]  /*11b70*/  HADD2.F32 R7, -RZ, R6.H0_H0 ;  /* 0x20000006ff077230 */ /* 0x000fe20000004100 */
[----:B------:R-:W-:Y:S01]  /*11b80*/  F2FP.SATFINITE.E4M3.F32.PACK_AB_MERGE_C R8, R33, R34, R39 ;  /* 0x000000222108723e */ /* 0x000fe20004807027 */
[--C-:B------:R-:W-:Y:S01]  /*11b90*/  HADD2.F32 R28, -RZ, R14.reuse.H0_H0 ;  /* 0x2000000eff1c7230 */ /* 0x100fe20000004100 */
[----:B------:R-:W-:Y:S01]  /*11ba0*/  F2FP.SATFINITE.E4M3.F32.PACK_AB_MERGE_C R36, R37, R36, RZ ;  /* 0x000000242524723e */ /* 0x000fe200048070ff */
[----:B------:R-:W-:Y:S01]  /*11bb0*/  HADD2.F32 R25, -RZ, R14.H1_H1 ;  /* 0x3000000eff197230 */ /* 0x000fe20000004100 */
[----:B------:R-:W-:Y:S01]  /*11bc0*/  F2FP.SATFINITE.E4M3.F32.PACK_AB_MERGE_C R29, R29, R38, RZ ;  /* 0x000000261d1d723e */ /* 0x000fe200048070ff */
[----:B------:R-:W-:-:S02]  /*11bd0*/  HADD2.F32 R6, -RZ, R6.H1_H1 ;  /* 0x30000006ff067230 */ /* 0x000fc40000004100 */
[C---:B------:R-:W-:Y:S01]  /*11be0*/  FMUL.FTZ R14, R7.reuse, R28 ;  /* 0x0000001c070e7220 */ /* 0x040fe20000410000 */
[--C-:B------:R-:W-:Y:S02]  /*11bf0*/  HADD2.F32 R3, -RZ, R4.reuse.H0_H0 ;  /* 0x20000004ff037230 */ /* 0x100fe40000004100 */
        /* <DEDUP_REMOVED lines=10> */
[----:B------:R-:W-:Y:S02]  /*11ca0*/  F2FP.SATFINITE.E4M3.F32.PACK_AB_MERGE_C R7, R48, R15, R7 ;  /* 0x0000000f3007723e */ /* 0x000fe40004807007 */
[----:B------:R-:W-:Y:S02]  /*11cb0*/  F2FP.SATFINITE.E4M3.F32.PACK_AB_MERGE_C R4, R31, R32, R4 ;  /* 0x000000201f04723e */ /* 0x000fe40004807004 */
[----:B------:R-:W-:Y:S02]  /*11cc0*/  F2FP.SATFINITE.E4M3.F32.PACK_AB_MERGE_C R6, R27, R6, R36 ;  /* 0x000000061b06723e */ /* 0x000fe40004807024 */
[----:B------:R-:W-:-:S03]  /*11cd0*/  F2FP.SATFINITE.E4M3.F32.PACK_AB_MERGE_C R10, R30, R3, R29 ;  /* 0x000000031e0a723e */ /* 0x000fc6000480701d */
[----:B------:R0:W-:Y:S04]  /*11ce0*/  STS.128 [R49+0x10400], R4 ;  /* 0x0104000431007388 */ /* 0x0001e80000000c00 */
[----:B------:R0:W-:Y:S02]  /*11cf0*/  STS.128 [R0+0x10400], R8 ;  /* 0x0104000800007388 */ /* 0x0001e40000000c00 */
.L_x_1690:
[----:B------:R-:W-:Y:S05]  /*11d00*/  BSYNC B0 ;  /* 0x0000000000007941 */ /* 0x000fea0003800000 */
.L_x_1683:
        /* <DEDUP_REMOVED lines=8> */
.L_x_1681:
[----:B0--3--:R-:W-:-:S05]  /*11d90*/  IMAD.U32 R0, RZ, RZ, UR40 ;  /* 0x00000028ff007e24 */ /* 0x009fca000f8e00ff */
[----:B------:R-:W-:-:S13]  /*11da0*/  ISETP.NE.AND P0, PT, R0, 0x3, PT ;  /* 0x000000030000780c */ /* 0x000fda0003f05270 */
[----:B------:R-:W-:Y:S05]  /*11db0*/  @!P0 BRA `(.L_x_1710) ;  /* 0x0000000000048947 */ /* 0x000fea0003800000 */
[----:B------:R-:W-:Y:S01]  /*11dc0*/  BPT.TRAP 0x1 ;  /* 0x000000040000795c */ /* 0x000fe20000300000 */
.L_x_1710:
[----:B-1----:R-:W-:Y:S01]  /*11dd0*/  IMAD R3, R23, 0x8, R16 ;  /* 0x0000000817037824 */ /* 0x002fe200078e0210 */
[----:B------:R-:W-:-:S04]  /*11de0*/  SHF.L.U32 R0, R168, 0x1f, RZ ;  /* 0x0000001fa8007819 */ /* 0x000fc800000006ff */
[----:B------:R0:W1:Y:S01]  /*11df0*/  SYNCS.PHASECHK.TRANS64.TRYWAIT P1, [R3+URZ+0x22830], R0 ;  /* 0x02283000030075a7 */ /* 0x000062000802017f */
[----:B------:R-:W-:Y:S05]  /*11e00*/  @!P0 BRA `(.L_x_1711) ;  /* 0x0000000000048947 */ /* 0x000fea0003800000 */
[----:B------:R-:W-:Y:S01]  /*11e10*/  BPT.TRAP 0x1 ;  /* 0x000000040000795c */ /* 0x000fe20000300000 */
.L_x_1711:
[----:B-1----:R-:W-:Y:S05]  /*11e20*/  @P1 BRA `(.L_x_1712) ;  /* 0x0000000000081947 */ /* 0x002fea0003800000 */
[----:B------:R-:W1:Y:S02]  /*11e30*/  SYNCS.PHASECHK.TRANS64.TRYWAIT P1, [R3+URZ+0x22830], R0 ;  /* 0x02283000030075a7 */ /* 0x000e64000802017f */
[----:B-1----:R-:W-:Y:S05]  /*11e40*/  @!P1 BRA `(.L_x_1713) ;  /* 0x0000019000949947 */ /* 0x002fea0003800000 */
.L_x_1712:
[----:B------:R-:W-:Y:S05]  /*11e50*/  WARPSYNC.ALL ;  /* 0x0000000000007948 */ /* 0x000fea0003800000 */
[----:B01----:R-:W-:Y:S01]  /*11e60*/  VIADD R0, R16, 0x16400 ;  /* 0x0001640010007836 */ /* 0x003fe20000000000 */
[----:B------:R-:W-:Y:S01]  /*11e70*/  R2UR UR24, R44 ;  /* 0x000000002c1872ca */ /* 0x000fe200000e0000 */
[----:B--2--5:R-:W-:Y:S01]  /*11e80*/  IMAD.MOV.U32 R5, RZ, RZ, -0x7fffffe0 ;  /* 0x80000020ff057424 */ /* 0x024fe200078e00ff */
[----:B----4-:R-:W-:Y:S01]  /*11e90*/  WARPGROUP.ARRIVE ;  /* 0x00000000000079c5 */ /* 0x010fe20000000000 */
[----:B------:R-:W-:Y:S01]  /*11ea0*/  UMOV UR25, 0x80000020 ;  /* 0x8000002000197882 */ /* 0x000fe20000000000 */
[----:B------:R-:W-:Y:S01]  /*11eb0*/  SHF.R.U32.HI R0, RZ, 0x4, R0 ;  /* 0x00000004ff007819 */ /* 0x000fe20000011600 */
[----:B------:R-:W-:Y:S01]  /*11ec0*/  IMAD.MOV.U32 R9, RZ, RZ, -0x7fffffe0 ;  /* 0x80000020ff097424 */ /* 0x000fe200078e00ff */
[----:B------:R-:W-:Y:S01]  /*11ed0*/  R2UR UR27, R5 ;  /* 0x00000000051b72ca */ /* 0x000fe200000e0000 */
[----:B------:R-:W-:Y:S01]  /*11ee0*/  UMOV UR5, 0x80000020 ;  /* 0x8000002000057882 */ /* 0x000fe20000000000 */
[----:B------:R-:W-:Y:S01]  /*11ef0*/  LOP3.LUT R0, R0, 0x3fff, RZ, 0xc0, !PT ;  /* 0x00003fff00007812 */ /* 0x000fe200078ec0ff */
[----:B------:R-:W-:Y:S01]  /*11f00*/  UMOV UR9, 0x80000020 ;  /* 0x8000002000097882 */ /* 0x000fe20000000000 */
[----:B------:R-:W-:Y:S01]  /*11f10*/  R2UR UR7, R9 ;  /* 0x00000000090772ca */ /* 0x000fe200000e0000 */
[----:B------:R-:W-:Y:S01]  /*11f20*/  IMAD.MOV.U32 R9, RZ, RZ, -0x7fffffe0 ;  /* 0x80000020ff097424 */ /* 0x000fe200078e00ff */
[----:B------:R-:W-:Y:S01]  /*11f30*/  LOP3.LUT R7, R0, 0x10000, RZ, 0xfc, !PT ;  /* 0x0001000000077812 */ /* 0x000fe200078efcff */
[----:B------:R-:W-:Y:S01]  /*11f40*/  ULOP3.LUT UR24, UR24, 0x10000, URZ, 0xfc, !UPT ;  /* 0x0001000018187892 */ /* 0x000fe2000f8efc3f */
[----:B------:R-:W-:Y:S01]  /*11f50*/  IMAD.MOV.U32 R5, RZ, RZ, -0x7fffffe0 ;  /* 0x80000020ff057424 */ /* 0x000fe200078e00ff */
[----:B------:R-:W-:Y:S01]  /*11f60*/  UMOV UR13, 0x80000020 ;  /* 0x80000020000d7882 */ /* 0x000fe20000000000 */
[----:B------:R-:W-:Y:S01]  /*11f70*/  R2UR UR11, R9 ;  /* 0x00000000090b72ca */ /* 0x000fe200000e0000 */
[----:B------:R-:W-:Y:S01]  /*11f80*/  IMAD R4, R23, 0x600, R7 ;  /* 0x0000060017047824 */ /* 0x000fe200078e0207 */
[----:B------:R-:W-:Y:S01]  /*11f90*/  UIADD3 UR4, UR24, 0x2, URZ ;  /* 0x0000000218047890 */ /* 0x000fe2000fffe03f */
[----:B------:R-:W-:Y:S01]  /*11fa0*/  IMAD.MOV.U32 R9, RZ, RZ, -0x7fffffe0 ;  /* 0x80000020ff097424 */ /* 0x000fe200078e00ff */
[----:B------:R-:W-:Y:S01]  /*11fb0*/  UIADD3 UR8, UR24, 0x200, URZ ;  /* 0x0000020018087890 */ /* 0x000fe2000fffe03f */
[C---:B------:R-:W-:Y:S01]  /*11fc0*/  VIADD R8, R4.reuse, 0x2 ;  /* 0x0000000204087836 */ /* 0x040fe20000000000 */
[----:B------:R-:W-:Y:S01]  /*11fd0*/  R2UR UR26, R4 ;  /* 0x00000000041a72ca */ /* 0x000fe200000e0000 */
[----:B------:R-:W-:Y:S01]  /*11fe0*/  UIADD3 UR12, UR24, 0x202, URZ ;  /* 0x00000202180c7890 */ /* 0x000fe2000fffe03f */
[----:B------:R-:W-:Y:S01]  /*11ff0*/  R2UR UR15, R9 ;  /* 0x00000000090f72ca */ /* 0x000fe200000e0000 */
[----:B------:R-:W-:Y:S01]  /*12000*/  IMAD.MOV.U32 R9, RZ, RZ, -0x7fffffe0 ;  /* 0x80000020ff097424 */ /* 0x000fe200078e00ff */
[----:B------:R-:W-:Y:S01]  /*12010*/  R2UR UR6, R8 ;  /* 0x00000000080672ca */ /* 0x000fe200000e0000 */
[----:B------:R-:W-:Y:S01]  /*12020*/  VIADD R8, R4, 0x200 ;  /* 0x0000020004087836 */ /* 0x000fe20000000000 */
[----:B------:R-:W-:Y:S01]  /*12030*/  UIADD3 UR16, UR24, 0x400, URZ ;  /* 0x0000040018107890 */ /* 0x000fe2000fffe03f */
[----:B------:R-:W-:Y:S01]  /*12040*/  R2UR UR23, R5 ;  /* 0x00000000051772ca */ /* 0x000fe200000e0000 */
[----:B------:R-:W-:Y:S01]  /*12050*/  UMOV UR17, 0x80000020 ;  /* 0x8000002000117882 */ /* 0x000fe20000000000 */
[----:B------:R-:W-:Y:S01]  /*12060*/  R2UR UR19, R9 ;  /* 0x00000000091372ca */ /* 0x000fe200000e0000 */
[----:B------:R-:W-:Y:S01]  /*12070*/  UIADD3 UR20, UR24, 0x402, URZ ;  /* 0x0000040218147890 */ /* 0x000fe2000fffe03f */
[----:B------:R-:W-:Y:S01]  /*12080*/  R2UR UR10, R8 ;  /* 0x00000000080a72ca */ /* 0x000fe200000e0000 */
[----:B------:R-:W-:Y:S01]  /*12090*/  VIADD R8, R4, 0x202 ;  /* 0x0000020204087836 */ /* 0x000fe20000000000 */
[----:B------:R-:W-:Y:S01]  /*120a0*/  QGMMA.64x128x32.F32.E4M3.E4M3 R24, gdesc[UR24], RZ, !UPT, gsb0 ;  /* 0x01e00000181879f3 */ /* 0x000fe2000c0008ff */
[----:B------:R-:W-:-:S03]  /*120b0*/  UMOV UR21, 0x80000020 ;  /* 0x8000002000157882 */ /* 0x000fc60000000000 */
[----:B------:R-:W-:Y:S01]  /*120c0*/  R2UR UR14, R8 ;  /* 0x00000000080e72ca */ /* 0x000fe200000e0000 */
[C---:B------:R-:W-:Y:S02]  /*120d0*/  VIADD R8, R4.reuse, 0x400 ;  /* 0x0000040004087836 */ /* 0x040fe40000000000 */
[----:B------:R-:W-:-:S03]  /*120e0*/  VIADD R4, R4, 0x402 ;  /* 0x0000040204047836 */ /* 0x000fc60000000000 */
[----:B------:R-:W-:Y:S02]  /*120f0*/  R2UR UR18, R8 ;  /* 0x00000000081272ca */ /* 0x000fe400000e0000 */
[----:B------:R-:W-:Y:S01]  /*12100*/  R2UR UR22, R4 ;  /* 0x00000000041672ca */ /* 0x000fe200000e0000 */
        /* <DEDUP_REMOVED lines=18> */
.L_x_1714:
[----:B------:R-:W0:Y:S01]  /*12230*/  LDC R193, c[0x0][0x448] ;  /* 0x00011200ffc17b82 */ /* 0x000e220000000800 */
[----:B------:R-:W-:Y:S01]  /*12240*/  IMAD.IADD R10, R198, 0x1, R178 ;  /* 0x00000001c60a7824 */ /* 0x000fe200078e02b2 */
[----:B------:R-:W-:Y:S01]  /*12250*/  LOP3.LUT R17, R17, 0xfffffff7, RZ, 0xc0, !PT ;  /* 0xfffffff711117812 */ /* 0x000fe200078ec0ff */
[----:B------:R-:W-:Y:S01]  /*12260*/  IMAD.MOV.U32 R20, RZ, RZ, -0x80 ;  /* 0xffffff80ff147424 */ /* 0x000fe200078e00ff */
[----:B------:R-:W-:Y:S02]  /*12270*/  ULDC UR34, c[0x0][0x9dc] ;  /* 0x0002770000227ab9 */ /* 0x000fe40000000800 */
[----:B------:R-:W-:Y:S01]  /*12280*/  ULOP3.LUT UR6, URZ, UR34, URZ, 0x33, !UPT ;  /* 0x000000223f067292 */ /* 0x000fe2000f8e333f */
[----:B------:R-:W-:Y:S01]  /*12290*/  IMAD R20, R89, R20, 0x80 ;  /* 0x0000008059147424 */ /* 0x000fe200078e0214 */
[----:B------:R-:W1:Y:S04]  /*122a0*/  LDC.64 R8, c[0x0][0x9e0] ;  /* 0x00027800ff087b82 */ /* 0x000e680000000a00 */
[----:B------:R-:W-:-:S02]  /*122b0*/  IADD3 R103, -R171, R172, R20 ;  /* 0x000000acab677210 */ /* 0x000fc40007ffe114 */
[----:B0-----:R-:W-:-:S13]  /*122c0*/  ISETP.NE.AND P1, PT, R193, 0x1, PT ;  /* 0x00000001c100780c */ /* 0x001fda0003f25270 */
[----:B------:R-:W0:Y:S01]  /*122d0*/  @P1 LDC R5, c[0x0][0x44c] ;  /* 0x00011300ff051b82 */ /* 0x000e220000000800 */
[----:B------:R-:W-:-:S04]  /*122e0*/  @P1 LOP3.LUT R17, R17, 0x8, RZ, 0xfc, !PT ;  /* 0x0000000811111812 */ /* 0x000fc800078efcff */
[----:B------:R-:W-:-:S03]  /*122f0*/  LOP3.LUT R17, R17, 0xfffffffb, RZ, 0xc0, !PT ;  /* 0xfffffffb11117812 */ /* 0x000fc600078ec0ff */
[----:B------:R-:W2:Y:S01]  /*12300*/  @P1 LDC R11, c[0x0][0x450] ;  /* 0x00011400ff0b1b82 */ /* 0x000ea20000000800 */
[----:B0-----:R-:W-:-:S05]  /*12310*/  @P1 IMAD.HI.U32 R0, R10, R5, RZ ;  /* 0x000000050a001227 */ /* 0x001fca00078e00ff */
[----:B--2---:R-:W-:Y:S01]  /*12320*/  @P1 SHF.R.U32.HI R10, RZ, R11, R0 ;  /* 0x0000000bff0a1219 */ /* 0x004fe20000011600 */
[----:B------:R-:W-:Y:S01]  /*12330*/  VIADD R0, R3, 0x22840 ;  /* 0x0002284003007836 */ /* 0x000fe20000000000 */
[----:B-1----:R-:W-:Y:S01]  /*12340*/  ISETP.GE.AND P1, PT, R9, 0x1, PT ;  /* 0x000000010900780c */ /* 0x002fe20003f26270 */
[----:B------:R-:W-:Y:S02]  /*12350*/  IMAD.U32 R3, RZ, RZ, UR38 ;  /* 0x00000026ff037e24 */ /* 0x000fe4000f8e00ff */
[----:B------:R-:W0:Y:S03]  /*12360*/  SHFL.IDX PT, R11, R10, RZ, 0x1c1f ;  /* 0x001c1fff0a0b7589 */ /* 0x000e2600000e0000 */
[----:B------:R-:W-:Y:S02]  /*12370*/  PRMT R0, R3, 0x654, R0 ;  /* 0x0000065403007816 */ /* 0x000fe40000000000 */
[----:B------:R-:W-:-:S02]  /*12380*/  IADD3 R3, -R171, 0x1, R20 ;  /* 0x00000001ab037810 */ /* 0x000fc40007ffe114 */
[----:B------:R1:W-:Y:S02]  /*12390*/  SYNCS.ARRIVE.TRANS64.RED.A1T0 RZ, [R0+URZ], RZ ;  /* 0x000000ff00ff79a7 */ /* 0x0003e4000810043f */
[----:B------:R-:W-:Y:S02]  /*123a0*/  IADD3 R5, -R170, R3, R172 ;  /* 0x00000003aa057210 */ /* 0x000fe40007ffe1ac */
[----:B------:R-:W-:-:S03]  /*123b0*/  @P1 LOP3.LUT R17, R17, 0x4, RZ, 0xfc, !PT ;  /* 0x0000000411111812 */ /* 0x000fc600078efcff */
[----:B------:R-:W-:Y:S01]  /*123c0*/  IMAD.IADD R6, R5, 0x1, R8 ;  /* 0x0000000105067824 */ /* 0x000fe200078e0208 */
[----:B-1----:R-:W-:Y:S01]  /*123d0*/  LEA R0, R89, 0xffffff80, 0x7 ;  /* 0xffffff8059007811 */ /* 0x002fe200078e38ff */
[----:B------:R-:W-:-:S04]  /*123e0*/  VIADD R3, R5, UR6 ;  /* 0x0000000605037c36 */ /* 0x000fc80008000000 */
[----:B0-----:R-:W-:Y:S01]  /*123f0*/  IMAD.IADD R14, R3, 0x1, R11 ;  /* 0x00000001030e7824 */ /* 0x001fe200078e020b */
[----:B------:R-:W-:Y:S01]  /*12400*/  VIADDMNMX R12, R11, R6, R103, PT ;  /* 0x000000060b0c7246 */ /* 0x000fe20003800167 */
[----:B------:R-:W-:Y:S06]  /*12410*/  @!P1 BRA `(.L_x_1715) ;  /* 0x0000000000509947 */ /* 0x000fec0003800000 */
[----:B------:R-:W-:Y:S01]  /*12420*/  IADD3 R11, -R170, R172, R11 ;  /* 0x000000acaa0b7210 */ /* 0x000fe20007ffe10b */
[----:B------:R-:W-:Y:S03]  /*12430*/  BSSY B0, `(.L_x_1716) ;  /* 0x000000e000007945 */ /* 0x000fe60003800000 */
        /* <DEDUP_REMOVED lines=9> */
.L_x_1717:
[----:B------:R-:W-:-:S13]  /*124d0*/  ISETP.NE.AND P1, PT, R9, 0x1, PT ;  /* 0x000000010900780c */ /* 0x000fda0003f25270 */
[----:B------:R-:W0:Y:S02]  /*124e0*/  @P1 LDC.64 R4, c[0x0][0x9e8] ;  /* 0x00027a00ff041b82 */ /* 0x000e240000000a00 */
[----:B0-----:R-:W-:-:S05]  /*124f0*/  @P1 IMAD.HI.U32 R4, R11, R4, RZ ;  /* 0x000000040b041227 */ /* 0x001fca00078e00ff */
[----:B------:R-:W-:-:S07]  /*12500*/  @P1 SHF.R.U32.HI R11, RZ, R5, R4 ;  /* 0x00000005ff0b1219 */ /* 0x000fce0000011604 */
.L_x_1718:
[----:B------:R-:W-:Y:S05]  /*12510*/  BSYNC B0 ;  /* 0x0000000000007941 */ /* 0x000fea0003800000 */
.L_x_1716:
[----:B------:R-:W-:-:S04]  /*12520*/  IMAD R4, R11, R9, -R0 ;  /* 0x000000090b047224 */ /* 0x000fc800078e0a00 */
[----:B------:R-:W-:-:S05]  /*12530*/  IMAD.IADD R5, R4, 0x1, -R171 ;  /* 0x0000000104057824 */ /* 0x000fca00078e0aab */
[----:B------:R-:W-:Y:S02]  /*12540*/  VIMNMX R14, R14, R5, !PT ;  /* 0x000000050e0e7248 */ /* 0x000fe40007fe0100 */
[----:B------:R-:W-:-:S07]  /*12550*/  VIADDMNMX R12, R5, R9, R12, PT ;  /* 0x00000009050c7246 */ /* 0x000fce000380010c */
.L_x_1715:
[C---:B------:R-:W-:Y:S01]  /*12560*/  ISETP.GE.AND P1, PT, R20.reuse, 0x2, PT ;  /* 0x000000021400780c */ /* 0x040fe20003f26270 */
[----:B------:R-:W0:Y:S01]  /*12570*/  SHFL.IDX PT, R5, R10, 0x1, 0x1c1f ;  /* 0x003c1f000a057f89 */ /* 0x000e2200000e0000 */
[----:B------:R-:W-:Y:S02]  /*12580*/  ISETP.GE.AND P6, PT, R20, 0x9, PT ;  /* 0x000000091400780c */ /* 0x000fe40003fc6270 */
[----:B------:R-:W-:Y:S02]  /*12590*/  ISETP.GT.AND P2, PT, R14, 0x1, !P1 ;  /* 0x000000010e00780c */ /* 0x000fe40004f44270 */
[----:B------:R-:W-:Y:S02]  /*125a0*/  ISETP.GE.AND P3, PT, R20, 0xa, PT ;  /* 0x0000000a1400780c */ /* 0x000fe40003f66270 */
[----:B------:R-:W-:Y:S02]  /*125b0*/  ISETP.LT.OR P2, PT, R12, 0x2, P2 ;  /* 0x000000020c00780c */ /* 0x000fe40001741670 */
[----:B------:R-:W-:-:S02]  /*125c0*/  P2R R98, PR, RZ, 0x8 ;  /* 0x00000008ff627803 */ /* 0x000fc40000000000 */
[----:B------:R-:W-:Y:S02]  /*125d0*/  FSEL R25, R25, -INF , !P2 ;  /* 0xff80000019197808 */ /* 0x000fe40005000000 */
[----:B------:R-:W-:Y:S02]  /*125e0*/  ISETP.GT.AND P2, PT, R14, 0x8, !P6 ;  /* 0x000000080e00780c */ /* 0x000fe40007744270 */
[----:B------:R-:W-:Y:S02]  /*125f0*/  ISETP.GE.AND P5, PT, R20, 0x1, PT ;  /* 0x000000011400780c */ /* 0x000fe40003fa6270 */
[----:B------:R-:W-:-:S04]  /*12600*/  ISETP.LT.OR P2, PT, R12, 0x9, P2 ;  /* 0x000000090c00780c */ /* 0x000fc80001741670 */
[----:B------:R-:W-:Y:S02]  /*12610*/  FSEL R11, R28, -INF , !P2 ;  /* 0xff8000001c0b7808 */ /* 0x000fe40005000000 */
[----:B------:R-:W-:Y:S02]  /*12620*/  ISETP.GT.AND P2, PT, R14, 0x9, !P3 ;  /* 0x000000090e00780c */ /* 0x000fe40005f44270 */
[----:B------:R-:W-:Y:S02]  /*12630*/  ISETP.GE.AND P3, PT, R20, 0x11, PT ;  /* 0x000000111400780c */ /* 0x000fe40003f66270 */
[----:B------:R-:W-:Y:S02]  /*12640*/  ISETP.LT.OR P2, PT, R12, 0xa, P2 ;  /* 0x0000000a0c00780c */ /* 0x000fe40001741670 */
[----:B------:R-:W-:Y:S02]  /*12650*/  P2R R28, PR, RZ, 0x8 ;  /* 0x00000008ff1c7803 */ /* 0x000fe40000000000 */
[----:B------:R-:W-:-:S02]  /*12660*/  FSEL R29, R29, -INF , !P2 ;  /* 0xff8000001d1d7808 */ /* 0x000fc40005000000 */
[----:B------:R-:W-:Y:S02]  /*12670*/  ISETP.GT.AND P2, PT, R14, 0x10, !P3 ;  /* 0x000000100e00780c */ /* 0x000fe40005f44270 */
[----:B------:R-:W-:Y:S02]  /*12680*/  ISETP.GE.AND P3, PT, R20, 0x12, PT ;  /* 0x000000121400780c */ /* 0x000fe40003f66270 */
[----:B------:R-:W-:Y:S02]  /*12690*/  ISETP.LT.OR P2, PT, R12, 0x11, P2 ;  /* 0x000000110c00780c */ /* 0x000fe40001741670 */
[----:B------:R-:W-:Y:S02]  /*126a0*/  P2R R100, PR, RZ, 0x8 ;  /* 0x00000008ff647803 */ /* 0x000fe40000000000 */
[----:B------:R-:W-:Y:S02]  /*126b0*/  FSEL R13, R32, -INF , !P2 ;  /* 0xff800000200d7808 */ /* 0x000fe40005000000 */
[----:B------:R-:W-:-:S02]  /*126c0*/  ISETP.GT.AND P2, PT, R14, 0x11, !P3 ;  /* 0x000000110e00780c */ /* 0x000fc40005f44270 */
[----:B------:R-:W-:Y:S02]  /*126d0*/  ISETP.GE.AND P3, PT, R20, 0x19, PT ;  /* 0x000000191400780c */ /* 0x000fe40003f66270 */
[----:B------:R-:W-:Y:S02]  /*126e0*/  ISETP.LT.OR P2, PT, R12, 0x12, P2 ;  /* 0x000000120c00780c */ /* 0x000fe40001741670 */
[----:B------:R-:W-:Y:S02]  /*126f0*/  P2R R106, PR, RZ, 0x8 ;  /* 0x00000008ff6a7803 */ /* 0x000fe40000000000 */
[----:B------:R-:W-:Y:S02]  /*12700*/  FSEL R33, R33, -INF , !P2 ;  /* 0xff80000021217808 */ /* 0x000fe40005000000 */
[----:B------:R-:W-:Y:S02]  /*12710*/  ISETP.GT.AND P2, PT, R14, 0x18, !P3 ;  /* 0x000000180e00780c */ /* 0x000fe40005f44270 */
[----:B------:R-:W-:-:S02]  /*12720*/  ISETP.GE.AND P3, PT, R20, 0x1a, PT ;  /* 0x0000001a1400780c */ /* 0x000fc40003f66270 */
[----:B------:R-:W-:Y:S02]  /*12730*/  ISETP.LT.OR P2, PT, R12, 0x19, P2 ;  /* 0x000000190c00780c */ /* 0x000fe40001741670 */
[----:B------:R-:W-:Y:S02]  /*12740*/  P2R R32, PR, RZ, 0x8 ;  /* 0x00000008ff207803 */ /* 0x000fe40000000000 */
[----:B------:R-:W-:Y:S02]  /*12750*/  FSEL R15, R36, -INF , !P2 ;  /* 0xff800000240f7808 */ /* 0x000fe40005000000 */
[----:B------:R-:W-:Y:S02]  /*12760*/  ISETP.GT.AND P2, PT, R14, 0x19, !P3 ;  /* 0x000000190e00780c */ /* 0x000fe40005f44270 */
[----:B------:R-:W-:Y:S02]  /*12770*/  ISETP.GE.AND P3, PT, R20, 0x21, PT ;  /* 0x000000211400780c */ /* 0x000fe40003f66270 */
[----:B------:R-:W-:-:S02]  /*12780*/  ISETP.LT.OR P2, PT, R12, 0x1a, P2 ;  /* 0x0000001a0c00780c */ /* 0x000fc40001741670 */
[----:B------:R-:W-:Y:S02]  /*12790*/  P2R R36, PR, RZ, 0x8 ;  /* 0x00000008ff247803 */ /* 0x000fe40000000000 */
[----:B------:R-:W-:Y:S02]  /*127a0*/  FSEL R37, R37, -INF , !P2 ;  /* 0xff80000025257808 */ /* 0x000fe40005000000 */
[----:B------:R-:W-:Y:S02]  /*127b0*/  ISETP.GT.AND P2, PT, R14, 0x20, !P3 ;  /* 0x000000200e00780c */ /* 0x000fe40005f44270 */
[----:B------:R-:W-:Y:S02]  /*127c0*/  ISETP.GE.AND P3, PT, R20, 0x22, PT ;  /* 0x000000221400780c */ /* 0x000fe40003f66270 */
[----:B------:R-:W-:Y:S02]  /*127d0*/  ISETP.LT.OR P2, PT, R12, 0x21, P2 ;  /* 0x000000210c00780c */ /* 0x000fe40001741670 */
[----:B0-----:R-:W-:-:S02]  /*127e0*/  VIADDMNMX R6, R5, R6, R103, PT ;  /* 0x0000000605067246 */ /* 0x001fc40003800167 */
        /* <DEDUP_REMOVED lines=110> */
[----:B------:R-:W-:Y:S02]  /*12ed0*/  FSEL R24, R24, -INF , !P4 ;  /* 0xff80000018187808 */ /* 0x000fe40006000000 */
[----:B------:R-:W-:-:S04]  /*12ee0*/  ISETP.GE.AND P4, PT, R20, 0x7a, PT ;  /* 0x0000007a1400780c */ /* 0x000fc80003f86270 */
[----:B------:R-:W-:Y:S02]  /*12ef0*/  P2R R20, PR, RZ, 0x10 ;  /* 0x00000010ff147803 */ /* 0x000fe40000000000 */
[----:B------:R-:W-:-:S04]  /*12f00*/  ISETP.GT.AND P4, PT, R14, 0x79, !P4 ;  /* 0x000000790e00780c */ /* 0x000fc80006784270 */
[----:B------:R-:W-:Y:S01]  /*12f10*/  ISETP.LT.OR P4, PT, R12, 0x7a, P4 ;  /* 0x0000007a0c00780c */ /* 0x000fe20002781670 */
[----:B------:R-:W-:-:S03]  /*12f20*/  IMAD.IADD R12, R3, 0x1, R5 ;  /* 0x00000001030c7824 */ /* 0x000fc600078e0205 */
[----:B------:R-:W-:Y:S02]  /*12f30*/  FSEL R85, R85, -INF , !P4 ;  /* 0xff80000055557808 */ /* 0x000fe40006000000 */
[----:B------:R-:W-:-:S13]  /*12f40*/  ISETP.GE.AND P4, PT, R9, 0x1, PT ;  /* 0x000000010900780c */ /* 0x000fda0003f86270 */
[----:B------:R-:W-:Y:S05]  /*12f50*/  @!P4 BRA `(.L_x_1719) ;  /* 0x000000000050c947 */ /* 0x000fea0003800000 */
        /* <DEDUP_REMOVED lines=11> */
.L_x_1721:
[----:B------:R-:W-:-:S13]  /*13010*/  ISETP.NE.AND P4, PT, R9, 0x1, PT ;  /* 0x000000010900780c */ /* 0x000fda0003f85270 */
[----:B------:R-:W0:Y:S02]  /*13020*/  @P4 LDC.64 R4, c[0x0][0x9e8] ;  /* 0x00027a00ff044b82 */ /* 0x000e240000000a00 */
[----:B0-----:R-:W-:-:S05]  /*13030*/  @P4 IMAD.HI.U32 R4, R3, R4, RZ ;  /* 0x0000000403044227 */ /* 0x001fca00078e00ff */
[----:B------:R-:W-:-:S07]  /*13040*/  @P4 SHF.R.U32.HI R3, RZ, R5, R4 ;  /* 0x00000005ff034219 */ /* 0x000fce0000011604 */
.L_x_1722:
[----:B------:R-:W-:Y:S05]  /*13050*/  BSYNC B0 ;  /* 0x0000000000007941 */ /* 0x000fea0003800000 */
.L_x_1720:
[----:B------:R-:W-:-:S04]  /*13060*/  IMAD R0, R3, R9, -R0 ;  /* 0x0000000903007224 */ /* 0x000fc800078e0a00 */
[----:B------:R-:W-:-:S05]  /*13070*/  IMAD.IADD R3, R0, 0x1, -R171 ;  /* 0x0000000100037824 */ /* 0x000fca00078e0aab */
[----:B------:R-:W-:Y:S02]  /*13080*/  VIMNMX R12, R12, R3, !PT ;  /* 0x000000030c0c7248 */ /* 0x000fe40007fe0100 */
[----:B------:R-:W-:-:S07]  /*13090*/  VIADDMNMX R6, R3, R9, R6, PT ;  /* 0x0000000903067246 */ /* 0x000fce0003800106 */
.L_x_1719:
        /* <DEDUP_REMOVED lines=30> */
[----:B------:R-:W-:Y:S02]  /*13280*/  ISETP.NE.AND P6, PT, R110, RZ, PT ;  /* 0x000000ff6e00720c */ /* 0x000fe40003fc5270 */
[----:B------:R-:W-:Y:S02]  /*13290*/  ISETP.GT.AND P1, PT, R12, 0x19, !P1 ;  /* 0x000000190c00780c */ /* 0x000fe40004f24270 */
[----:B------:R-:W-:Y:S02]  /*132a0*/  FMNMX.FTZ R0, R21, R0, !PT ;  /* 0x0000000015007209 */ /* 0x000fe40007810000 */
[----:B------:R-:W-:Y:S02]  /*132b0*/  ISETP.LT.OR P1, PT, R6, 0x1a, P1 ;  /* 0x0000001a0600780c */ /* 0x000fe40000f21670 */
[----:B------:R-:W-:Y:S02]  /*132c0*/  FMNMX.FTZ R0, R41, R0, !PT ;  /* 0x0000000029007209 */ /* 0x000fe40007810000 */
[----:B------:R-:W-:-:S02]  /*132d0*/  FSEL R39, R39, -INF , !P1 ;  /* 0xff80000027277808 */ /* 0x000fc40004800000 */
[----:B------:R-:W-:Y:S02]  /*132e0*/  ISETP.NE.AND P1, PT, R36, RZ, PT ;  /* 0x000000ff2400720c */ /* 0x000fe40003f25270 */
[----:B------:R-:W-:Y:S02]  /*132f0*/  ISETP.NE.AND P4, PT, R114, RZ, PT ;  /* 0x000000ff7200720c */ /* 0x000fe40003f85270 */
        /* <DEDUP_REMOVED lines=52> */
[C---:B------:R-:W-:Y:S01]  /*13640*/  ISETP.GT.AND P5, PT, R12.reuse, RZ, !P5 ;  /* 0x000000ff0c00720c */ /* 0x040fe20006fa4270 */
[----:B------:R-:W0:Y:S01]  /*13650*/  SHFL.BFLY PT, R3, R0, 0x2, 0x1f ;  /* 0x0c401f0000037f89 */ /* 0x000e2200000e0000 */
[----:B------:R-:W-:Y:S02]  /*13660*/  FSEL R55, R55, -INF , !P1 ;  /* 0xff80000037377808 */ /* 0x000fe40004800000 */
[----:B------:R-:W-:Y:S02]  /*13670*/  ISETP.GT.AND P1, PT, R12, 0x40, !P6 ;  /* 0x000000400c00780c */ /* 0x000fe40007724270 */
[C---:B------:R-:W-:Y:S02]  /*13680*/  ISETP.LT.OR P5, PT, R6.reuse, 0x1, P5 ;  /* 0x000000010600780c */ /* 0x040fe40002fa1670 */
[----:B------:R-:W-:Y:S02]  /*13690*/  ISETP.LT.OR P1, PT, R6, 0x41, P1 ;  /* 0x000000410600780c */ /* 0x000fe40000f21670 */
[----:B------:R-:W-:-:S02]  /*136a0*/  FSEL R26, R26, -INF , !P5 ;  /* 0xff8000001a1a7808 */ /* 0x000fc40006800000 */
[----:B------:R-:W-:Y:S02]  /*136b0*/  FSEL R127, R58, -INF , !P1 ;  /* 0xff8000003a7f7808 */ /* 0x000fe40004800000 */
[----:B------:R-:W-:Y:S02]  /*136c0*/  ISETP.GT.AND P1, PT, R12, 0x41, !P4 ;  /* 0x000000410c00780c */ /* 0x000fe40006724270 */
[----:B------:R-:W-:Y:S02]  /*136d0*/  ISETP.NE.AND P6, PT, R76, RZ, PT ;  /* 0x000000ff4c00720c */ /* 0x000fe40003fc5270 */
[----:B------:R-:W-:Y:S02]  /*136e0*/  ISETP.LT.OR P1, PT, R6, 0x42, P1 ;  /* 0x000000420600780c */ /* 0x000fe40000f21670 */
[----:B------:R-:W-:Y:S02]  /*136f0*/  FMNMX.FTZ R10, R26, R27, !PT ;  /* 0x0000001b1a0a7209 */ /* 0x000fe40007810000 */
[----:B------:R-:W-:-:S02]  /*13700*/  FSEL R59, R59, -INF , !P1 ;  /* 0xff8000003b3b7808 */ /* 0x000fc40004800000 */
[----:B------:R-:W-:Y:S02]  /*13710*/  ISETP.NE.AND P1, PT, R56, RZ, PT ;  /* 0x000000ff3800720c */ /* 0x000fe40003f25270 */
[----:B0-----:R-:W-:Y:S02]  /*13720*/  FMNMX.FTZ R4, R0, R3, !PT ;  /* 0x0000000300047209 */ /* 0x001fe40007810000 */
[----:B------:R-:W-:Y:S02]  /*13730*/  ISETP.GT.AND P1, PT, R12, 0x48, !P1 ;  /* 0x000000480c00780c */ /* 0x000fe40004f24270 */
[----:B------:R-:W-:Y:S01]  /*13740*/  FMNMX.FTZ R14, R103, R10, !PT ;  /* 0x0000000a670e7209 */ /* 0x000fe20007810000 */
[----:B------:R-:W0:Y:S01]  /*13750*/  SHFL.BFLY PT, R3, R4, 0x1, 0x1f ;  /* 0x0c201f0004037f89 */ /* 0x000e2200000e0000 */
[----:B------:R-:W-:Y:S02]  /*13760*/  ISETP.LT.OR P1, PT, R6, 0x49, P1 ;  /* 0x000000490600780c */ /* 0x000fe40000f21670 */
[----:B------:R-:W-:-:S02]  /*13770*/  FMNMX.FTZ R14, R31, R14, !PT ;  /* 0x0000000e1f0e7209 */ /* 0x000fc40007810000 */
[----:B------:R-:W-:Y:S02]  /*13780*/  FSEL R129, R62, -INF , !P1 ;  /* 0xff8000003e817808 */ /* 0x000fe40004800000 */
[----:B------:R-:W-:Y:S02]  /*13790*/  ISETP.NE.AND P1, PT, R60, RZ, PT ;  /* 0x000000ff3c00720c */ /* 0x000fe40003f25270 */
[----:B------:R-:W-:Y:S02]  /*137a0*/  ISETP.NE.AND P4, PT, R112, RZ, PT ;  /* 0x000000ff7000720c */ /* 0x000fe40003f85270 */
[----:B------:R-:W-:Y:S02]  /*137b0*/  ISETP.GT.AND P1, PT, R12, 0x49, !P1 ;  /* 0x000000490c00780c */ /* 0x000fe40004f24270 */
[----:B------:R-:W-:Y:S02]  /*137c0*/  FMNMX.FTZ R14, R115, R14, !PT ;  /* 0x0000000e730e7209 */ /* 0x000fe40007810000 */
[----:B------:R-:W-:-:S02]  /*137d0*/  ISETP.LT.OR P1, PT, R6, 0x4a, P1 ;  /* 0x0000004a0600780c */ /* 0x000fc40000f21670 */
[----:B------:R-:W-:Y:S02]  /*137e0*/  FMNMX.FTZ R14, R35, R14, !PT ;  /* 0x0000000e230e7209 */ /* 0x000fe40007810000 */
[----:B------:R-:W-:Y:S02]  /*137f0*/  FSEL R63, R63, -INF , !P1 ;  /* 0xff8000003f3f7808 */ /* 0x000fe40004800000 */
[----:B------:R-:W-:Y:S02]  /*13800*/  ISETP.NE.AND P1, PT, R96, RZ, PT ;  /* 0x000000ff6000720c */ /* 0x000fe40003f25270 */
[C---:B------:R-:W-:Y:S02]  /*13810*/  ISETP.GT.AND P2, PT, R12.reuse, 0x71, !P2 ;  /* 0x000000710c00780c */ /* 0x040fe40005744270 */
[----:B------:R-:W-:Y:S02]  /*13820*/  ISETP.GT.AND P1, PT, R12, 0x50, !P1 ;  /* 0x000000500c00780c */ /* 0x000fe40004f24270 */
[----:B0-----:R-:W-:-:S02]  /*13830*/  FMNMX.FTZ R3, R4, R3, !PT ;  /* 0x0000000304037209 */ /* 0x001fc40007810000 */
[----:B------:R-:W-:Y:S02]  /*13840*/  ISETP.LT.OR P1, PT, R6, 0x51, P1 ;  /* 0x000000510600780c */ /* 0x000fe40000f21670 */
[----:B------:R-:W-:Y:S01]  /*13850*/  ISETP.GT.AND P3, PT, R12, 0x78, !P3 ;  /* 0x000000780c00780c */ /* 0x000fe20005f64270 */
[----:B------:R-:W-:-:S01]  /*13860*/  FFMA.FTZ R141, R2, R3, -8 ;  /* 0xc1000000028d7423 */ /* 0x000fc20000010003 */
[----:B------:R-:W-:Y:S02]  /*13870*/  FSEL R131, R66, -INF , !P1 ;  /* 0xff80000042837808 */ /* 0x000fe40004800000 */
[----:B------:R-:W-:Y:S02]  /*13880*/  ISETP.NE.AND P1, PT, R64, RZ, PT ;  /* 0x000000ff4000720c */ /* 0x000fe40003f25270 */
[----:B------:R-:W-:Y:S02]  /*13890*/  ISETP.LT.OR P2, PT, R6, 0x72, P2 ;  /* 0x000000720600780c */ /* 0x000fe40001741670 */
[----:B------:R-:W-:-:S02]  /*138a0*/  ISETP.GT.AND P1, PT, R12, 0x51, !P1 ;  /* 0x000000510c00780c */ /* 0x000fc40004f24270 */
[C---:B------:R-:W-:Y:S02]  /*138b0*/  ISETP.LT.OR P3, PT, R6.reuse, 0x79, P3 ;  /* 0x000000790600780c */ /* 0x040fe40001f61670 */
[----:B------:R-:W-:Y:S02]  /*138c0*/  ISETP.LT.OR P1, PT, R6, 0x52, P1 ;  /* 0x000000520600780c */ /* 0x000fe40000f21670 */
[----:B------:R-:W-:Y:S02]  /*138d0*/  FSEL R83, R83, -INF , !P2 ;  /* 0xff80000053537808 */ /* 0x000fe40005000000 */
        /* <DEDUP_REMOVED lines=21> */
[----:B------:R-:W-:-:S04]  /*13a30*/  ISETP.GT.AND P1, PT, R12, 0x69, !P6 ;  /* 0x000000690c00780c */ /* 0x000fc80007724270 */
[----:B------:R-:W-:-:S04]  /*13a40*/  ISETP.LT.OR P1, PT, R6, 0x6a, P1 ;  /* 0x0000006a0600780c */ /* 0x000fc80000f21670 */
[----:B------:R-:W-:Y:S02]  /*13a50*/  FSEL R79, R79, -INF , !P1 ;  /* 0xff8000004f4f7808 */ /* 0x000fe40004800000 */
[----:B------:R-:W-:Y:S02]  /*13a60*/  ISETP.GT.AND P1, PT, R12, 0x70, !P4 ;  /* 0x000000700c00780c */ /* 0x000fe40006724270 */
[----:B------:R-:W-:Y:S02]  /*13a70*/  ISETP.NE.AND P4, PT, R20, RZ, PT ;  /* 0x000000ff1400720c */ /* 0x000fe40003f85270 */
[----:B------:R-:W-:Y:S02]  /*13a80*/  ISETP.LT.OR P1, PT, R6, 0x71, P1 ;  /* 0x000000710600780c */ /* 0x000fe40000f21670 */
[----:B------:R-:W-:Y:S02]  /*13a90*/  FMNMX.FTZ R20, R117, R14, !PT ;  /* 0x0000000e75147209 */ /* 0x000fe40007810000 */
[----:B------:R-:W-:-:S02]  /*13aa0*/  FSEL R139, R82, -INF , !P1 ;  /* 0xff800000528b7808 */ /* 0x000fc40004800000 */
[----:B------:R-:W-:Y:S02]  /*13ab0*/  FSETP.NEU.FTZ.AND P1, PT, R3, -INF , PT ;  /* 0xff8000000300780b */ /* 0x000fe40003f3d000 */
[----:B------:R-:W-:Y:S02]  /*13ac0*/  FMNMX.FTZ R20, R39, R20, !PT ;  /* 0x0000001427147209 */ /* 0x000fe40007810000 */
[----:B------:R-:W-:Y:S02]  /*13ad0*/  FSEL R141, R141, RZ, P1 ;  /* 0x000000ff8d8d7208 */ /* 0x000fe40000800000 */
[----:B------:R-:W-:Y:S02]  /*13ae0*/  FMNMX.FTZ R20, R119, R20, !PT ;  /* 0x0000001477147209 */ /* 0x000fe40007810000 */
[----:B------:R-:W-:Y:S01]  /*13af0*/  ISETP.GT.AND P1, PT, R12, 0x79, !P4 ;  /* 0x000000790c00780c */ /* 0x000fe20006724270 */
[----:B------:R-:W-:-:S01]  /*13b00*/  FFMA.FTZ R24, R2, R24, -R141 ;  /* 0x0000001802187223 */ /* 0x000fc2000001088d */
[----:B------:R-:W-:Y:S01]  /*13b10*/  FMNMX.FTZ R20, R43, R20, !PT ;  /* 0x000000142b147209 */ /* 0x000fe20007810000 */
[----:B------:R-:W-:-:S01]  /*13b20*/  FFMA.FTZ R28, R2, R15, -R141 ;  /* 0x0000000f021c7223 */ /* 0x000fc2000001088d */
[--C-:B------:R-:W-:Y:S01]  /*13b30*/  FFMA.FTZ R5, R2, R13, -R141.reuse ;  /* 0x0000000d02057223 */ /* 0x100fe2000001088d */
[----:B------:R0:W-:Y:S01]  /*13b40*/  MUFU.EX2 R0, R24 ;  /* 0x0000001800007308 */ /* 0x0001e20000000800 */
[----:B------:R-:W-:Y:S01]  /*13b50*/  ISETP.LT.OR P1, PT, R6, 0x7a, P1 ;  /* 0x0000007a0600780c */ /* 0x000fe20000f21670 */
[C-C-:B------:R-:W-:Y:S01]  /*13b60*/  FFMA.FTZ R25, R2.reuse, R25, -R141.reuse ;  /* 0x0000001902197223 */ /* 0x140fe2000001088d */
[----:B------:R-:W-:-:S01]  /*13b70*/  FFMA.FTZ R4, R2, R11, -R141 ;  /* 0x0000000b02047223 */ /* 0x000fc2000001088d */
[C-C-:B------:R-:W-:Y:S01]  /*13b80*/  FFMA.FTZ R11, R2.reuse, R29, -R141.reuse ;  /* 0x0000001d020b7223 */ /* 0x140fe2000001088d */
[----:B------:R-:W-:Y:S01]  /*13b90*/  FSEL R87, R87, -INF , !P1 ;  /* 0xff80000057577808 */ /* 0x000fe20004800000 */
[C-C-:B------:R-:W-:Y:S01]  /*13ba0*/  FFMA.FTZ R13, R2.reuse, R33, -R141.reuse ;  /* 0x00000021020d7223 */ /* 0x140fe2000001088d */
[----:B------:R-:W-:-:S01]  /*13bb0*/  FFMA.FTZ R15, R2, R37, -R141 ;  /* 0x00000025020f7223 */ /* 0x000fc2000001088d */
[----:B------:R1:W-:Y:S01]  /*13bc0*/  MUFU.EX2 R14, R28 ;  /* 0x0000001c000e7308 */ /* 0x0003e20000000800 */
[----:B0-----:R-:W-:Y:S01]  /*13bd0*/  FMNMX.FTZ R24, R121, R20, !PT ;  /* 0x0000001479187209 */ /* 0x001fe20007810000 */
[C-C-:B------:R-:W-:Y:S01]  /*13be0*/  FFMA.FTZ R37, R2.reuse, R53, -R141.reuse ;  /* 0x0000003502257223 */ /* 0x140fe2000001088d */
[----:B------:R-:W-:-:S01]  /*13bf0*/  FFMA.FTZ R53, R2, R65, -R141 ;  /* 0x0000004102357223 */ /* 0x000fc2000001088d */
[C-C-:B------:R-:W-:Y:S01]  /*13c00*/  FFMA.FTZ R65, R2.reuse, R77, -R141.reuse ;  /* 0x0000004d02417223 */ /* 0x140fe2000001088d */
[----:B------:R-:W-:Y:S01]  /*13c10*/  FMNMX.FTZ R24, R47, R24, !PT ;  /* 0x000000182f187209 */ /* 0x000fe20007810000 */
[C-C-:B------:R-:W-:Y:S01]  /*13c20*/  FFMA.FTZ R91, R2.reuse, R91, -R141.reuse ;  /* 0x0000005b025b7223 */ /* 0x140fe2000001088d */
[----:B------:R-:W-:-:S01]  /*13c30*/  FFMA.FTZ R29, R2, R45, -R141 ;  /* 0x0000002d021d7223 */ /* 0x000fc2000001088d */
[----:B------:R0:W-:Y:S01]  /*13c40*/  MUFU.EX2 R10, R5 ;  /* 0x00000005000a7308 */ /* 0x0001e20000000800 */
[----:B------:R-:W-:Y:S01]  /*13c50*/  FMNMX.FTZ R24, R123, R24, !PT ;  /* 0x000000187b187209 */ /* 0x000fe20007810000 */
[C-C-:B------:R-:W-:Y:S01]  /*13c60*/  FFMA.FTZ R93, R2.reuse, R93, -R141.reuse ;  /* 0x0000005d025d7223 */ /* 0x140fe2000001088d */
[----:B------:R-:W-:-:S01]  /*13c70*/  FFMA.FTZ R33, R2, R49, -R141 ;  /* 0x0000003102217223 */ /* 0x000fc2000001088d */
[C-C-:B------:R-:W-:Y:S01]  /*13c80*/  FFMA.FTZ R95, R2.reuse, R95, -R141.reuse ;  /* 0x0000005f025f7223 */ /* 0x140fe2000001088d */
[----:B------:R-:W-:Y:S01]  /*13c90*/  FMNMX.FTZ R24, R51, R24, !PT ;  /* 0x0000001833187209 */ /* 0x000fe20007810000 */
[C-C-:B------:R-:W-:Y:S01]  /*13ca0*/  FFMA.FTZ R6, R2.reuse, R99, -R141.reuse ;  /* 0x0000006302067223 */ /* 0x140fe2000001088d */
[----:B------:R-:W-:-:S01]  /*13cb0*/  FFMA.FTZ R49, R2, R61, -R141 ;  /* 0x0000003d02317223 */ /* 0x000fc2000001088d */
[----:B------:R-:W-:Y:S01]  /*13cc0*/  MUFU.EX2 R25, R25 ;  /* 0x0000001900197308 */ /* 0x000fe20000000800 */
[----:B-1----:R-:W-:Y:S01]  /*13cd0*/  FMNMX.FTZ R28, R125, R24, !PT ;  /* 0x000000187d1c7209 */ /* 0x002fe20007810000 */
[C-C-:B0-----:R-:W-:Y:S01]  /*13ce0*/  FFMA.FTZ R5, R2.reuse, R21, -R141.reuse ;  /* 0x0000001502057223 */ /* 0x141fe2000001088d */
[----:B------:R-:W-:-:S01]  /*13cf0*/  FFMA.FTZ R21, R2, R41, -R141 ;  /* 0x0000002902157223 */ /* 0x000fc2000001088d */
[----:B------:R-:W-:Y:S01]  /*13d00*/  FSEL R41, R86, -INF , !P3 ;  /* 0xff80000056297808 */ /* 0x000fe20005800000 */
[----:B------:R-:W-:-:S01]  /*13d10*/  FFMA.FTZ R45, R2, R57, -R141 ;  /* 0x00000039022d7223 */ /* 0x000fc2000001088d */
[----:B------:R-:W-:Y:S01]  /*13d20*/  FMNMX.FTZ R28, R55, R28, !PT ;  /* 0x0000001c371c7209 */ /* 0x000fe20007810000 */
[----:B------:R-:W-:-:S01]  /*13d30*/  FFMA.FTZ R97, R2, R97, -R141 ;  /* 0x0000006102617223 */ /* 0x000fc2000001088d */
[----:B------:R-:W-:Y:S01]  /*13d40*/  MUFU.EX2 R20, R5 ;  /* 0x0000000500147308 */ /* 0x000fe20000000800 */
[----:B------:R-:W-:-:S01]  /*13d50*/  FFMA.FTZ R34, R2, R105, -R141 ;  /* 0x0000006902227223 */ /* 0x000fc2000001088d */
[----:B------:R-:W-:Y:S01]  /*13d60*/  FMNMX.FTZ R28, R127, R28, !PT ;  /* 0x0000001c7f1c7209 */ /* 0x000fe20007810000 */
[----:B------:R-:W-:-:S01]  /*13d70*/  FFMA.FTZ R57, R2, R69, -R141 ;  /* 0x0000004502397223 */ /* 0x000fc2000001088d */
[----:B------:R-:W-:Y:S01]  /*13d80*/  ISETP.NE.AND P4, PT, R193, 0x1, PT ;  /* 0x00000001c100780c */ /* 0x000fe20003f85270 */
        /* <DEDUP_REMOVED lines=9> */
[----:B------:R-:W-:-:S02]  /*13e20*/  FMNMX.FTZ R30, R63, R30, !PT ;  /* 0x0000001e3f1e7209 */ /* 0x000fc40007810000 */
[----:B------:R-:W0:Y:S02]  /*13e30*/  MUFU.EX2 R11, R11 ;  /* 0x0000000b000b7308 */ /* 0x000e240000000800 */
[----:B------:R-:W-:-:S04]  /*13e40*/  FMNMX.FTZ R30, R131, R30, !PT ;  /* 0x0000001e831e7209 */ /* 0x000fc80007810000 */
[----:B------:R-:W-:Y:S02]  /*13e50*/  FMNMX.FTZ R30, R67, R30, !PT ;  /* 0x0000001e431e7209 */ /* 0x000fe40007810000 */
[----:B------:R-:W-:Y:S02]  /*13e60*/  MUFU.EX2 R13, R13 ;  /* 0x0000000d000d7308 */ /* 0x000fe40000000800 */
[----:B------:R-:W-:-:S04]  /*13e70*/  FMNMX.FTZ R32, R133, R30, !PT ;  /* 0x0000001e85207209 */ /* 0x000fc80007810000 */
[----:B------:R-:W-:Y:S02]  /*13e80*/  FMNMX.FTZ R32, R71, R32, !PT ;  /* 0x0000002047207209 */ /* 0x000fe40007810000 */
[----:B------:R-:W1:Y:S01]  /*13e90*/  MUFU.EX2 R15, R15 ;  /* 0x0000000f000f7308 */ /* 0x000e620000000800 */
[----:B0-----:R-:W-:Y:S02]  /*13ea0*/  F2FP.SATFINITE.E4M3.F32.PACK_AB_MERGE_C R164, R11, R4, RZ ;  /* 0x000000040ba4723e */ /* 0x001fe400048070ff */
[----:B------:R-:W-:Y:S02]  /*13eb0*/  FMNMX.FTZ R32, R135, R32, !PT ;  /* 0x0000002087207209 */ /* 0x000fe40007810000 */
[----:B------:R-:W-:Y:S02]  /*13ec0*/  F2FP.SATFINITE.E4M3.F32.PACK_AB_MERGE_C R164, R25, R0, R164 ;  /* 0x0000000019a4723e */ /* 0x000fe400048070a4 */
        /* <DEDUP_REMOVED lines=9> */
[----:B------:R-:W0:Y:S03]  /*13f60*/  MUFU.EX2 R29, R29 ;  /* 0x0000001d001d7308 */ /* 0x000e260000000800 */
[----:B------:R-:W-:-:S04]  /*13f70*/  FMNMX.FTZ R32, R41, R32, !PT ;  /* 0x0000002029207209 */ /* 0x000fc80007810000 */
[----:B------:R-:W-:Y:S01]  /*13f80*/  FMNMX.FTZ R5, R87, R32, !PT ;  /* 0x0000002057057209 */ /* 0x000fe20007810000 */
[----:B------:R-:W-:Y:S01]  /*13f90*/  MUFU.EX2 R28, R93 ;  /* 0x0000005d001c7308 */ /* 0x000fe20000000800 */
[----:B------:R-:W-:-:S03]  /*13fa0*/  FFMA.FTZ R32, R2, R101, -R141 ;  /* 0x0000006502207223 */ /* 0x000fc6000001088d */
[----:B------:R-:W1:Y:S04]  /*13fb0*/  SHFL.BFLY PT, R36, R5, 0x2, 0x1f ;  /* 0x0c401f0005247f89 */ /* 0x000e6800000e0000 */
[----:B------:R-:W-:Y:S01]  /*13fc0*/  MUFU.EX2 R33, R33 ;  /* 0x0000002100217308 */ /* 0x000fe20000000800 */
[----:B0-----:R-:W-:-:S04]  /*13fd0*/  F2FP.SATFINITE.E4M3.F32.PACK_AB_MERGE_C R160, R29, R24, RZ ;  /* 0x000000181da0723e */ /* 0x001fc800048070ff */
[----:B------:R-:W-:-:S03]  /*13fe0*/  F2FP.SATFINITE.E4M3.F32.PACK_AB_MERGE_C R160, R21, R20, R160 ;  /* 0x0000001415a0723e */ /* 0x000fc600048070a0 */
[----:B------:R-:W-:Y:S08]  /*13ff0*/  MUFU.EX2 R30, R95 ;  /* 0x0000005f001e7308 */ /* 0x000ff00000000800 */
[----:B------:R-:W0:Y:S01]  /*14000*/  MUFU.EX2 R37, R37 ;  /* 0x0000002500257308 */ /* 0x000e220000000800 */
[----:B-1----:R-:W-:-:S07]  /*14010*/  FMNMX.FTZ R42, R5, R36, !PT ;  /* 0x00000024052a7209 */ /* 0x002fce0007810000 */
[----:B------:R-:W-:Y:S01]  /*14020*/  MUFU.EX2 R6, R6 ;  /* 0x0000000600067308 */ /* 0x000fe20000000800 */
[----:B------:R-:W1:Y:S07]  /*14030*/  SHFL.BFLY PT, R5, R42, 0x1, 0x1f ;  /* 0x0c201f002a057f89 */ /* 0x000e6e00000e0000 */
[----:B------:R-:W2:Y:S01]  /*14040*/  MUFU.EX2 R49, R49 ;  /* 0x0000003100317308 */ /* 0x000ea20000000800 */
[----:B0-----:R-:W-:-:S04]  /*14050*/  F2FP.SATFINITE.E4M3.F32.PACK_AB_MERGE_C R162, R37, R30, RZ ;  /* 0x0000001e25a2723e */ /* 0x001fc800048070ff */
[----:B------:R-:W-:-:S03]  /*14060*/  F2FP.SATFINITE.E4M3.F32.PACK_AB_MERGE_C R162, R33, R28, R162 ;  /* 0x0000001c21a2723e */ /* 0x000fc600048070a2 */
[----:B------:R-:W-:Y:S08]  /*14070*/  MUFU.EX2 R12, R97 ;  /* 0x00000061000c7308 */ /* 0x000ff00000000800 */
[----:B------:R-:W0:Y:S01]  /*14080*/  MUFU.EX2 R45, R45 ;  /* 0x0000002d002d7308 */ /* 0x000e220000000800 */
[----:B-1----:R-:W-:Y:S01]  /*14090*/  FMNMX.FTZ R5, R42, R5, !PT ;  /* 0x000000052a057209 */ /* 0x002fe20007810000 */
[----:B------:R-:W-:Y:S01]  /*140a0*/  FFMA.FTZ R42, R2, R81, -R141 ;  /* 0x00000051022a7223 */ /* 0x000fe2000001088d */
[----:B------:R-:W-:-:S01]  /*140b0*/  FADD.FTZ R81, R0, R25 ;  /* 0x0000001900517221 */ /* 0x000fc20000010000 */
[----:B--2---:R-:W-:-:S02]  /*140c0*/  F2FP.SATFINITE.E4M3.F32.PACK_AB_MERGE_C R156, R49, R6, RZ ;  /* 0x00000006319c723e */ /* 0x004fc400048070ff */
[----:B------:R-:W-:-:S01]  /*140d0*/  FFMA.FTZ R44, R2, R5, -8 ;  /* 0xc1000000022c7423 */ /* 0x000fc20000010005 */
[----:B------:R-:W-:Y:S01]  /*140e0*/  FSETP.NEU.FTZ.AND P1, PT, R5, -INF , PT ;  /* 0xff8000000500780b */ /* 0x000fe20003f3d000 */
[----:B------:R-:W-:-:S01]  /*140f0*/  FADD.FTZ R62, R4, R81 ;  /* 0x00000051043e7221 */ /* 0x000fc20000010000 */
[----:B------:R-:W-:Y:S02]  /*14100*/  MUFU.EX2 R34, R34 ;  /* 0x0000002200227308 */ /* 0x000fe40000000800 */
[----:B------:R-:W-:Y:S01]  /*14110*/  FSEL R44, R44, RZ, P1 ;  /* 0x000000ff2c2c7208 */ /* 0x000fe20000800000 */
[----:B------:R-:W-:-:S04]  /*14120*/  FADD.FTZ R81, R11, R62 ;  /* 0x0000003e0b517221 */ /* 0x000fc80000010000 */
        /* <DEDUP_REMOVED lines=8> */
[----:B------:R-:W-:Y:S01]  /*141b0*/  FFMA.FTZ R62, R2, R63, -R44 ;  /* 0x0000003f023e7223 */ /* 0x000fe2000001082c */
[----:B------:R-:W-:-:S01]  /*141c0*/  FADD.FTZ R64, R10, R81 ;  /* 0x000000510a407221 */ /* 0x000fc20000010000 */
[C-C-:B------:R-:W-:Y:S01]  /*141d0*/  FFMA.FTZ R39, R2.reuse, R39, -R44.reuse ;  /* 0x0000002702277223 */ /* 0x140fe2000001082c */
[----:B------:R-:W-:-:S01]  /*141e0*/  FFMA.FTZ R35, R2, R119, -R44 ;  /* 0x0000007702237223 */ /* 0x000fc2000001082c */
[----:B------:R-:W-:Y:S01]  /*141f0*/  FFMA.FTZ R52, R2, R43, -R44 ;  /* 0x0000002b02347223 */ /* 0x000fe2000001082c */
[----:B------:R-:W-:-:S01]  /*14200*/  FADD.FTZ R81, R13, R64 ;  /* 0x000000400d517221 */ /* 0x000fc20000010000 */
[----:B------:R-:W1:Y:S01]  /*14210*/  MUFU.EX2 R27, R27 ;  /* 0x0000001b001b7308 */ /* 0x000e620000000800 */
[----:B------:R-:W-:-:S01]  /*14220*/  FFMA.FTZ R43, R2, R121, -R44 ;  /* 0x00000079022b7223 */ /* 0x000fc2000001082c */
[----:B------:R-:W-:Y:S01]  /*14230*/  FFMA.FTZ R54, R2, R47, -R44 ;  /* 0x0000002f02367223 */ /* 0x000fe2000001082c */
[----:B------:R-:W-:-:S01]  /*14240*/  FADD.FTZ R66, R14, R81 ;  /* 0x000000510e427221 */ /* 0x000fc20000010000 */
[C-C-:B------:R-:W-:Y:S01]  /*14250*/  FFMA.FTZ R47, R2.reuse, R123, -R44.reuse ;  /* 0x0000007b022f7223 */ /* 0x140fe2000001082c */
[----:B------:R-:W-:-:S01]  /*14260*/  FFMA.FTZ R56, R2, R51, -R44 ;  /* 0x0000003302387223 */ /* 0x000fc2000001082c */
[----:B------:R-:W-:Y:S01]  /*14270*/  FFMA.FTZ R51, R2, R125, -R44 ;  /* 0x0000007d02337223 */ /* 0x000fe2000001082c */
[----:B------:R-:W-:-:S01]  /*14280*/  FADD.FTZ R81, R15, R66 ;  /* 0x000000420f517221 */ /* 0x000fc20000010000 */
[----:B------:R-:W2:Y:S01]  /*14290*/  MUFU.EX2 R46, R46 ;  /* 0x0000002e002e7308 */ /* 0x000ea20000000800 */
[----:B------:R-:W-:-:S01]  /*142a0*/  FFMA.FTZ R58, R2, R55, -R44 ;  /* 0x00000037023a7223 */ /* 0x000fc2000001082c */
[----:B------:R-:W-:Y:S01]  /*142b0*/  FFMA.FTZ R55, R2, R127, -R44 ;  /* 0x0000007f02377223 */ /* 0x000fe2000001082c */
[----:B------:R-:W-:-:S01]  /*142c0*/  FADD.FTZ R14, R20, R81 ;  /* 0x00000051140e7221 */ /* 0x000fc20000010000 */
[C-C-:B------:R-:W-:Y:S01]  /*142d0*/  FFMA.FTZ R60, R2.reuse, R59, -R44.reuse ;  /* 0x0000003b023c7223 */ /* 0x140fe2000001082c */
[----:B------:R-:W-:-:S01]  /*142e0*/  FFMA.FTZ R59, R2, R129, -R44 ;  /* 0x00000081023b7223 */ /* 0x000fc2000001082c */
[----:B0-----:R-:W-:Y:S01]  /*142f0*/  F2FP.SATFINITE.E4M3.F32.PACK_AB_MERGE_C R156, R45, R12, R156 ;  /* 0x0000000c2d9c723e */ /* 0x001fe2000480709c */
[----:B------:R-:W-:-:S01]  /*14300*/  FADD.FTZ R15, R21, R14 ;  /* 0x0000000e150f7221 */ /* 0x000fc20000010000 */
[----:B------:R-:W0:Y:S01]  /*14310*/  MUFU.EX2 R77, R77 ;  /* 0x0000004d004d7308 */ /* 0x000e220000000800 */
[----:B-1----:R-:W-:-:S01]  /*14320*/  FADD.FTZ R63, R26, R27 ;  /* 0x0000001b1a3f7221 */ /* 0x002fc20000010000 */
[----:B------:R-:W-:Y:S01]  /*14330*/  FFMA.FTZ R4, R2, R67, -R44 ;  /* 0x0000004302047223 */ /* 0x000fe2000001082c */
[----:B------:R-:W-:-:S01]  /*14340*/  FADD.FTZ R10, R24, R15 ;  /* 0x0000000f180a7221 */ /* 0x000fc20000010000 */
[C-C-:B------:R-:W-:Y:S01]  /*14350*/  FFMA.FTZ R133, R2.reuse, R133, -R44.reuse ;  /* 0x0000008502857223 */ /* 0x140fe2000001082c */
[----:B------:R-:W-:-:S01]  /*14360*/  FFMA.FTZ R71, R2, R71, -R44 ;  /* 0x0000004702477223 */ /* 0x000fc2000001082c */
[----:B------:R-:W-:Y:S01]  /*14370*/  FFMA.FTZ R135, R2, R135, -R44 ;  /* 0x0000008702877223 */ /* 0x000fe2000001082c */
[----:B------:R-:W-:-:S01]  /*14380*/  FADD.FTZ R29, R29, R10 ;  /* 0x0000000a1d1d7221 */ /* 0x000fc20000010000 */
[----:B------:R-:W1:Y:S01]  /*14390*/  MUFU.EX2 R31, R31 ;  /* 0x0000001f001f7308 */ /* 0x000e620000000800 */
[----:B--2---:R-:W-:-:S01]  /*143a0*/  FADD.FTZ R64, R46, R63 ;  /* 0x0000003f2e407221 */ /* 0x004fc20000010000 */
[----:B------:R-:W-:Y:S01]  /*143b0*/  FFMA.FTZ R63, R2, R131, -R44 ;  /* 0x00000083023f7223 */ /* 0x000fe2000001082c */
[----:B------:R-:W-:-:S01]  /*143c0*/  FADD.FTZ R14, R28, R29 ;  /* 0x0000001d1c0e7221 */ /* 0x000fc20000010000 */
[C-C-:B------:R-:W-:Y:S01]  /*143d0*/  FFMA.FTZ R75, R2.reuse, R75, -R44.reuse ;  /* 0x0000004b024b7223 */ /* 0x140fe2000001082c */
[----:B------:R-:W2:Y:S01]  /*143e0*/  @P4 LDC R15, c[0x0][0x44c] ;  /* 0x00011300ff0f4b82 */ /* 0x000ea20000000800 */
[----:B------:R-:W-:-:S01]  /*143f0*/  FFMA.FTZ R137, R2, R137, -R44 ;  /* 0x0000008902897223 */ /* 0x000fc2000001082c */
[----:B------:R-:W-:Y:S01]  /*14400*/  FADD.FTZ R13, R33, R14 ;  /* 0x0000000e210d7221 */ /* 0x000fe20000010000 */
[----:B------:R-:W3:Y:S01]  /*14410*/  MUFU.EX2 R48, R48 ;  /* 0x0000003000307308 */ /* 0x000ee20000000800 */
        /* <DEDUP_REMOVED lines=8> */
[----:B-1----:R-:W-:-:S01]  /*144a0*/  FADD.FTZ R11, R31, R64 ;  /* 0x000000401f0b7221 */ /* 0x002fc20000010000 */
[----:B------:R-:W-:Y:S01]  /*144b0*/  FFMA.FTZ R44, R2, R87, -R44 ;  /* 0x00000057022c7223 */ /* 0x000fe2000001082c */
[----:B------:R-:W-:-:S01]  /*144c0*/  FADD.FTZ R14, R12, R37 ;  /* 0x000000250c0e7221 */ /* 0x000fc20000010000 */
[----:B------:R-:W-:-:S03]  /*144d0*/  F2FP.SATFINITE.E4M3.F32.PACK_AB_MERGE_C R46, R77, R46, RZ ;  /* 0x0000002e4d2e723e */ /* 0x000fc600048070ff */
[----:B------:R-:W-:Y:S01]  /*144e0*/  FADD.FTZ R45, R45, R14 ;  /* 0x0000000e2d2d7221 */ /* 0x000fe20000010000 */
[----:B------:R-:W1:Y:S01]  /*144f0*/  MUFU.EX2 R39, R39 ;  /* 0x0000002700277308 */ /* 0x000e620000000800 */
[----:B---3--:R-:W-:-:S01]  /*14500*/  FADD.FTZ R11, R48, R11 ;  /* 0x0000000b300b7221 */ /* 0x008fc20000010000 */
[----:B------:R-:W-:Y:S01]  /*14510*/  F2FP.SATFINITE.E4M3.F32.PACK_AB_MERGE_C R165, R27, R26, R46 ;  /* 0x0000001a1ba5723e */ /* 0x000fe2000480702e */
[----:B------:R-:W-:-:S01]  /*14520*/  FADD.FTZ R14, R6, R45 ;  /* 0x0000002d060e7221 */ /* 0x000fc20000010000 */
[----:B--2---:R-:W-:-:S04]  /*14530*/  @P4 IMAD.HI.U32 R15, R178, R15, RZ ;  /* 0x0000000fb20f4227 */ /* 0x004fc800078e00ff */
[----:B------:R-:W-:Y:S01]  /*14540*/  FADD.FTZ R49, R49, R14 ;  /* 0x0000000e31317221 */ /* 0x000fe20000010000 */
[----:B------:R-:W2:Y:S01]  /*14550*/  MUFU.EX2 R35, R35 ;  /* 0x0000002300237308 */ /* 0x000ea20000000800 */
[----:B0-----:R-:W-:-:S07]  /*14560*/  FADD.FTZ R0, R50, R11 ;  /* 0x0000000b32007221 */ /* 0x001fce0000010000 */
[----:B------:R-:W0:Y:S01]  /*14570*/  MUFU.EX2 R52, R52 ;  /* 0x0000003400347308 */ /* 0x000e220000000800 */
[----:B-1----:R-:W-:-:S01]  /*14580*/  FADD.FTZ R0, R39, R0 ;  /* 0x0000000027007221 */ /* 0x002fc20000010000 */
        /* <DEDUP_REMOVED lines=20> */
[----:B------:R-:W-:-:S04]  /*146d0*/  F2FP.SATFINITE.E4M3.F32.PACK_AB_MERGE_C R51, R58, R51, RZ ;  /* 0x000000333a33723e */ /* 0x000fc800048070ff */
[----:B------:R-:W-:Y:S02]  /*146e0*/  F2FP.SATFINITE.E4M3.F32.PACK_AB_MERGE_C R163, R56, R47, R51 ;  /* 0x0000002f38a3723e */ /* 0x000fe40004807033 */
        /* <DEDUP_REMOVED lines=12> */
[----:B------:R-:W-:Y:S01]  /*147b0*/  MUFU.EX2 R32, R32 ;  /* 0x0000002000207308 */ /* 0x000fe20000000800 */
[----:B0-----:R-:W-:-:S07]  /*147c0*/  F2FP.SATFINITE.E4M3.F32.PACK_AB_MERGE_C R13, R57, R34, RZ ;  /* 0x00000022390d723e */ /* 0x001fce00048070ff */
[----:B------:R-:W0:Y:S01]  /*147d0*/  MUFU.EX2 R53, R53 ;  /* 0x0000003500357308 */ /* 0x000e220000000800 */
[----:B-1----:R-:W-:-:S07]  /*147e0*/  FADD.FTZ R14, R4, R11 ;  /* 0x0000000b040e7221 */ /* 0x002fce0000010000 */
[----:B------:R-:W1:Y:S08]  /*147f0*/  MUFU.EX2 R133, R133 ;  /* 0x0000008500857308 */ /* 0x000e700000000800 */
[----:B------:R-:W-:Y:S01]  /*14800*/  MUFU.EX2 R38, R38 ;  /* 0x0000002600267308 */ /* 0x000fe20000000800 */
[----:B0-----:R-:W-:Y:S01]  /*14810*/  F2FP.SATFINITE.E4M3.F32.PACK_AB_MERGE_C R158, R53, R32, R13 ;  /* 0x00000020359e723e */ /* 0x001fe2000480700d */
[----:B------:R-:W-:-:S04]  /*14820*/  FADD.FTZ R32, R32, R49 ;  /* 0x0000003120207221 */ /* 0x000fc80000010000 */
[----:B------:R-:W-:Y:S02]  /*14830*/  FADD.FTZ R53, R53, R32 ;  /* 0x0000002035357221 */ /* 0x000fe40000010000 */
[----:B------:R-:W0:Y:S01]  /*14840*/  MUFU.EX2 R65, R65 ;  /* 0x0000004100417308 */ /* 0x000e220000000800 */
[----:B-1----:R-:W-:-:S01]  /*14850*/  FADD.FTZ R11, R133, R14 ;  /* 0x0000000e850b7221 */ /* 0x002fc20000010000 */
[----:B------:R-:W-:Y:S01]  /*14860*/  FADD.FTZ R34, R34, R53 ;  /* 0x0000003522227221 */ /* 0x000fe20000010000 */
[----:B------:R-:W1:Y:S03]  /*14870*/  @P4 LDC R14, c[0x0][0x450] ;  /* 0x00011400ff0e4b82 */ /* 0x000e660000000800 */
[----:B------:R-:W-:-:S02]  /*14880*/  FADD.FTZ R57, R57, R34 ;  /* 0x0000002239397221 */ /* 0x000fc40000010000 */
[----:B------:R-:W2:Y:S08]  /*14890*/  MUFU.EX2 R0, R71 ;  /* 0x0000004700007308 */ /* 0x000eb00000000800 */
[----:B------:R-:W-:Y:S01]  /*148a0*/  MUFU.EX2 R36, R107 ;  /* 0x0000006b00247308 */ /* 0x000fe20000000800 */
[----:B0-----:R-:W-:-:S07]  /*148b0*/  F2FP.SATFINITE.E4M3.F32.PACK_AB_MERGE_C R13, R65, R38, RZ ;  /* 0x00000026410d723e */ /* 0x001fce00048070ff */
[----:B------:R-:W0:Y:S01]  /*148c0*/  MUFU.EX2 R61, R61 ;  /* 0x0000003d003d7308 */ /* 0x000e220000000800 */
[C---:B--2---:R-:W-:Y:S01]  /*148d0*/  F2FP.SATFINITE.E4M3.F32.PACK_AB_MERGE_C R133, R0.reuse, R133, RZ ;  /* 0x000000850085723e */ /* 0x044fe200048070ff */
[----:B------:R-:W-:-:S03]  /*148e0*/  FADD.FTZ R0, R0, R11 ;  /* 0x0000000b00007221 */ /* 0x000fc60000010000 */
[----:B------:R-:W-:-:S03]  /*148f0*/  F2FP.SATFINITE.E4M3.F32.PACK_AB_MERGE_C R159, R4, R63, R133 ;  /* 0x0000003f049f723e */ /* 0x000fc60004807085 */
[----:B------:R-:W2:Y:S08]  /*14900*/  MUFU.EX2 R135, R135 ;  /* 0x0000008700877308 */ /* 0x000eb00000000800 */
[----:B------:R-:W3:Y:S01]  /*14910*/  MUFU.EX2 R10, R75 ;  /* 0x0000004b000a7308 */ /* 0x000ee20000000800 */
[----:B0-----:R-:W-:Y:S01]  /*14920*/  F2FP.SATFINITE.E4M3.F32.PACK_AB_MERGE_C R152, R61, R36, R13 ;  /* 0x000000243d98723e */ /* 0x001fe2000480700d */
[----:B------:R-:W-:Y:S01]  /*14930*/  FADD.FTZ R36, R36, R57 ;  /* 0x0000003924247221 */ /* 0x000fe20000010000 */
[----:B------:R-:W-:Y:S01]  /*14940*/  IMAD.MOV.U32 R13, RZ, RZ, R178 ;  /* 0x000000ffff0d7224 */ /* 0x000fe200078e00b2 */
[----:B-1----:R-:W-:-:S02]  /*14950*/  @P4 SHF.R.U32.HI R13, RZ, R14, R15 ;  /* 0x0000000eff0d4219 */ /* 0x002fc4000001160f */
[----:B------:R-:W-:-:S01]  /*14960*/  FADD.FTZ R61, R61, R36 ;  /* 0x000000243d3d7221 */ /* 0x000fc20000010000 */
[----:B------:R-:W-:Y:S01]  /*14970*/  ISETP.GE.AND P4, PT, R9, 0x1, PT ;  /* 0x000000010900780c */ /* 0x000fe20003f86270 */
[----:B------:R-:W0:Y:S01]  /*14980*/  MUFU.EX2 R137, R137 ;  /* 0x0000008900897308 */ /* 0x000e220000000800 */
[----:B--2---:R-:W-:-:S01]  /*14990*/  FADD.FTZ R11, R135, R0 ;  /* 0x00000000870b7221 */ /* 0x004fc20000010000 */
[----:B------:R-:W-:Y:S01]  /*149a0*/  FADD.FTZ R38, R38, R61 ;  /* 0x0000003d26267221 */ /* 0x000fe20000010000 */
[----:B------:R-:W-:-:S03]  /*149b0*/  IMAD.IADD R13, R88, 0x1, R13 ;  /* 0x00000001580d7824 */ /* 0x000fc600078e020d */
[----:B------:R-:W-:Y:S01]  /*149c0*/  FADD.FTZ R65, R65, R38 ;  /* 0x0000002641417221 */ /* 0x000fe20000010000 */
[----:B------:R-:W-:Y:S01]  /*149d0*/  IMAD.IADD R8, R13, 0x1, R8 ;  /* 0x000000010d087824 */ /* 0x000fe200078e0208 */
[----:B------:R-:W-:Y:S01]  /*149e0*/  MUFU.EX2 R42, R42 ;  /* 0x0000002a002a7308 */ /* 0x000fe20000000800 */
[----:B---3--:R-:W-:-:S07]  /*149f0*/  FADD.FTZ R0, R10, R11 ;  /* 0x0000000b0a007221 */ /* 0x008fce0000010000 */
        /* <DEDUP_REMOVED lines=14> */
[----:B------:R-:W-:Y:S01]  /*14ae0*/  MUFU.EX2 R41, R41 ;  /* 0x0000002900297308 */ /* 0x000fe20000000800 */
[----:B0-----:R-:W-:-:S01]  /*14af0*/  FADD.FTZ R11, R139, R6 ;  /* 0x000000068b0b7221 */ /* 0x001fc20000010000 */
[----:B------:R-:W-:-:S04]  /*14b00*/  FADD.FTZ R4, R42, R69 ;  /* 0x000000452a047221 */ /* 0x000fc80000010000 */
[----:B------:R-:W-:Y:S02]  /*14b10*/  FADD.FTZ R4, R73, R4 ;  /* 0x0000000449047221 */ /* 0x000fe40000010000 */
[----:B------:R-:W0:Y:S01]  /*14b20*/  MUFU.EX2 R44, R44 ;  /* 0x0000002c002c7308 */ /* 0x000e220000000800 */
[----:B--2---:R-:W-:-:S01]  /*14b30*/  FADD.FTZ R0, R12, R11 ;  /* 0x0000000b0c007221 */ /* 0x004fc20000010000 */
[----:B0-----:R-:W-:-:S03]  /*14b40*/  F2FP.SATFINITE.E4M3.F32.PACK_AB_MERGE_C R6, R44, R41, RZ ;  /* 0x000000292c06723e */ /* 0x001fc600048070ff */
[----:B------:R-:W-:Y:S01]  /*14b50*/  FADD.FTZ R41, R41, R0 ;  /* 0x0000000029297221 */ /* 0x000fe20000010000 */
[----:B------:R-:W-:-:S03]  /*14b60*/  F2FP.SATFINITE.E4M3.F32.PACK_AB_MERGE_C R155, R12, R139, R6 ;  /* 0x0000008b0c9b723e */ /* 0x000fc60004807006 */
[----:B------:R-:W-:Y:S01]  /*14b70*/  FADD.FTZ R0, R44, R41 ;  /* 0x000000292c007221 */ /* 0x000fe20000010000 */
[----:B------:R-:W-:Y:S01]  /*14b80*/  VIADD R6, R89, 0xfffffffe ;  /* 0xfffffffe59067836 */ /* 0x000fe20000000000 */
        /* <DEDUP_REMOVED lines=12> */
.L_x_1725:
[----:B------:R-:W-:-:S13]  /*14c50*/  ISETP.NE.AND P1, PT, R9, 0x1, PT ;  /* 0x000000010900780c */ /* 0x000fda0003f25270 */
[----:B------:R-:W0:Y:S02]  /*14c60*/  @P1 LDC.64 R10, c[0x0][0x9e8] ;  /* 0x00027a00ff0a1b82 */ /* 0x000e240000000a00 */
[----:B0-----:R-:W-:-:S05]  /*14c70*/  @P1 IMAD.HI.U32 R10, R12, R10, RZ ;  /* 0x0000000a0c0a1227 */ /* 0x001fca00078e00ff */
[----:B------:R-:W-:-:S07]  /*14c80*/  @P1 SHF.R.U32.HI R12, RZ, R11, R10 ;  /* 0x0000000bff0c1219 */ /* 0x000fce000001160a */
.L_x_1726:
[----:B------:R-:W-:Y:S05]  /*14c90*/  BSYNC B0 ;  /* 0x0000000000007941 */ /* 0x000fea0003800000 */
.L_x_1724:
[----:B------:R-:W-:-:S05]  /*14ca0*/  IMAD R9, R12, R9, R9 ;  /* 0x000000090c097224 */ /* 0x000fca00078e0209 */
[----:B------:R-:W-:-:S07]  /*14cb0*/  VIMNMX R8, R8, R9, PT ;  /* 0x0000000908087248 */ /* 0x000fce0003fe0100 */
.L_x_1723:
[----:B------:R-:W-:Y:S01]  /*14cc0*/  SHF.R.S32.HI R9, RZ, 0x1f, R8 ;  /* 0x0000001fff097819 */ /* 0x000fe20000011408 */
[----:B------:R-:W-:Y:S01]  /*14cd0*/  ULDC UR29, c[0x0][0x9e4] ;  /* 0x00027900001d7ab9 */ /* 0x000fe20000000800 */
[----:B------:R-:W-:Y:S01]  /*14ce0*/  ULDC UR28, c[0x0][0x9e4] ;  /* 0x00027900001c7ab9 */ /* 0x000fe20000000800 */
[----:B------:R-:W-:Y:S01]  /*14cf0*/  ULDC UR30, c[0x0][0x9dc] ;  /* 0x00027700001e7ab9 */ /* 0x000fe20000000800 */
[----:B------:R-:W-:Y:S01]  /*14d00*/  LEA.HI R9, R9, R8, RZ, 0x7 ;  /* 0x0000000809097211 */ /* 0x000fe200078f38ff */
[----:B------:R-:W-:Y:S01]  /*14d10*/  ULDC UR32, c[0x0][0x9dc] ;  /* 0x0002770000207ab9 */ /* 0x000fe20000000800 */
[----:B------:R-:W-:Y:S01]  /*14d20*/  ULDC UR33, c[0x0][0x9e0] ;  /* 0x0002780000217ab9 */ /* 0x000fe20000000800 */
[----:B------:R-:W-:Y:S01]  /*14d30*/  ULDC UR31, c[0x0][0x9e0] ;  /* 0x00027800001f7ab9 */ /* 0x000fe20000000800 */
[----:B------:R-:W-:Y:S02]  /*14d40*/  SHF.R.S32.HI R9, RZ, 0x7, R9 ;  /* 0x00000007ff097819 */ /* 0x000fe40000011409 */
[----:B------:R-:W-:-:S02]  /*14d50*/  CS2R R88, SRZ ;  /* 0x0000000000587805 */ /* 0x000fc4000001ff00 */
[----:B------:R-:W-:Y:S02]  /*14d60*/  CS2R R90, SRZ ;  /* 0x00000000005a7805 */ /* 0x000fe4000001ff00 */
[----:B------:R-:W-:Y:S02]  /*14d70*/  CS2R R92, SRZ ;  /* 0x00000000005c7805 */ /* 0x000fe4000001ff00 */
[----:B------:R-:W-:Y:S02]  /*14d80*/  VIMNMX R12, R192, R9, !PT ;  /* 0x00000009c00c7248 */ /* 0x000fe40007fe0100 */
[----:B------:R-:W-:Y:S02]  /*14d90*/  CS2R R94, SRZ ;  /* 0x00000000005e7805 */ /* 0x000fe4000001ff00 */
[----:B------:R-:W-:Y:S02]  /*14da0*/  CS2R R96, SRZ ;  /* 0x0000000000607805 */ /* 0x000fe4000001ff00 */
[----:B------:R-:W-:-:S02]  /*14db0*/  CS2R R98, SRZ ;  /* 0x0000000000627805 */ /* 0x000fc4000001ff00 */
[----:B------:R-:W-:Y:S02]  /*14dc0*/  ISETP.GE.AND P1, PT, R6, R12, PT ;  /* 0x0000000c0600720c */ /* 0x000fe40003f26270 */
        /* <DEDUP_REMOVED lines=25> */
[----:B------:R-:W-:Y:S01]  /*14f60*/  CS2R R150, SRZ ;  /* 0x0000000000967805 */ /* 0x000fe2000001ff00 */
[----:B------:R-:W-:Y:S06]  /*14f70*/  @!P1 BRA `(.L_x_1727) ;  /* 0x0000003000a49947 */ /* 0x000fec0003800000 */
        /* <DEDUP_REMOVED lines=31> */
[----:B------:R-:W-:-:S07]  /*15170*/  CS2R R88, SRZ ;  /* 0x0000000000587805 */ /* 0x000fce000001ff00 */
.L_x_1747:
[----:B------:R-:W-:Y:S01]  /*15180*/  ISETP.NE.AND P1, PT, R184, RZ, PT ;  /* 0x000000ffb800720c */ /* 0x000fe20003f25270 */
[----:B------:R-:W-:Y:S01]  /*15190*/  VIADD R13, R23, 0x1 ;  /* 0x00000001170d7836 */ /* 0x000fe20000000000 */
[----:B------:R-:W-:Y:S05]  /*151a0*/  YIELD ;  /* 0x0000000000007946 */ /* 0x000fea0003800000 */
[----:B------:R-:W-:-:S04]  /*151b0*/  ISETP.NE.AND P2, PT, R13, 0x2, PT ;  /* 0x000000020d00780c */ /* 0x000fc80003f45270 */
[----:B------:R-:W-:Y:S02]  /*151c0*/  SEL R9, RZ, 0x1, P2 ;  /* 0x00000001ff097807 */ /* 0x000fe40001000000 */
[----:B------:R-:W-:Y:S02]  /*151d0*/  SEL R13, R13, RZ, P2 ;  /* 0x000000ff0d0d7207 */ /* 0x000fe40001000000 */
[----:B------:R-:W-:Y:S01]  /*151e0*/  LOP3.LUT R14, R168, R9, RZ, 0x3c, !PT ;  /* 0x00000009a80e7212 */ /* 0x000fe200078e3cff */
[----:B------:R-:W-:Y:S06]  /*151f0*/  @P1 BRA `(.L_x_1728) ;  /* 0x0000000000301947 */ /* 0x000fec0003800000 */
[----:B------:R-:W-:Y:S05]  /*15200*/  @!P0 BRA `(.L_x_1729) ;  /* 0x0000000000048947 */ /* 0x000fea0003800000 */
[----:B------:R-:W-:Y:S01]  /*15210*/  BPT.TRAP 0x1 ;  /* 0x000000040000795c */ /* 0x000fe20000300000 */
.L_x_1729:
[----:B------:R-:W-:Y:S01]  /*15220*/  IMAD R9, R13, 0x8, R16 ;  /* 0x000000080d097824 */ /* 0x000fe200078e0210 */
[----:B------:R-:W-:-:S04]  /*15230*/  SHF.L.U32 R8, R14, 0x1f, RZ ;  /* 0x0000001f0e087819 */ /* 0x000fc800000006ff */
[----:B------:R0:W1:Y:S01]  /*15240*/  SYNCS.PHASECHK.TRANS64.TRYWAIT P2, [R9+URZ+0x22830], R8 ;  /* 0x02283008090075a7 */ /* 0x000062000804017f */
[----:B------:R-:W-:Y:S05]  /*15250*/  @!P0 BRA `(.L_x_1730) ;  /* 0x0000000000048947 */ /* 0x000fea0003800000 */
[----:B------:R-:W-:Y:S01]  /*15260*/  BPT.TRAP 0x1 ;  /* 0x000000040000795c */ /* 0x000fe20000300000 */
.L_x_1730:
[----:B------:R-:W-:Y:S04]  /*15270*/  BSSY B0, `(.L_x_1728) ;  /* 0x0000004000007945 */ /* 0x000fe80003800000 */
[----:B-1----:R-:W-:Y:S05]  /*15280*/  @P2 BRA `(.L_x_1731) ;  /* 0x0000000000082947 */ /* 0x002fea0003800000 */
[----:B------:R-:W1:Y:S02]  /*15290*/  SYNCS.PHASECHK.TRANS64.TRYWAIT P2, [R9+URZ+0x22830], R8 ;  /* 0x02283008090075a7 */ /* 0x000e64000804017f */
[----:B-1----:R-:W-:Y:S05]  /*152a0*/  @!P2 BRA `(.L_x_1732) ;  /* 0x0000015c0090a947 */ /* 0x002fea0003800000 */
.L_x_1731:
[----:B------:R-:W-:Y:S05]  /*152b0*/  BSYNC B0 ;  /* 0x0000000000007941 */ /* 0x000fea0003800000 */
.L_x_1728:
[----:B01----:R-:W0:Y:S01]  /*152c0*/  S2R R8, SR_TID.X ;  /* 0x0000000000087919 */ /* 0x003e220000002100 */
[----:B------:R-:W-:Y:S05]  /*152d0*/  WARPSYNC.ALL ;  /* 0x0000000000007948 */ /* 0x000fea0003800000 */
[----:B------:R-:W-:Y:S02]  /*152e0*/  IMAD.MOV.U32 R9, RZ, RZ, -0x7fffffe0 ;  /* 0x80000020ff097424 */ /* 0x000fe400078e00ff */
[----:B------:R-:W-:Y:S02]  /*152f0*/  IMAD.MOV.U32 R25, RZ, RZ, -0x7fffffe0 ;  /* 0x80000020ff197424 */ /* 0x000fe400078e00ff */
[----:B------:R-:W-:Y:S01]  /*15300*/  IMAD.MOV.U32 R21, RZ, RZ, -0x7fffffe0 ;  /* 0x80000020ff157424 */ /* 0x000fe200078e00ff */
[----:B------:R-:W-:Y:S01]  /*15310*/  R2UR UR27, R9 ;  /* 0x00000000091b72ca */ /* 0x000fe200000e0000 */
[----:B------:R-:W-:Y:S01]  /*15320*/  IMAD.MOV.U32 R11, RZ, RZ, -0x7fffffe0 ;  /* 0x80000020ff0b7424 */ /* 0x000fe200078e00ff */
[----:B------:R-:W-:-:S02]  /*15330*/  R2UR UR19, R25 ;  /* 0x00000000191372ca */ /* 0x000fc400000e0000 */
[----:B------:R-:W-:Y:S02]  /*15340*/  R2UR UR7, R21 ;  /* 0x00000000150772ca */ /* 0x000fe400000e0000 */
[----:B------:R-:W-:Y:S02]  /*15350*/  R2UR UR11, R11 ;  /* 0x000000000b0b72ca */ /* 0x000fe400000e0000 */
[----:B------:R-:W-:Y:S02]  /*15360*/  R2UR UR15, R21 ;  /* 0x00000000150f72ca */ /* 0x000fe400000e0000 */
[----:B------:R-:W-:Y:S02]  /*15370*/  R2UR UR23, R9 ;  /* 0x00000000091772ca */ /* 0x000fe400000e0000 */
[----:B0-----:R-:W-:Y:S01]  /*15380*/  SHF.R.U32.HI R10, RZ, 0x7, R8 ;  /* 0x00000007ff0a7819 */ /* 0x001fe20000011608 */
[----:B------:R-:W-:-:S04]  /*15390*/  IMAD R8, R13, 0x600, R7 ;  /* 0x000006000d087824 */ /* 0x000fc800078e0207 */
[----:B------:R-:W-:Y:S01]  /*153a0*/  VIADD R15, R10, 0x8 ;  /* 0x000000080a0f7836 */ /* 0x000fe20000000000 */
[C---:B------:R-:W-:Y:S01]  /*153b0*/  R2UR UR26, R8.reuse ;  /* 0x00000000081a72ca */ /* 0x040fe200000e0000 */
[C---:B------:R-:W-:Y:S02]  /*153c0*/  VIADD R24, R8.reuse, 0x400 ;  /* 0x0000040008187836 */ /* 0x040fe40000000000 */
[C---:B------:R-:W-:Y:S01]  /*153d0*/  VIADD R20, R8.reuse, 0x2 ;  /* 0x0000000208147836 */ /* 0x040fe20000000000 */
[----:B------:R0:W-:Y:S01]  /*153e0*/  BAR.SYNC.DEFER_BLOCKING R15, 0x100 ;  /* 0x0004000f0000751d */ /* 0x0001e20000010000 */
[----:B------:R-:W-:Y:S01]  /*153f0*/  VIADD R10, R8, 0x200 ;  /* 0x00000200080a7836 */ /* 0x000fe20000000000 */
[----:B------:R-:W-:Y:S02]  /*15400*/  R2UR UR18, R24 ;  /* 0x00000000181272ca */ /* 0x000fe400000e0000 */
[----:B------:R-:W-:Y:S01]  /*15410*/  R2UR UR6, R20 ;  /* 0x00000000140672ca */ /* 0x000fe200000e0000 */
[----:B------:R-:W-:Y:S01]  /*15420*/  VIADD R20, R8, 0x202 ;  /* 0x0000020208147836 */ /* 0x000fe20000000000 */
[----:B------:R-:W-:Y:S01]  /*15430*/  R2UR UR10, R10 ;  /* 0x000000000a0a72ca */ /* 0x000fe200000e0000 */
[----:B------:R-:W-:-:S03]  /*15440*/  VIADD R8, R8, 0x402 ;  /* 0x0000040208087836 */ /* 0x000fc60000000000 */
[----:B------:R-:W-:Y:S02]  /*15450*/  R2UR UR14, R20 ;  /* 0x00000000140e72ca */ /* 0x000fe400000e0000 */
[----:B------:R-:W-:Y:S01]  /*15460*/  R2UR UR22, R8 ;  /* 0x00000000081672ca */ /* 0x000fe200000e0000 */
        /* <DEDUP_REMOVED lines=21> */
.L_x_1734:
[----:B------:R-:W-:Y:S01]  /*155c0*/  SHF.L.U32 R8, R168, 0x1f, RZ ;  /* 0x0000001fa8087819 */ /* 0x000fe200000006ff */
[----:B------:R-:W-:-:S04]  /*155d0*/  IMAD R9, R23, 0x8, R16 ;  /* 0x0000000817097824 */ /* 0x000fc800078e0210 */
[----:B------:R0:W1:Y:S01]  /*155e0*/  SYNCS.PHASECHK.TRANS64.TRYWAIT P1, [R9+URZ+0x22850], R8 ;  /* 0x02285008090075a7 */ /* 0x000062000802017f */
[----:B------:R-:W-:Y:S05]  /*155f0*/  @!P0 BRA `(.L_x_1735) ;  /* 0x0000000000048947 */ /* 0x000fea0003800000 */
[----:B------:R-:W-:Y:S01]  /*15600*/  BPT.TRAP 0x1 ;  /* 0x000000040000795c */ /* 0x000fe20000300000 */
.L_x_1735:
[----:B-1----:R-:W-:Y:S05]  /*15610*/  @P1 BRA `(.L_x_1733) ;  /* 0x0000000000081947 */ /* 0x002fea0003800000 */
[----:B------:R-:W1:Y:S02]  /*15620*/  SYNCS.PHASECHK.TRANS64.TRYWAIT P1, [R9+URZ+0x22850], R8 ;  /* 0x02285008090075a7 */ /* 0x000e64000802017f */
[----:B-1----:R-:W-:Y:S05]  /*15630*/  @!P1 BRA `(.L_x_1736) ;  /* 0x0000015800c09947 */ /* 0x002fea0003800000 */
.L_x_1733:
[----:B01----:R-:W-:Y:S01]  /*15640*/  VIADD R8, R16, 0x400 ;  /* 0x0000040010087836 */ /* 0x003fe20000000000 */
[----:B------:R-:W-:Y:S05]  /*15650*/  WARPSYNC.ALL ;  /* 0x0000000000007948 */ /* 0x000fea0003800000 */
[----:B------:R-:W-:Y:S01]  /*15660*/  SHF.R.U32.HI R8, RZ, 0x4, R8 ;  /* 0x00000004ff087819 */ /* 0x000fe20000011608 */
[----:B------:R-:W-:Y:S01]  /*15670*/  IMAD.MOV.U32 R9, RZ, RZ, 0x40000040 ;  /* 0x40000040ff097424 */ /* 0x000fe200078e00ff */
[----:B------:R-:W-:Y:S01]  /*15680*/  WARPGROUP.ARRIVE ;  /* 0x00000000000079c5 */ /* 0x000fe20000000000 */
[----:B------:R-:W-:Y:S01]  /*15690*/  IMAD.MOV.U32 R11, RZ, RZ, 0x40000040 ;  /* 0x40000040ff0b7424 */ /* 0x000fe200078e00ff */
[----:B------:R-:W-:-:S04]  /*156a0*/  LOP3.LUT R8, R8, 0x3fff, RZ, 0xc0, !PT ;  /* 0x00003fff08087812 */ /* 0x000fc800078ec0ff */
[----:B------:R-:W0:Y:S01]  /*156b0*/  S2R R15, SR_TID.X ;  /* 0x00000000000f7919 */ /* 0x000e220000002100 */
[----:B------:R-:W-:Y:S01]  /*156c0*/  R2UR UR7, R9 ;  /* 0x00000000090772ca */ /* 0x000fe200000e0000 */
[----:B------:R-:W-:Y:S01]  /*156d0*/  IMAD.MOV.U32 R9, RZ, RZ, 0x40000040 ;  /* 0x40000040ff097424 */ /* 0x000fe200078e00ff */
[----:B------:R-:W-:-:S05]  /*156e0*/  LOP3.LUT R8, R8, 0x10000, RZ, 0xfc, !PT ;  /* 0x0001000008087812 */ /* 0x000fca00078efcff */
[----:B------:R-:W-:-:S04]  /*156f0*/  IMAD R8, R23, 0x400, R8 ;  /* 0x0000040017087824 */ /* 0x000fc800078e0208 */
[C---:B------:R-:W-:Y:S01]  /*15700*/  VIADD R10, R8.reuse, 0x2 ;  /* 0x00000002080a7836 */ /* 0x040fe20000000000 */
[----:B------:R-:W-:-:S13]  /*15710*/  R2UR UR6, R8 ;  /* 0x00000000080672ca */ /* 0x000fda00000e0000 */
[----:B------:R-:W-:Y:S01]  /*15720*/  QGMMA.64x128x32.F32.E4M3.E4M3 R88, R164, gdesc[UR4], R88, gsb0 ;  /* 0x01e00004a4587df3 */ /* 0x000fe20008000858 */
[----:B------:R-:W-:Y:S01]  /*15730*/  R2UR UR6, R10 ;  /* 0x000000000a0672ca */ /* 0x000fe200000e0000 */
[C---:B------:R-:W-:Y:S01]  /*15740*/  VIADD R10, R8.reuse, 0x4 ;  /* 0x00000004080a7836 */ /* 0x040fe20000000000 */
[----:B------:R-:W-:Y:S01]  /*15750*/  R2UR UR7, R11 ;  /* 0x000000000b0772ca */ /* 0x000fe200000e0000 */
[----:B------:R-:W-:Y:S02]  /*15760*/  IMAD.MOV.U32 R11, RZ, RZ, 0x40000040 ;  /* 0x40000040ff0b7424 */ /* 0x000fe400078e00ff */
[----:B------:R-:W-:Y:S01]  /*15770*/  VIADD R8, R8, 0x6 ;  /* 0x0000000608087836 */ /* 0x000fe20000000000 */
[----:B0-----:R-:W-:Y:S01]  /*15780*/  SHF.R.U32.HI R15, RZ, 0x7, R15 ;  /* 0x00000007ff0f7819 */ /* 0x001fe2000001160f */
[----:B------:R-:W-:Y:S02]  /*15790*/  WARPGROUP.DEPBAR.LE gsb0, 0x0 ;  /* 0x00008000000079c5 */ /* 0x000fe40000010000 */
[----:B------:R-:W-:-:S06]  /*157a0*/  WARPGROUP.ARRIVE ;  /* 0x00000000000079c5 */ /* 0x000fcc0000000000 */
[----:B------:R-:W-:Y:S01]  /*157b0*/  QGMMA.64x128x32.F32.E4M3.E4M3 R88, R160, gdesc[UR4], R88, gsb0 ;  /* 0x01e00004a0587df3 */ /* 0x000fe20008000858 */
[----:B------:R-:W-:Y:S02]  /*157c0*/  R2UR UR6, R10 ;  /* 0x000000000a0672ca */ /* 0x000fe400000e0000 */
[----:B------:R-:W-:Y:S01]  /*157d0*/  R2UR UR7, R11 ;  /* 0x000000000b0772ca */ /* 0x000fe200000e0000 */
[----:B------:R-:W-:Y:S02]  /*157e0*/  WARPGROUP.DEPBAR.LE gsb0, 0x0 ;  /* 0x00008000000079c5 */ /* 0x000fe40000010000 */
[----:B------:R-:W-:-:S10]  /*157f0*/  WARPGROUP.ARRIVE ;  /* 0x00000000000079c5 */ /* 0x000fd40000000000 */
[----:B------:R-:W-:Y:S01]  /*15800*/  QGMMA.64x128x32.F32.E4M3.E4M3 R88, R156, gdesc[UR4], R88, gsb0 ;  /* 0x01e000049c587df3 */ /* 0x000fe20008000858 */
[----:B------:R-:W-:Y:S02]  /*15810*/  R2UR UR6, R8 ;  /* 0x00000000080672ca */ /* 0x000fe400000e0000 */
[----:B------:R-:W-:Y:S02]  /*15820*/  R2UR UR7, R9 ;  /* 0x00000000090772ca */ /* 0x000fe400000e0000 */
[----:B------:R-:W-:Y:S01]  /*15830*/  IADD3 R8, -R15, 0xb, RZ ;  /* 0x0000000b0f087810 */ /* 0x000fe20007ffe1ff */
[----:B------:R-:W-:Y:S02]  /*15840*/  WARPGROUP.DEPBAR.LE gsb0, 0x0 ;  /* 0x00008000000079c5 */ /* 0x000fe40000010000 */
[----:B------:R-:W-:-:S08]  /*15850*/  WARPGROUP.ARRIVE ;  /* 0x00000000000079c5 */ /* 0x000fd00000000000 */
[----:B------:R-:W-:Y:S03]  /*15860*/  QGMMA.64x128x32.F32.E4M3.E4M3 R88, R152, gdesc[UR4], R88, gsb0 ;  /* 0x01e0000498587df3 */ /* 0x000fe60008000858 */
[----:B------:R-:W-:Y:S02]  /*15870*/  WARPGROUP.DEPBAR.LE gsb0, 0x0 ;  /* 0x00008000000079c5 */ /* 0x000fe40000010000 */
[----:B------:R0:W-:Y:S06]  /*15880*/  BAR.ARV R8, 0x100 ;  /* 0x000400080000751d */ /* 0x0001ec0000002000 */
[----:B------:R-:W-:Y:S05]  /*15890*/  @!P0 BRA `(.L_x_1737) ;  /* 0x0000000000048947 */ /* 0x000fea0003800000 */
[----:B------:R-:W-:Y:S01]  /*158a0*/  BPT.TRAP 0x1 ;  /* 0x000000040000795c */ /* 0x000fe20000300000 */
.L_x_1737:
[----:B------:R-:W-:Y:S01]  /*158b0*/  ISETP.NE.AND P1, PT, R193, 0x1, PT ;  /* 0x00000001c100780c */ /* 0x000fe20003f25270 */
[----:B------:R-:W-:Y:S01]  /*158c0*/  IMAD.IADD R11, R198, 0x1, R178 ;  /* 0x00000001c60b7824 */ /* 0x000fe200078e02b2 */
[----:B------:R-:W-:Y:S01]  /*158d0*/  LOP3.LUT P3, RZ, R17, 0x4, RZ, 0xc0, !PT ;  /* 0x0000000411ff7812 */ /* 0x000fe2000786c0ff */
[----:B------:R-:W-:Y:S01]  /*158e0*/  IMAD.SHL.U32 R10, R6, 0x80, RZ ;  /* 0x00000080060a7824 */ /* 0x000fe200078e00ff */
[----:B------:R-:W-:Y:S02]  /*158f0*/  UMOV UR34, UR30 ;  /* 0x0000001e00227c82 */ /* 0x000fe40008000000 */
[----:B------:R-:W-:Y:S02]  /*15900*/  ULOP3.LUT UR6, URZ, UR34, URZ, 0x33, !UPT ;  /* 0x000000223f067292 */ /* 0x000fe4000f8e333f */
[----:B------:R-:W-:-:S04]  /*15910*/  IADD3 R20, -R171, 0x1, -R10 ;  /* 0x00000001ab147810 */ /* 0x000fc80007ffe90a */
[----:B------:R-:W-:Y:S01]  /*15920*/  IADD3 R20, -R170, R20, R172 ;  /* 0x00000014aa147210 */ /* 0x000fe20007ffe1ac */
[----:B------:R-:W1:Y:S04]  /*15930*/  @P1 LDC R9, c[0x0][0x44c] ;  /* 0x00011300ff091b82 */ /* 0x000e680000000800 */
[C---:B------:R-:W-:Y:S02]  /*15940*/  VIADD R15, R20.reuse, UR33 ;  /* 0x00000021140f7c36 */ /* 0x040fe40008000000 */
[----:B------:R-:W-:Y:S02]  /*15950*/  VIADD R20, R20, UR6 ;  /* 0x0000000614147c36 */ /* 0x000fe40008000000 */
[----:B0-----:R-:W0:Y:S01]  /*15960*/  @P1 LDC R8, c[0x0][0x450] ;  /* 0x00011400ff081b82 */ /* 0x001e220000000800 */
[----:B-1----:R-:W-:-:S05]  /*15970*/  @P1 IMAD.HI.U32 R9, R11, R9, RZ ;  /* 0x000000090b091227 */ /* 0x002fca00078e00ff */
[----:B0-----:R-:W-:Y:S01]  /*15980*/  @P1 SHF.R.U32.HI R11, RZ, R8, R9 ;  /* 0x00000008ff0b1219 */ /* 0x001fe20000011609 */
[----:B------:R-:W-:Y:S02]  /*15990*/  IMAD R8, R13, 0x8, R16 ;  /* 0x000000080d087824 */ /* 0x000fe400078e0210 */
[----:B------:R-:W-:Y:S02]  /*159a0*/  IMAD.U32 R9, RZ, RZ, UR38 ;  /* 0x00000026ff097e24 */ /* 0x000fe4000f8e00ff */
[----:B------:R-:W0:Y:S01]  /*159b0*/  SHFL.IDX PT, R153, R11, RZ, 0x1c1f ;  /* 0x001c1fff0b997589 */ /* 0x000e2200000e0000 */
[----:B------:R-:W-:-:S05]  /*159c0*/  VIADD R8, R8, 0x22840 ;  /* 0x0002284008087836 */ /* 0x000fca0000000000 */
[----:B------:R-:W-:-:S04]  /*159d0*/  PRMT R8, R9, 0x654, R8 ;  /* 0x0000065409087816 */ /* 0x000fc80000000008 */
[----:B------:R1:W-:Y:S01]  /*159e0*/  SYNCS.ARRIVE.TRANS64.RED.A1T0 RZ, [R8+URZ], RZ ;  /* 0x000000ff08ff79a7 */ /* 0x0003e2000810043f */
[--C-:B0-----:R-:W-:Y:S02]  /*159f0*/  IMAD.IADD R21, R15, 0x1, R153.reuse ;  /* 0x000000010f157824 */ /* 0x101fe400078e0299 */
[----:B------:R-:W-:Y:S01]  /*15a00*/  IMAD.IADD R152, R20, 0x1, R153 ;  /* 0x0000000114987824 */ /* 0x000fe200078e0299 */
[----:B-1----:R-:W-:Y:S06]  /*15a10*/  @!P3 BRA `(.L_x_1738) ;  /* 0x000000000058b947 */ /* 0x002fec0003800000 */
[----:B------:R-:W-:Y:S01]  /*15a20*/  IADD3 R153, -R170, R172, R153 ;  /* 0x000000acaa997210 */ /* 0x000fe20007ffe199 */
[----:B------:R-:W-:Y:S03]  /*15a30*/  BSSY B0, `(.L_x_1739) ;  /* 0x0000010000007945 */ /* 0x000fe60003800000 */
        /* <DEDUP_REMOVED lines=10> */
.L_x_1740:
[----:B------:R-:W-:-:S05]  /*15ae0*/  IMAD.U32 R154, RZ, RZ, UR29 ;  /* 0x0000001dff9a7e24 */ /* 0x000fca000f8e00ff */
[----:B------:R-:W-:-:S13]  /*15af0*/  ISETP.NE.AND P1, PT, R154, 0x1, PT ;  /* 0x000000019a00780c */ /* 0x000fda0003f25270 */
[----:B------:R-:W0:Y:S02]  /*15b00*/  @P1 LDC.64 R8, c[0x0][0x9e8] ;  /* 0x00027a00ff081b82 */ /* 0x000e240000000a00 */
[----:B0-----:R-:W-:-:S05]  /*15b10*/  @P1 IMAD.HI.U32 R8, R153, R8, RZ ;  /* 0x0000000899081227 */ /* 0x001fca00078e00ff */
[----:B------:R-:W-:-:S07]  /*15b20*/  @P1 SHF.R.U32.HI R153, RZ, R9, R8 ;  /* 0x00000009ff991219 */ /* 0x000fce0000011608 */
.L_x_1741:
[----:B------:R-:W-:Y:S05]  /*15b30*/  BSYNC B0 ;  /* 0x0000000000007941 */ /* 0x000fea0003800000 */
.L_x_1739:
[----:B------:R-:W-:-:S04]  /*15b40*/  IMAD R153, R153, R154, -R10 ;  /* 0x0000009a99997224 */ /* 0x000fc800078e0a0a */
[----:B------:R-:W-:-:S05]  /*15b50*/  IMAD.IADD R153, R153, 0x1, -R171 ;  /* 0x0000000199997824 */ /* 0x000fca00078e0aab */
[----:B------:R-:W-:Y:S02]  /*15b60*/  VIMNMX R152, R152, R153, !PT ;  /* 0x0000009998987248 */ /* 0x000fe40007fe0100 */
[----:B------:R-:W-:-:S07]  /*15b70*/  VIADDMNMX R21, R153, R154, R21, PT ;  /* 0x0000009a99157246 */ /* 0x000fce0003800115 */
.L_x_1738:
        /* <DEDUP_REMOVED lines=9> */
[----:B------:R-:W-:Y:S02]  /*15c10*/  ISETP.GT.AND P1, PT, R152, 0x9, P5 ;  /* 0x000000099800780c */ /* 0x000fe40002f24270 */
[C---:B------:R-:W-:Y:S02]  /*15c20*/  ISETP.LT.OR P2, PT, R21.reuse, 0x9, P2 ;  /* 0x000000091500780c */ /* 0x040fe40001741670 */
[----:B------:R-:W-:-:S02]  /*15c30*/  ISETP.LT.OR P1, PT, R21, 0xa, P1 ;  /* 0x0000000a1500780c */ /* 0x000fc40000f21670 */
[----:B------:R-:W-:Y:S01]  /*15c40*/  FSEL R28, R28, -INF , !P2 ;  /* 0xff8000001c1c7808 */ /* 0x000fe20005000000 */
[--C-:B0-----:R-:W-:Y:S01]  /*15c50*/  IMAD.IADD R15, R15, 0x1, R11.reuse ;  /* 0x000000010f0f7824 */ /* 0x101fe200078e020b */
[----:B------:R-:W-:Y:S01]  /*15c60*/  FSEL R29, R29, -INF , !P1 ;  /* 0xff8000001d1d7808 */ /* 0x000fe20004800000 */
[----:B------:R-:W-:Y:S01]  /*15c70*/  IMAD.IADD R20, R20, 0x1, R11 ;  /* 0x0000000114147824 */ /* 0x000fe200078e020b */
[C---:B------:R-:W-:Y:S02]  /*15c80*/  ISETP.GT.AND P2, PT, R152.reuse, 0x10, P5 ;  /* 0x000000109800780c */ /* 0x040fe40002f44270 */
        /* <DEDUP_REMOVED lines=82> */
[----:B------:R-:W-:Y:S01]  /*161b0*/  FSEL R85, R85, -INF , !P1 ;  /* 0xff80000055557808 */ /* 0x000fe20004800000 */
[----:B------:R-:W-:Y:S08]  /*161c0*/  @!P3 BRA `(.L_x_1742) ;  /* 0x000000000058b947 */ /* 0x000ff00003800000 */
        /* <DEDUP_REMOVED lines=12> */
.L_x_1744:
[----:B------:R-:W-:-:S05]  /*16290*/  IMAD.U32 R21, RZ, RZ, UR29 ;  /* 0x0000001dff157e24 */ /* 0x000fca000f8e00ff */
[----:B------:R-:W-:-:S13]  /*162a0*/  ISETP.NE.AND P1, PT, R21, 0x1, PT ;  /* 0x000000011500780c */ /* 0x000fda0003f25270 */
[----:B------:R-:W0:Y:S02]  /*162b0*/  @P1 LDC.64 R8, c[0x0][0x9e8] ;  /* 0x00027a00ff081b82 */ /* 0x000e240000000a00 */
[----:B0-----:R-:W-:-:S05]  /*162c0*/  @P1 IMAD.HI.U32 R8, R11, R8, RZ ;  /* 0x000000080b081227 */ /* 0x001fca00078e00ff */
[----:B------:R-:W-:-:S07]  /*162d0*/  @P1 SHF.R.U32.HI R11, RZ, R9, R8 ;  /* 0x00000009ff0b1219 */ /* 0x000fce0000011608 */
.L_x_1745:
[----:B------:R-:W-:Y:S05]  /*162e0*/  BSYNC B0 ;  /* 0x0000000000007941 */ /* 0x000fea0003800000 */
.L_x_1743:
[----:B------:R-:W-:-:S04]  /*162f0*/  IMAD R10, R11, R21, -R10 ;  /* 0x000000150b0a7224 */ /* 0x000fc800078e0a0a */
[----:B------:R-:W-:-:S05]  /*16300*/  IMAD.IADD R10, R10, 0x1, -R171 ;  /* 0x000000010a0a7824 */ /* 0x000fca00078e0aab */
[----:B------:R-:W-:Y:S02]  /*16310*/  VIMNMX R20, R20, R10, !PT ;  /* 0x0000000a14147248 */ /* 0x000fe40007fe0100 */
[----:B------:R-:W-:-:S07]  /*16320*/  VIADDMNMX R15, R10, R21, R15, PT ;  /* 0x000000150a0f7246 */ /* 0x000fce000380010f */
.L_x_1742:
[----:B------:R-:W-:Y:S02]  /*16330*/  FMNMX.FTZ R8, R24, R3, !PT ;  /* 0x0000000318087209 */ /* 0x000fe40007810000 */
[----:B------:R-:W-:Y:S02]  /*16340*/  ISETP.GT.AND P1, PT, R20, 0x1, P5 ;  /* 0x000000011400780c */ /* 0x000fe40002f24270 */
[----:B------:R-:W-:Y:S02]  /*16350*/  FMNMX.FTZ R8, R25, R8, !PT ;  /* 0x0000000819087209 */ /* 0x000fe40007810000 */
[----:B------:R-:W-:Y:S02]  /*16360*/  LOP3.LUT R17, R17, 0xbfffffff, RZ, 0xc0, !PT ;  /* 0xbfffffff11117812 */ /* 0x000fe400078ec0ff */
[----:B------:R-:W-:Y:S02]  /*16370*/  FMNMX.FTZ R8, R28, R8, !PT ;  /* 0x000000081c087209 */ /* 0x000fe40007810000 */
[----:B------:R-:W-:-:S02]  /*16380*/  ISETP.LT.OR P1, PT, R15, 0x2, P1 ;  /* 0x000000020f00780c */ /* 0x000fc40000f21670 */
[----:B------:R-:W-:Y:S02]  /*16390*/  FMNMX.FTZ R8, R29, R8, !PT ;  /* 0x000000081d087209 */ /* 0x000fe40007810000 */
[----:B------:R-:W-:Y:S02]  /*163a0*/  ISETP.GT.AND P2, PT, R20, 0x8, P5 ;  /* 0x000000081400780c */ /* 0x000fe40002f44270 */
[----:B------:R-:W-:Y:S02]  /*163b0*/  FMNMX.FTZ R8, R32, R8, !PT ;  /* 0x0000000820087209 */ /* 0x000fe40007810000 */
[----:B------:R-:W-:Y:S02]  /*163c0*/  @P0 LOP3.LUT R17, R17, 0x40000000, RZ, 0xfc, !PT ;  /* 0x4000000011110812 */ /* 0x000fe400078efcff */
[----:B------:R-:W-:Y:S02]  /*163d0*/  FMNMX.FTZ R8, R33, R8, !PT ;  /* 0x0000000821087209 */ /* 0x000fe40007810000 */
[----:B------:R-:W-:-:S02]  /*163e0*/  FSEL R27, R27, -INF , !P1 ;  /* 0xff8000001b1b7808 */ /* 0x000fc40004800000 */
[----:B------:R-:W-:Y:S02]  /*163f0*/  FMNMX.FTZ R8, R36, R8, !PT ;  /* 0x0000000824087209 */ /* 0x000fe40007810000 */
[C---:B------:R-:W-:Y:S02]  /*16400*/  ISETP.GT.AND P0, PT, R20.reuse, RZ, P5 ;  /* 0x000000ff1400720c */ /* 0x040fe40002f04270 */
[----:B------:R-:W-:Y:S02]  /*16410*/  FMNMX.FTZ R8, R37, R8, !PT ;  /* 0x0000000825087209 */ /* 0x000fe40007810000 */
[----:B------:R-:W-:Y:S02]  /*16420*/  ISETP.GT.AND P1, PT, R20, 0x9, P5 ;  /* 0x000000091400780c */ /* 0x000fe40002f24270 */
[----:B------:R-:W-:Y:S02]  /*16430*/  FMNMX.FTZ R8, R40, R8, !PT ;  /* 0x0000000828087209 */ /* 0x000fe40007810000 */
[----:B------:R-:W-:-:S02]  /*16440*/  ISETP.LT.OR P2, PT, R15, 0x9, P2 ;  /* 0x000000090f00780c */ /* 0x000fc40001741670 */
[----:B------:R-:W-:Y:S02]  /*16450*/  FMNMX.FTZ R8, R41, R8, !PT ;  /* 0x0000000829087209 */ /* 0x000fe40007810000 */
[C---:B------:R-:W-:Y:S02]  /*16460*/  ISETP.LT.OR P0, PT, R15.reuse, 0x1, P0 ;  /* 0x000000010f00780c */ /* 0x040fe40000701670 */
        /* <DEDUP_REMOVED lines=9> */
[----:B------:R-:W-:-:S02]  /*16500*/  FSEL R31, R31, -INF , !P1 ;  /* 0xff8000001f1f7808 */ /* 0x000fc40004800000 */
[----:B------:R-:W-:Y:S02]  /*16510*/  FMNMX.FTZ R8, R53, R8, !PT ;  /* 0x0000000835087209 */ /* 0x000fe40007810000 */
[----:B------:R-:W-:Y:S02]  /*16520*/  ISETP.GT.AND P1, PT, R20, 0x11, P5 ;  /* 0x000000111400780c */ /* 0x000fe40002f24270 */
[----:B------:R-:W-:Y:S02]  /*16530*/  FMNMX.FTZ R8, R56, R8, !PT ;  /* 0x0000000838087209 */ /* 0x000fe40007810000 */
[----:B------:R-:W-:Y:S02]  /*16540*/  ISETP.LT.OR P2, PT, R15, 0x11, P2 ;  /* 0x000000110f00780c */ /* 0x000fe40001741670 */
[----:B------:R-:W-:Y:S02]  /*16550*/  FMNMX.FTZ R8, R57, R8, !PT ;  /* 0x0000000839087209 */ /* 0x000fe40007810000 */
[----:B------:R-:W-:-:S02]  /*16560*/  FMNMX.FTZ R10, R26, R5, !PT ;  /* 0x000000051a0a7209 */ /* 0x000fc40007810000 */
[----:B------:R-:W-:Y:S02]  /*16570*/  FMNMX.FTZ R8, R60, R8, !PT ;  /* 0x000000083c087209 */ /* 0x000fe40007810000 */
[----:B------:R-:W-:Y:S02]  /*16580*/  ISETP.LT.OR P1, PT, R15, 0x12, P1 ;  /* 0x000000120f00780c */ /* 0x000fe40000f21670 */
[----:B------:R-:W-:Y:S02]  /*16590*/  FMNMX.FTZ R8, R61, R8, !PT ;  /* 0x000000083d087209 */ /* 0x000fe40007810000 */
[----:B------:R-:W-:Y:S02]  /*165a0*/  FSEL R34, R34, -INF , !P2 ;  /* 0xff80000022227808 */ /* 0x000fe40005000000 */
[----:B------:R-:W-:Y:S02]  /*165b0*/  FMNMX.FTZ R8, R64, R8, !PT ;  /* 0x0000000840087209 */ /* 0x000fe40007810000 */
[----:B------:R-:W-:-:S02]  /*165c0*/  ISETP.GT.AND P2, PT, R20, 0x18, P5 ;  /* 0x000000181400780c */ /* 0x000fc40002f44270 */
[----:B------:R-:W-:Y:S02]  /*165d0*/  FMNMX.FTZ R8, R65, R8, !PT ;  /* 0x0000000841087209 */ /* 0x000fe40007810000 */
[----:B------:R-:W-:Y:S02]  /*165e0*/  FMNMX.FTZ R10, R27, R10, !PT ;  /* 0x0000000a1b0a7209 */ /* 0x000fe40007810000 */
[----:B------:R-:W-:Y:S02]  /*165f0*/  FMNMX.FTZ R8, R68, R8, !PT ;  /* 0x0000000844087209 */ /* 0x000fe40007810000 */
[----:B------:R-:W-:Y:S02]  /*16600*/  FSEL R35, R35, -INF , !P1 ;  /* 0xff80000023237808 */ /* 0x000fe40004800000 */
[----:B------:R-:W-:Y:S02]  /*16610*/  FMNMX.FTZ R8, R69, R8, !PT ;  /* 0x0000000845087209 */ /* 0x000fe40007810000 */
[----:B------:R-:W-:-:S02]  /*16620*/  ISETP.GT.AND P1, PT, R20, 0x19, P5 ;  /* 0x000000191400780c */ /* 0x000fc40002f24270 */
[----:B------:R-:W-:Y:S02]  /*16630*/  FMNMX.FTZ R8, R72, R8, !PT ;  /* 0x0000000848087209 */ /* 0x000fe40007810000 */
[----:B------:R-:W-:Y:S02]  /*16640*/  ISETP.LT.OR P2, PT, R15, 0x19, P2 ;  /* 0x000000190f00780c */ /* 0x000fe40001741670 */
[----:B------:R-:W-:Y:S02]  /*16650*/  FMNMX.FTZ R8, R73, R8, !PT ;  /* 0x0000000849087209 */ /* 0x000fe40007810000 */
[----:B------:R-:W-:Y:S02]  /*16660*/  FMNMX.FTZ R10, R30, R10, !PT ;  /* 0x0000000a1e0a7209 */ /* 0x000fe40007810000 */
[----:B------:R-:W-:Y:S02]  /*16670*/  FMNMX.FTZ R8, R76, R8, !PT ;  /* 0x000000084c087209 */ /* 0x000fe40007810000 */
[----:B------:R-:W-:-:S02]  /*16680*/  ISETP.LT.OR P1, PT, R15, 0x1a, P1 ;  /* 0x0000001a0f00780c */ /* 0x000fc40000f21670 */
[----:B------:R-:W-:Y:S02]  /*16690*/  FMNMX.FTZ R8, R77, R8, !PT ;  /* 0x000000084d087209 */ /* 0x000fe40007810000 */
[----:B------:R-:W-:Y:S02]  /*166a0*/  FSEL R38, R38, -INF , !P2 ;  /* 0xff80000026267808 */ /* 0x000fe40005000000 */
[----:B------:R-:W-:Y:S02]  /*166b0*/  FMNMX.FTZ R8, R80, R8, !PT ;  /* 0x0000000850087209 */ /* 0x000fe40007810000 */
[----:B------:R-:W-:Y:S02]  /*166c0*/  ISETP.GT.AND P2, PT, R20, 0x20, P5 ;  /* 0x000000201400780c */ /* 0x000fe40002f44270 */
[----:B------:R-:W-:Y:S02]  /*166d0*/  FMNMX.FTZ R8, R81, R8, !PT ;  /* 0x0000000851087209 */ /* 0x000fe40007810000 */
[----:B------:R-:W-:-:S02]  /*166e0*/  FMNMX.FTZ R10, R31, R10, !PT ;  /* 0x0000000a1f0a7209 */ /* 0x000fc40007810000 */
[----:B------:R-:W-:Y:S02]  /*166f0*/  FMNMX.FTZ R8, R84, R8, !PT ;  /* 0x0000000854087209 */ /* 0x000fe40007810000 */
[----:B------:R-:W-:Y:S02]  /*16700*/  FSEL R39, R39, -INF , !P1 ;  /* 0xff80000027277808 */ /* 0x000fe40004800000 */
[----:B------:R-:W-:Y:S02]  /*16710*/  ISETP.GT.AND P1, PT, R20, 0x21, P5 ;  /* 0x000000211400780c */ /* 0x000fe40002f24270 */
[----:B------:R-:W-:Y:S02]  /*16720*/  ISETP.LT.OR P2, PT, R15, 0x21, P2 ;  /* 0x000000210f00780c */ /* 0x000fe40001741670 */
[----:B------:R-:W-:Y:S02]  /*16730*/  FMNMX.FTZ R10, R34, R10, !PT ;  /* 0x0000000a220a7209 */ /* 0x000fe40007810000 */
[----:B------:R-:W-:-:S02]  /*16740*/  FMNMX.FTZ R8, R85, R8, !PT ;  /* 0x0000000855087209 */ /* 0x000fc40007810000 */
[----:B------:R-:W-:Y:S02]  /*16750*/  ISETP.LT.OR P1, PT, R15, 0x22, P1 ;  /* 0x000000220f00780c */ /* 0x000fe40000f21670 */
[----:B------:R-:W-:Y:S01]  /*16760*/  FSEL R42, R42, -INF , !P2 ;  /* 0xff8000002a2a7808 */ /* 0x000fe20005000000 */
[----:B------:R-:W0:Y:S01]  /*16770*/  SHFL.BFLY PT, R9, R8, 0x2, 0x1f ;  /* 0x0c401f0008097f89 */ /* 0x000e2200000e0000 */
[----:B------:R-:W-:Y:S02]  /*16780*/  FMNMX.FTZ R10, R35, R10, !PT ;  /* 0x0000000a230a7209 */ /* 0x000fe40007810000 */
[----:B------:R-:W-:Y:S02]  /*16790*/  ISETP.GT.AND P2, PT, R20, 0x28, P5 ;  /* 0x000000281400780c */ /* 0x000fe40002f44270 */
[----:B------:R-:W-:Y:S02]  /*167a0*/  FSEL R43, R43, -INF , !P1 ;  /* 0xff8000002b2b7808 */ /* 0x000fe40004800000 */
[----:B------:R-:W-:-:S02]  /*167b0*/  FMNMX.FTZ R10, R38, R10, !PT ;  /* 0x0000000a260a7209 */ /* 0x000fc40007810000 */
[----:B------:R-:W-:Y:S02]  /*167c0*/  ISETP.GT.AND P1, PT, R20, 0x29, P5 ;  /* 0x000000291400780c */ /* 0x000fe40002f24270 */
[----:B------:R-:W-:Y:S02]  /*167d0*/  ISETP.LT.OR P2, PT, R15, 0x29, P2 ;  /* 0x000000290f00780c */ /* 0x000fe40001741670 */
[----:B------:R-:W-:Y:S02]  /*167e0*/  FMNMX.FTZ R10, R39, R10, !PT ;  /* 0x0000000a270a7209 */ /* 0x000fe40007810000 */
[----:B------:R-:W-:Y:S02]  /*167f0*/  ISETP.LT.OR P1, PT, R15, 0x2a, P1 ;  /* 0x0000002a0f00780c */ /* 0x000fe40000f21670 */
[----:B------:R-:W-:Y:S02]  /*16800*/  FSEL R46, R46, -INF , !P2 ;  /* 0xff8000002e2e7808 */ /* 0x000fe40005000000 */
[----:B------:R-:W-:-:S02]  /*16810*/  ISETP.GT.AND P2, PT, R20, 0x30, P5 ;  /* 0x000000301400780c */ /* 0x000fc40002f44270 */
[----:B------:R-:W-:Y:S02]  /*16820*/  FMNMX.FTZ R10, R42, R10, !PT ;  /* 0x0000000a2a0a7209 */ /* 0x000fe40007810000 */
[----:B------:R-:W-:Y:S02]  /*16830*/  FSEL R47, R47, -INF , !P1 ;  /* 0xff8000002f2f7808 */ /* 0x000fe40004800000 */
[----:B------:R-:W-:Y:S02]  /*16840*/  ISETP.GT.AND P1, PT, R20, 0x31, P5 ;  /* 0x000000311400780c */ /* 0x000fe40002f24270 */
[----:B------:R-:W-:Y:S02]  /*16850*/  ISETP.LT.OR P2, PT, R15, 0x31, P2 ;  /* 0x000000310f00780c */ /* 0x000fe40001741670 */
[----:B------:R-:W-:Y:S02]  /*16860*/  FMNMX.FTZ R10, R43, R10, !PT ;  /* 0x0000000a2b0a7209 */ /* 0x000fe40007810000 */
[----:B------:R-:W-:-:S02]  /*16870*/  ISETP.LT.OR P1, PT, R15, 0x32, P1 ;  /* 0x000000320f00780c */ /* 0x000fc40000f21670 */
[----:B------:R-:W-:Y:S02]  /*16880*/  FSEL R50, R50, -INF , !P2 ;  /* 0xff80000032327808 */ /* 0x000fe40005000000 */
[----:B------:R-:W-:Y:S02]  /*16890*/  ISETP.GT.AND P2, PT, R20, 0x38, P5 ;  /* 0x000000381400780c */ /* 0x000fe40002f44270 */
[----:B------:R-:W-:Y:S02]  /*168a0*/  FMNMX.FTZ R10, R46, R10, !PT ;  /* 0x0000000a2e0a7209 */ /* 0x000fe40007810000 */
[----:B------:R-:W-:Y:S02]  /*168b0*/  FSEL R51, R51, -INF , !P1 ;  /* 0xff80000033337808 */ /* 0x000fe40004800000 */
[----:B------:R-:W-:Y:S02]  /*168c0*/  ISETP.GT.AND P1, PT, R20, 0x39, P5 ;  /* 0x000000391400780c */ /* 0x000fe40002f24270 */
[----:B------:R-:W-:-:S02]  /*168d0*/  ISETP.LT.OR P2, PT, R15, 0x39, P2 ;  /* 0x000000390f00780c */ /* 0x000fc40001741670 */
[----:B------:R-:W-:Y:S02]  /*168e0*/  FMNMX.FTZ R10, R47, R10, !PT ;  /* 0x0000000a2f0a7209 */ /* 0x000fe40007810000 */
[----:B------:R-:W-:Y:S02]  /*168f0*/  ISETP.LT.OR P1, PT, R15, 0x3a, P1 ;  /* 0x0000003a0f00780c */ /* 0x000fe40000f21670 */
[----:B------:R-:W-:Y:S02]  /*16900*/  FSEL R54, R54, -INF , !P2 ;  /* 0xff80000036367808 */ /* 0x000fe40005000000 */
[----:B0-----:R-:W-:Y:S02]  /*16910*/  FMNMX.FTZ R8, R8, R9, !PT ;  /* 0x0000000908087209 */ /* 0x001fe40007810000 */
[----:B------:R-:W-:Y:S02]  /*16920*/  ISETP.GT.AND P2, PT, R20, 0x40, P5 ;  /* 0x000000401400780c */ /* 0x000fe40002f44270 */
[----:B------:R-:W-:Y:S01]  /*16930*/  FMNMX.FTZ R10, R50, R10, !PT ;  /* 0x0000000a320a7209 */ /* 0x000fe20007810000 */
[----:B------:R-:W0:Y:S01]  /*16940*/  SHFL.BFLY PT, R9, R8, 0x1, 0x1f ;  /* 0x0c201f0008097f89 */ /* 0x000e2200000e0000 */
[----:B------:R-:W-:-:S02]  /*16950*/  FSEL R55, R55, -INF , !P1 ;  /* 0xff80000037377808 */ /* 0x000fc40004800000 */
[----:B------:R-:W-:Y:S02]  /*16960*/  ISETP.GT.AND P1, PT, R20, 0x41, P5 ;  /* 0x000000411400780c */ /* 0x000fe40002f24270 */
[----:B------:R-:W-:Y:S02]  /*16970*/  ISETP.LT.OR P2, PT, R15, 0x41, P2 ;  /* 0x000000410f00780c */ /* 0x000fe40001741670 */
[----:B------:R-:W-:Y:S02]  /*16980*/  FMNMX.FTZ R10, R51, R10, !PT ;  /* 0x0000000a330a7209 */ /* 0x000fe40007810000 */
[----:B------:R-:W-:Y:S02]  /*16990*/  ISETP.LT.OR P1, PT, R15, 0x42, P1 ;  /* 0x000000420f00780c */ /* 0x000fe40000f21670 */
[----:B------:R-:W-:Y:S02]  /*169a0*/  FSEL R58, R58, -INF , !P2 ;  /* 0xff8000003a3a7808 */ /* 0x000fe40005000000 */
[----:B------:R-:W-:-:S02]  /*169b0*/  FMNMX.FTZ R10, R54, R10, !PT ;  /* 0x0000000a360a7209 */ /* 0x000fc40007810000 */
[C---:B------:R-:W-:Y:S02]  /*169c0*/  ISETP.GT.AND P2, PT, R20.reuse, 0x48, P5 ;  /* 0x000000481400780c */ /* 0x040fe40002f44270 */
[----:B------:R-:W-:Y:S02]  /*169d0*/  FSEL R59, R59, -INF , !P1 ;  /* 0xff8000003b3b7808 */ /* 0x000fe40004800000 */
[----:B------:R-:W-:Y:S02]  /*169e0*/  FMNMX.FTZ R10, R55, R10, !PT ;  /* 0x0000000a370a7209 */ /* 0x000fe40007810000 */
[C---:B------:R-:W-:Y:S02]  /*169f0*/  ISETP.GT.AND P1, PT, R20.reuse, 0x49, P5 ;  /* 0x000000491400780c */ /* 0x040fe40002f24270 */
[----:B------:R-:W-:Y:S02]  /*16a00*/  ISETP.LT.OR P2, PT, R15, 0x49, P2 ;  /* 0x000000490f00780c */ /* 0x000fe40001741670 */
[----:B------:R-:W-:-:S02]  /*16a10*/  ISETP.GT.AND P4, PT, R20, 0x68, P5 ;  /* 0x000000681400780c */ /* 0x000fc40002f84270 */
[----:B------:R-:W-:Y:S02]  /*16a20*/  FMNMX.FTZ R10, R58, R10, !PT ;  /* 0x0000000a3a0a7209 */ /* 0x000fe40007810000 */
[C---:B------:R-:W-:Y:S02]  /*16a30*/  ISETP.LT.OR P1, PT, R15.reuse, 0x4a, P1 ;  /* 0x0000004a0f00780c */ /* 0x040fe40000f21670 */
[----:B------:R-:W-:Y:S02]  /*16a40*/  FSEL R62, R62, -INF , !P2 ;  /* 0xff8000003e3e7808 */ /* 0x000fe40005000000 */
[----:B------:R-:W-:Y:S02]  /*16a50*/  ISETP.LT.OR P4, PT, R15, 0x69, P4 ;  /* 0x000000690f00780c */ /* 0x000fe40002781670 */
[----:B------:R-:W-:Y:S02]  /*16a60*/  ISETP.GT.AND P2, PT, R20, 0x50, P5 ;  /* 0x000000501400780c */ /* 0x000fe40002f44270 */
[----:B------:R-:W-:-:S02]  /*16a70*/  FMNMX.FTZ R10, R59, R10, !PT ;  /* 0x0000000a3b0a7209 */ /* 0x000fc40007810000 */
[----:B------:R-:W-:Y:S02]  /*16a80*/  FSEL R63, R63, -INF , !P1 ;  /* 0xff8000003f3f7808 */ /* 0x000fe40004800000 */
[----:B------:R-:W-:Y:S02]  /*16a90*/  ISETP.GT.AND P1, PT, R20, 0x51, P5 ;  /* 0x000000511400780c */ /* 0x000fe40002f24270 */
[C---:B------:R-:W-:Y:S02]  /*16aa0*/  ISETP.LT.OR P2, PT, R15.reuse, 0x51, P2 ;  /* 0x000000510f00780c */ /* 0x040fe40001741670 */
[----:B------:R-:W-:Y:S02]  /*16ab0*/  FMNMX.FTZ R10, R62, R10, !PT ;  /* 0x0000000a3e0a7209 */ /* 0x000fe40007810000 */
[----:B------:R-:W-:Y:S02]  /*16ac0*/  ISETP.LT.OR P1, PT, R15, 0x52, P1 ;  /* 0x000000520f00780c */ /* 0x000fe40000f21670 */
[----:B------:R-:W-:-:S02]  /*16ad0*/  FSEL R66, R66, -INF , !P2 ;  /* 0xff80000042427808 */ /* 0x000fc40005000000 */
[----:B------:R-:W-:Y:S02]  /*16ae0*/  LOP3.LUT R17, R17, 0xfffffffd, RZ, 0xc0, !PT ;  /* 0xfffffffd11117812 */ /* 0x000fe400078ec0ff */
[C---:B------:R-:W-:Y:S02]  /*16af0*/  ISETP.GT.AND P2, PT, R20.reuse, 0x58, P5 ;  /* 0x000000581400780c */ /* 0x040fe40002f44270 */
[----:B------:R-:W-:Y:S02]  /*16b00*/  ISETP.GT.AND P6, PT, R20, 0x69, P5 ;  /* 0x000000691400780c */ /* 0x000fe40002fc4270 */
[----:B0-----:R-:W-:Y:S02]  /*16b10*/  FMNMX.FTZ R8, R8, R9, !PT ;  /* 0x0000000908087209 */ /* 0x001fe40007810000 */
[----:B------:R-:W-:Y:S02]  /*16b20*/  FMNMX.FTZ R10, R63, R10, !PT ;  /* 0x0000000a3f0a7209 */ /* 0x000fe40007810000 */
[----:B------:R-:W-:-:S02]  /*16b30*/  FSEL R67, R67, -INF , !P1 ;  /* 0xff80000043437808 */ /* 0x000fc40004800000 */
[----:B------:R-:W-:Y:S02]  /*16b40*/  @P4 LOP3.LUT R17, R17, 0x2, RZ, 0xfc, !PT ;  /* 0x0000000211114812 */ /* 0x000fe400078efcff */
[----:B------:R-:W-:Y:S02]  /*16b50*/  ISETP.GT.AND P1, PT, R20, 0x59, P5 ;  /* 0x000000591400780c */ /* 0x000fe40002f24270 */
[C---:B------:R-:W-:Y:S02]  /*16b60*/  ISETP.LT.OR P2, PT, R15.reuse, 0x59, P2 ;  /* 0x000000590f00780c */ /* 0x040fe40001741670 */
[----:B------:R-:W-:Y:S02]  /*16b70*/  ISETP.LT.OR P4, PT, R15, 0x6a, P6 ;  /* 0x0000006a0f00780c */ /* 0x000fe40003781670 */
[----:B------:R-:W-:Y:S02]  /*16b80*/  FSETP.NEU.FTZ.AND P6, PT, R8, -INF , PT ;  /* 0xff8000000800780b */ /* 0x000fe40003fdd000 */
[----:B------:R-:W-:-:S02]  /*16b90*/  FMNMX.FTZ R10, R66, R10, !PT ;  /* 0x0000000a420a7209 */ /* 0x000fc40007810000 */
[----:B------:R-:W-:Y:S02]  /*16ba0*/  ISETP.LT.OR P1, PT, R15, 0x5a, P1 ;  /* 0x0000005a0f00780c */ /* 0x000fe40000f21670 */
[----:B------:R-:W-:Y:S02]  /*16bb0*/  FSEL R70, R70, -INF , !P2 ;  /* 0xff80000046467808 */ /* 0x000fe40005000000 */
[----:B------:R-:W-:Y:S02]  /*16bc0*/  ISETP.GT.AND P2, PT, R20, 0x60, P5 ;  /* 0x000000601400780c */ /* 0x000fe40002f44270 */
[----:B------:R-:W-:Y:S02]  /*16bd0*/  FSEL R9, R8, RZ, P6 ;  /* 0x000000ff08097208 */ /* 0x000fe40003000000 */
[----:B------:R-:W-:Y:S02]  /*16be0*/  FMNMX.FTZ R10, R67, R10, !PT ;  /* 0x0000000a430a7209 */ /* 0x000fe40007810000 */
[----:B------:R-:W-:Y:S01]  /*16bf0*/  FSEL R71, R71, -INF , !P1 ;  /* 0xff80000047477808 */ /* 0x000fe20004800000 */
[----:B------:R-:W-:-:S01]  /*16c00*/  FADD.FTZ R3, -R9, R3 ;  /* 0x0000000309037221 */ /* 0x000fc20000010100 */
[----:B------:R-:W-:Y:S01]  /*16c10*/  ISETP.GT.AND P1, PT, R20, 0x61, P5 ;  /* 0x000000611400780c */ /* 0x000fe20002f24270 */
[----:B------:R-:W-:-:S01]  /*16c20*/  FFMA.FTZ R9, R2, R8, -8 ;  /* 0xc100000002097423 */ /* 0x000fc20000010008 */
[----:B------:R-:W-:Y:S01]  /*16c30*/  ISETP.LT.OR P2, PT, R15, 0x61, P2 ;  /* 0x000000610f00780c */ /* 0x000fe20001741670 */
[----:B------:R-:W-:Y:S01]  /*16c40*/  FMUL.FTZ R3, R2, R3 ;  /* 0x0000000302037220 */ /* 0x000fe20000410000 */
[----:B------:R-:W-:-:S02]  /*16c50*/  FMNMX.FTZ R10, R70, R10, !PT ;  /* 0x0000000a460a7209 */ /* 0x000fc40007810000 */
[----:B------:R-:W-:Y:S02]  /*16c60*/  ISETP.LT.OR P1, PT, R15, 0x62, P1 ;  /* 0x000000620f00780c */ /* 0x000fe40000f21670 */
[----:B------:R-:W-:Y:S01]  /*16c70*/  FSEL R74, R74, -INF , !P2 ;  /* 0xff8000004a4a7808 */ /* 0x000fe20005000000 */
[----:B------:R-:W-:Y:S01]  /*16c80*/  MUFU.EX2 R3, R3 ;  /* 0x0000000300037308 */ /* 0x000fe20000000800 */
[----:B------:R-:W-:Y:S02]  /*16c90*/  FMNMX.FTZ R10, R71, R10, !PT ;  /* 0x0000000a470a7209 */ /* 0x000fe40007810000 */
[----:B------:R-:W-:Y:S02]  /*16ca0*/  FSEL R9, R9, RZ, P6 ;  /* 0x000000ff09097208 */ /* 0x000fe40003000000 */
[----:B------:R-:W-:Y:S02]  /*16cb0*/  FSEL R75, R75, -INF , !P1 ;  /* 0xff8000004b4b7808 */ /* 0x000fe40004800000 */
[----:B------:R-:W-:Y:S01]  /*16cc0*/  LOP3.LUT P6, RZ, R17, 0x2, RZ, 0xc0, !PT ;  /* 0x0000000211ff7812 */ /* 0x000fe200078cc0ff */
[----:B------:R-:W-:-:S01]  /*16cd0*/  FFMA.FTZ R24, R2, R24, -R9 ;  /* 0x0000001802187223 */ /* 0x000fc20000010809 */
[----:B------:R-:W-:Y:S01]  /*16ce0*/  FMNMX.FTZ R10, R74, R10, !PT ;  /* 0x0000000a4a0a7209 */ /* 0x000fe20007810000 */
[----:B------:R-:W-:-:S01]  /*16cf0*/  FFMA.FTZ R25, R2, R25, -R9 ;  /* 0x0000001902197223 */ /* 0x000fc20000010809 */
[----:B------:R-:W-:Y:S01]  /*16d00*/  ISETP.GT.AND P3, PT, R20, 0x70, P5 ;  /* 0x000000701400780c */ /* 0x000fe20002f64270 */
[----:B------:R-:W-:-:S01]  /*16d10*/  FFMA.FTZ R28, R2, R28, -R9 ;  /* 0x0000001c021c7223 */ /* 0x000fc20000010809 */
[----:B------:R-:W-:Y:S01]  /*16d20*/  FSEL R78, R78, -INF , !P6 ;  /* 0xff8000004e4e7808 */ /* 0x000fe20007000000 */
[----:B------:R-:W0:Y:S01]  /*16d30*/  MUFU.EX2 R24, R24 ;  /* 0x0000001800187308 */ /* 0x000e220000000800 */
[----:B------:R-:W-:Y:S01]  /*16d40*/  FMNMX.FTZ R10, R75, R10, !PT ;  /* 0x0000000a4b0a7209 */ /* 0x000fe20007810000 */
[--C-:B------:R-:W-:Y:S01]  /*16d50*/  FFMA.FTZ R29, R2, R29, -R9.reuse ;  /* 0x0000001d021d7223 */ /* 0x100fe20000010809 */
[----:B------:R-:W-:Y:S01]  /*16d60*/  ISETP.GT.AND P2, PT, R20, 0x71, P5 ;  /* 0x000000711400780c */ /* 0x000fe20002f44270 */
[C-C-:B------:R-:W-:Y:S01]  /*16d70*/  FFMA.FTZ R32, R2.reuse, R32, -R9.reuse ;  /* 0x0000002002207223 */ /* 0x140fe20000010809 */
[----:B------:R-:W-:Y:S01]  /*16d80*/  ISETP.LT.OR P3, PT, R15, 0x71, P3 ;  /* 0x000000710f00780c */ /* 0x000fe20001f61670 */
[--C-:B------:R-:W-:Y:S01]  /*16d90*/  FFMA.FTZ R33, R2, R33, -R9.reuse ;  /* 0x0000002102217223 */ /* 0x100fe20000010809 */
[----:B------:R-:W-:Y:S01]  /*16da0*/  FSEL R79, R79, -INF , !P4 ;  /* 0xff8000004f4f7808 */ /* 0x000fe20006000000 */
[----:B------:R-:W1:Y:S01]  /*16db0*/  MUFU.EX2 R25, R25 ;  /* 0x0000001900197308 */ /* 0x000e620000000800 */
[----:B------:R-:W-:Y:S01]  /*16dc0*/  FMNMX.FTZ R10, R78, R10, !PT ;  /* 0x0000000a4e0a7209 */ /* 0x000fe20007810000 */
[--C-:B------:R-:W-:Y:S01]  /*16dd0*/  FFMA.FTZ R36, R2, R36, -R9.reuse ;  /* 0x0000002402247223 */ /* 0x100fe20000010809 */
[----:B------:R-:W-:Y:S01]  /*16de0*/  ISETP.GT.AND P1, PT, R20, 0x78, P5 ;  /* 0x000000781400780c */ /* 0x000fe20002f24270 */
[C-C-:B------:R-:W-:Y:S01]  /*16df0*/  FFMA.FTZ R37, R2.reuse, R37, -R9.reuse ;  /* 0x0000002502257223 */ /* 0x140fe20000010809 */
[----:B------:R-:W-:Y:S01]  /*16e00*/  ISETP.LT.OR P2, PT, R15, 0x72, P2 ;  /* 0x000000720f00780c */ /* 0x000fe20001741670 */
[--C-:B------:R-:W-:Y:S01]  /*16e10*/  FFMA.FTZ R40, R2, R40, -R9.reuse ;  /* 0x0000002802287223 */ /* 0x100fe20000010809 */
[----:B------:R-:W-:Y:S01]  /*16e20*/  FSEL R82, R82, -INF , !P3 ;  /* 0xff80000052527808 */ /* 0x000fe20005800000 */
[----:B------:R-:W-:Y:S01]  /*16e30*/  MUFU.EX2 R28, R28 ;  /* 0x0000001c001c7308 */ /* 0x000fe20000000800 */
[----:B------:R-:W-:Y:S01]  /*16e40*/  FMNMX.FTZ R10, R79, R10, !PT ;  /* 0x0000000a4f0a7209 */ /* 0x000fe20007810000 */
[----:B0-----:R-:W-:Y:S01]  /*16e50*/  FFMA.FTZ R4, R3, R4, R24 ;  /* 0x0000000403047223 */ /* 0x001fe20000010018 */
[----:B------:R-:W-:Y:S01]  /*16e60*/  ISETP.GT.AND P5, PT, R20, 0x79, P5 ;  /* 0x000000791400780c */ /* 0x000fe20002fa4270 */
[C-C-:B------:R-:W-:Y:S01]  /*16e70*/  FFMA.FTZ R41, R2.reuse, R41, -R9.reuse ;  /* 0x0000002902297223 */ /* 0x140fe20000010809 */
[----:B------:R-:W-:Y:S01]  /*16e80*/  ISETP.LT.OR P1, PT, R15, 0x79, P1 ;  /* 0x000000790f00780c */ /* 0x000fe20000f21670 */
[--C-:B------:R-:W-:Y:S01]  /*16e90*/  FFMA.FTZ R44, R2, R44, -R9.reuse ;  /* 0x0000002c022c7223 */ /* 0x100fe20000010809 */
[----:B------:R-:W-:Y:S01]  /*16ea0*/  FSEL R83, R83, -INF , !P2 ;  /* 0xff80000053537808 */ /* 0x000fe20005000000 */
[----:B------:R-:W-:Y:S01]  /*16eb0*/  MUFU.EX2 R29, R29 ;  /* 0x0000001d001d7308 */ /* 0x000fe20000000800 */
[----:B------:R-:W-:Y:S01]  /*16ec0*/  FMNMX.FTZ R10, R82, R10, !PT ;  /* 0x0000000a520a7209 */ /* 0x000fe20007810000 */
[----:B-1----:R-:W-:Y:S01]  /*16ed0*/  FADD.FTZ R4, R25, R4 ;  /* 0x0000000419047221 */ /* 0x002fe20000010000 */
[----:B------:R-:W-:Y:S01]  /*16ee0*/  ISETP.LT.OR P5, PT, R15, 0x7a, P5 ;  /* 0x0000007a0f00780c */ /* 0x000fe20002fa1670 */
[--C-:B------:R-:W-:Y:S01]  /*16ef0*/  FFMA.FTZ R45, R2, R45, -R9.reuse ;  /* 0x0000002d022d7223 */ /* 0x100fe20000010809 */
[----:B------:R-:W-:Y:S01]  /*16f00*/  FSEL R86, R86, -INF , !P1 ;  /* 0xff80000056567808 */ /* 0x000fe20004800000 */
[C-C-:B------:R-:W-:Y:S01]  /*16f10*/  FFMA.FTZ R48, R2.reuse, R48, -R9.reuse ;  /* 0x0000003002307223 */ /* 0x140fe20000010809 */
[----:B------:R-:W-:Y:S01]  /*16f20*/  FMNMX.FTZ R10, R83, R10, !PT ;  /* 0x0000000a530a7209 */ /* 0x000fe20007810000 */
[----:B------:R-:W-:Y:S01]  /*16f30*/  MUFU.EX2 R32, R32 ;  /* 0x0000002000207308 */ /* 0x000fe20000000800 */
[----:B------:R-:W-:Y:S01]  /*16f40*/  FSEL R87, R87, -INF , !P5 ;  /* 0xff80000057577808 */ /* 0x000fe20006800000 */
[--C-:B------:R-:W-:Y:S01]  /*16f50*/  FFMA.FTZ R49, R2, R49, -R9.reuse ;  /* 0x0000003102317223 */ /* 0x100fe20000010809 */
[----:B------:R-:W-:Y:S01]  /*16f60*/  FMNMX.FTZ R10, R86, R10, !PT ;  /* 0x0000000a560a7209 */ /* 0x000fe20007810000 */
[C-C-:B------:R-:W-:Y:S01]  /*16f70*/  FFMA.FTZ R52, R2.reuse, R52, -R9.reuse ;  /* 0x0000003402347223 */ /* 0x140fe20000010809 */
[----:B------:R-:W-:-:S01]  /*16f80*/  FFMA.FTZ R53, R2, R53, -R9 ;  /* 0x0000003502357223 */ /* 0x000fc20000010809 */
[C-C-:B------:R-:W-:Y:S01]  /*16f90*/  FFMA.FTZ R56, R2.reuse, R56, -R9.reuse ;  /* 0x0000003802387223 */ /* 0x140fe20000010809 */
[----:B------:R-:W-:Y:S01]  /*16fa0*/  FMNMX.FTZ R10, R87, R10, !PT ;  /* 0x0000000a570a7209 */ /* 0x000fe20007810000 */
[----:B------:R-:W-:Y:S01]  /*16fb0*/  MUFU.EX2 R33, R33 ;  /* 0x0000002100217308 */ /* 0x000fe20000000800 */
[----:B------:R-:W-:-:S01]  /*16fc0*/  FFMA.FTZ R57, R2, R57, -R9 ;  /* 0x0000003902397223 */ /* 0x000fc20000010809 */
[C-C-:B------:R-:W-:Y:S01]  /*16fd0*/  FFMA.FTZ R60, R2.reuse, R60, -R9.reuse ;  /* 0x0000003c023c7223 */ /* 0x140fe20000010809 */
[----:B------:R-:W-:-:S01]  /*16fe0*/  FFMA.FTZ R61, R2, R61, -R9 ;  /* 0x0000003d023d7223 */ /* 0x000fc20000010809 */
[----:B------:R-:W0:Y:S01]  /*16ff0*/  SHFL.BFLY PT, R11, R10, 0x2, 0x1f ;  /* 0x0c401f000a0b7f89 */ /* 0x000e2200000e0000 */
        /* <DEDUP_REMOVED lines=14> */
[----:B------:R-:W-:-:S05]  /*170e0*/  LOP3.LUT P0, RZ, R17, 0x40000000, RZ, 0xc0, !PT ;  /* 0x4000000011ff7812 */ /* 0x000fca000780c0ff */
[----:B------:R-:W-:Y:S01]  /*170f0*/  MUFU.EX2 R40, R40 ;  /* 0x0000002800287308 */ /* 0x000fe20000000800 */
[----:B0-----:R-:W-:-:S07]  /*17100*/  FMNMX.FTZ R10, R10, R11, !PT ;  /* 0x0000000b0a0a7209 */ /* 0x001fce0007810000 */
[----:B------:R-:W-:Y:S01]  /*17110*/  MUFU.EX2 R41, R41 ;  /* 0x0000002900297308 */ /* 0x000fe20000000800 */
[----:B------:R-:W0:Y:S07]  /*17120*/  SHFL.BFLY PT, R11, R10, 0x1, 0x1f ;  /* 0x0c201f000a0b7f89 */ /* 0x000e2e00000e0000 */
[----:B------:R-:W-:Y:S08]  /*17130*/  MUFU.EX2 R44, R44 ;  /* 0x0000002c002c7308 */ /* 0x000ff00000000800 */
[----:B------:R-:W-:Y:S08]  /*17140*/  MUFU.EX2 R45, R45 ;  /* 0x0000002d002d7308 */ /* 0x000ff00000000800 */
[----:B------:R-:W-:Y:S01]  /*17150*/  MUFU.EX2 R48, R48 ;  /* 0x0000003000307308 */ /* 0x000fe20000000800 */
[----:B0-----:R-:W-:-:S04]  /*17160*/  FMNMX.FTZ R10, R10, R11, !PT ;  /* 0x0000000b0a0a7209 */ /* 0x001fc80007810000 */
[----:B------:R-:W-:-:S03]  /*17170*/  FSETP.NEU.FTZ.AND P1, PT, R10, -INF , PT ;  /* 0xff8000000a00780b */ /* 0x000fc60003f3d000 */
[----:B------:R-:W-:Y:S01]  /*17180*/  MUFU.EX2 R49, R49 ;  /* 0x0000003100317308 */ /* 0x000fe20000000800 */
[----:B------:R-:W-:-:S05]  /*17190*/  FSEL R11, R10, RZ, P1 ;  /* 0x000000ff0a0b7208 */ /* 0x000fca0000800000 */
[----:B------:R-:W-:Y:S01]  /*171a0*/  FADD.FTZ R5, -R11, R5 ;  /* 0x000000050b057221 */ /* 0x000fe20000010100 */
[----:B------:R-:W-:-:S01]  /*171b0*/  FFMA.FTZ R11, R2, R10, -8 ;  /* 0xc1000000020b7423 */ /* 0x000fc2000001000a */
[----:B------:R-:W-:Y:S02]  /*171c0*/  MUFU.EX2 R52, R52 ;  /* 0x0000003400347308 */ /* 0x000fe40000000800 */
[----:B------:R-:W-:Y:S02]  /*171d0*/  FMUL.FTZ R5, R2, R5 ;  /* 0x0000000502057220 */ /* 0x000fe40000410000 */
[----:B------:R-:W-:-:S04]  /*171e0*/  FSEL R11, R11, RZ, P1 ;  /* 0x000000ff0b0b7208 */ /* 0x000fc80000800000 */
        /* <DEDUP_REMOVED lines=40> */
[----:B------:R-:W1:Y:S01]  /*17470*/  MUFU.EX2 R34, R34 ;  /* 0x0000002200227308 */ /* 0x000e620000000800 */
[----:B--2---:R-:W-:-:S01]  /*17480*/  FADD.FTZ R4, R30, R15 ;  /* 0x0000000f1e047221 */ /* 0x004fc20000010000 */
[----:B------:R-:W-:Y:S01]  /*17490*/  FADD.FTZ R0, R32, R0 ;  /* 0x0000000020007221 */ /* 0x000fe20000010000 */
[----:B------:R-:W-:-:S03]  /*174a0*/  FFMA.FTZ R11, R2, R87, -R11 ;  /* 0x00000057020b7223 */ /* 0x000fc6000001080b */
        /* <DEDUP_REMOVED lines=102> */
.L_x_1746:
[----:B------:R-:W-:Y:S01]  /*17b10*/  IMAD R15, R23, 0x8, R16 ;  /* 0x00000008170f7824 */ /* 0x000fe200078e0210 */
[----:B------:R-:W-:Y:S01]  /*17b20*/  ISETP.GT.AND P1, PT, R6, R12, PT ;  /* 0x0000000c0600720c */ /* 0x000fe20003f24270 */
[----:B------:R-:W-:Y:S01]  /*17b30*/  IMAD.U32 R20, RZ, RZ, UR38 ;  /* 0x00000026ff147e24 */ /* 0x000fe2000f8e00ff */
[----:B------:R-:W-:Y:S01]  /*17b40*/  F2FP.SATFINITE.E4M3.F32.PACK_AB_MERGE_C R28, R29, R28, RZ ;  /* 0x0000001c1d1c723e */ /* 0x000fe200048070ff */
[----:B------:R-:W-:Y:S01]  /*17b50*/  VIADD R15, R15, 0x22860 ;  /* 0x000228600f0f7836 */ /* 0x000fe20000000000 */
[----:B------:R-:W-:Y:S01]  /*17b60*/  F2FP.SATFINITE.E4M3.F32.PACK_AB_MERGE_C R30, R31, R30, RZ ;  /* 0x0000001e1f1e723e */ /* 0x000fe200048070ff */
[-C--:B------:R-:W-:Y:S01]  /*17b70*/  FMUL.FTZ R88, R88, R3.reuse ;  /* 0x0000000358587220 */ /* 0x080fe20000410000 */
[----:B------:R-:W-:Y:S01]  /*17b80*/  F2FP.SATFINITE.E4M3.F32.PACK_AB_MERGE_C R36, R37, R36, RZ ;  /* 0x000000242524723e */ /* 0x000fe200048070ff */
[-C--:B------:R-:W-:Y:S01]  /*17b90*/  FMUL.FTZ R89, R89, R3.reuse ;  /* 0x0000000359597220 */ /* 0x080fe20000410000 */
[----:B------:R-:W-:Y:S01]  /*17ba0*/  PRMT R15, R20, 0x654, R15 ;  /* 0x00000654140f7816 */ /* 0x000fe2000000000f */
[-C--:B------:R-:W-:Y:S01]  /*17bb0*/  FMUL.FTZ R92, R92, R3.reuse ;  /* 0x000000035c5c7220 */ /* 0x080fe20000410000 */
[----:B------:R-:W-:Y:S01]  /*17bc0*/  F2FP.SATFINITE.E4M3.F32.PACK_AB_MERGE_C R38, R39, R38, RZ ;  /* 0x000000262726723e */ /* 0x000fe200048070ff */
[-C--:B------:R-:W-:Y:S01]  /*17bd0*/  FMUL.FTZ R93, R93, R3.reuse ;  /* 0x000000035d5d7220 */ /* 0x080fe20000410000 */
[----:B------:R-:W-:Y:S01]  /*17be0*/  F2FP.SATFINITE.E4M3.F32.PACK_AB_MERGE_C R44, R45, R44, RZ ;  /* 0x0000002c2d2c723e */ /* 0x000fe200048070ff */
[----:B------:R0:W-:Y:S01]  /*17bf0*/  SYNCS.ARRIVE.TRANS64.RED.A1T0 RZ, [R15+URZ], RZ ;  /* 0x000000ff0fff79a7 */ /* 0x0001e2000810043f */
        /* <DEDUP_REMOVED lines=92> */
[----:B0-----:R-:W-:Y:S06]  /*181c0*/  @P1 BRA `(.L_x_1747) ;  /* 0xffffffcc00ec1947 */ /* 0x001fec000383ffff */
[----:B------:R-:W-:Y:S02]  /*181d0*/  IMAD.MOV.U32 R5, RZ, RZ, R10 ;  /* 0x000000ffff057224 */ /* 0x000fe400078e000a */
[----:B------:R-:W-:Y:S02]  /*181e0*/  IMAD.MOV.U32 R3, RZ, RZ, R8 ;  /* 0x000000ffff037224 */ /* 0x000fe400078e0008 */
[----:B------:R-:W-:Y:S02]  /*181f0*/  IMAD.MOV.U32 R23, RZ, RZ, R13 ;  /* 0x000000ffff177224 */ /* 0x000fe400078e000d */
[----:B------:R-:W-:-:S07]  /*18200*/  IMAD.MOV.U32 R168, RZ, RZ, R14 ;  /* 0x000000ffffa87224 */ /* 0x000fce00078e000e */
.L_x_1727:
[----:B------:R-:W0:Y:S01]  /*18210*/  LDC R8, c[0x0][0x448] ;  /* 0x00011200ff087b82 */ /* 0x000e220000000800 */
[----:B------:R-:W-:Y:S02]  /*18220*/  LOP3.LUT R17, R17, 0xfffffffb, RZ, 0xc0, !PT ;  /* 0xfffffffb11117812 */ /* 0x000fe400078ec0ff */
[----:B------:R-:W-:-:S05]  /*18230*/  IADD3 R11, R172, 0x1, -R170 ;  /* 0x00000001ac0b7810 */ /* 0x000fca0007ffe8aa */
[----:B------:R-:W1:Y:S01]  /*18240*/  LDC R194, c[0x0][0x9e4] ;  /* 0x00027900ffc27b82 */ /* 0x000e620000000800 */
[----:B0-----:R-:W-:Y:S01]  /*18250*/  ISETP.NE.AND P1, PT, R8, 0x1, PT ;  /* 0x000000010800780c */ /* 0x001fe20003f25270 */
[----:B------:R-:W-:-:S12]  /*18260*/  VIADD R8, R178, 0x7f ;  /* 0x0000007fb2087836 */ /* 0x000fd80000000000 */
[----:B------:R-:W0:Y:S01]  /*18270*/  @P1 LDC R9, c[0x0][0x44c] ;  /* 0x00011300ff091b82 */ /* 0x000e220000000800 */
[----:B------:R-:W-:-:S04]  /*18280*/  @P1 LOP3.LUT R17, R17, 0x4, RZ, 0xfc, !PT ;  /* 0x0000000411111812 */ /* 0x000fc800078efcff */
[----:B------:R-:W-:-:S03]  /*18290*/  LOP3.LUT R17, R17, 0xfffffff7, RZ, 0xc0, !PT ;  /* 0xfffffff711117812 */ /* 0x000fc600078ec0ff */
[----:B------:R-:W2:Y:S01]  /*182a0*/  @P1 LDC R10, c[0x0][0x450] ;  /* 0x00011400ff0a1b82 */ /* 0x000ea20000000800 */
[----:B0-----:R-:W-:-:S05]  /*182b0*/  @P1 IMAD.HI.U32 R9, R8, R9, RZ ;  /* 0x0000000908091227 */ /* 0x001fca00078e00ff */
[----:B--2---:R-:W-:Y:S02]  /*182c0*/  @P1 SHF.R.U32.HI R8, RZ, R10, R9 ;  /* 0x0000000aff081219 */ /* 0x004fe40000011609 */
[----:B-1----:R-:W-:-:S03]  /*182d0*/  ISETP.GE.AND P1, PT, R194, 0x1, PT ;  /* 0x00000001c200780c */ /* 0x002fc60003f26270 */
[----:B------:R-:W-:-:S04]  /*182e0*/  IMAD.IADD R8, R11, 0x1, R8 ;  /* 0x000000010b087824 */ /* 0x000fc800078e0208 */
[----:B------:R-:W-:-:S06]  /*182f0*/  VIADD R10, R8, -UR34 ;  /* 0x80000022080a7c36 */ /* 0x000fcc0008000000 */
[----:B------:R-:W-:Y:S01]  /*18300*/  @P1 LOP3.LUT R17, R17, 0x8, RZ, 0xfc, !PT ;  /* 0x0000000811111812 */ /* 0x000fe200078efcff */
[----:B------:R-:W-:Y:S06]  /*18310*/  @!P1 BRA `(.L_x_1748) ;  /* 0x0000000000489947 */ /* 0x000fec0003800000 */
[----:B------:R-:W-:Y:S01]  /*18320*/  IMAD.MOV.U32 R11, RZ, RZ, R8 ;  /* 0x000000ffff0b7224 */ /* 0x000fe200078e0008 */
[----:B------:R-:W-:Y:S04]  /*18330*/  BSSY B0, `(.L_x_1749) ;  /* 0x000000e000007945 */ /* 0x000fe80003800000 */
        /* <DEDUP_REMOVED lines=9> */
.L_x_1750:
[----:B------:R-:W-:-:S13]  /*183d0*/  ISETP.NE.AND P1, PT, R194, 0x1, PT ;  /* 0x00000001c200780c */ /* 0x000fda0003f25270 */
[----:B------:R-:W0:Y:S02]  /*183e0*/  @P1 LDC.64 R8, c[0x0][0x9e8] ;  /* 0x00027a00ff081b82 */ /* 0x000e240000000a00 */
[----:B0-----:R-:W-:-:S05]  /*183f0*/  @P1 IMAD.HI.U32 R8, R11, R8, RZ ;  /* 0x000000080b081227 */ /* 0x001fca00078e00ff */
[----:B------:R-:W-:-:S07]  /*18400*/  @P1 SHF.R.U32.HI R11, RZ, R9, R8 ;  /* 0x00000009ff0b1219 */ /* 0x000fce0000011608 */
.L_x_1751:
[----:B------:R-:W-:Y:S05]  /*18410*/  BSYNC B0 ;  /* 0x0000000000007941 */ /* 0x000fea0003800000 */
.L_x_1749:
[----:B------:R-:W-:-:S05]  /*18420*/  IMAD R11, R11, R194, RZ ;  /* 0x000000c20b0b7224 */ /* 0x000fca00078e02ff */
[----:B------:R-:W-:-:S07]  /*18430*/  VIMNMX R10, R10, R11, !PT ;  /* 0x0000000b0a0a7248 */ /* 0x000fce0007fe0100 */
.L_x_1748:
[----:B------:R-:W-:-:S05]  /*18440*/  VIADD R10, R10, 0x7f ;  /* 0x0000007f0a0a7836 */ /* 0x000fca0000000000 */
[----:B------:R-:W-:-:S04]  /*18450*/  SHF.R.S32.HI R9, RZ, 0x1f, R10 ;  /* 0x0000001fff097819 */ /* 0x000fc8000001140a */
[----:B------:R-:W-:-:S04]  /*18460*/  LEA.HI R9, R9, R10, RZ, 0x7 ;  /* 0x0000000a09097211 */ /* 0x000fc800078f38ff */
[----:B------:R-:W-:-:S04]  /*18470*/  SHF.R.S32.HI R9, RZ, 0x7, R9 ;  /* 0x00000007ff097819 */ /* 0x000fc80000011409 */
[----:B------:R-:W-:-:S04]  /*18480*/  VIMNMX R12, R192, R9, !PT ;  /* 0x00000009c00c7248 */ /* 0x000fc80007fe0100 */
[----:B------:R-:W-:-:S13]  /*18490*/  ISETP.GE.AND P1, PT, R6, R12, PT ;  /* 0x0000000c0600720c */ /* 0x000fda0003f26270 */
[----:B------:R-:W-:Y:S05]  /*184a0*/  @!P1 BRA `(.L_x_1752) ;  /* 0x0000001c00f89947 */ /* 0x000fea0003800000 */
[----:B------:R-:W-:Y:S02]  /*184b0*/  IMAD.MOV.U32 R13, RZ, RZ, R5 ;  /* 0x000000ffff0d7224 */ /* 0x000fe400078e0005 */
[----:B------:R-:W-:Y:S02]  /*184c0*/  IMAD.MOV.U32 R14, RZ, RZ, R3 ;  /* 0x000000ffff0e7224 */ /* 0x000fe400078e0003 */
[----:B------:R-:W-:Y:S02]  /*184d0*/  IMAD.MOV.U32 R193, RZ, RZ, R168 ;  /* 0x000000ffffc17224 */ /* 0x000fe400078e00a8 */
[----:B------:R-:W-:-:S07]  /*184e0*/  IMAD.MOV.U32 R15, RZ, RZ, R23 ;  /* 0x000000ffff0f7224 */ /* 0x000fce00078e0017 */
.L_x_1764:
        /* <DEDUP_REMOVED lines=8> */
.L_x_1754:
[----:B------:R-:W-:Y:S01]  /*18570*/  VIADD R3, R15, 0x1 ;  /* 0x000000010f037836 */ /* 0x000fe20000000000 */
[----:B------:R-:W-:-:S04]  /*18580*/  SHF.L.U32 R8, R168, 0x1f, RZ ;  /* 0x0000001fa8087819 */ /* 0x000fc800000006ff */
[----:B------:R-:W-:-:S04]  /*18590*/  ISETP.NE.AND P2, PT, R3, 0x2, PT ;  /* 0x000000020300780c */ /* 0x000fc80003f45270 */
[----:B------:R-:W-:-:S05]  /*185a0*/  SEL R3, R3, RZ, P2 ;  /* 0x000000ff03037207 */ /* 0x000fca0001000000 */
[----:B------:R-:W-:-:S04]  /*185b0*/  IMAD R3, R3, 0x8, R16 ;  /* 0x0000000803037824 */ /* 0x000fc800078e0210 */
[----:B------:R0:W1:Y:S01]  /*185c0*/  SYNCS.PHASECHK.TRANS64.TRYWAIT P2, [R3+URZ+0x22830], R8 ;  /* 0x02283008030075a7 */ /* 0x000062000804017f */
[----:B------:R-:W-:Y:S05]  /*185d0*/  @!P0 BRA `(.L_x_1755) ;  /* 0x0000000000048947 */ /* 0x000fea0003800000 */
[----:B------:R-:W-:Y:S01]  /*185e0*/  BPT.TRAP 0x1 ;  /* 0x000000040000795c */ /* 0x000fe20000300000 */
.L_x_1755:
[----:B------:R-:W-:Y:S04]  /*185f0*/  BSSY B0, `(.L_x_1753) ;  /* 0x0000004000007945 */ /* 0x000fe80003800000 */
[----:B-1----:R-:W-:Y:S05]  /*18600*/  @P2 BRA `(.L_x_1756) ;  /* 0x0000000000082947 */ /* 0x002fea0003800000 */
[----:B------:R-:W1:Y:S02]  /*18610*/  SYNCS.PHASECHK.TRANS64.TRYWAIT P2, [R3+URZ+0x22830], R8 ;  /* 0x02283008030075a7 */ /* 0x000e64000804017f */
[----:B-1----:R-:W-:Y:S05]  /*18620*/  @!P2 BRA `(.L_x_1757) ;  /* 0x0000012800d8a947 */ /* 0x002fea0003800000 */
.L_x_1756:
[----:B------:R-:W-:Y:S05]  /*18630*/  BSYNC B0 ;  /* 0x0000000000007941 */ /* 0x000fea0003800000 */
.L_x_1753:
[----:B01----:R-:W0:Y:S01]  /*18640*/  S2R R3, SR_TID.X ;  /* 0x0000000000037919 */ /* 0x003e220000002100 */
[----:B------:R-:W-:Y:S01]  /*18650*/  VIADD R23, R15, 0x1 ;  /* 0x000000010f177836 */ /* 0x000fe20000000000 */
[----:B------:R-:W-:Y:S05]  /*18660*/  WARPSYNC.ALL ;  /* 0x0000000000007948 */ /* 0x000fea0003800000 */
[C---:B------:R-:W-:Y:S01]  /*18670*/  ISETP.NE.AND P2, PT, R23.reuse, 0x2, PT ;  /* 0x000000021700780c */ /* 0x040fe20003f45270 */
[----:B------:R-:W-:Y:S02]  /*18680*/  IMAD.MOV.U32 R9, RZ, RZ, -0x7fffffe0 ;  /* 0x80000020ff097424 */ /* 0x000fe400078e00ff */
[----:B------:R-:W-:Y:S01]  /*18690*/  IMAD.MOV.U32 R25, RZ, RZ, -0x7fffffe0 ;  /* 0x80000020ff197424 */ /* 0x000fe200078e00ff */
[----:B------:R-:W-:Y:S01]  /*186a0*/  SEL R23, R23, RZ, P2 ;  /* 0x000000ff17177207 */ /* 0x000fe20001000000 */
[----:B------:R-:W-:Y:S01]  /*186b0*/  IMAD.MOV.U32 R21, RZ, RZ, -0x7fffffe0 ;  /* 0x80000020ff157424 */ /* 0x000fe200078e00ff */
[----:B------:R-:W-:Y:S01]  /*186c0*/  R2UR UR27, R9 ;  /* 0x00000000091b72ca */ /* 0x000fe200000e0000 */
[----:B------:R-:W-:Y:S01]  /*186d0*/  IMAD.MOV.U32 R11, RZ, RZ, -0x7fffffe0 ;  /* 0x80000020ff0b7424 */ /* 0x000fe200078e00ff */
[----:B------:R-:W-:Y:S01]  /*186e0*/  R2UR UR19, R25 ;  /* 0x00000000191372ca */ /* 0x000fe200000e0000 */
[----:B------:R-:W-:Y:S01]  /*186f0*/  IMAD R8, R23, 0x600, R7 ;  /* 0x0000060017087824 */ /* 0x000fe200078e0207 */
[----:B------:R-:W-:-:S02]  /*18700*/  R2UR UR7, R21 ;  /* 0x00000000150772ca */ /* 0x000fc400000e0000 */
[----:B------:R-:W-:Y:S01]  /*18710*/  R2UR UR11, R11 ;  /* 0x000000000b0b72ca */ /* 0x000fe200000e0000 */
[C---:B------:R-:W-:Y:S01]  /*18720*/  VIADD R24, R8.reuse, 0x400 ;  /* 0x0000040008187836 */ /* 0x040fe20000000000 */
[C---:B------:R-:W-:Y:S01]  /*18730*/  R2UR UR26, R8.reuse ;  /* 0x00000000081a72ca */ /* 0x040fe200000e0000 */
[C---:B------:R-:W-:Y:S01]  /*18740*/  VIADD R20, R8.reuse, 0x2 ;  /* 0x0000000208147836 */ /* 0x040fe20000000000 */
[----:B------:R-:W-:Y:S01]  /*18750*/  R2UR UR15, R21 ;  /* 0x00000000150f72ca */ /* 0x000fe200000e0000 */
[----:B------:R-:W-:Y:S01]  /*18760*/  VIADD R10, R8, 0x200 ;  /* 0x00000200080a7836 */ /* 0x000fe20000000000 */
[----:B------:R-:W-:Y:S02]  /*18770*/  R2UR UR18, R24 ;  /* 0x00000000181272ca */ /* 0x000fe400000e0000 */
[----:B------:R-:W-:Y:S01]  /*18780*/  R2UR UR6, R20 ;  /* 0x00000000140672ca */ /* 0x000fe200000e0000 */
[----:B------:R-:W-:Y:S01]  /*18790*/  VIADD R20, R8, 0x202 ;  /* 0x0000020208147836 */ /* 0x000fe20000000000 */
[----:B------:R-:W-:Y:S01]  /*187a0*/  R2UR UR10, R10 ;  /* 0x000000000a0a72ca */ /* 0x000fe200000e0000 */
[----:B------:R-:W-:Y:S01]  /*187b0*/  VIADD R8, R8, 0x402 ;  /* 0x0000040208087836 */ /* 0x000fe20000000000 */
[----:B------:R-:W-:-:S02]  /*187c0*/  R2UR UR23, R9 ;  /* 0x00000000091772ca */ /* 0x000fc400000e0000 */
[----:B0-----:R-:W-:Y:S02]  /*187d0*/  SHF.R.U32.HI R3, RZ, 0x7, R3 ;  /* 0x00000007ff037819 */ /* 0x001fe40000011603 */
[----:B------:R-:W-:Y:S02]  /*187e0*/  R2UR UR14, R20 ;  /* 0x00000000140e72ca */ /* 0x000fe400000e0000 */
[----:B------:R-:W-:Y:S01]  /*187f0*/  R2UR UR22, R8 ;  /* 0x00000000081672ca */ /* 0x000fe200000e0000 */
[----:B------:R-:W-:-:S05]  /*18800*/  VIADD R3, R3, 0x8 ;  /* 0x0000000803037836 */ /* 0x000fca0000000000 */
        /* <DEDUP_REMOVED lines=22> */
.L_x_1759:
[----:B------:R-:W-:Y:S01]  /*18970*/  SHF.L.U32 R3, R193, 0x1f, RZ ;  /* 0x0000001fc1037819 */ /* 0x000fe200000006ff */
[----:B------:R-:W-:-:S04]  /*18980*/  IMAD R5, R15, 0x8, R16 ;  /* 0x000000080f057824 */ /* 0x000fc800078e0210 */
[----:B------:R0:W1:Y:S01]  /*18990*/  SYNCS.PHASECHK.TRANS64.TRYWAIT P1, [R5+URZ+0x22850], R3 ;  /* 0x02285003050075a7 */ /* 0x000062000802017f */
[----:B------:R-:W-:Y:S05]  /*189a0*/  @!P0 BRA `(.L_x_1760) ;  /* 0x0000000000048947 */ /* 0x000fea0003800000 */
[----:B------:R-:W-:Y:S01]  /*189b0*/  BPT.TRAP 0x1 ;  /* 0x000000040000795c */ /* 0x000fe20000300000 */
.L_x_1760:
[----:B-1----:R-:W-:Y:S05]  /*189c0*/  @P1 BRA `(.L_x_1758) ;  /* 0x0000000000081947 */ /* 0x002fea0003800000 */
[----:B------:R-:W1:Y:S02]  /*189d0*/  SYNCS.PHASECHK.TRANS64.TRYWAIT P1, [R5+URZ+0x22850], R3 ;  /* 0x02285003050075a7 */ /* 0x000e64000802017f */
[----:B-1----:R-:W-:Y:S05]  /*189e0*/  @!P1 BRA `(.L_x_1761) ;  /* 0x0000012400fc9947 */ /* 0x002fea0003800000 */
.L_x_1758:
        /* <DEDUP_REMOVED lines=20> */
[----:B0-----:R-:W-:-:S04]  /*18b30*/  SHF.R.U32.HI R20, RZ, 0x7, R20 ;  /* 0x00000007ff147819 */ /* 0x001fc80000011614 */
[----:B------:R-:W-:Y:S01]  /*18b40*/  IADD3 R3, -R20, 0xb, RZ ;  /* 0x0000000b14037810 */ /* 0x000fe20007ffe1ff */
        /* <DEDUP_REMOVED lines=17> */
.L_x_1762:
[----:B0-----:R-:W-:Y:S02]  /*18c60*/  IMAD R3, R23, 0x8, R16 ;  /* 0x0000000817037824 */ /* 0x001fe400078e0210 */
[----:B------:R-:W-:Y:S02]  /*18c70*/  IMAD.U32 R5, RZ, RZ, UR38 ;  /* 0x00000026ff057e24 */ /* 0x000fe4000f8e00ff */
        /* <DEDUP_REMOVED lines=40> */
[----:B------:R-:W-:Y:S01]  /*18f00*/  FFMA.FTZ R9, R2, R3, -8 ;  /* 0xc100000002097423 */ /* 0x000fe20000010003 */
[----:B------:R-:W-:-:S03]  /*18f10*/  FMNMX.FTZ R5, R27, R5, !PT ;  /* 0x000000051b057209 */ /* 0x000fc60007810000 */
        /* <DEDUP_REMOVED lines=50> */
[----:B------:R-:W-:-:S03]  /*19240*/  FFMA.FTZ R9, R2, R85, -R9 ;  /* 0x0000005502097223 */ /* 0x000fc60000010809 */
[----:B------:R-:W-:Y:S01]  /*19250*/  FMNMX.FTZ R5, R55, R5, !PT ;  /* 0x0000000537057209 */ /* 0x000fe20007810000 */
[----:B------:R-:W-:Y:S03]  /*19260*/  MUFU.EX2 R36, R36 ;  /* 0x0000002400247308 */ /* 0x000fe60000000800 */
[----:B------:R-:W-:-:S04]  /*19270*/  FMNMX.FTZ R5, R58, R5, !PT ;  /* 0x000000053a057209 */ /* 0x000fc80007810000 */
        /* <DEDUP_REMOVED lines=22> */
[----:B------:R-:W-:Y:S04]  /*193e0*/  MUFU.EX2 R52, R52 ;  /* 0x0000003400347308 */ /* 0x000fe80000000800 */
[----:B------:R-:W0:Y:S04]  /*193f0*/  SHFL.BFLY PT, R8, R5, 0x2, 0x1f ;  /* 0x0c401f0005087f89 */ /* 0x000e2800000e0000 */
[----:B------:R-:W-:Y:S08]  /*19400*/  MUFU.EX2 R53, R53 ;  /* 0x0000003500357308 */ /* 0x000ff00000000800 */
[----:B------:R-:W-:Y:S08]  /*19410*/  MUFU.EX2 R56, R56 ;  /* 0x0000003800387308 */ /* 0x000ff00000000800 */
[----:B------:R-:W-:Y:S01]  /*19420*/  MUFU.EX2 R57, R57 ;  /* 0x0000003900397308 */ /* 0x000fe20000000800 */
[----:B0-----:R-:W-:-:S07]  /*19430*/  FMNMX.FTZ R5, R5, R8, !PT ;  /* 0x0000000805057209 */ /* 0x001fce0007810000 */
[----:B------:R-:W-:Y:S01]  /*19440*/  MUFU.EX2 R60, R60 ;  /* 0x0000003c003c7308 */ /* 0x000fe20000000800 */
[----:B------:R-:W0:Y:S07]  /*19450*/  SHFL.BFLY PT, R8, R5, 0x1, 0x1f ;  /* 0x0c201f0005087f89 */ /* 0x000e2e00000e0000 */
[----:B------:R-:W-:Y:S08]  /*19460*/  MUFU.EX2 R61, R61 ;  /* 0x0000003d003d7308 */ /* 0x000ff00000000800 */
[----:B------:R-:W-:Y:S08]  /*19470*/  MUFU.EX2 R64, R64 ;  /* 0x0000004000407308 */ /* 0x000ff00000000800 */
[----:B------:R-:W-:Y:S01]  /*19480*/  MUFU.EX2 R65, R65 ;  /* 0x0000004100417308 */ /* 0x000fe20000000800 */
[----:B0-----:R-:W-:Y:S01]  /*19490*/  FMNMX.FTZ R5, R5, R8, !PT ;  /* 0x0000000805057209 */ /* 0x001fe20007810000 */
[----:B------:R-:W-:-:S04]  /*194a0*/  FADD.FTZ R8, -R3, R14 ;  /* 0x0000000e03087221 */ /* 0x000fc80000010100 */
[----:B------:R-:W-:Y:S01]  /*194b0*/  FADD.FTZ R10, -R5, R13 ;  /* 0x0000000d050a7221 */ /* 0x000fe20000010100 */
[----:B------:R-:W-:-:S01]  /*194c0*/  FFMA.FTZ R11, R2, R5, -8 ;  /* 0xc1000000020b7423 */ /* 0x000fc20000010005 */
[C---:B------:R-:W-:Y:S01]  /*194d0*/  FMUL.FTZ R8, R2.reuse, R8 ;  /* 0x0000000802087220 */ /* 0x040fe20000410000 */
[----:B------:R-:W-:Y:S01]  /*194e0*/  MUFU.EX2 R68, R68 ;  /* 0x0000004400447308 */ /* 0x000fe20000000800 */
[C---:B------:R-:W-:Y:S01]  /*194f0*/  FMUL.FTZ R10, R2.reuse, R10 ;  /* 0x0000000a020a7220 */ /* 0x040fe20000410000 */
        /* <DEDUP_REMOVED lines=23> */
[----:B0-----:R-:W-:-:S01]  /*19670*/  FFMA.FTZ R4, R8, R4, R24 ;  /* 0x0000000408047223 */ /* 0x001fc20000010018 */
[C-C-:B------:R-:W-:Y:S01]  /*19680*/  FFMA.FTZ R66, R2.reuse, R66, -R11.reuse ;  /* 0x0000004202427223 */ /* 0x140fe2000001080b */
[----:B------:R-:W-:-:S01]  /*19690*/  FFMA.FTZ R67, R2, R67, -R11 ;  /* 0x0000004302437223 */ /* 0x000fc2000001080b */
[----:B------:R-:W-:Y:S01]  /*196a0*/  FFMA.FTZ R70, R2, R70, -R11 ;  /* 0x0000004602467223 */ /* 0x000fe2000001080b */
[----:B------:R-:W-:-:S01]  /*196b0*/  FADD.FTZ R4, R25, R4 ;  /* 0x0000000419047221 */ /* 0x000fc20000010000 */
        /* <DEDUP_REMOVED lines=11> */
[----:B-1----:R-:W-:-:S07]  /*19770*/  FFMA.FTZ R0, R10, R0, R26 ;  /* 0x000000000a007223 */ /* 0x002fce000001001a */
[----:B------:R-:W1:Y:S01]  /*19780*/  MUFU.EX2 R31, R31 ;  /* 0x0000001f001f7308 */ /* 0x000e620000000800 */
[----:B0-----:R-:W-:-:S01]  /*19790*/  FADD.FTZ R13, R27, R0 ;  /* 0x000000001b0d7221 */ /* 0x001fc20000010000 */
[----:B------:R-:W-:-:S04]  /*197a0*/  FADD.FTZ R0, R28, R4 ;  /* 0x000000041c007221 */ /* 0x000fc80000010000 */
[----:B------:R-:W-:Y:S02]  /*197b0*/  FADD.FTZ R0, R29, R0 ;  /* 0x000000001d007221 */ /* 0x000fe40000010000 */
[----:B------:R-:W0:Y:S01]  /*197c0*/  MUFU.EX2 R34, R34 ;  /* 0x0000002200227308 */ /* 0x000e220000000800 */
[----:B--2---:R-:W-:-:S01]  /*197d0*/  FADD.FTZ R4, R30, R13 ;  /* 0x0000000d1e047221 */ /* 0x004fc20000010000 */
[----:B------:R-:W-:-:S04]  /*197e0*/  FADD.FTZ R0, R32, R0 ;  /* 0x0000000020007221 */ /* 0x000fc80000010000 */
[----:B------:R-:W-:Y:S02]  /*197f0*/  FADD.FTZ R0, R33, R0 ;  /* 0x0000000021007221 */ /* 0x000fe40000010000 */
        /* <DEDUP_REMOVED lines=34> */
[----:B------:R-:W-:-:S06]  /*19a20*/  FADD.FTZ R0, R68, R0 ;  /* 0x0000000044007221 */ /* 0x000fcc0000010000 */
        /* <DEDUP_REMOVED lines=54> */
[----:B-1----:R-:W-:-:S03]  /*19d90*/  FADD.FTZ R4, R9, R0 ;  /* 0x0000000009047221 */ /* 0x002fc60000010000 */
[----:B0-----:R-:W-:Y:S01]  /*19da0*/  FADD.FTZ R0, R11, R13 ;  /* 0x0000000d0b007221 */ /* 0x001fe20000010000 */
[----:B------:R-:W-:Y:S06]  /*19db0*/  @!P0 BRA `(.L_x_1763) ;  /* 0x0000000000048947 */ /* 0x000fec0003800000 */
[----:B------:R-:W-:Y:S01]  /*19dc0*/  BPT.TRAP 0x1 ;  /* 0x000000040000795c */ /* 0x000fe20000300000 */
.L_x_1763:
[----:B------:R-:W-:Y:S01]  /*19dd0*/  IMAD R13, R15, 0x8, R16 ;  /* 0x000000080f0d7824 */ /* 0x000fe200078e0210 */
[----:B------:R-:W-:Y:S01]  /*19de0*/  ISETP.GT.AND P1, PT, R6, R12, PT ;  /* 0x0000000c0600720c */ /* 0x000fe20003f24270 */
[----:B------:R-:W-:Y:S01]  /*19df0*/  IMAD.U32 R14, RZ, RZ, UR38 ;  /* 0x00000026ff0e7e24 */ /* 0x000fe2000f8e00ff */
[----:B------:R-:W-:Y:S01]  /*19e00*/  F2FP.SATFINITE.E4M3.F32.PACK_AB_MERGE_C R28, R29, R28, RZ ;  /* 0x0000001c1d1c723e */ /* 0x000fe200048070ff */
        /* <DEDUP_REMOVED lines=99> */
[----:B0-----:R-:W-:Y:S02]  /*1a440*/  IMAD.MOV.U32 R13, RZ, RZ, R5 ;  /* 0x000000ffff0d7224 */ /* 0x001fe400078e0005 */
[----:B------:R-:W-:Y:S02]  /*1a450*/  IMAD.MOV.U32 R14, RZ, RZ, R3 ;  /* 0x000000ffff0e7224 */ /* 0x000fe400078e0003 */
[----:B------:R-:W-:Y:S02]  /*1a460*/  IMAD.MOV.U32 R193, RZ, RZ, R168 ;  /* 0x000000ffffc17224 */ /* 0x000fe400078e00a8 */
[----:B------:R-:W-:Y:S01]  /*1a470*/  IMAD.MOV.U32 R15, RZ, RZ, R23 ;  /* 0x000000ffff0f7224 */ /* 0x000fe200078e0017 */
[----:B------:R-:W-:Y:S06]  /*1a480*/  @P1 BRA `(.L_x_1764) ;  /* 0xffffffe000181947 */ /* 0x000fec000383ffff */
.L_x_1752:
[----:B------:R-:W-:-:S13]  /*1a490*/  ISETP.GE.AND P1, PT, R6, R192, PT ;  /* 0x000000c00600720c */ /* 0x000fda0003f26270 */
[----:B------:R-:W-:Y:S05]  /*1a4a0*/  @!P1 BRA `(.L_x_1765) ;  /* 0x0000003000349947 */ /* 0x000fea0003800000 */
[----:B------:R-:W-:Y:S02]  /*1a4b0*/  IMAD.MOV.U32 R12, RZ, RZ, R5 ;  /* 0x000000ffff0c7224 */ /* 0x000fe400078e0005 */
[----:B------:R-:W-:Y:S02]  /*1a4c0*/  IMAD.MOV.U32 R13, RZ, RZ, R3 ;  /* 0x000000ffff0d7224 */ /* 0x000fe400078e0003 */
[----:B------:R-:W-:Y:S02]  /*1a4d0*/  IMAD.MOV.U32 R15, RZ, RZ, R168 ;  /* 0x000000ffff0f7224 */ /* 0x000fe400078e00a8 */
[----:B------:R-:W-:-:S07]  /*1a4e0*/  IMAD.MOV.U32 R14, RZ, RZ, R23 ;  /* 0x000000ffff0e7224 */ /* 0x000fce00078e0017 */
.L_x_1785:
        /* <DEDUP_REMOVED lines=8> */
.L_x_1767:
        /* <DEDUP_REMOVED lines=8> */
.L_x_1768:
[----:B------:R-:W-:Y:S04]  /*1a5f0*/  BSSY B0, `(.L_x_1766) ;  /* 0x0000004000007945 */ /* 0x000fe80003800000 */
[----:B-1----:R-:W-:Y:S05]  /*1a600*/  @P2 BRA `(.L_x_1769) ;  /* 0x0000000000082947 */ /* 0x002fea0003800000 */
[----:B------:R-:W1:Y:S02]  /*1a610*/  SYNCS.PHASECHK.TRANS64.TRYWAIT P2, [R3+URZ+0x22830], R8 ;  /* 0x02283008030075a7 */ /* 0x000e64000804017f */
[----:B-1----:R-:W-:Y:S05]  /*1a620*/  @!P2 BRA `(.L_x_1770) ;  /* 0x0000010c0000a947 */ /* 0x002fea0003800000 */
.L_x_1769:
[----:B------:R-:W-:Y:S05]  /*1a630*/  BSYNC B0 ;  /* 0x0000000000007941 */ /* 0x000fea0003800000 */
.L_x_1766:
        /* <DEDUP_REMOVED lines=51> */
.L_x_1772:
[----:B------:R-:W-:Y:S01]  /*1a970*/  SHF.L.U32 R3, R15, 0x1f, RZ ;  /* 0x0000001f0f037819 */ /* 0x000fe200000006ff */
[----:B------:R-:W-:-:S04]  /*1a980*/  IMAD R5, R14, 0x8, R16 ;  /* 0x000000080e057824 */ /* 0x000fc800078e0210 */
[----:B------:R0:W1:Y:S01]  /*1a990*/  SYNCS.PHASECHK.TRANS64.TRYWAIT P1, [R5+URZ+0x22850], R3 ;  /* 0x02285003050075a7 */ /* 0x000062000802017f */
[----:B------:R-:W-:Y:S05]  /*1a9a0*/  @!P0 BRA `(.L_x_1773) ;  /* 0x0000000000048947 */ /* 0x000fea0003800000 */
[----:B------:R-:W-:Y:S01]  /*1a9b0*/  BPT.TRAP 0x1 ;  /* 0x000000040000795c */ /* 0x000fe20000300000 */
.L_x_1773:
[----:B-1----:R-:W-:Y:S05]  /*1a9c0*/  @P1 BRA `(.L_x_1771) ;  /* 0x0000000000081947 */ /* 0x002fea0003800000 */
[----:B------:R-:W1:Y:S02]  /*1a9d0*/  SYNCS.PHASECHK.TRANS64.TRYWAIT P1, [R5+URZ+0x22850], R3 ;  /* 0x02285003050075a7 */ /* 0x000e64000802017f */
[----:B-1----:R-:W-:Y:S05]  /*1a9e0*/  @!P1 BRA `(.L_x_1774) ;  /* 0x0000010800249947 */ /* 0x002fea0003800000 */
.L_x_1771:
        /* <DEDUP_REMOVED lines=39> */
.L_x_1775:
[----:B0-----:R-:W0:Y:S01]  /*1ac60*/  LDC R3, c[0x0][0x448] ;  /* 0x00011200ff037b82 */ /* 0x001e220000000800 */
[----:B------:R-:W-:Y:S01]  /*1ac70*/  IMAD.IADD R5, R198, 0x1, R178 ;  /* 0x00000001c6057824 */ /* 0x000fe200078e02b2 */
[----:B------:R-:W-:Y:S01]  /*1ac80*/  ISETP.GE.AND P3, PT, R194, 0x1, PT ;  /* 0x00000001c200780c */ /* 0x000fe20003f66270 */
[----:B------:R-:W-:Y:S01]  /*1ac90*/  ULOP3.LUT UR6, URZ, UR32, URZ, 0x33, !UPT ;  /* 0x000000203f067292 */ /* 0x000fe2000f8e333f */
[----:B0-----:R-:W-:-:S13]  /*1aca0*/  ISETP.NE.AND P1, PT, R3, 0x1, PT ;  /* 0x000000010300780c */ /* 0x001fda0003f25270 */
[----:B------:R-:W0:Y:S08]  /*1acb0*/  @P1 LDC R8, c[0x0][0x44c] ;  /* 0x00011300ff081b82 */ /* 0x000e300000000800 */
[----:B------:R-:W1:Y:S01]  /*1acc0*/  @P1 LDC R3, c[0x0][0x450] ;  /* 0x00011400ff031b82 */ /* 0x000e620000000800 */
[----:B0-----:R-:W-:-:S05]  /*1acd0*/  @P1 IMAD.HI.U32 R8, R5, R8, RZ ;  /* 0x0000000805081227 */ /* 0x001fca00078e00ff */
[----:B-1----:R-:W-:Y:S01]  /*1ace0*/  @P1 SHF.R.U32.HI R5, RZ, R3, R8 ;  /* 0x00000003ff051219 */ /* 0x002fe20000011608 */
[----:B------:R-:W-:Y:S02]  /*1acf0*/  IMAD R3, R23, 0x8, R16 ;  /* 0x0000000817037824 */ /* 0x000fe400078e0210 */
[----:B------:R-:W-:Y:S02]  /*1ad00*/  IMAD.U32 R8, RZ, RZ, UR38 ;  /* 0x00000026ff087e24 */ /* 0x000fe4000f8e00ff */
[----:B------:R-:W-:Y:S01]  /*1ad10*/  VIADD R3, R3, 0x22840 ;  /* 0x0002284003037836 */ /* 0x000fe20000000000 */
[----:B------:R-:W0:Y:S04]  /*1ad20*/  SHFL.IDX PT, R21, R5, RZ, 0x1c1f ;  /* 0x001c1fff05157589 */ /* 0x000e2800000e0000 */
[----:B------:R-:W-:-:S04]  /*1ad30*/  PRMT R3, R8, 0x654, R3 ;  /* 0x0000065408037816 */ /* 0x000fc80000000003 */
[----:B------:R1:W-:Y:S02]  /*1ad40*/  SYNCS.ARRIVE.TRANS64.RED.A1T0 RZ, [R3+URZ], RZ ;  /* 0x000000ff03ff79a7 */ /* 0x0003e4000810043f */
[----:B-1----:R-:W-:-:S05]  /*1ad50*/  IMAD.SHL.U32 R3, R6, 0x80, RZ ;  /* 0x0000008006037824 */ /* 0x002fca00078e00ff */
[----:B------:R-:W-:-:S04]  /*1ad60*/  IADD3 R11, -R171, 0x1, -R3 ;  /* 0x00000001ab0b7810 */ /* 0x000fc80007ffe903 */
[----:B------:R-:W-:-:S05]  /*1ad70*/  IADD3 R11, -R170, R11, R172 ;  /* 0x0000000baa0b7210 */ /* 0x000fca0007ffe1ac */
[C---:B------:R-:W-:Y:S02]  /*1ad80*/  VIADD R10, R11.reuse, UR31 ;  /* 0x0000001f0b0a7c36 */ /* 0x040fe40008000000 */
[----:B------:R-:W-:Y:S02]  /*1ad90*/  VIADD R11, R11, UR6 ;  /* 0x000000060b0b7c36 */ /* 0x000fe40008000000 */
[--C-:B0-----:R-:W-:Y:S02]  /*1ada0*/  IMAD.IADD R15, R10, 0x1, R21.reuse ;  /* 0x000000010a0f7824 */ /* 0x101fe400078e0215 */
[----:B------:R-:W-:Y:S01]  /*1adb0*/  IMAD.IADD R20, R11, 0x1, R21 ;  /* 0x000000010b147824 */ /* 0x000fe200078e0215 */
[----:B------:R-:W-:Y:S06]  /*1adc0*/  @!P3 BRA `(.L_x_1776) ;  /* 0x000000000058b947 */ /* 0x000fec0003800000 */
        /* <DEDUP_REMOVED lines=12> */
.L_x_1778:
[----:B------:R-:W-:-:S05]  /*1ae90*/  IMAD.U32 R152, RZ, RZ, UR28 ;  /* 0x0000001cff987e24 */ /* 0x000fca000f8e00ff */
[----:B------:R-:W-:-:S13]  /*1aea0*/  ISETP.NE.AND P1, PT, R152, 0x1, PT ;  /* 0x000000019800780c */ /* 0x000fda0003f25270 */
[----:B------:R-:W0:Y:S02]  /*1aeb0*/  @P1 LDC.64 R8, c[0x0][0x9e8] ;  /* 0x00027a00ff081b82 */ /* 0x000e240000000a00 */
[----:B0-----:R-:W-:-:S05]  /*1aec0*/  @P1 IMAD.HI.U32 R8, R21, R8, RZ ;  /* 0x0000000815081227 */ /* 0x001fca00078e00ff */
[----:B------:R-:W-:-:S07]  /*1aed0*/  @P1 SHF.R.U32.HI R21, RZ, R9, R8 ;  /* 0x00000009ff151219 */ /* 0x000fce0000011608 */
.L_x_1779:
[----:B------:R-:W-:Y:S05]  /*1aee0*/  BSYNC B0 ;  /* 0x0000000000007941 */ /* 0x000fea0003800000 */
.L_x_1777:
[----:B------:R-:W-:-:S04]  /*1aef0*/  IMAD R21, R21, R152, -R3 ;  /* 0x0000009815157224 */ /* 0x000fc800078e0a03 */
[----:B------:R-:W-:-:S05]  /*1af00*/  IMAD.IADD R21, R21, 0x1, -R171 ;  /* 0x0000000115157824 */ /* 0x000fca00078e0aab */
[----:B------:R-:W-:Y:S02]  /*1af10*/  VIMNMX R20, R20, R21, !PT ;  /* 0x0000001514147248 */ /* 0x000fe40007fe0100 */
[----:B------:R-:W-:-:S07]  /*1af20*/  VIADDMNMX R15, R21, R152, R15, PT ;  /* 0x00000098150f7246 */ /* 0x000fce000380010f */
.L_x_1776:
        /* <DEDUP_REMOVED lines=113> */
.L_x_1782:
[----:B------:R-:W-:-:S05]  /*1b640*/  IMAD.U32 R15, RZ, RZ, UR28 ;  /* 0x0000001cff0f7e24 */ /* 0x000fca000f8e00ff */
[----:B------:R-:W-:-:S13]  /*1b650*/  ISETP.NE.AND P1, PT, R15, 0x1, PT ;  /* 0x000000010f00780c */ /* 0x000fda0003f25270 */
[----:B------:R-:W0:Y:S02]  /*1b660*/  @P1 LDC.64 R8, c[0x0][0x9e8] ;  /* 0x00027a00ff081b82 */ /* 0x000e240000000a00 */
[----:B0-----:R-:W-:-:S05]  /*1b670*/  @P1 IMAD.HI.U32 R8, R5, R8, RZ ;  /* 0x0000000805081227 */ /* 0x001fca00078e00ff */
[----:B------:R-:W-:-:S07]  /*1b680*/  @P1 SHF.R.U32.HI R5, RZ, R9, R8 ;  /* 0x00000009ff051219 */ /* 0x000fce0000011608 */
.L_x_1783:
[----:B------:R-:W-:Y:S05]  /*1b690*/  BSYNC B0 ;  /* 0x0000000000007941 */ /* 0x000fea0003800000 */
.L_x_1781:
[----:B------:R-:W-:-:S04]  /*1b6a0*/  IMAD R3, R5, R15, -R3 ;  /* 0x0000000f05037224 */ /* 0x000fc800078e0a03 */
[----:B------:R-:W-:-:S05]  /*1b6b0*/  IMAD.IADD R3, R3, 0x1, -R171 ;  /* 0x0000000103037824 */ /* 0x000fca00078e0aab */
[----:B------:R-:W-:Y:S02]  /*1b6c0*/  VIMNMX R11, R11, R3, !PT ;  /* 0x000000030b0b7248 */ /* 0x000fe40007fe0100 */
[----:B------:R-:W-:-:S07]  /*1b6d0*/  VIADDMNMX R10, R3, R15, R10, PT ;  /* 0x0000000f030a7246 */ /* 0x000fce000380010a */
.L_x_1780:
[----:B------:R-:W-:Y:S02]  /*1b6e0*/  FMNMX.FTZ R3, R24, R13, !PT ;  /* 0x0000000d18037209 */ /* 0x000fe40007810000 */
[----:B------:R-:W-:Y:S02]  /*1b6f0*/  ISETP.GT.AND P4, PT, R11, 0x68, P5 ;  /* 0x000000680b00780c */ /* 0x000fe40002f84270 */
[----:B------:R-:W-:Y:S02]  /*1b700*/  FMNMX.FTZ R3, R25, R3, !PT ;  /* 0x0000000319037209 */ /* 0x000fe40007810000 */
[----:B------:R-:W-:Y:S02]  /*1b710*/  ISETP.LT.OR P4, PT, R10, 0x69, P4 ;  /* 0x000000690a00780c */ /* 0x000fe40002781670 */
[----:B------:R-:W-:Y:S02]  /*1b720*/  FMNMX.FTZ R3, R28, R3, !PT ;  /* 0x000000031c037209 */ /* 0x000fe40007810000 */
[----:B------:R-:W-:-:S02]  /*1b730*/  LOP3.LUT R17, R17, 0xbfffffff, RZ, 0xc0, !PT ;  /* 0xbfffffff11117812 */ /* 0x000fc400078ec0ff */
[----:B------:R-:W-:Y:S02]  /*1b740*/  FMNMX.FTZ R3, R29, R3, !PT ;  /* 0x000000031d037209 */ /* 0x000fe40007810000 */
[----:B------:R-:W-:Y:S02]  /*1b750*/  @P0 LOP3.LUT R17, R17, 0x40000000, RZ, 0xfc, !PT ;  /* 0x4000000011110812 */ /* 0x000fe400078efcff */
[----:B------:R-:W-:Y:S02]  /*1b760*/  FMNMX.FTZ R3, R32, R3, !PT ;  /* 0x0000000320037209 */ /* 0x000fe40007810000 */
[----:B------:R-:W-:Y:S02]  /*1b770*/  ISETP.GT.AND P1, PT, R11, 0x1, P5 ;  /* 0x000000010b00780c */ /* 0x000fe40002f24270 */
[----:B------:R-:W-:Y:S02]  /*1b780*/  FMNMX.FTZ R3, R33, R3, !PT ;  /* 0x0000000321037209 */ /* 0x000fe40007810000 */
[----:B------:R-:W-:-:S02]  /*1b790*/  ISETP.LT.OR P1, PT, R10, 0x2, P1 ;  /* 0x000000020a00780c */ /* 0x000fc40000f21670 */
[----:B------:R-:W-:Y:S02]  /*1b7a0*/  FMNMX.FTZ R3, R36, R3, !PT ;  /* 0x0000000324037209 */ /* 0x000fe40007810000 */
[----:B------:R-:W-:Y:S02]  /*1b7b0*/  LOP3.LUT R17, R17, 0xfffffffd, RZ, 0xc0, !PT ;  /* 0xfffffffd11117812 */ /* 0x000fe400078ec0ff */
[----:B------:R-:W-:Y:S02]  /*1b7c0*/  FMNMX.FTZ R3, R37, R3, !PT ;  /* 0x0000000325037209 */ /* 0x000fe40007810000 */
[C---:B------:R-:W-:Y:S02]  /*1b7d0*/  ISETP.GT.AND P2, PT, R11.reuse, 0x8, P5 ;  /* 0x000000080b00780c */ /* 0x040fe40002f44270 */
[----:B------:R-:W-:Y:S02]  /*1b7e0*/  FMNMX.FTZ R3, R40, R3, !PT ;  /* 0x0000000328037209 */ /* 0x000fe40007810000 */
[----:B------:R-:W-:-:S02]  /*1b7f0*/  ISETP.GT.AND P6, PT, R11, 0x69, P5 ;  /* 0x000000690b00780c */ /* 0x000fc40002fc4270 */
[----:B------:R-:W-:Y:S02]  /*1b800*/  FMNMX.FTZ R3, R41, R3, !PT ;  /* 0x0000000329037209 */ /* 0x000fe40007810000 */
[----:B------:R-:W-:Y:S02]  /*1b810*/  FSEL R27, R27, -INF , !P1 ;  /* 0xff8000001b1b7808 */ /* 0x000fe40004800000 */
[----:B------:R-:W-:Y:S02]  /*1b820*/  FMNMX.FTZ R3, R44, R3, !PT ;  /* 0x000000032c037209 */ /* 0x000fe40007810000 */
[----:B------:R-:W-:Y:S02]  /*1b830*/  ISETP.GT.AND P0, PT, R11, RZ, P5 ;  /* 0x000000ff0b00720c */ /* 0x000fe40002f04270 */
[----:B------:R-:W-:Y:S02]  /*1b840*/  FMNMX.FTZ R3, R45, R3, !PT ;  /* 0x000000032d037209 */ /* 0x000fe40007810000 */
[----:B------:R-:W-:-:S02]  /*1b850*/  @P4 LOP3.LUT R17, R17, 0x2, RZ, 0xfc, !PT ;  /* 0x0000000211114812 */ /* 0x000fc400078efcff */
[----:B------:R-:W-:Y:S02]  /*1b860*/  FMNMX.FTZ R3, R48, R3, !PT ;  /* 0x0000000330037209 */ /* 0x000fe40007810000 */
[----:B------:R-:W-:Y:S02]  /*1b870*/  ISETP.GT.AND P1, PT, R11, 0x9, P5 ;  /* 0x000000090b00780c */ /* 0x000fe40002f24270 */
[----:B------:R-:W-:Y:S02]  /*1b880*/  FMNMX.FTZ R3, R49, R3, !PT ;  /* 0x0000000331037209 */ /* 0x000fe40007810000 */
[----:B------:R-:W-:Y:S02]  /*1b890*/  ISETP.LT.OR P2, PT, R10, 0x9, P2 ;  /* 0x000000090a00780c */ /* 0x000fe40001741670 */
[----:B------:R-:W-:Y:S02]  /*1b8a0*/  FMNMX.FTZ R3, R52, R3, !PT ;  /* 0x0000000334037209 */ /* 0x000fe40007810000 */
[----:B------:R-:W-:-:S02]  /*1b8b0*/  ISETP.LT.OR P4, PT, R10, 0x6a, P6 ;  /* 0x0000006a0a00780c */ /* 0x000fc40003781670 */
[----:B------:R-:W-:Y:S02]  /*1b8c0*/  FMNMX.FTZ R3, R53, R3, !PT ;  /* 0x0000000335037209 */ /* 0x000fe40007810000 */
[----:B------:R-:W-:Y:S02]  /*1b8d0*/  ISETP.LT.OR P0, PT, R10, 0x1, P0 ;  /* 0x000000010a00780c */ /* 0x000fe40000701670 */
        /* <DEDUP_REMOVED lines=13> */
[C---:B------:R-:W-:Y:S02]  /*1b9b0*/  ISETP.LT.OR P2, PT, R10.reuse, 0x11, P2 ;  /* 0x000000110a00780c */ /* 0x040fe40001741670 */
[----:B------:R-:W-:Y:S02]  /*1b9c0*/  FMNMX.FTZ R3, R69, R3, !PT ;  /* 0x0000000345037209 */ /* 0x000fe40007810000 */
[----:B------:R-:W-:-:S02]  /*1b9d0*/  ISETP.LT.OR P1, PT, R10, 0x12, P1 ;  /* 0x000000120a00780c */ /* 0x000fc40000f21670 */
[----:B------:R-:W-:Y:S02]  /*1b9e0*/  FMNMX.FTZ R3, R72, R3, !PT ;  /* 0x0000000348037209 */ /* 0x000fe40007810000 */
[----:B------:R-:W-:Y:S02]  /*1b9f0*/  FSEL R34, R34, -INF , !P2 ;  /* 0xff80000022227808 */ /* 0x000fe40005000000 */
[----:B------:R-:W-:Y:S02]  /*1ba00*/  FMNMX.FTZ R3, R73, R3, !PT ;  /* 0x0000000349037209 */ /* 0x000fe40007810000 */
[----:B------:R-:W-:Y:S02]  /*1ba10*/  ISETP.GT.AND P2, PT, R11, 0x18, P5 ;  /* 0x000000180b00780c */ /* 0x000fe40002f44270 */
        /* <DEDUP_REMOVED lines=12> */
[----:B------:R-:W-:Y:S01]  /*1bae0*/  FSEL R39, R39, -INF , !P1 ;  /* 0xff80000027277808 */ /* 0x000fe20004800000 */
[----:B------:R-:W0:Y:S01]  /*1baf0*/  SHFL.BFLY PT, R5, R3, 0x2, 0x1f ;  /* 0x0c401f0003057f89 */ /* 0x000e2200000e0000 */
[----:B------:R-:W-:-:S02]  /*1bb00*/  ISETP.GT.AND P1, PT, R11, 0x21, P5 ;  /* 0x000000210b00780c */ /* 0x000fc40002f24270 */
[C---:B------:R-:W-:Y:S02]  /*1bb10*/  ISETP.LT.OR P2, PT, R10.reuse, 0x21, P2 ;  /* 0x000000210a00780c */ /* 0x040fe40001741670 */
[----:B------:R-:W-:Y:S02]  /*1bb20*/  ISETP.LT.OR P1, PT, R10, 0x22, P1 ;  /* 0x000000220a00780c */ /* 0x000fe40000f21670 */
[----:B------:R-:W-:Y:S02]  /*1bb30*/  FSEL R42, R42, -INF , !P2 ;  /* 0xff8000002a2a7808 */ /* 0x000fe40005000000 */
[----:B------:R-:W-:Y:S02]  /*1bb40*/  ISETP.GT.AND P2, PT, R11, 0x28, P5 ;  /* 0x000000280b00780c */ /* 0x000fe40002f44270 */
[----:B------:R-:W-:Y:S02]  /*1bb50*/  FSEL R43, R43, -INF , !P1 ;  /* 0xff8000002b2b7808 */ /* 0x000fe40004800000 */
[----:B------:R-:W-:-:S02]  /*1bb60*/  ISETP.GT.AND P1, PT, R11, 0x29, P5 ;  /* 0x000000290b00780c */ /* 0x000fc40002f24270 */
[C---:B------:R-:W-:Y:S02]  /*1bb70*/  ISETP.LT.OR P2, PT, R10.reuse, 0x29, P2 ;  /* 0x000000290a00780c */ /* 0x040fe40001741670 */
[----:B------:R-:W-:Y:S02]  /*1bb80*/  ISETP.LT.OR P1, PT, R10, 0x2a, P1 ;  /* 0x0000002a0a00780c */ /* 0x000fe40000f21670 */
[----:B------:R-:W-:Y:S02]  /*1bb90*/  FSEL R46, R46, -INF , !P2 ;  /* 0xff8000002e2e7808 */ /* 0x000fe40005000000 */
[----:B------:R-:W-:Y:S02]  /*1bba0*/  ISETP.GT.AND P2, PT, R11, 0x30, P5 ;  /* 0x000000300b00780c */ /* 0x000fe40002f44270 */
[----:B------:R-:W-:Y:S02]  /*1bbb0*/  FSEL R47, R47, -INF , !P1 ;  /* 0xff8000002f2f7808 */ /* 0x000fe40004800000 */
[----:B0-----:R-:W-:-:S02]  /*1bbc0*/  FMNMX.FTZ R3, R3, R5, !PT ;  /* 0x0000000503037209 */ /* 0x001fc40007810000 */
[C---:B------:R-:W-:Y:S02]  /*1bbd0*/  ISETP.GT.AND P1, PT, R11.reuse, 0x31, P5 ;  /* 0x000000310b00780c */ /* 0x040fe40002f24270 */
[C---:B------:R-:W-:Y:S01]  /*1bbe0*/  ISETP.LT.OR P2, PT, R10.reuse, 0x31, P2 ;  /* 0x000000310a00780c */ /* 0x040fe20001741670 */
[----:B------:R-:W0:Y:S01]  /*1bbf0*/  SHFL.BFLY PT, R5, R3, 0x1, 0x1f ;  /* 0x0c201f0003057f89 */ /* 0x000e2200000e0000 */
[----:B------:R-:W-:Y:S02]  /*1bc00*/  ISETP.LT.OR P1, PT, R10, 0x32, P1 ;  /* 0x000000320a00780c */ /* 0x000fe40000f21670 */
[----:B------:R-:W-:Y:S02]  /*1bc10*/  FSEL R50, R50, -INF , !P2 ;  /* 0xff80000032327808 */ /* 0x000fe40005000000 */
[----:B------:R-:W-:Y:S02]  /*1bc20*/  ISETP.GT.AND P2, PT, R11, 0x38, P5 ;  /* 0x000000380b00780c */ /* 0x000fe40002f44270 */
[----:B------:R-:W-:-:S02]  /*1bc30*/  FSEL R51, R51, -INF , !P1 ;  /* 0xff80000033337808 */ /* 0x000fc40004800000 */
[C---:B------:R-:W-:Y:S02]  /*1bc40*/  ISETP.GT.AND P1, PT, R11.reuse, 0x39, P5 ;  /* 0x000000390b00780c */ /* 0x040fe40002f24270 */
[C---:B------:R-:W-:Y:S02]  /*1bc50*/  ISETP.LT.OR P2, PT, R10.reuse, 0x39, P2 ;  /* 0x000000390a00780c */ /* 0x040fe40001741670 */
[----:B------:R-:W-:Y:S02]  /*1bc60*/  ISETP.LT.OR P1, PT, R10, 0x3a, P1 ;  /* 0x0000003a0a00780c */ /* 0x000fe40000f21670 */
[----:B------:R-:W-:Y:S02]  /*1bc70*/  FSEL R54, R54, -INF , !P2 ;  /* 0xff80000036367808 */ /* 0x000fe40005000000 */
[----:B------:R-:W-:Y:S02]  /*1bc80*/  ISETP.GT.AND P2, PT, R11, 0x40, P5 ;  /* 0x000000400b00780c */ /* 0x000fe40002f44270 */
[----:B------:R-:W-:-:S02]  /*1bc90*/  FSEL R55, R55, -INF , !P1 ;  /* 0xff80000037377808 */ /* 0x000fc40004800000 */
[----:B------:R-:W-:Y:S02]  /*1bca0*/  ISETP.GT.AND P1, PT, R11, 0x41, P5 ;  /* 0x000000410b00780c */ /* 0x000fe40002f24270 */
[C---:B------:R-:W-:Y:S02]  /*1bcb0*/  ISETP.LT.OR P2, PT, R10.reuse, 0x41, P2 ;  /* 0x000000410a00780c */ /* 0x040fe40001741670 */
[----:B0-----:R-:W-:Y:S02]  /*1bcc0*/  FMNMX.FTZ R3, R3, R5, !PT ;  /* 0x0000000503037209 */ /* 0x001fe40007810000 */
[----:B------:R-:W-:Y:S02]  /*1bcd0*/  ISETP.LT.OR P1, PT, R10, 0x42, P1 ;  /* 0x000000420a00780c */ /* 0x000fe40000f21670 */
[----:B------:R-:W-:Y:S01]  /*1bce0*/  FSETP.NEU.FTZ.AND P6, PT, R3, -INF , PT ;  /* 0xff8000000300780b */ /* 0x000fe20003fdd000 */
[----:B------:R-:W-:-:S01]  /*1bcf0*/  FFMA.FTZ R5, R2, R3, -8 ;  /* 0xc100000002057423 */ /* 0x000fc20000010003 */
[----:B------:R-:W-:-:S02]  /*1bd00*/  FSEL R58, R58, -INF , !P2 ;  /* 0xff8000003a3a7808 */ /* 0x000fc40005000000 */
[----:B------:R-:W-:Y:S02]  /*1bd10*/  ISETP.GT.AND P2, PT, R11, 0x48, P5 ;  /* 0x000000480b00780c */ /* 0x000fe40002f44270 */
[----:B------:R-:W-:Y:S02]  /*1bd20*/  FSEL R5, R5, RZ, P6 ;  /* 0x000000ff05057208 */ /* 0x000fe40003000000 */
[----:B------:R-:W-:Y:S02]  /*1bd30*/  FSEL R59, R59, -INF , !P1 ;  /* 0xff8000003b3b7808 */ /* 0x000fe40004800000 */
[----:B------:R-:W-:Y:S01]  /*1bd40*/  ISETP.GT.AND P1, PT, R11, 0x49, P5 ;  /* 0x000000490b00780c */ /* 0x000fe20002f24270 */
        /* <DEDUP_REMOVED lines=31> */
[----:B------:R-:W-:Y:S01]  /*1bf40*/  FFMA.FTZ R85, R2, R85, -R5 ;  /* 0x0000005502557223 */ /* 0x000fe20000010805 */
[----:B------:R-:W-:Y:S01]  /*1bf50*/  FMNMX.FTZ R5, R26, R12, !PT ;  /* 0x0000000c1a057209 */ /* 0x000fe20007810000 */
[----:B------:R-:W-:Y:S01]  /*1bf60*/  MUFU.EX2 R24, R24 ;  /* 0x0000001800187308 */ /* 0x000fe20000000800 */
[----:B------:R-:W-:-:S02]  /*1bf70*/  ISETP.LT.OR P2, PT, R10, 0x49, P2 ;  /* 0x000000490a00780c */ /* 0x000fc40001741670 */
[----:B------:R-:W-:Y:S02]  /*1bf80*/  FMNMX.FTZ R5, R27, R5, !PT ;  /* 0x000000051b057209 */ /* 0x000fe40007810000 */
[----:B------:R-:W-:Y:S02]  /*1bf90*/  ISETP.LT.OR P1, PT, R10, 0x4a, P1 ;  /* 0x0000004a0a00780c */ /* 0x000fe40000f21670 */
[----:B------:R-:W-:Y:S01]  /*1bfa0*/  FMNMX.FTZ R5, R30, R5, !PT ;  /* 0x000000051e057209 */ /* 0x000fe20007810000 */
[----:B------:R-:W-:Y:S01]  /*1bfb0*/  MUFU.EX2 R25, R25 ;  /* 0x0000001900197308 */ /* 0x000fe20000000800 */
[----:B------:R-:W-:Y:S02]  /*1bfc0*/  FSEL R62, R62, -INF , !P2 ;  /* 0xff8000003e3e7808 */ /* 0x000fe40005000000 */
[----:B------:R-:W-:Y:S02]  /*1bfd0*/  FMNMX.FTZ R5, R31, R5, !PT ;  /* 0x000000051f057209 */ /* 0x000fe40007810000 */
[----:B------:R-:W-:-:S02]  /*1bfe0*/  ISETP.GT.AND P2, PT, R11, 0x50, P5 ;  /* 0x000000500b00780c */ /* 0x000fc40002f44270 */
[----:B------:R-:W-:Y:S01]  /*1bff0*/  FMNMX.FTZ R5, R34, R5, !PT ;  /* 0x0000000522057209 */ /* 0x000fe20007810000 */
[----:B------:R-:W-:Y:S01]  /*1c000*/  MUFU.EX2 R28, R28 ;  /* 0x0000001c001c7308 */ /* 0x000fe20000000800 */
[----:B------:R-:W-:Y:S02]  /*1c010*/  FSEL R63, R63, -INF , !P1 ;  /* 0xff8000003f3f7808 */ /* 0x000fe40004800000 */
[----:B------:R-:W-:Y:S02]  /*1c020*/  FMNMX.FTZ R5, R35, R5, !PT ;  /* 0x0000000523057209 */ /* 0x000fe40007810000 */
[----:B------:R-:W-:Y:S02]  /*1c030*/  ISETP.GT.AND P1, PT, R11, 0x51, P5 ;  /* 0x000000510b00780c */ /* 0x000fe40002f24270 */
        /* <DEDUP_REMOVED lines=39> */
[----:B------:R-:W-:-:S02]  /*1c2b0*/  FSEL R8, R3, RZ, P6 ;  /* 0x000000ff03087208 */ /* 0x000fc40003000000 */
[----:B------:R-:W-:Y:S01]  /*1c2c0*/  FMNMX.FTZ R5, R70, R5, !PT ;  /* 0x0000000546057209 */ /* 0x000fe20007810000 */
[----:B------:R-:W-:Y:S01]  /*1c2d0*/  MUFU.EX2 R45, R45 ;  /* 0x0000002d002d7308 */ /* 0x000fe20000000800 */
[----:B------:R-:W-:Y:S01]  /*1c2e0*/  FSEL R75, R75, -INF , !P1 ;  /* 0xff8000004b4b7808 */ /* 0x000fe20004800000 */
[----:B------:R-:W-:Y:S01]  /*1c2f0*/  FADD.FTZ R8, -R8, R13 ;  /* 0x0000000d08087221 */ /* 0x000fe20000010100 */
[----:B------:R-:W-:Y:S02]  /*1c300*/  FMNMX.FTZ R5, R71, R5, !PT ;  /* 0x0000000547057209 */ /* 0x000fe40007810000 */
[----:B------:R-:W-:Y:S01]  /*1c310*/  LOP3.LUT P6, RZ, R17, 0x2, RZ, 0xc0, !PT ;  /* 0x0000000211ff7812 */ /* 0x000fe200078cc0ff */
[----:B------:R-:W-:Y:S01]  /*1c320*/  FMUL.FTZ R8, R2, R8 ;  /* 0x0000000802087220 */ /* 0x000fe20000410000 */
[----:B------:R-:W-:Y:S01]  /*1c330*/  FMNMX.FTZ R5, R74, R5, !PT ;  /* 0x000000054a057209 */ /* 0x000fe20007810000 */
[----:B------:R-:W-:Y:S01]  /*1c340*/  MUFU.EX2 R48, R48 ;  /* 0x0000003000307308 */ /* 0x000fe20000000800 */
[----:B------:R-:W-:-:S02]  /*1c350*/  ISETP.GT.AND P3, PT, R11, 0x70, P5 ;  /* 0x000000700b00780c */ /* 0x000fc40002f64270 */
[----:B------:R-:W-:Y:S02]  /*1c360*/  FSEL R78, R78, -INF , !P6 ;  /* 0xff8000004e4e7808 */ /* 0x000fe40007000000 */
[----:B------:R-:W-:Y:S02]  /*1c370*/  FMNMX.FTZ R5, R75, R5, !PT ;  /* 0x000000054b057209 */ /* 0x000fe40007810000 */
[----:B------:R-:W-:Y:S01]  /*1c380*/  ISETP.GT.AND P2, PT, R11, 0x71, P5 ;  /* 0x000000710b00780c */ /* 0x000fe20002f44270 */
[----:B------:R-:W0:Y:S01]  /*1c390*/  MUFU.EX2 R8, R8 ;  /* 0x0000000800087308 */ /* 0x000e220000000800 */
[----:B------:R-:W-:Y:S02]  /*1c3a0*/  ISETP.LT.OR P3, PT, R10, 0x71, P3 ;  /* 0x000000710a00780c */ /* 0x000fe40001f61670 */
[----:B------:R-:W-:Y:S02]  /*1c3b0*/  FSEL R79, R79, -INF , !P4 ;  /* 0xff8000004f4f7808 */ /* 0x000fe40006000000 */
[----:B------:R-:W-:-:S02]  /*1c3c0*/  FMNMX.FTZ R5, R78, R5, !PT ;  /* 0x000000054e057209 */ /* 0x000fc40007810000 */
[----:B------:R-:W-:Y:S01]  /*1c3d0*/  ISETP.GT.AND P1, PT, R11, 0x78, P5 ;  /* 0x000000780b00780c */ /* 0x000fe20002f24270 */
[----:B------:R-:W-:Y:S01]  /*1c3e0*/  MUFU.EX2 R49, R49 ;  /* 0x0000003100317308 */ /* 0x000fe20000000800 */
[----:B------:R-:W-:Y:S02]  /*1c3f0*/  ISETP.LT.OR P2, PT, R10, 0x72, P2 ;  /* 0x000000720a00780c */ /* 0x000fe40001741670 */
[----:B------:R-:W-:Y:S02]  /*1c400*/  FSEL R82, R82, -INF , !P3 ;  /* 0xff80000052527808 */ /* 0x000fe40005800000 */
[----:B------:R-:W-:Y:S02]  /*1c410*/  FMNMX.FTZ R5, R79, R5, !PT ;  /* 0x000000054f057209 */ /* 0x000fe40007810000 */
[----:B------:R-:W-:Y:S01]  /*1c420*/  ISETP.GT.AND P5, PT, R11, 0x79, P5 ;  /* 0x000000790b00780c */ /* 0x000fe20002fa4270 */
[----:B------:R-:W-:Y:S01]  /*1c430*/  MUFU.EX2 R52, R52 ;  /* 0x0000003400347308 */ /* 0x000fe20000000800 */
[----:B------:R-:W-:Y:S01]  /*1c440*/  ISETP.LT.OR P1, PT, R10, 0x79, P1 ;  /* 0x000000790a00780c */ /* 0x000fe20000f21670 */
[----:B0-----:R-:W-:Y:S01]  /*1c450*/  FFMA.FTZ R4, R8, R4, R24 ;  /* 0x0000000408047223 */ /* 0x001fe20000010018 */
[----:B------:R-:W-:-:S02]  /*1c460*/  FSEL R83, R83, -INF , !P2 ;  /* 0xff80000053537808 */ /* 0x000fc40005000000 */
[----:B------:R-:W-:Y:S01]  /*1c470*/  FMNMX.FTZ R5, R82, R5, !PT ;  /* 0x0000000552057209 */ /* 0x000fe20007810000 */
[----:B------:R-:W-:-:S01]  /*1c480*/  FADD.FTZ R4, R25, R4 ;  /* 0x0000000419047221 */ /* 0x000fc20000010000 */
[----:B------:R-:W-:Y:S01]  /*1c490*/  ISETP.LT.OR P5, PT, R10, 0x7a, P5 ;  /* 0x0000007a0a00780c */ /* 0x000fe20002fa1670 */
[----:B------:R-:W-:Y:S01]  /*1c4a0*/  MUFU.EX2 R53, R53 ;  /* 0x0000003500357308 */ /* 0x000fe20000000800 */
[----:B------:R-:W-:Y:S02]  /*1c4b0*/  FSEL R86, R86, -INF , !P1 ;  /* 0xff80000056567808 */ /* 0x000fe40004800000 */
[----:B------:R-:W-:Y:S02]  /*1c4c0*/  FMNMX.FTZ R5, R83, R5, !PT ;  /* 0x0000000553057209 */ /* 0x000fe40007810000 */
[----:B------:R-:W-:Y:S02]  /*1c4d0*/  FSEL R87, R87, -INF , !P5 ;  /* 0xff80000057577808 */ /* 0x000fe40006800000 */
[----:B------:R-:W-:Y:S01]  /*1c4e0*/  FMNMX.FTZ R5, R86, R5, !PT ;  /* 0x0000000556057209 */ /* 0x000fe20007810000 */
[----:B------:R-:W-:Y:S01]  /*1c4f0*/  MUFU.EX2 R56, R56 ;  /* 0x0000003800387308 */ /* 0x000fe20000000800 */
[----:B------:R-:W-:-:S02]  /*1c500*/  LOP3.LUT P0, RZ, R17, 0x40000000, RZ, 0xc0, !PT ;  /* 0x4000000011ff7812 */ /* 0x000fc4000780c0ff */
[----:B------:R-:W-:-:S05]  /*1c510*/  FMNMX.FTZ R5, R87, R5, !PT ;  /* 0x0000000557057209 */ /* 0x000fca0007810000 */
[----:B------:R-:W0:Y:S01]  /*1c520*/  SHFL.BFLY PT, R9, R5, 0x2, 0x1f ;  /* 0x0c401f0005097f89 */ /* 0x000e2200000e0000 */
        /* <DEDUP_REMOVED lines=10> */
[----:B------:R-:W-:Y:S01]  /*1c5d0*/  FSETP.NEU.FTZ.AND P1, PT, R5, -INF , PT ;  /* 0xff8000000500780b */ /* 0x000fe20003f3d000 */
[----:B------:R-:W-:-:S02]  /*1c5e0*/  FFMA.FTZ R10, R2, R5, -8 ;  /* 0xc1000000020a7423 */ /* 0x000fc40000010005 */
[----:B------:R-:W-:Y:S01]  /*1c5f0*/  MUFU.EX2 R72, R72 ;  /* 0x0000004800487308 */ /* 0x000fe20000000800 */
[----:B------:R-:W-:Y:S02]  /*1c600*/  FSEL R9, R5, RZ, P1 ;  /* 0x000000ff05097208 */ /* 0x000fe40000800000 */
[----:B------:R-:W-:-:S03]  /*1c610*/  FSEL R11, R10, RZ, P1 ;  /* 0x000000ff0a0b7208 */ /* 0x000fc60000800000 */
[----:B------:R-:W-:Y:S02]  /*1c620*/  FADD.FTZ R9, -R9, R12 ;  /* 0x0000000c09097221 */ /* 0x000fe40000010100 */
[----:B------:R-:W-:Y:S01]  /*1c630*/  MUFU.EX2 R73, R73 ;  /* 0x0000004900497308 */ /* 0x000fe20000000800 */
[----:B------:R-:W-:-:S01]  /*1c640*/  FFMA.FTZ R26, R2, R26, -R11 ;  /* 0x0000001a021a7223 */ /* 0x000fc2000001080b */
[C-C-:B------:R-:W-:Y:S01]  /*1c650*/  FFMA.FTZ R27, R2.reuse, R27, -R11.reuse ;  /* 0x0000001b021b7223 */ /* 0x140fe2000001080b */
[C---:B------:R-:W-:Y:S01]  /*1c660*/  FMUL.FTZ R9, R2.reuse, R9 ;  /* 0x0000000902097220 */ /* 0x040fe20000410000 */
        /* <DEDUP_REMOVED lines=34> */
[----:B------:R-:W-:-:S02]  /*1c890*/  FFMA.FTZ R11, R2, R87, -R11 ;  /* 0x00000057020b7223 */ /* 0x000fc4000001080b */
        /* <DEDUP_REMOVED lines=94> */
[----:B0-----:R-:W-:-:S03]  /*1ce80*/  FADD.FTZ R4, R85, R0 ;  /* 0x0000000055047221 */ /* 0x001fc60000010000 */
[----:B-1----:R-:W-:Y:S01]  /*1ce90*/  FADD.FTZ R0, R11, R10 ;  /* 0x0000000a0b007221 */ /* 0x002fe20000010000 */
[----:B------:R-:W-:Y:S06]  /*1cea0*/  @!P0 BRA `(.L_x_1784) ;  /* 0x0000000000048947 */ /* 0x000fec0003800000 */
[----:B------:R-:W-:Y:S01]  /*1ceb0*/  BPT.TRAP 0x1 ;  /* 0x000000040000795c */ /* 0x000fe20000300000 */
.L_x_1784:
        /* <DEDUP_REMOVED lines=105> */
[----:B------:R-:W-:Y:S02]  /*1d550*/  IMAD.MOV.U32 R15, RZ, RZ, R168 ;  /* 0x000000ffff0f7224 */ /* 0x000fe400078e00a8 */
[----:B------:R-:W-:Y:S01]  /*1d560*/  IMAD.MOV.U32 R14, RZ, RZ, R23 ;  /* 0x000000ffff0e7224 */ /* 0x000fe200078e0017 */
[----:B0-----:R-:W-:Y:S06]  /*1d570*/  @P1 BRA `(.L_x_1785) ;  /* 0xffffffcc00dc1947 */ /* 0x001fec000383ffff */
.L_x_1765:
[----:B------:R-:W-:Y:S05]  /*1d580*/  WARPSYNC.ALL ;  /* 0x0000000000007948 */ /* 0x000fea0003800000 */
[----:B------:R-:W-:Y:S06]  /*1d590*/  BAR.ARV 0x8, 0x180 ;  /* 0x0206000000007b1d */ /* 0x000fec0000002000 */
[----:B------:R-:W-:Y:S05]  /*1d5a0*/  @!P0 BRA `(.L_x_1786) ;  /* 0x0000000000048947 */ /* 0x000fea0003800000 */
[----:B------:R-:W-:Y:S01]  /*1d5b0*/  BPT.TRAP 0x1 ;  /* 0x000000040000795c */ /* 0x000fe20000300000 */
.L_x_1786:
[----:B------:R-:W-:Y:S01]  /*1d5c0*/  IMAD R14, R23, 0x8, R16 ;  /* 0x00000008170e7824 */ /* 0x000fe200078e0210 */
[----:B------:R-:W-:-:S04]  /*1d5d0*/  SHF.L.U32 R7, R168, 0x1f, RZ ;  /* 0x0000001fa8077819 */ /* 0x000fc800000006ff */
[----:B------:R0:W1:Y:S01]  /*1d5e0*/  SYNCS.PHASECHK.TRANS64.TRYWAIT P1, [R14+URZ+0x22850], R7 ;  /* 0x022850070e0075a7 */ /* 0x000062000802017f */
[----:B------:R-:W-:Y:S05]  /*1d5f0*/  @!P0 BRA `(.L_x_1787) ;  /* 0x0000000000048947 */ /* 0x000fea0003800000 */
[----:B------:R-:W-:Y:S01]  /*1d600*/  BPT.TRAP 0x1 ;  /* 0x000000040000795c */ /* 0x000fe20000300000 */
.L_x_1787:
[----:B------:R-:W-:-:S05]  /*1d610*/  VIADD R16, R16, 0x400 ;  /* 0x0000040010107836 */ /* 0x000fca0000000000 */
[----:B------:R-:W-:-:S04]  /*1d620*/  SHF.R.U32.HI R16, RZ, 0x4, R16 ;  /* 0x00000004ff107819 */ /* 0x000fc80000011610 */
[----:B------:R-:W-:-:S04]  /*1d630*/  LOP3.LUT R16, R16, 0x3fff, RZ, 0xc0, !PT ;  /* 0x00003fff10107812 */ /* 0x000fc800078ec0ff */
[----:B------:R-:W-:Y:S01]  /*1d640*/  LOP3.LUT R16, R16, 0x10000, RZ, 0xfc, !PT ;  /* 0x0001000010107812 */ /* 0x000fe200078efcff */
[----:B-1----:R-:W-:Y:S06]  /*1d650*/  @P1 BRA `(.L_x_1788) ;  /* 0x0000000000081947 */ /* 0x002fec0003800000 */
[----:B------:R-:W1:Y:S02]  /*1d660*/  SYNCS.PHASECHK.TRANS64.TRYWAIT P1, [R14+URZ+0x22850], R7 ;  /* 0x022850070e0075a7 */ /* 0x000e64000802017f */
[----:B-1----:R-:W-:Y:S05]  /*1d670*/  @!P1 BRA `(.L_x_1789) ;  /* 0x000000dc00149947 */ /* 0x002fea0003800000 */
.L_x_1788:
[----:B------:R-:W-:Y:S01]  /*1d680*/  IMAD R6, R23, 0x400, R16 ;  /* 0x0000040017067824 */ /* 0x000fe200078e0210 */
[----:B------:R-:W-:Y:S05]  /*1d690*/  WARPSYNC.ALL ;  /* 0x0000000000007948 */ /* 0x000fea0003800000 */
[----:B01----:R-:W-:Y:S01]  /*1d6a0*/  IMAD.MOV.U32 R7, RZ, RZ, 0x40000040 ;  /* 0x40000040ff077424 */ /* 0x003fe200078e00ff */
[----:B------:R-:W-:Y:S01]  /*1d6b0*/  R2UR UR6, R6 ;  /* 0x00000000060672ca */ /* 0x000fe200000e0000 */
[----:B------:R-:W-:Y:S01]  /*1d6c0*/  WARPGROUP.ARRIVE ;  /* 0x00000000000079c5 */ /* 0x000fe20000000000 */
[----:B------:R-:W-:Y:S01]  /*1d6d0*/  ULDC.64 UR4, c[0x0][0x9a0] ;  /* 0x0002680000047ab9 */ /* 0x000fe20000000a00 */
[----:B------:R-:W-:Y:S01]  /*1d6e0*/  IMAD.MOV.U32 R13, RZ, RZ, 0x40000040 ;  /* 0x40000040ff0d7424 */ /* 0x000fe200078e00ff */
[----:B------:R-:W-:-:S02]  /*1d6f0*/  R2UR UR7, R7 ;  /* 0x00000000070772ca */ /* 0x000fc400000e0000 */
[----:B------:R-:W-:-:S04]  /*1d700*/  ISETP.NE.U32.AND P1, PT, RZ, UR4, PT ;  /* 0x00000004ff007c0c */ /* 0x000fc8000bf25070 */
[----:B------:R-:W-:-:S07]  /*1d710*/  ISETP.NE.AND.EX P1, PT, RZ, UR5, PT, P1 ;  /* 0x00000005ff007c0c */ /* 0x000fce000bf25310 */
[----:B------:R-:W-:Y:S06]  /*1d720*/  QGMMA.64x128x32.F32.E4M3.E4M3 R88, R164, gdesc[UR4], R88, gsb0 ;  /* 0x01e00004a4587df3 */ /* 0x000fec0008000858 */
[----:B------:R-:W0:Y:S01]  /*1d730*/  @P1 LDC.64 R10, c[0x0][0x9c8] ;  /* 0x00027200ff0a1b82 */ /* 0x000e220000000a00 */
[----:B------:R-:W-:-:S07]  /*1d740*/  @P1 SHF.R.S32.HI R7, RZ, 0x1f, R195 ;  /* 0x0000001fff071819 */ /* 0x000fce00000114c3 */
[----:B------:R-:W1:Y:S01]  /*1d750*/  @P1 LDC.64 R8, c[0x0][0x9d0] ;  /* 0x00027400ff081b82 */ /* 0x000e620000000a00 */
[----:B------:R-:W-:Y:S01]  /*1d760*/  R2UR UR7, R13 ;  /* 0x000000000d0772ca */ /* 0x000fe200000e0000 */
[----:B0-----:R-:W-:-:S04]  /*1d770*/  @P1 IMAD R12, R7, R10, RZ ;  /* 0x0000000a070c1224 */ /* 0x001fc800078e02ff */
[C---:B------:R-:W-:Y:S02]  /*1d780*/  @P1 IMAD R7, R195.reuse, R11, R12 ;  /* 0x0000000bc3071224 */ /* 0x040fe400078e020c */
[----:B------:R-:W-:Y:S02]  /*1d790*/  VIADD R12, R6, 0x2 ;  /* 0x00000002060c7836 */ /* 0x000fe40000000000 */
[----:B------:R-:W-:-:S03]  /*1d7a0*/  @P1 IMAD.WIDE.U32 R10, R195, R10, RZ ;  /* 0x0000000ac30a1225 */ /* 0x000fc600078e00ff */
[----:B------:R-:W-:Y:S01]  /*1d7b0*/  R2UR UR6, R12 ;  /* 0x000000000c0672ca */ /* 0x000fe200000e0000 */
[----:B------:R-:W-:Y:S02]  /*1d7c0*/  @P1 IMAD.IADD R11, R11, 0x1, R7 ;  /* 0x000000010b0b1824 */ /* 0x000fe400078e0207 */
[----:B-1----:R-:W-:-:S04]  /*1d7d0*/  @P1 IMAD.WIDE.U32 R10, R169, R8, R10 ;  /* 0x00000008a90a1225 */ /* 0x002fc800078e000a */
[----:B------:R-:W-:Y:S01]  /*1d7e0*/  @P1 IMAD R9, R169, R9, R11 ;  /* 0x00000009a9091224 */ /* 0x000fe200078e020b */
[----:B------:R-:W-:-:S04]  /*1d7f0*/  @P1 LEA R8, P2, R10, UR4, 0x2 ;  /* 0x000000040a081c11 */ /* 0x000fc8000f8410ff */
[----:B------:R-:W-:Y:S01]  /*1d800*/  @P1 LEA.HI.X R9, R10, UR5, R9, 0x2, P2 ;  /* 0x000000050a091c11 */ /* 0x000fe200090f1409 */
[----:B------:R-:W-:-:S06]  /*1d810*/  IMAD.MOV.U32 R10, RZ, RZ, 0x3f800000 ;  /* 0x3f800000ff0a7424 */ /* 0x000fcc00078e00ff */
[----:B------:R0:W2:Y:S01]  /*1d820*/  @P1 LDG.E R10, desc[UR42][R8.64] ;  /* 0x0000002a080a1981 */ /* 0x0000a2000c1e1900 */
[----:B------:R-:W-:Y:S02]  /*1d830*/  WARPGROUP.DEPBAR.LE gsb0, 0x0 ;  /* 0x00008000000079c5 */ /* 0x000fe40000010000 */
[----:B------:R-:W-:-:S06]  /*1d840*/  WARPGROUP.ARRIVE ;  /* 0x00000000000079c5 */ /* 0x000fcc0000000000 */
[----:B------:R-:W-:Y:S01]  /*1d850*/  QGMMA.64x128x32.F32.E4M3.E4M3 R88, R160, gdesc[UR4], R88, gsb0 ;  /* 0x01e00004a0587df3 */ /* 0x000fe20008000858 */
[----:B0-----:R-:W-:Y:S02]  /*1d860*/  VIADD R8, R6, 0x4 ;  /* 0x0000000406087836 */ /* 0x001fe40000000000 */
[----:B------:R-:W-:-:S03]  /*1d870*/  IMAD.MOV.U32 R9, RZ, RZ, 0x40000040 ;  /* 0x40000040ff097424 */ /* 0x000fc600078e00ff */
[----:B------:R-:W-:Y:S02]  /*1d880*/  R2UR UR6, R8 ;  /* 0x00000000080672ca */ /* 0x000fe400000e0000 */
[----:B------:R-:W-:Y:S01]  /*1d890*/  R2UR UR7, R9 ;  /* 0x00000000090772ca */ /* 0x000fe200000e0000 */
[----:B------:R-:W-:Y:S02]  /*1d8a0*/  VIADD R6, R6, 0x6 ;  /* 0x0000000606067836 */ /* 0x000fe40000000000 */
[----:B------:R-:W-:Y:S01]  /*1d8b0*/  IMAD.MOV.U32 R7, RZ, RZ, 0x40000040 ;  /* 0x40000040ff077424 */ /* 0x000fe200078e00ff */
[----:B------:R-:W0:Y:S01]  /*1d8c0*/  SHFL.BFLY PT, R11, R4, 0x2, 0x1f ;  /* 0x0c401f00040b7f89 */ /* 0x000e2200000e0000 */
[----:B------:R-:W-:Y:S02]  /*1d8d0*/  WARPGROUP.DEPBAR.LE gsb0, 0x0 ;  /* 0x00008000000079c5 */ /* 0x000fe40000010000 */
[----:B------:R-:W-:-:S06]  /*1d8e0*/  WARPGROUP.ARRIVE ;  /* 0x00000000000079c5 */ /* 0x000fcc0000000000 */
[----:B------:R-:W-:Y:S01]  /*1d8f0*/  QGMMA.64x128x32.F32.E4M3.E4M3 R88, R156, gdesc[UR4], R88, gsb0 ;  /* 0x01e000049c587df3 */ /* 0x000fe20008000858 */
[----:B------:R-:W-:Y:S02]  /*1d900*/  R2UR UR6, R6 ;  /* 0x00000000060672ca */ /* 0x000fe400000e0000 */
[----:B------:R-:W-:Y:S02]  /*1d910*/  R2UR UR7, R7 ;  /* 0x00000000070772ca */ /* 0x000fe400000e0000 */
[----:B------:R-:W1:Y:S01]  /*1d920*/  SHFL.BFLY PT, R7, R0, 0x2, 0x1f ;  /* 0x0c401f0000077f89 */ /* 0x000e6200000e0000 */
[----:B0-----:R-:W-:-:S05]  /*1d930*/  FADD.FTZ R11, R11, R4 ;  /* 0x000000040b0b7221 */ /* 0x001fca0000010000 */
[----:B------:R-:W0:Y:S01]  /*1d940*/  SHFL.BFLY PT, R6, R11, 0x1, 0x1f ;  /* 0x0c201f000b067f89 */ /* 0x000e2200000e0000 */
[----:B-1----:R-:W-:-:S05]  /*1d950*/  FADD.FTZ R7, R7, R0 ;  /* 0x0000000007077221 */ /* 0x002fca0000010000 */
[----:B------:R-:W1:Y:S01]  /*1d960*/  SHFL.BFLY PT, R8, R7, 0x1, 0x1f ;  /* 0x0c201f0007087f89 */ /* 0x000e6200000e0000 */
[----:B0-----:R-:W-:-:S05]  /*1d970*/  FADD.FTZ R12, R11, R6 ;  /* 0x000000060b0c7221 */ /* 0x001fca0000010000 */
[C---:B------:R-:W-:Y:S01]  /*1d980*/  FSETP.NE.FTZ.AND P1, PT, R12.reuse, RZ, PT ;  /* 0x000000ff0c00720b */ /* 0x040fe20003f35000 */
[----:B------:R-:W-:Y:S01]  /*1d990*/  FMUL.FTZ R4, R12, 0.00390625 ;  /* 0x3b8000000c047820 */ /* 0x000fe20000410000 */
[----:B------:R-:W-:-:S04]  /*1d9a0*/  IMAD.MOV.U32 R9, RZ, RZ, RZ ;  /* 0x000000ffff097224 */ /* 0x000fc800078e00ff */
[----:B------:R-:W-:Y:S01]  /*1d9b0*/  FSETP.NE.FTZ.AND P2, PT, R4, RZ, PT ;  /* 0x000000ff0400720b */ /* 0x000fe20003f55000 */
[----:B-1----:R-:W-:-:S04]  /*1d9c0*/  FADD.FTZ R8, R7, R8 ;  /* 0x0000000807087221 */ /* 0x002fc80000010000 */
[----:B------:R-:W-:Y:S02]  /*1d9d0*/  FMUL.FTZ R13, R8, 0.00390625 ;  /* 0x3b800000080d7820 */ /* 0x000fe40000410000 */
[----:B------:R-:W-:Y:S03]  /*1d9e0*/  @P1 MUFU.RCP R9, R12 ;  /* 0x0000000c00091308 */ /* 0x000fe60000001000 */
[----:B------:R-:W-:Y:S01]  /*1d9f0*/  FSETP.NE.FTZ.AND P3, PT, R13, RZ, PT ;  /* 0x000000ff0d00720b */ /* 0x000fe20003f75000 */
[----:B------:R-:W-:Y:S02]  /*1da00*/  WARPGROUP.DEPBAR.LE gsb0, 0x0 ;  /* 0x00008000000079c5 */ /* 0x000fe40000010000 */
[----:B------:R-:W-:-:S06]  /*1da10*/  WARPGROUP.ARRIVE ;  /* 0x00000000000079c5 */ /* 0x000fcc0000000000 */
[----:B------:R-:W-:Y:S01]  /*1da20*/  QGMMA.64x128x32.F32.E4M3.E4M3 R88, R152, gdesc[UR4], R88, gsb0 ;  /* 0x01e0000498587df3 */ /* 0x000fe20008000858 */
[----:B------:R-:W-:Y:S01]  /*1da30*/  FSETP.NE.FTZ.AND P1, PT, R8, RZ, PT ;  /* 0x000000ff0800720b */ /* 0x000fe20003f35000 */
[----:B------:R-:W-:Y:S01]  /*1da40*/  IMAD.MOV.U32 R11, RZ, RZ, RZ ;  /* 0x000000ffff0b7224 */ /* 0x000fe200078e00ff */
[----:B------:R-:W0:Y:S08]  /*1da50*/  @P2 MUFU.LG2 R4, R4 ;  /* 0x0000000400042308 */ /* 0x000e300000000c00 */
[----:B------:R-:W1:Y:S08]  /*1da60*/  @P3 MUFU.LG2 R6, R13 ;  /* 0x0000000d00063308 */ /* 0x000e700000000c00 */
[----:B------:R-:W3:Y:S01]  /*1da70*/  @P1 MUFU.RCP R11, R8 ;  /* 0x00000008000b1308 */ /* 0x000ee20000001000 */
[C---:B------:R-:W-:Y:S01]  /*1da80*/  @P2 FMUL.FTZ R0, R2.reuse, 0.69314718246459960938 ;  /* 0x3f31721802002820 */ /* 0x040fe20000410000 */
[----:B------:R-:W-:Y:S01]  /*1da90*/  @P3 FMUL.FTZ R15, R2, 0.69314718246459960938 ;  /* 0x3f317218020f3820 */ /* 0x000fe20000410000 */
[----:B0-----:R-:W-:Y:S01]  /*1daa0*/  @P2 FMUL.FTZ R7, R4, 0.69314718246459960938 ;  /* 0x3f31721804072820 */ /* 0x001fe20000410000 */
        /* <DEDUP_REMOVED lines=10> */
.L_x_1790:
[----:B------:R-:W-:Y:S02]  /*1db50*/  VIADD R14, R14, 0x22860 ;  /* 0x000228600e0e7836 */ /* 0x000fe40000000000 */
[-C--:B------:R-:W-:Y:S01]  /*1db60*/  FMUL.FTZ R0, R88, R9.reuse ;  /* 0x0000000958007220 */ /* 0x080fe20000410000 */
[----:B------:R-:W-:Y:S02]  /*1db70*/  IMAD.U32 R3, RZ, RZ, UR38 ;  /* 0x00000026ff037e24 */ /* 0x000fe4000f8e00ff */
[-C--:B------:R-:W-:Y:S01]  /*1db80*/  FMUL.FTZ R93, R93, R9.reuse ;  /* 0x000000095d5d7220 */ /* 0x080fe20000410000 */
[----:B------:R-:W-:Y:S02]  /*1db90*/  VIADD R23, R23, 0x1 ;  /* 0x0000000117177836 */ /* 0x000fe40000000000 */
[-C--:B------:R-:W-:Y:S01]  /*1dba0*/  FMUL.FTZ R96, R96, R9.reuse ;  /* 0x0000000960607220 */ /* 0x080fe20000410000 */
[-C--:B------:R-:W-:Y:S01]  /*1dbb0*/  FMUL.FTZ R12, R101, R9.reuse ;  /* 0x00000009650c7220 */ /* 0x080fe20000410000 */
[----:B------:R-:W-:Y:S01]  /*1dbc0*/  PRMT R14, R3, 0x654, R14 ;  /* 0x00000654030e7816 */ /* 0x000fe2000000000e */
[-C--:B------:R-:W-:Y:S01]  /*1dbd0*/  FMUL.FTZ R29, R104, R9.reuse ;  /* 0x00000009681d7220 */ /* 0x080fe20000410000 */
[----:B------:R-:W-:Y:S01]  /*1dbe0*/  ISETP.NE.AND P1, PT, R23, 0x2, PT ;  /* 0x000000021700780c */ /* 0x000fe20003f25270 */
[-C--:B------:R-:W-:Y:S01]  /*1dbf0*/  FMUL.FTZ R33, R109, R9.reuse ;  /* 0x000000096d217220 */ /* 0x080fe20000410000 */
[----:B------:R0:W-:Y:S01]  /*1dc00*/  SYNCS.ARRIVE.TRANS64.RED.A1T0 RZ, [R14+URZ], RZ ;  /* 0x000000ff0eff79a7 */ /* 0x0001e2000810043f */
[-C--:B------:R-:W-:Y:S01]  /*1dc10*/  FMUL.FTZ R112, R112, R9.reuse ;  /* 0x0000000970707220 */ /* 0x080fe20000410000 */
        /* <DEDUP_REMOVED lines=62> */
.L_x_1674:
        /* <DEDUP_REMOVED lines=9> */
[----:B------:R0:W2:Y:S01]  /*1e090*/  LDS.128 R192, [R16+0x228d0] ;  /* 0x0228d00010c07984 */ /* 0x0000a20000000c00 */
        /* <DEDUP_REMOVED lines=13> */
[----:B------:R-:W-:Y:S01]  /*1e170*/  ISETP.EQ.OR P0, PT, R2, 0x3, !P0 ;  /* 0x000000030200780c */ /* 0x000fe20004702670 */
[----:B------:R0:W5:Y:S03]  /*1e180*/  LDG.E.CONSTANT R4, desc[UR42][R4.64] ;  /* 0x0000002a04047981 */ /* 0x000166000c1e9900 */
[----:B------:R-:W-:Y:S02]  /*1e190*/  SEL R3, R0, R7, P0 ;  /* 0x0000000700037207 */ /* 0x000fe40000000000 */
[----:B------:R-:W-:Y:S01]  /*1e1a0*/  SEL R0, R7, R0, P0 ;  /* 0x0000000007007207 */ /* 0x000fe20000000000 */
[----:B------:R-:W-:Y:S01]  /*1e1b0*/  UMOV UR4, 0xffffffff ;  /* 0xffffffff00047882 */ /* 0x000fe20000000000 */
[----:B------:R-:W-:Y:S02]  /*1e1c0*/  SEL R13, R92, R93, P0 ;  /* 0x0000005d5c0d7207 */ /* 0x000fe40000000000 */
[----:B------:R-:W-:Y:S01]  /*1e1d0*/  SEL R2, R93, R92, P0 ;  /* 0x0000005c5d027207 */ /* 0x000fe20000000000 */
[----:B---3--:R-:W-:-:S03]  /*1e1e0*/  IMAD.WIDE R26, R6, 0x2, R60 ;  /* 0x00000002061a7825 */ /* 0x008fc600078e023c */
[C---:B------:R-:W-:Y:S02]  /*1e1f0*/  IADD3 R103, P5, R26.reuse, 0x4060, RZ ;  /* 0x000040601a677810 */ /* 0x040fe40007fbe0ff */
[----:B------:R-:W-:Y:S02]  /*1e200*/  IADD3 R25, P1, R26, 0x4040, RZ ;  /* 0x000040401a197810 */ /* 0x000fe40007f3e0ff */
[----:B------:R-:W-:Y:S02]  /*1e210*/  LOP3.LUT R102, R103, 0x380, RZ, 0xc0, !PT ;  /* 0x0000038067667812 */ /* 0x000fe400078ec0ff */
[----:B-----5:R-:W-:Y:S02]  /*1e220*/  LOP3.LUT R24, R25, 0x380, RZ, 0xc0, !PT ;  /* 0x0000038019187812 */ /* 0x020fe400078ec0ff */
[----:B------:R-:W-:Y:S02]  /*1e230*/  SHF.R.U64 R102, R102, 0x3, RZ ;  /* 0x0000000366667819 */ /* 0x000fe400000012ff */
[----:B------:R-:W-:-:S02]  /*1e240*/  SHF.R.U64 R24, R24, 0x3, RZ ;  /* 0x0000000318187819 */ /* 0x000fc400000012ff */
[----:B------:R-:W-:Y:S01]  /*1e250*/  LOP3.LUT R102, R102, R103, RZ, 0x3c, !PT ;  /* 0x0000006766667212 */ /* 0x000fe200078e3cff */
[--C-:B------:R-:W-:Y:S01]  /*1e260*/  IMAD.X R103, RZ, RZ, R27.reuse, P5 ;  /* 0x000000ffff677224 */ /* 0x100fe200028e061b */
[----:B------:R-:W-:Y:S01]  /*1e270*/  LOP3.LUT R24, R24, R25, RZ, 0x3c, !PT ;  /* 0x0000001918187212 */ /* 0x000fe200078e3cff */
[----:B------:R-:W-:Y:S01]  /*1e280*/  IMAD.X R25, RZ, RZ, R27, P1 ;  /* 0x000000ffff197224 */ /* 0x000fe200008e061b */
[C---:B------:R-:W-:Y:S02]  /*1e290*/  IADD3 R21, P2, R26.reuse, 0x4020, RZ ;  /* 0x000040201a157810 */ /* 0x040fe40007f5e0ff */
[C---:B------:R-:W-:Y:S02]  /*1e2a0*/  IADD3 R15, P3, R26.reuse, 0x4000, RZ ;  /* 0x000040001a0f7810 */ /* 0x040fe40007f7e0ff */
[C---:B------:R-:W-:Y:S02]  /*1e2b0*/  IADD3 R11, P4, R26.reuse, 0x60, RZ ;  /* 0x000000601a0b7810 */ /* 0x040fe40007f9e0ff */
[----:B------:R-:W-:-:S02]  /*1e2c0*/  IADD3 R9, P5, R26, 0x40, RZ ;  /* 0x000000401a097810 */ /* 0x000fc40007fbe0ff */
[----:B------:R-:W-:Y:S02]  /*1e2d0*/  IADD3 R7, P1, R26, 0x20, RZ ;  /* 0x000000201a077810 */ /* 0x000fe40007f3e0ff */
[----:B------:R-:W-:Y:S02]  /*1e2e0*/  LOP3.LUT R20, R21, 0x380, RZ, 0xc0, !PT ;  /* 0x0000038015147812 */ /* 0x000fe400078ec0ff */
[----:B------:R-:W-:Y:S02]  /*1e2f0*/  LOP3.LUT R14, R15, 0x380, RZ, 0xc0, !PT ;  /* 0x000003800f0e7812 */ /* 0x000fe400078ec0ff */
[----:B------:R-:W-:Y:S02]  /*1e300*/  LOP3.LUT R10, R11, 0x380, RZ, 0xc0, !PT ;  /* 0x000003800b0a7812 */ /* 0x000fe400078ec0ff */
[----:B------:R-:W-:Y:S02]  /*1e310*/  LOP3.LUT R8, R9, 0x380, RZ, 0xc0, !PT ;  /* 0x0000038009087812 */ /* 0x000fe400078ec0ff */
[----:B------:R-:W-:-:S02]  /*1e320*/  LOP3.LUT R6, R7, 0x380, RZ, 0xc0, !PT ;  /* 0x0000038007067812 */ /* 0x000fc400078ec0ff */
[----:B0-----:R-:W-:Y:S02]  /*1e330*/  LOP3.LUT R5, R26, 0x380, RZ, 0xc0, !PT ;  /* 0x000003801a057812 */ /* 0x001fe400078ec0ff */
[----:B------:R-:W-:Y:S02]  /*1e340*/  SHF.R.U64 R20, R20, 0x3, RZ ;  /* 0x0000000314147819 */ /* 0x000fe400000012ff */
[----:B------:R-:W-:Y:S02]  /*1e350*/  SHF.R.U64 R14, R14, 0x3, RZ ;  /* 0x000000030e0e7819 */ /* 0x000fe400000012ff */
[----:B------:R-:W-:Y:S02]  /*1e360*/  SHF.R.U64 R10, R10, 0x3, RZ ;  /* 0x000000030a0a7819 */ /* 0x000fe400000012ff */
[----:B------:R-:W-:Y:S02]  /*1e370*/  SHF.R.U64 R8, R8, 0x3, RZ ;  /* 0x0000000308087819 */ /* 0x000fe400000012ff */
[----:B------:R-:W-:-:S02]  /*1e380*/  SHF.R.U64 R6, R6, 0x3, RZ ;  /* 0x0000000306067819 */ /* 0x000fc400000012ff */
        /* <DEDUP_REMOVED lines=12> */
[----:B------:R-:W-:Y:S02]  /*1e450*/  MOV R102, R102 ;  /* 0x0000006600667202 */ /* 0x000fe40000000f00 */
[----:B------:R-:W-:Y:S02]  /*1e460*/  MOV R107, R26 ;  /* 0x0000001a006b7202 */ /* 0x000fe40000000f00 */
[----:B------:R-:W-:Y:S02]  /*1e470*/  MOV R101, R24 ;  /* 0x0000001800657202 */ /* 0x000fe40000000f00 */
[----:B------:R-:W-:Y:S02]  /*1e480*/  MOV R100, R20 ;  /* 0x0000001400647202 */ /* 0x000fe40000000f00 */
[----:B------:R-:W-:Y:S02]  /*1e490*/  MOV R103, R14 ;  /* 0x0000000e00677202 */ /* 0x000fe40000000f00 */
[----:B------:R-:W-:-:S02]  /*1e4a0*/  MOV R106, R10 ;  /* 0x0000000a006a7202 */ /* 0x000fc40000000f00 */
[----:B------:R-:W-:Y:S02]  /*1e4b0*/  MOV R105, R8 ;  /* 0x0000000800697202 */ /* 0x000fe40000000f00 */
[----:B------:R-:W-:Y:S01]  /*1e4c0*/  MOV R104, R6 ;  /* 0x0000000600687202 */ /* 0x000fe20000000f00 */
[----:B------:R-:W-:Y:S06]  /*1e4d0*/  BRA.DIV UR4, `(.L_x_1793) ;  /* 0x000000ce04907947 */ /* 0x000fec000b800000 */
[----:B------:R-:W-:Y:S01]  /*1e4e0*/  SEL R76, R108, R33, P0 ;  /* 0x000000216c4c7207 */ /* 0x000fe20000000000 */
[----:B------:R-:W-:Y:S01]  /*1e4f0*/  SHFL.IDX PT, R95, R13, R4, 0x1c1f ;  /* 0x001c1f040d5f7589 */ /* 0x000fe200000e0000 */
[----:B------:R-:W-:Y:S02]  /*1e500*/  SEL R71, R49, R41, P0 ;  /* 0x0000002931477207 */ /* 0x000fe40000000000 */
[----:B------:R-:W-:Y:S02]  /*1e510*/  LOP3.LUT R25, R4, 0x2, RZ, 0x3c, !PT ;  /* 0x0000000204197812 */ /* 0x000fe400078e3cff */
        /* <DEDUP_REMOVED lines=47> */
[----:B------:R-:W3:Y:S01]  /*1e810*/  SHFL.IDX PT, R10, R10, R25, 0x1c1f ;  /* 0x001c1f190a0a7589 */ /* 0x000ee200000e0000 */
        /* <DEDUP_REMOVED lines=8> */
[----:B------:R-:W-:Y:S01]  /*1e8a0*/  SHFL.IDX PT, R47, R76, R4, 0x1c1f ;  /* 0x001c1f044c2f7589 */ /* 0x000fe200000e0000 */
[----:B------:R-:W-:-:S02]  /*1e8b0*/  SEL R53, R114, R115, P0 ;  /* 0x0000007372357207 */ /* 0x000fc40000000000 */
[----:B------:R-:W-:Y:S01]  /*1e8c0*/  SEL R56, R118, R119, P0 ;  /* 0x0000007776387207 */ /* 0x000fe20000000000 */
[----:B------:R-:W5:Y:S01]  /*1e8d0*/  SHFL.IDX PT, R114, R31, R25, 0x1c1f ;  /* 0x001c1f191f727589 */ /* 0x000f6200000e0000 */
        /* <DEDUP_REMOVED lines=30> */
[----:B------:R-:W-:Y:S02]  /*1eac0*/  SEL R98, R95, R2, P0 ;  /* 0x000000025f627207 */ /* 0x000fe40000000000 */
[----:B---3--:R-:W-:Y:S01]  /*1ead0*/  SEL R94, R78, R10, P0 ;  /* 0x0000000a4e5e7207 */ /* 0x008fe20000000000 */
[----:B------:R-:W3:Y:S01]  /*1eae0*/  SHFL.IDX PT, R115, R9, R25, 0x1c1f ;  /* 0x001c1f1909737589 */ /* 0x000ee200000e0000 */
[----:B------:R-:W-:-:S02]  /*1eaf0*/  SEL R95, R2, R95, P0 ;  /* 0x0000005f025f7207 */ /* 0x000fc40000000000 */
[----:B----4-:R-:W-:Y:S01]  /*1eb00*/  SEL R2, R3, R33, P0 ;  /* 0x0000002103027207 */ /* 0x010fe20000000000 */
[----:B------:R-:W-:Y:S01]  /*1eb10*/  SHFL.IDX PT, R43, R30, R25, 0x1c1f ;  /* 0x001c1f191e2b7589 */ /* 0x000fe200000e0000 */
[----:B------:R-:W-:-:S03]  /*1eb20*/  SEL R3, R33, R3, P0 ;  /* 0x0000000321037207 */ /* 0x000fc60000000000 */
[----:B------:R5:W4:Y:S04]  /*1eb30*/  SHFL.IDX PT, R31, R39, R25, 0x1c1f ;  /* 0x001c1f19271f7589 */ /* 0x000b2800000e0000 */
[----:B------:R3:W1:Y:S04]  /*1eb40*/  SHFL.IDX PT, R117, R40, R25, 0x1c1f ;  /* 0x001c1f1928757589 */ /* 0x00066800000e0000 */
[----:B------:R-:W2:Y:S01]  /*1eb50*/  SHFL.IDX PT, R118, R7, R25, 0x1c1f ;  /* 0x001c1f1907767589 */ /* 0x000ea200000e0000 */
[----:B-----5:R-:W-:-:S03]  /*1eb60*/  SEL R39, R114, R112, P0 ;  /* 0x0000007072277207 */ /* 0x020fc60000000000 */
[----:B------:R-:W5:Y:S01]  /*1eb70*/  SHFL.IDX PT, R28, R28, R25, 0x1c1f ;  /* 0x001c1f191c1c7589 */ /* 0x000f6200000e0000 */
[----:B0-----:R-:W-:Y:S02]  /*1eb80*/  SEL R93, R108, R20, P0 ;  /* 0x000000146c5d7207 */ /* 0x001fe40000000000 */
[----:B------:R-:W-:Y:S01]  /*1eb90*/  SEL R76, R20, R108, P0 ;  /* 0x0000006c144c7207 */ /* 0x000fe20000000000 */
[----:B------:R-:W-:Y:S01]  /*1eba0*/  SHFL.IDX PT, R27, R27, R25, 0x1c1f ;  /* 0x001c1f191b1b7589 */ /* 0x000fe200000e0000 */
[----:B---3--:R-:W-:-:S03]  /*1ebb0*/  SEL R40, R44, R115, P0 ;  /* 0x000000732c287207 */ /* 0x008fc60000000000 */
[----:B------:R-:W-:Y:S04]  /*1ebc0*/  SHFL.IDX PT, R26, R26, R25, 0x1c1f ;  /* 0x001c1f191a1a7589 */ /* 0x000fe800000e0000 */
[----:B------:R0:W3:Y:S01]  /*1ebd0*/  SHFL.IDX PT, R96, R77, R4, 0x1c1f ;  /* 0x001c1f044d607589 */ /* 0x0000e200000e0000 */
[----:B----4-:R-:W-:-:S03]  /*1ebe0*/  SEL R80, R84, R31, P0 ;  /* 0x0000001f54507207 */ /* 0x010fc60000000000 */
[----:B------:R4:W-:Y:S01]  /*1ebf0*/  SHFL.IDX PT, R85, R81, R4, 0x1c1f ;  /* 0x001c1f0451557589 */ /* 0x0009e200000e0000 */
[----:B-1----:R-:W-:Y:S02]  /*1ec00*/  SEL R49, R91, R117, P0 ;  /* 0x000000755b317207 */ /* 0x002fe40000000000 */
[----:B------:R-:W-:Y:S01]  /*1ec10*/  SEL R50, R117, R91, P0 ;  /* 0x0000005b75327207 */ /* 0x000fe20000000000 */
[----:B------:R1:W-:Y:S01]  /*1ec20*/  SHFL.IDX PT, R72, R55, R4, 0x1c1f ;  /* 0x001c1f0437487589 */ /* 0x0003e200000e0000 */
[----:B--2---:R-:W-:Y:S02]  /*1ec30*/  SEL R53, R89, R118, P0 ;  /* 0x0000007659357207 */ /* 0x004fe40000000000 */
[----:B0-----:R-:W-:Y:S01]  /*1ec40*/  SEL R77, R10, R78, P0 ;  /* 0x0000004e0a4d7207 */ /* 0x001fe20000000000 */
[----:B------:R0:W-:Y:S01]  /*1ec50*/  SHFL.IDX PT, R70, R58, R4, 0x1c1f ;  /* 0x001c1f043a467589 */ /* 0x0001e200000e0000 */
[----:B------:R-:W-:Y:S02]  /*1ec60*/  SEL R78, R47, R0, P0 ;  /* 0x000000002f4e7207 */ /* 0x000fe40000000000 */
[----:B----4-:R-:W-:Y:S01]  /*1ec70*/  SEL R81, R31, R84, P0 ;  /* 0x000000541f517207 */ /* 0x010fe20000000000 */
[----:B------:R2:W-:Y:S01]  /*1ec80*/  SHFL.IDX PT, R88, R57, R4, 0x1c1f ;  /* 0x001c1f0439587589 */ /* 0x0005e200000e0000 */
[----:B-----5:R-:W-:-:S02]  /*1ec90*/  SEL R56, R28, R87, P0 ;  /* 0x000000571c387207 */ /* 0x020fc40000000000 */
[----:B-1----:R-:W-:Y:S01]  /*1eca0*/  SEL R55, R87, R28, P0 ;  /* 0x0000001c57377207 */ /* 0x002fe20000000000 */
[----:B------:R1:W-:Y:S01]  /*1ecb0*/  SHFL.IDX PT, R86, R66, R4, 0x1c1f ;  /* 0x001c1f0442567589 */ /* 0x0003e200000e0000 */
[----:B------:R-:W-:Y:S02]  /*1ecc0*/  SEL R0, R0, R47, P0 ;  /* 0x0000002f00007207 */ /* 0x000fe40000000000 */
[----:B0-----:R-:W-:Y:S01]  /*1ecd0*/  SEL R58, R24, R73, P0 ;  /* 0x00000049183a7207 */ /* 0x001fe20000000000 */
[----:B------:R-:W-:Y:S01]  /*1ece0*/  SHFL.IDX PT, R92, R65, R4, 0x1c1f ;  /* 0x001c1f04415c7589 */ /* 0x000fe200000e0000 */
[----:B---3--:R-:W-:Y:S02]  /*1ecf0*/  SEL R20, R96, R29, P0 ;  /* 0x0000001d60147207 */ /* 0x008fe40000000000 */
[----:B--2---:R-:W-:Y:S01]  /*1ed00*/  SEL R57, R73, R24, P0 ;  /* 0x0000001849397207 */ /* 0x004fe20000000000 */
[----:B------:R0:W-:Y:S01]  /*1ed10*/  SHFL.IDX PT, R90, R67, R4, 0x1c1f ;  /* 0x001c1f04435a7589 */ /* 0x0001e200000e0000 */
[----:B-1----:R-:W-:-:S03]  /*1ed20*/  SEL R66, R27, R69, P0 ;  /* 0x000000451b427207 */ /* 0x002fc60000000000 */
[----:B------:R1:W2:Y:S04]  /*1ed30*/  SHFL.IDX PT, R45, R21, R25, 0x1c1f ;  /* 0x001c1f19152d7589 */ /* 0x0002a800000e0000 */
[----:B------:R3:W-:Y:S01]  /*1ed40*/  SHFL.IDX PT, R116, R38, R25, 0x1c1f ;  /* 0x001c1f1926747589 */ /* 0x0007e200000e0000 */
[----:B0-----:R-:W-:-:S03]  /*1ed50*/  SEL R67, R71, R26, P0 ;  /* 0x0000001a47437207 */ /* 0x001fc60000000000 */
[----:B------:R0:W4:Y:S01]  /*1ed60*/  SHFL.IDX PT, R30, R42, R25, 0x1c1f ;  /* 0x001c1f192a1e7589 */ /* 0x00012200000e0000 */
[----:B-1----:R-:W-:Y:S01]  /*1ed70*/  SEL R21, R29, R96, P0 ;  /* 0x000000601d157207 */ /* 0x002fe20000000000 */
[----:B------:R-:W-:Y:S02]  /*1ed80*/  IMAD.MOV.U32 R96, RZ, RZ, RZ ;  /* 0x000000ffff607224 */ /* 0x000fe400078e00ff */
[----:B------:R1:W5:Y:S01]  /*1ed90*/  SHFL.IDX PT, R9, R41, R25, 0x1c1f ;  /* 0x001c1f1929097589 */ /* 0x00036200000e0000 */
[----:B---3--:R-:W-:-:S03]  /*1eda0*/  SEL R38, R112, R114, P0 ;  /* 0x0000007270267207 */ /* 0x008fc60000000000 */
[----:B------:R-:W3:Y:S01]  /*1edb0*/  SHFL.IDX PT, R35, R35, R25, 0x1c1f ;  /* 0x001c1f1923237589 */ /* 0x000ee200000e0000 */
[----:B0-----:R-:W-:-:S03]  /*1edc0*/  SEL R42, R46, R43, P0 ;  /* 0x0000002b2e2a7207 */ /* 0x001fc60000000000 */
[----:B------:R-:W0:Y:S01]  /*1edd0*/  SHFL.IDX PT, R32, R32, R25, 0x1c1f ;  /* 0x001c1f1920207589 */ /* 0x000e2200000e0000 */
[----:B------:R-:W-:Y:S02]  /*1ede0*/  SEL R43, R43, R46, P0 ;  /* 0x0000002e2b2b7207 */ /* 0x000fe40000000000 */
[----:B-1----:R-:W-:Y:S01]  /*1edf0*/  SEL R41, R115, R44, P0 ;  /* 0x0000002c73297207 */ /* 0x002fe20000000000 */
[----:B------:R1:W0:Y:S01]  /*1ee00*/  SHFL.IDX PT, R8, R59, R25, 0x1c1f ;  /* 0x001c1f193b087589 */ /* 0x00022200000e0000 */
[----:B--2---:R-:W-:Y:S02]  /*1ee10*/  SEL R44, R111, R45, P0 ;  /* 0x0000002d6f2c7207 */ /* 0x004fe40000000000 */
[----:B------:R-:W-:Y:S01]  /*1ee20*/  SEL R45, R45, R111, P0 ;  /* 0x0000006f2d2d7207 */ /* 0x000fe20000000000 */
[----:B------:R2:W0:Y:S04]  /*1ee30*/  SHFL.IDX PT, R119, R54, R25, 0x1c1f ;  /* 0x001c1f1936777589 */ /* 0x00042800000e0000 */
[----:B------:R3:W-:Y:S01]  /*1ee40*/  SHFL.IDX PT, R7, R68, R25, 0x1c1f ;  /* 0x001c1f1944077589 */ /* 0x0007e200000e0000 */
[----:B----4-:R-:W-:-:S02]  /*1ee50*/  SEL R84, R85, R30, P0 ;  /* 0x0000001e55547207 */ /* 0x010fc40000000000 */
[----:B-1----:R-:W-:Y:S01]  /*1ee60*/  SEL R59, R69, R27, P0 ;  /* 0x0000001b453b7207 */ /* 0x002fe20000000000 */
[----:B------:R-:W1:Y:S01]  /*1ee70*/  SHFL.IDX PT, R62, R62, R25, 0x1c1f ;  /* 0x001c1f193e3e7589 */ /* 0x000e6200000e0000 */
[----:B-----5:R-:W-:Y:S02]  /*1ee80*/  SEL R51, R52, R9, P0 ;  /* 0x0000000934337207 */ /* 0x020fe40000000000 */
[----:B--2---:R-:W-:Y:S01]  /*1ee90*/  SEL R54, R118, R89, P0 ;  /* 0x0000005976367207 */ /* 0x004fe20000000000 */
[----:B------:R-:W-:Y:S01]  /*1eea0*/  SHFL.IDX PT, R109, R48, R4, 0x1c1f ;  /* 0x001c1f04306d7589 */ /* 0x000fe200000e0000 */
[----:B---3--:R-:W-:Y:S02]  /*1eeb0*/  SEL R69, R70, R35, P0 ;  /* 0x0000002346457207 */ /* 0x008fe40000000000 */
[----:B------:R-:W-:Y:S01]  /*1eec0*/  SEL R68, R26, R71, P0 ;  /* 0x000000471a447207 */ /* 0x000fe20000000000 */
[----:B------:R2:W3:Y:S01]  /*1eed0*/  SHFL.IDX PT, R113, R36, R25, 0x1c1f ;  /* 0x001c1f1924717589 */ /* 0x0004e200000e0000 */
[----:B0-----:R-:W-:-:S02]  /*1eee0*/  SEL R71, R72, R32, P0 ;  /* 0x0000002048477207 */ /* 0x001fc40000000000 */
[----:B------:R-:W-:Y:S01]  /*1eef0*/  SEL R85, R30, R85, P0 ;  /* 0x000000551e557207 */ /* 0x000fe20000000000 */
[----:B------:R-:W0:Y:S01]  /*1ef00*/  SHFL.IDX PT, R34, R34, R25, 0x1c1f ;  /* 0x001c1f1922227589 */ /* 0x000e2200000e0000 */
[----:B------:R-:W-:Y:S02]  /*1ef10*/  SEL R73, R86, R8, P0 ;  /* 0x0000000856497207 */ /* 0x000fe40000000000 */
[----:B------:R-:W-:Y:S01]  /*1ef20*/  SEL R52, R9, R52, P0 ;  /* 0x0000003409347207 */ /* 0x000fe20000000000 */
[----:B------:R4:W4:Y:S01]  /*1ef30*/  SHFL.IDX PT, R5, R5, R4, 0x1c1f ;  /* 0x001c1f0405057589 */ /* 0x00092200000e0000 */
[----:B------:R-:W-:Y:S02]  /*1ef40*/  SEL R87, R88, R119, P0 ;  /* 0x0000007758577207 */ /* 0x000fe40000000000 */
[----:B--2---:R-:W-:Y:S01]  /*1ef50*/  SEL R36, R82, R37, P0 ;  /* 0x0000002552247207 */ /* 0x004fe20000000000 */
[----:B------:R2:W2:Y:S01]  /*1ef60*/  SHFL.IDX PT, R65, R63, R4, 0x1c1f ;  /* 0x001c1f043f417589 */ /* 0x0004a200000e0000 */
[----:B------:R-:W-:-:S02]  /*1ef70*/  SEL R37, R37, R82, P0 ;  /* 0x0000005225257207 */ /* 0x000fc40000000000 */
[----:B------:R-:W-:Y:S01]  /*1ef80*/  SEL R82, R83, R116, P0 ;  /* 0x0000007453527207 */ /* 0x000fe20000000000 */
[----:B------:R0:W2:Y:S01]  /*1ef90*/  SHFL.IDX PT, R4, R64, R25, 0x1c1f ;  /* 0x001c1f1940047589 */ /* 0x0000a200000e0000 */
[----:B-1----:R-:W-:Y:S02]  /*1efa0*/  SEL R91, R92, R62, P0 ;  /* 0x0000003e5c5b7207 */ /* 0x002fe40000000000 */
[----:B------:R-:W-:Y:S01]  /*1efb0*/  SEL R89, R90, R7, P0 ;  /* 0x000000075a597207 */ /* 0x000fe20000000000 */
[----:B------:R1:W1:Y:S01]  /*1efc0*/  SHFL.IDX PT, R14, R6, R25, 0x1c1f ;  /* 0x001c1f19060e7589 */ /* 0x00026200000e0000 */
[----:B------:R-:W-:Y:S02]  /*1efd0*/  SEL R83, R116, R83, P0 ;  /* 0x0000005374537207 */ /* 0x000fe40000000000 */
[----:B------:R-:W-:Y:S02]  /*1efe0*/  SEL R72, R32, R72, P0 ;  /* 0x0000004820487207 */ /* 0x000fe40000000000 */
[----:B---3--:R-:W-:-:S02]  /*1eff0*/  SEL R46, R110, R113, P0 ;  /* 0x000000716e2e7207 */ /* 0x008fc40000000000 */
[----:B------:R-:W-:Y:S02]  /*1f000*/  SEL R47, R113, R110, P0 ;  /* 0x0000006e712f7207 */ /* 0x000fe40000000000 */
[----:B0-----:R-:W-:Y:S02]  /*1f010*/  SEL R48, R109, R34, P0 ;  /* 0x000000226d307207 */ /* 0x001fe40000000000 */
[----:B------:R-:W-:Y:S02]  /*1f020*/  SEL R79, R34, R109, P0 ;  /* 0x0000006d224f7207 */ /* 0x000fe40000000000 */
[----:B------:R-:W-:Y:S02]  /*1f030*/  SEL R70, R35, R70, P0 ;  /* 0x0000004623467207 */ /* 0x000fe40000000000 */
[----:B------:R-:W-:Y:S02]  /*1f040*/  SEL R88, R119, R88, P0 ;  /* 0x0000005877587207 */ /* 0x000fe40000000000 */
[----:B------:R-:W-:-:S02]  /*1f050*/  SEL R86, R8, R86, P0 ;  /* 0x0000005608567207 */ /* 0x000fc40000000000 */
[----:B------:R-:W-:Y:S02]  /*1f060*/  SEL R92, R62, R92, P0 ;  /* 0x0000005c3e5c7207 */ /* 0x000fe40000000000 */
[----:B--2-4-:R-:W-:-:S07]  /*1f070*/  SEL R90, R7, R90, P0 ;  /* 0x0000005a075a7207 */ /* 0x014fce0000000000 */
.L_x_2080:
[----:B------:R-:W-:Y:S05]  /*1f080*/  WARPSYNC.ALL ;  /* 0x0000000000007948 */ /* 0x000fea0003800000 */
[----:B------:R-:W-:Y:S01]  /*1f090*/  BAR.SYNC.DEFER_BLOCKING 0x1, 0x100 ;  /* 0x0044000000007b1d */ /* 0x000fe20000010000 */
[----:B------:R-:W-:Y:S02]  /*1f0a0*/  SEL R63, R65, R4, P0 ;  /* 0x00000004413f7207 */ /* 0x000fe40000000000 */
[----:B-1----:R-:W-:Y:S02]  /*1f0b0*/  SEL R62, R5, R14, P0 ;  /* 0x0000000e053e7207 */ /* 0x002fe40000000000 */
[----:B------:R-:W-:-:S03]  /*1f0c0*/  SEL R64, R14, R5, P0 ;  /* 0x000000050e407207 */ /* 0x000fc60000000000 */
[----:B------:R-:W0:Y:S01]  /*1f0d0*/  LDC.64 R108, c[0x0][0xc00] ;  /* 0x00030000ff6c7b82 */ /* 0x000e220000000a00 */
[----:B------:R-:W-:Y:S01]  /*1f0e0*/  SEL R65, R4, R65, P0 ;  /* 0x0000004104417207 */ /* 0x000fe20000000000 */
[----:B------:R-:W-:Y:S01]  /*1f0f0*/  ULDC.64 UR4, c[0x0][0xc00] ;  /* 0x0003000000047ab9 */ /* 0x000fe20000000a00 */
[----:B------:R-:W-:Y:S01]  /*1f100*/  F2FP.BF16.F32.PACK_AB R4, R98, R99 ;  /* 0x000000636204723e */ /* 0x000fe200000010ff */
[----:B------:R-:W-:Y:S01]  /*1f110*/  ULDC.64 UR6, c[0x0][0xc08] ;  /* 0x0003020000067ab9 */ /* 0x000fe20000000a00 */
[----:B------:R-:W-:Y:S02]  /*1f120*/  F2FP.BF16.F32.PACK_AB R5, R84, R49 ;  /* 0x000000315405723e */ /* 0x000fe400000010ff */
[----:B------:R-:W-:Y:S02]  /*1f130*/  F2FP.BF16.F32.PACK_AB R6, R95, R97 ;  /* 0x000000615f06723e */ /* 0x000fe400000010ff */
[----:B------:R-:W-:Y:S02]  /*1f140*/  F2FP.BF16.F32.PACK_AB R7, R85, R50 ;  /* 0x000000325507723e */ /* 0x000fe400000010ff */
[----:B------:R-:W-:-:S02]  /*1f150*/  F2FP.BF16.F32.PACK_AB R8, R93, R94 ;  /* 0x0000005e5d08723e */ /* 0x000fc400000010ff */
[----:B------:R-:W-:Y:S02]  /*1f160*/  F2FP.BF16.F32.PACK_AB R9, R51, R53 ;  /* 0x000000353309723e */ /* 0x000fe400000010ff */
[----:B------:R-:W-:Y:S02]  /*1f170*/  F2FP.BF16.F32.PACK_AB R10, R76, R77 ;  /* 0x0000004d4c0a723e */ /* 0x000fe400000010ff */
[----:B------:R-:W-:Y:S01]  /*1f180*/  F2FP.BF16.F32.PACK_AB R11, R52, R54 ;  /* 0x00000036340b723e */ /* 0x000fe200000010ff */
[----:B------:R-:W-:Y:S01]  /*1f190*/  STSM.16.M88.4 [R107], R4 ;  /* 0x000000046b007844 */ /* 0x000fe20000000200 */
[----:B------:R-:W-:Y:S02]  /*1f1a0*/  F2FP.BF16.F32.PACK_AB R12, R78, R2 ;  /* 0x000000024e0c723e */ /* 0x000fe400000010ff */
[----:B------:R-:W-:Y:S01]  /*1f1b0*/  F2FP.BF16.F32.PACK_AB R13, R55, R57 ;  /* 0x00000039370d723e */ /* 0x000fe200000010ff */
[----:B------:R-:W-:Y:S01]  /*1f1c0*/  STSM.16.M88.4 [R104], R8 ;  /* 0x0000000868007844 */ /* 0x000fe20000000200 */
[----:B------:R-:W-:-:S02]  /*1f1d0*/  F2FP.BF16.F32.PACK_AB R14, R0, R3 ;  /* 0x00000003000e723e */ /* 0x000fc400000010ff */
[----:B------:R-:W-:Y:S02]  /*1f1e0*/  F2FP.BF16.F32.PACK_AB R15, R56, R58 ;  /* 0x0000003a380f723e */ /* 0x000fe400000010ff */
[----:B------:R-:W-:Y:S02]  /*1f1f0*/  F2FP.BF16.F32.PACK_AB R24, R20, R36 ;  /* 0x000000241418723e */ /* 0x000fe400000010ff */
[----:B------:R-:W-:Y:S01]  /*1f200*/  F2FP.BF16.F32.PACK_AB R25, R59, R67 ;  /* 0x000000433b19723e */ /* 0x000fe200000010ff */
[----:B------:R0:W-:Y:S01]  /*1f210*/  STSM.16.M88.4 [R105], R12 ;  /* 0x0000000c69007844 */ /* 0x0001e20000000200 */
[----:B------:R-:W-:Y:S02]  /*1f220*/  F2FP.BF16.F32.PACK_AB R26, R21, R37 ;  /* 0x00000025151a723e */ /* 0x000fe400000010ff */
[----:B------:R-:W-:Y:S02]  /*1f230*/  F2FP.BF16.F32.PACK_AB R27, R66, R68 ;  /* 0x00000044421b723e */ /* 0x000fe400000010ff */
[----:B------:R-:W-:-:S02]  /*1f240*/  F2FP.BF16.F32.PACK_AB R28, R38, R40 ;  /* 0x00000028261c723e */ /* 0x000fc400000010ff */
[----:B------:R-:W-:Y:S01]  /*1f250*/  F2FP.BF16.F32.PACK_AB R29, R69, R71 ;  /* 0x00000047451d723e */ /* 0x000fe200000010ff */
[----:B------:R-:W-:Y:S01]  /*1f260*/  STSM.16.M88.4 [R106], R24 ;  /* 0x000000186a007844 */ /* 0x000fe20000000200 */
[----:B------:R-:W-:Y:S02]  /*1f270*/  F2FP.BF16.F32.PACK_AB R30, R39, R41 ;  /* 0x00000029271e723e */ /* 0x000fe400000010ff */
[----:B------:R-:W-:Y:S02]  /*1f280*/  F2FP.BF16.F32.PACK_AB R31, R70, R72 ;  /* 0x00000048461f723e */ /* 0x000fe400000010ff */
[----:B------:R-:W-:Y:S02]  /*1f290*/  F2FP.BF16.F32.PACK_AB R32, R42, R44 ;  /* 0x0000002c2a20723e */ /* 0x000fe400000010ff */
[----:B------:R-:W-:Y:S01]  /*1f2a0*/  F2FP.BF16.F32.PACK_AB R33, R73, R87 ;  /* 0x000000574921723e */ /* 0x000fe200000010ff */
[----:B------:R-:W-:Y:S01]  /*1f2b0*/  STSM.16.M88.4 [R103], R28 ;  /* 0x0000001c67007844 */ /* 0x000fe20000000200 */
[----:B------:R-:W-:Y:S01]  /*1f2c0*/  F2FP.BF16.F32.PACK_AB R34, R43, R45 ;  /* 0x0000002d2b22723e */ /* 0x000fe200000010ff */
[----:B0-----:R-:W-:Y:S01]  /*1f2d0*/  IMAD.WIDE R12, R208, 0x4, R108 ;  /* 0x00000004d00c7825 */ /* 0x001fe200078e026c */
[----:B------:R-:W-:Y:S01]  /*1f2e0*/  F2FP.BF16.F32.PACK_AB R35, R86, R88 ;  /* 0x000000585623723e */ /* 0x000fe200000010ff */
[----:B------:R-:W0:Y:S01]  /*1f2f0*/  LDC R14, c[0x0][0xbe8] ;  /* 0x0002fa00ff0e7b82 */ /* 0x000e220000000800 */
        /* <DEDUP_REMOVED lines=8> */
[----:B------:R-:W-:-:S02]  /*1f380*/  F2FP.BF16.F32.PACK_AB R9, R63, R62 ;  /* 0x0000003e3f09723e */ /* 0x000fc400000010ff */
[----:B------:R-:W-:Y:S02]  /*1f390*/  F2FP.BF16.F32.PACK_AB R11, R65, R64 ;  /* 0x00000040410b723e */ /* 0x000fe400000010ff */
[----:B------:R-:W-:-:S03]  /*1f3a0*/  ISETP.NE.U32.AND P3, PT, RZ, UR4, PT ;  /* 0x00000004ff007c0c */ /* 0x000fc6000bf65070 */
[----:B------:R1:W-:Y:S01]  /*1f3b0*/  STSM.16.M88.4 [R102], R8 ;  /* 0x0000000866007844 */ /* 0x0003e20000000200 */
[----:B------:R-:W-:Y:S01]  /*1f3c0*/  BAR.SYNC.DEFER_BLOCKING 0x1, 0x100 ;  /* 0x0044000000007b1d */ /* 0x000fe20000010000 */
[----:B------:R-:W-:-:S13]  /*1f3d0*/  ISETP.NE.AND.EX P3, PT, RZ, UR5, PT, P3 ;  /* 0x00000005ff007c0c */ /* 0x000fda000bf65330 */
[----:B------:R-:W5:Y:S01]  /*1f3e0*/  @P3 LDG.E R96, desc[UR42][R12.64] ;  /* 0x0000002a0c603981 */ /* 0x000f62000c1e1900 */
[----:B------:R-:W-:Y:S01]  /*1f3f0*/  ISETP.NE.U32.AND P0, PT, RZ, UR6, PT ;  /* 0x00000006ff007c0c */ /* 0x000fe2000bf05070 */
[----:B------:R-:W-:Y:S01]  /*1f400*/  ULDC UR6, c[0x0][0xa88] ;  /* 0x0002a20000067ab9 */ /* 0x000fe20000000800 */
[----:B-1----:R-:W-:Y:S02]  /*1f410*/  IMAD.MOV.U32 R10, RZ, RZ, 0x9b8 ;  /* 0x000009b8ff0a7424 */ /* 0x002fe400078e00ff */
[----:B------:R-:W-:Y:S01]  /*1f420*/  ISETP.NE.AND.EX P0, PT, RZ, UR7, PT, P0 ;  /* 0x00000007ff007c0c */ /* 0x000fe2000bf05300 */
[----:B------:R-:W-:-:S12]  /*1f430*/  IMAD.U32 R27, RZ, RZ, UR6 ;  /* 0x00000006ff1b7e24 */ /* 0x000fd8000f8e00ff */
[----:B------:R-:W1:Y:S01]  /*1f440*/  @P0 LDC.64 R4, c[0x0][0xc08] ;  /* 0x00030200ff040b82 */ /* 0x000e620000000a00 */
[----:B------:R-:W-:-:S04]  /*1f450*/  ISETP.GT.AND P1, PT, R207, 0x1, PT ;  /* 0x00000001cf00780c */ /* 0x000fc80003f24270 */
[----:B------:R-:W-:-:S04]  /*1f460*/  SEL R10, R10, 0x978, P1 ;  /* 0x000009780a0a7807 */ /* 0x000fc80000800000 */
[----:B------:R2:W3:Y:S08]  /*1f470*/  LDC.64 R6, c[0x0][R10+0x218] ;  /* 0x000086000a067b82 */ /* 0x0004f00000000a00 */
[----:B------:R2:W4:Y:S01]  /*1f480*/  LDC.64 R8, c[0x0][R10+0x228] ;  /* 0x00008a000a087b82 */ /* 0x0005220000000a00 */
[----:B-1----:R-:W-:-:S05]  /*1f490*/  @P0 IMAD.WIDE R4, R208, 0x4, R4 ;  /* 0x00000004d0040825 */ /* 0x002fca00078e0204 */
[----:B------:R1:W5:Y:S01]  /*1f4a0*/  @P0 LDG.E R27, desc[UR42][R4.64] ;  /* 0x0000002a041b0981 */ /* 0x000362000c1e1900 */
[----:B0-----:R-:W-:Y:S01]  /*1f4b0*/  ISETP.NE.AND P2, PT, R14, 0x1, PT ;  /* 0x000000010e00780c */ /* 0x001fe20003f45270 */
[----:B-1----:R2:W0:Y:S01]  /*1f4c0*/  LDC.64 R4, c[0x0][R10+0x220] ;  /* 0x000088000a047b82 */ /* 0x0024220000000a00 */
[----:B---3--:R-:W-:Y:S11]  /*1f4d0*/  @P0 BRA `(.L_x_1794) ;  /* 0x0000000000100947 */ /* 0x008ff60003800000 */
[----:B------:R-:W-:Y:S05]  /*1f4e0*/  @!P3 BRA `(.L_x_1794) ;  /* 0x00000000000cb947 */ /* 0x000fea0003800000 */
[----:B------:R-:W3:Y:S04]  /*1f4f0*/  LDG.E R24, desc[UR42][R12.64] ;  /* 0x0000002a0c187981 */ /* 0x000ee8000c1e1900 */
[----:B-----5:R-:W3:Y:S02]  /*1f500*/  LDG.E R27, desc[UR42][R12.64+0x4] ;  /* 0x0000042a0c1b7981 */ /* 0x020ee4000c1e1900 */
[----:B---3--:R-:W-:-:S07]  /*1f510*/  IMAD.IADD R27, R27, 0x1, -R24 ;  /* 0x000000011b1b7824 */ /* 0x008fce00078e0a18 */
.L_x_1794:
[----:B------:R-:W3:Y:S01]  /*1f520*/  LDL R26, [R1+0x54] ;  /* 0x00005400011a7983 */ /* 0x000ee20000100800 */
[----:B--2---:R-:W1:Y:S01]  /*1f530*/  LDC.64 R10, c[0x0][R10+0x210] ;  /* 0x000084000a0a7b82 */ /* 0x004e620000000a00 */
[----:B------:R-:W-:Y:S01]  /*1f540*/  ISETP.NE.U32.AND P0, PT, RZ, UR4, PT ;  /* 0x00000004ff007c0c */ /* 0x000fe2000bf05070 */
[-C--:B------:R-:W-:Y:S01]  /*1f550*/  IMAD R31, R7, R169.reuse, RZ ;  /* 0x000000a9071f7224 */ /* 0x080fe200078e02ff */
[----:B------:R-:W-:Y:S01]  /*1f560*/  SHF.R.S32.HI R25, RZ, 0x1f, R208 ;  /* 0x0000001fff197819 */ /* 0x000fe200000114d0 */
[----:B------:R-:W-:Y:S01]  /*1f570*/  IMAD.WIDE.U32 R6, R6, R169, RZ ;  /* 0x000000a906067225 */ /* 0x000fe200078e00ff */
[----:B------:R-:W-:Y:S02]  /*1f580*/  ISETP.NE.AND.EX P0, PT, RZ, UR5, PT, P0 ;  /* 0x00000005ff007c0c */ /* 0x000fe4000bf05300 */
[----:B------:R-:W-:Y:S01]  /*1f590*/  SEL R29, R209, RZ, P1 ;  /* 0x000000ffd11d7207 */ /* 0x000fe20000800000 */
[----:B------:R-:W2:Y:S01]  /*1f5a0*/  @P2 LDC R24, c[0x0][0xbec] ;  /* 0x0002fb00ff182b82 */ /* 0x000ea20000000800 */
[----:B------:R-:W-:Y:S01]  /*1f5b0*/  SEL R15, R208, RZ, !P0 ;  /* 0x000000ffd00f7207 */ /* 0x000fe20004000000 */
[----:B------:R-:W-:Y:S01]  /*1f5c0*/  IMAD.IADD R7, R7, 0x1, R31 ;  /* 0x0000000107077824 */ /* 0x000fe200078e021f */
[----:B------:R-:W-:Y:S01]  /*1f5d0*/  SEL R25, R25, RZ, !P0 ;  /* 0x000000ff19197207 */ /* 0x000fe20004000000 */
[----:B----4-:R-:W-:Y:S01]  /*1f5e0*/  IMAD R31, R9, R29, RZ ;  /* 0x0000001d091f7224 */ /* 0x010fe200078e02ff */
[----:B-----5:R-:W-:Y:S01]  /*1f5f0*/  SHF.R.S32.HI R100, RZ, 0x1f, R96 ;  /* 0x0000001fff647819 */ /* 0x020fe20000011460 */
[----:B0-----:R-:W-:-:S02]  /*1f600*/  IMAD R5, R5, R15, RZ ;  /* 0x0000000f05057224 */ /* 0x001fc400078e02ff */
[----:B------:R-:W0:Y:S01]  /*1f610*/  @P2 LDC R35, c[0x0][0xbf0] ;  /* 0x0002fc00ff232b82 */ /* 0x000e220000000800 */
[----:B------:R-:W-:-:S04]  /*1f620*/  IMAD.WIDE.U32 R8, R8, R29, RZ ;  /* 0x0000001d08087225 */ /* 0x000fc800078e00ff */
[C---:B------:R-:W-:Y:S02]  /*1f630*/  IMAD R33, R4.reuse, R25, R5 ;  /* 0x0000001904217224 */ /* 0x040fe400078e0205 */
[----:B------:R-:W-:Y:S01]  /*1f640*/  IMAD.WIDE.U32 R4, R4, R15, RZ ;  /* 0x0000000f04047225 */ /* 0x000fe200078e00ff */
[----:B------:R-:W4:Y:S03]  /*1f650*/  LDC.64 R12, c[0x0][0xba8] ;  /* 0x0002ea00ff0c7b82 */ /* 0x000f260000000a00 */
[----:B------:R-:W-:Y:S01]  /*1f660*/  IMAD.IADD R25, R198, 0x1, R178 ;  /* 0x00000001c6197824 */ /* 0x000fe200078e02b2 */
[----:B------:R-:W-:Y:S01]  /*1f670*/  IADD3 R6, P0, P3, R4, R6, R96 ;  /* 0x0000000604067210 */ /* 0x000fe20007b1e060 */
[----:B------:R-:W-:Y:S02]  /*1f680*/  IMAD.IADD R33, R5, 0x1, R33 ;  /* 0x0000000105217824 */ /* 0x000fe400078e0221 */
[----:B------:R-:W-:-:S02]  /*1f690*/  IMAD.MOV.U32 R5, RZ, RZ, R25 ;  /* 0x000000ffff057224 */ /* 0x000fc400078e0019 */
[----:B--2---:R-:W-:Y:S01]  /*1f6a0*/  @P2 IMAD.HI.U32 R4, R25, R24, RZ ;  /* 0x0000001819042227 */ /* 0x004fe200078e00ff */
[----:B------:R-:W-:-:S03]  /*1f6b0*/  IADD3.X R7, R33, R7, R100, P0, P3 ;  /* 0x0000000721077210 */ /* 0x000fc600007e6464 */
[----:B------:R-:W-:Y:S01]  /*1f6c0*/  IMAD.IADD R31, R9, 0x1, R31 ;  /* 0x00000001091f7824 */ /* 0x000fe200078e021f */
[----:B0-----:R-:W-:-:S04]  /*1f6d0*/  @P2 SHF.R.U32.HI R5, RZ, R35, R4 ;  /* 0x00000023ff052219 */ /* 0x001fc80000011604 */
[----:B------:R-:W-:Y:S01]  /*1f6e0*/  IADD3 R8, P0, P3, R5, R6, R8 ;  /* 0x0000000605087210 */ /* 0x000fe20007b1e008 */
[--C-:B------:R-:W-:Y:S01]  /*1f6f0*/  IMAD.MOV R24, RZ, RZ, -R5.reuse ;  /* 0x000000ffff187224 */ /* 0x100fe200078e0a05 */
[----:B------:R-:W-:Y:S01]  /*1f700*/  SHF.R.S32.HI R4, RZ, 0x1f, R5 ;  /* 0x0000001fff047819 */ /* 0x000fe20000011405 */
[----:B----4-:R-:W0:Y:S02]  /*1f710*/  @!P1 LDC R12, c[0x0][0xb50] ;  /* 0x0002d400ff0c9b82 */ /* 0x010e240000000800 */
[----:B------:R-:W-:Y:S01]  /*1f720*/  IMAD R5, R14, R24, R25 ;  /* 0x000000180e057224 */ /* 0x000fe200078e0219 */
[----:B------:R-:W-:-:S03]  /*1f730*/  IADD3.X R9, R4, R7, R31, P0, P3 ;  /* 0x0000000704097210 */ /* 0x000fc600007e641f */
[-C--:B-1----:R-:W-:Y:S01]  /*1f740*/  IMAD R4, R11, R5.reuse, RZ ;  /* 0x000000050b047224 */ /* 0x082fe200078e02ff */
[----:B------:R-:W-:Y:S01]  /*1f750*/  SHF.R.S32.HI R7, RZ, 0x1f, R5 ;  /* 0x0000001fff077819 */ /* 0x000fe20000011405 */
[C---:B------:R-:W-:Y:S01]  /*1f760*/  IMAD.WIDE.U32 R8, R10.reuse, R5, R8 ;  /* 0x000000050a087225 */ /* 0x040fe200078e0008 */
[----:B------:R-:W1:Y:S03]  /*1f770*/  @!P1 LDC R13, c[0x0][0xb54] ;  /* 0x0002d500ff0d9b82 */ /* 0x000e660000000800 */
[----:B------:R-:W-:Y:S02]  /*1f780*/  IMAD R7, R10, R7, R4 ;  /* 0x000000070a077224 */ /* 0x000fe400078e0204 */
[----:B------:R-:W-:Y:S02]  /*1f790*/  IMAD R10, R27, R14, RZ ;  /* 0x0000000e1b0a7224 */ /* 0x000fe400078e02ff */
[----:B------:R-:W-:Y:S01]  /*1f7a0*/  IMAD.IADD R4, R9, 0x1, R7 ;  /* 0x0000000109047824 */ /* 0x000fe200078e0207 */
[----:B0-----:R-:W-:-:S05]  /*1f7b0*/  LEA R12, P0, R8, R12, 0x2 ;  /* 0x0000000c080c7211 */ /* 0x001fca00078010ff */
[----:B------:R-:W-:Y:S01]  /*1f7c0*/  SHFL.IDX PT, R6, R12, 0x1, 0x1c1f ;  /* 0x003c1f000c067f89 */ /* 0x000fe200000e0000 */
[----:B-1----:R-:W-:-:S03]  /*1f7d0*/  LEA.HI.X R13, R8, R13, R4, 0x2, P0 ;  /* 0x0000000d080d7211 */ /* 0x002fc600000f1404 */
[----:B------:R-:W-:Y:S01]  /*1f7e0*/  SHFL.IDX PT, R4, R12, RZ, 0x1c1f ;  /* 0x001c1fff0c047589 */ /* 0x000fe200000e0000 */
[----:B------:R-:W-:-:S03]  /*1f7f0*/  LOP3.LUT P0, RZ, R228, 0x3, RZ, 0xc0, !PT ;  /* 0x00000003e4ff7812 */ /* 0x000fc6000780c0ff */
[----:B------:R-:W0:Y:S04]  /*1f800*/  SHFL.IDX PT, R5, R13, RZ, 0x1c1f ;  /* 0x001c1fff0d057589 */ /* 0x000e2800000e0000 */
[----:B------:R-:W1:Y:S01]  /*1f810*/  SHFL.IDX PT, R7, R13, 0x1, 0x1c1f ;  /* 0x003c1f000d077f89 */ /* 0x000e6200000e0000 */
[----:B---3--:R-:W-:-:S04]  /*1f820*/  IMAD.IADD R29, R26, 0x1, R178 ;  /* 0x000000011a1d7824 */ /* 0x008fc800078e02b2 */
[C---:B------:R-:W-:Y:S01]  /*1f830*/  VIADD R24, R29.reuse, 0x8 ;  /* 0x000000081d187836 */ /* 0x040fe20000000000 */
[----:B------:R-:W-:-:S04]  /*1f840*/  ISETP.GE.OR P3, PT, R29, R10, P0 ;  /* 0x0000000a1d00720c */ /* 0x000fc80000766670 */
[----:B------:R-:W-:-:S09]  /*1f850*/  ISETP.GE.OR P0, PT, R24, R10, P0 ;  /* 0x0000000a1800720c */ /* 0x000fd20000706670 */
[----:B0-----:R0:W-:Y:S04]  /*1f860*/  @!P3 ST.E desc[UR42][R4.64], R74 ;  /* 0x0000004a0400b985 */ /* 0x0011e8000c10192a */
[----:B-1----:R0:W-:Y:S01]  /*1f870*/  @!P0 ST.E desc[UR42][R6.64], R75 ;  /* 0x0000004b06008985 */ /* 0x0021e2000c10192a */
[----:B------:R-:W-:Y:S05]  /*1f880*/  @P1 BRA `(.L_x_1795) ;  /* 0x0000000800bc1947 */ /* 0x000fea0003800000 */
[----:B------:R-:W-:Y:S01]  /*1f890*/  IMAD R3, R226, 0x40, R201 ;  /* 0x00000040e2037824 */ /* 0x000fe200078e02c9 */
[----:B------:R-:W1:Y:S01]  /*1f8a0*/  @P2 LDC R11, c[0x0][0xbec] ;  /* 0x0002fb00ff0b2b82 */ /* 0x000e620000000800 */
[----:B------:R-:W-:Y:S02]  /*1f8b0*/  ULDC.64 UR4, c[0x0][0xaa0] ;  /* 0x0002a80000047ab9 */ /* 0x000fe40000000a00 */
[----:B------:R-:W-:-:S03]  /*1f8c0*/  IMAD.WIDE R60, R3, 0x2, R60 ;  /* 0x00000002033c7825 */ /* 0x000fc600078e023c */
[C---:B------:R-:W-:Y:S02]  /*1f8d0*/  IADD3 R29, P0, R60.reuse, 0x2000, RZ ;  /* 0x000020003c1d7810 */ /* 0x040fe40007f1e0ff */
[----:B------:R-:W2:Y:S01]  /*1f8e0*/  @P2 LDC R13, c[0x0][0xbf0] ;  /* 0x0002fc00ff0d2b82 */ /* 0x000ea20000000800 */
[----:B------:R-:W-:Y:S02]  /*1f8f0*/  IADD3 R25, P5, R60, 0x1000, RZ ;  /* 0x000010003c197810 */ /* 0x000fe40007fbe0ff */
[----:B------:R-:W-:Y:S02]  /*1f900*/  LOP3.LUT R28, R29, 0x380, RZ, 0xc0, !PT ;  /* 0x000003801d1c7812 */ /* 0x000fe400078ec0ff */
[----:B------:R-:W-:Y:S02]  /*1f910*/  LOP3.LUT R24, R25, 0x380, RZ, 0xc0, !PT ;  /* 0x0000038019187812 */ /* 0x000fe400078ec0ff */
[----:B------:R-:W-:Y:S02]  /*1f920*/  SHF.R.U64 R28, R28, 0x3, RZ ;  /* 0x000000031c1c7819 */ /* 0x000fe400000012ff */
[----:B------:R-:W-:-:S02]  /*1f930*/  SHF.R.U64 R24, R24, 0x3, RZ ;  /* 0x0000000318187819 */ /* 0x000fc400000012ff */
[----:B------:R-:W-:Y:S01]  /*1f940*/  LOP3.LUT R28, R28, R29, RZ, 0x3c, !PT ;  /* 0x0000001d1c1c7212 */ /* 0x000fe200078e3cff */
[--C-:B------:R-:W-:Y:S01]  /*1f950*/  IMAD.X R29, RZ, RZ, R61.reuse, P0 ;  /* 0x000000ffff1d7224 */ /* 0x100fe200000e063d */
[----:B------:R-:W-:Y:S02]  /*1f960*/  IADD3 R3, P0, R60, 0x7000, RZ ;  /* 0x000070003c037810 */ /* 0x000fe40007f1e0ff */
[----:B------:R-:W-:Y:S01]  /*1f970*/  LOP3.LUT R24, R24, R25, RZ, 0x3c, !PT ;  /* 0x0000001918187212 */ /* 0x000fe200078e3cff */
[--C-:B------:R-:W-:Y:S01]  /*1f980*/  IMAD.X R25, RZ, RZ, R61.reuse, P5 ;  /* 0x000000ffff197224 */ /* 0x100fe200028e063d */
[----:B------:R-:W-:Y:S01]  /*1f990*/  LOP3.LUT R0, R3, 0x380, RZ, 0xc0, !PT ;  /* 0x0000038003007812 */ /* 0x000fe200078ec0ff */
[----:B------:R-:W-:Y:S01]  /*1f9a0*/  IMAD.X R49, RZ, RZ, R61, P0 ;  /* 0x000000ffff317224 */ /* 0x000fe200000e063d */
[C---:B------:R-:W-:Y:S01]  /*1f9b0*/  IADD3 R33, P1, R60.reuse, 0x3000, RZ ;  /* 0x000030003c217810 */ /* 0x040fe20007f3e0ff */
[----:B------:R-:W5:Y:S01]  /*1f9c0*/  LD.E.128 R28, desc[UR42][R28.64] ;  /* 0x0000002a1c1c7980 */ /* 0x000f62000c101d00 */
[----:B------:R-:W-:-:S02]  /*1f9d0*/  IADD3 R37, P3, R60, 0x4000, RZ ;  /* 0x000040003c257810 */ /* 0x000fc40007f7e0ff */
[C---:B------:R-:W-:Y:S01]  /*1f9e0*/  IADD3 R41, P4, R60.reuse, 0x5000, RZ ;  /* 0x000050003c297810 */ /* 0x040fe20007f9e0ff */
[----:B------:R-:W5:Y:S01]  /*1f9f0*/  LD.E.128 R24, desc[UR42][R24.64] ;  /* 0x0000002a18187980 */ /* 0x000f62000c101d00 */
[----:B------:R-:W-:Y:S02]  /*1fa00*/  IADD3 R45, P5, R60, 0x6000, RZ ;  /* 0x000060003c2d7810 */ /* 0x000fe40007fbe0ff */
[----:B------:R-:W-:Y:S02]  /*1fa10*/  SHF.R.U64 R0, R0, 0x3, RZ ;  /* 0x0000000300007819 */ /* 0x000fe400000012ff */
[----:B------:R-:W-:Y:S02]  /*1fa20*/  LOP3.LUT R32, R33, 0x380, RZ, 0xc0, !PT ;  /* 0x0000038021207812 */ /* 0x000fe400078ec0ff */
[----:B------:R-:W-:Y:S02]  /*1fa30*/  LOP3.LUT R36, R37, 0x380, RZ, 0xc0, !PT ;  /* 0x0000038025247812 */ /* 0x000fe400078ec0ff */
[----:B------:R-:W-:-:S02]  /*1fa40*/  LOP3.LUT R40, R41, 0x380, RZ, 0xc0, !PT ;  /* 0x0000038029287812 */ /* 0x000fc400078ec0ff */
[----:B------:R-:W-:Y:S02]  /*1fa50*/  LOP3.LUT R44, R45, 0x380, RZ, 0xc0, !PT ;  /* 0x000003802d2c7812 */ /* 0x000fe400078ec0ff */
[----:B0-----:R-:W-:Y:S02]  /*1fa60*/  LOP3.LUT R5, R60, 0x380, RZ, 0xc0, !PT ;  /* 0x000003803c057812 */ /* 0x001fe400078ec0ff */
[----:B------:R-:W-:Y:S01]  /*1fa70*/  LOP3.LUT R48, R0, R3, RZ, 0x3c, !PT ;  /* 0x0000000300307212 */ /* 0x000fe200078e3cff */
[----:B------:R-:W-:Y:S01]  /*1fa80*/  IMAD R3, R100, UR4, RZ ;  /* 0x0000000464037c24 */ /* 0x000fe2000f8e02ff */
[----:B------:R-:W-:Y:S02]  /*1fa90*/  SHF.R.U64 R32, R32, 0x3, RZ ;  /* 0x0000000320207819 */ /* 0x000fe400000012ff */
[----:B------:R-:W-:Y:S02]  /*1faa0*/  SHF.R.U64 R36, R36, 0x3, RZ ;  /* 0x0000000324247819 */ /* 0x000fe400000012ff */
[----:B------:R-:W-:-:S02]  /*1fab0*/  SHF.R.U64 R40, R40, 0x3, RZ ;  /* 0x0000000328287819 */ /* 0x000fc400000012ff */
[----:B------:R-:W-:Y:S01]  /*1fac0*/  SHF.R.U64 R44, R44, 0x3, RZ ;  /* 0x000000032c2c7819 */ /* 0x000fe200000012ff */
[C---:B------:R-:W-:Y:S01]  /*1fad0*/  IMAD R9, R96.reuse, UR5, R3 ;  /* 0x0000000560097c24 */ /* 0x040fe2000f8e0203 */
[----:B------:R-:W-:Y:S01]  /*1fae0*/  SHF.R.U64 R5, R5, 0x3, RZ ;  /* 0x0000000305057819 */ /* 0x000fe200000012ff */
[----:B------:R-:W-:Y:S01]  /*1faf0*/  IMAD.WIDE.U32 R2, R96, UR4, RZ ;  /* 0x0000000460027c25 */ /* 0x000fe2000f8e00ff */
[----:B------:R-:W-:Y:S01]  /*1fb00*/  LOP3.LUT R32, R32, R33, RZ, 0x3c, !PT ;  /* 0x0000002120207212 */ /* 0x000fe200078e3cff */
[----:B------:R-:W-:Y:S01]  /*1fb10*/  ULDC.64 UR4, c[0x0][0xae8] ;  /* 0x0002ba0000047ab9 */ /* 0x000fe20000000a00 */
        /* <DEDUP_REMOVED lines=8> */
[----:B------:R-:W5:Y:S01]  /*1fba0*/  LD.E.128 R32, desc[UR42][R32.64] ;  /* 0x0000002a20207980 */ /* 0x000f62000c101d00 */
[----:B------:R-:W-:-:S02]  /*1fbb0*/  IMAD.IADD R3, R3, 0x1, R9 ;  /* 0x0000000103037824 */ /* 0x000fc400078e0209 */
[----:B------:R-:W-:Y:S01]  /*1fbc0*/  IMAD R9, R206, 0x20, R226 ;  /* 0x00000020ce097824 */ /* 0x000fe200078e02e2 */
[----:B------:R0:W5:Y:S01]  /*1fbd0*/  LD.E.128 R4, desc[UR42][R60.64] ;  /* 0x0000002a3c047980 */ /* 0x000162000c101d00 */
[----:B------:R-:W-:-:S03]  /*1fbe0*/  IMAD.WIDE.U32 R2, R169, UR4, R2 ;  /* 0x00000004a9027c25 */ /* 0x000fc6000f8e0002 */
[----:B------:R-:W5:Y:S01]  /*1fbf0*/  LD.E.128 R36, desc[UR42][R36.64] ;  /* 0x0000002a24247980 */ /* 0x000f62000c101d00 */
[----:B------:R-:W-:-:S03]  /*1fc00*/  SHF.R.S32.HI R8, RZ, 0x1f, R15 ;  /* 0x0000001fff087819 */ /* 0x000fc6000001140f */
[----:B------:R-:W5:Y:S01]  /*1fc10*/  LD.E.128 R40, desc[UR42][R40.64] ;  /* 0x0000002a28287980 */ /* 0x000f62000c101d00 */
[----:B------:R-:W-:-:S03]  /*1fc20*/  IMAD.IADD R12, R178, 0x1, R9 ;  /* 0x00000001b20c7824 */ /* 0x000fc600078e0209 */
[----:B------:R-:W5:Y:S04]  /*1fc30*/  LD.E.128 R44, desc[UR42][R44.64] ;  /* 0x0000002a2c2c7980 */ /* 0x000f68000c101d00 */
[----:B------:R-:W5:Y:S01]  /*1fc40*/  LD.E.128 R48, desc[UR42][R48.64] ;  /* 0x0000002a30307980 */ /* 0x000f62000c101d00 */
[----:B------:R-:W-:Y:S01]  /*1fc50*/  @!PT LDS RZ, [RZ] ;  /* 0x00000000fffff984 */ /* 0x000fe20000000800 */
[----:B------:R-:W-:Y:S01]  /*1fc60*/  @!PT LDS RZ, [RZ] ;  /* 0x00000000fffff984 */ /* 0x000fe20000000800 */
[----:B------:R-:W-:Y:S01]  /*1fc70*/  @!PT LDS RZ, [RZ] ;  /* 0x00000000fffff984 */ /* 0x000fe20000000800 */
[----:B------:R-:W-:Y:S01]  /*1fc80*/  @!PT LDS RZ, [RZ] ;  /* 0x00000000fffff984 */ /* 0x000fe20000000800 */
[----:B------:R3:W-:Y:S06]  /*1fc90*/  MEMBAR.ALL.CTA ;  /* 0x0000000000007992 */ /* 0x0007ec0000008000 */
[----:B---3--:R-:W3:Y:S01]  /*1fca0*/  FENCE.VIEW.ASYNC.S ;  /* 0x00000000000073c6 */ /* 0x008ee20000000000 */
[----:B------:R-:W-:Y:S01]  /*1fcb0*/  IMAD R3, R169, UR5, R3 ;  /* 0x00000005a9037c24 */ /* 0x000fe2000f8e0203 */
[----:B------:R-:W-:Y:S01]  /*1fcc0*/  ULDC.64 UR4, c[0x0][0xaf0] ;  /* 0x0002bc0000047ab9 */ /* 0x000fe20000000a00 */
[----:B-1----:R-:W-:-:S04]  /*1fcd0*/  @P2 IMAD.HI.U32 R0, R12, R11, RZ ;  /* 0x0000000b0c002227 */ /* 0x002fc800078e00ff */
[----:B------:R-:W-:Y:S02]  /*1fce0*/  IMAD R8, R8, UR4, RZ ;  /* 0x0000000408087c24 */ /* 0x000fe4000f8e02ff */
[----:B------:R-:W-:Y:S01]  /*1fcf0*/  IMAD.MOV.U32 R9, RZ, RZ, R12 ;  /* 0x000000ffff097224 */ /* 0x000fe200078e000c */
[----:B--2---:R-:W-:Y:S01]  /*1fd00*/  @P2 SHF.R.U32.HI R9, RZ, R13, R0 ;  /* 0x0000000dff092219 */ /* 0x004fe20000011600 */
[C---:B------:R-:W-:Y:S02]  /*1fd10*/  IMAD R11, R15.reuse, UR5, R8 ;  /* 0x000000050f0b7c24 */ /* 0x040fe4000f8e0208 */
[----:B------:R-:W-:Y:S01]  /*1fd20*/  IMAD.WIDE.U32 R2, R15, UR4, R2 ;  /* 0x000000040f027c25 */ /* 0x000fe2000f8e0002 */
[----:B------:R-:W-:Y:S01]  /*1fd30*/  SHF.R.S32.HI R8, RZ, 0x1f, R9 ;  /* 0x0000001fff087819 */ /* 0x000fe20000011409 */
[----:B------:R-:W-:Y:S02]  /*1fd40*/  ULDC.64 UR4, c[0x0][0xae0] ;  /* 0x0002b80000047ab9 */ /* 0x000fe40000000a00 */
[----:B------:R-:W-:-:S02]  /*1fd50*/  IMAD.IADD R3, R3, 0x1, R11 ;  /* 0x0000000103037824 */ /* 0x000fc400078e020b */
[----:B------:R-:W-:Y:S02]  /*1fd60*/  VIADD R0, R16, 0x22820 ;  /* 0x0002282010007836 */ /* 0x000fe40000000000 */
[----:B------:R-:W-:Y:S02]  /*1fd70*/  IMAD.MOV R11, RZ, RZ, -R9 ;  /* 0x000000ffff0b7224 */ /* 0x000fe400078e0a09 */
[----:B------:R-:W-:Y:S01]  /*1fd80*/  IMAD R8, R8, UR4, RZ ;  /* 0x0000000408087c24 */ /* 0x000fe2000f8e02ff */
[----:B------:R-:W-:Y:S01]  /*1fd90*/  PRMT R0, RZ, 0x654, R0 ;  /* 0x00000654ff007816 */ /* 0x000fe20000000000 */
[----:B------:R-:W-:Y:S02]  /*1fda0*/  IMAD R11, R14, R11, R12 ;  /* 0x0000000b0e0b7224 */ /* 0x000fe400078e020c */
[C---:B------:R-:W-:Y:S01]  /*1fdb0*/  IMAD R13, R9.reuse, UR5, R8 ;  /* 0x00000005090d7c24 */ /* 0x040fe2000f8e0208 */
[----:B---3--:R1:W-:Y:S01]  /*1fdc0*/  SYNCS.ARRIVE.TRANS64.RED.A1T0 RZ, [R0+URZ], RZ ;  /* 0x000000ff00ff79a7 */ /* 0x0083e2000810043f */
[----:B------:R-:W-:Y:S01]  /*1fdd0*/  IMAD.WIDE.U32 R2, R9, UR4, R2 ;  /* 0x0000000409027c25 */ /* 0x000fe2000f8e0002 */
[----:B------:R-:W-:Y:S01]  /*1fde0*/  ULDC.64 UR4, c[0x0][0xad8] ;  /* 0x0002b60000047ab9 */ /* 0x000fe20000000a00 */
[----:B-1----:R-:W-:-:S02]  /*1fdf0*/  SHF.R.S32.HI R0, RZ, 0x1f, R11 ;  /* 0x0000001fff007819 */ /* 0x002fc4000001140b */
[----:B------:R-:W-:-:S03]  /*1fe00*/  IMAD.IADD R3, R3, 0x1, R13 ;  /* 0x0000000103037824 */ /* 0x000fc600078e020d */
[----:B------:R-:W-:Y:S02]  /*1fe10*/  IMAD R0, R0, UR4, RZ ;  /* 0x0000000400007c24 */ /* 0x000fe4000f8e02ff */
        /* <DEDUP_REMOVED lines=8> */
[----:B------:R0:W1:Y:S04]  /*1fea0*/  SHFL.IDX PT, R0, R3, RZ, 0x181f ;  /* 0x00181fff03007589 */ /* 0x00006800000e0000 */
[----:B------:R0:W2:Y:S02]  /*1feb0*/  SHFL.IDX PT, R14, R2, RZ, 0x181f ;  /* 0x00181fff020e7589 */ /* 0x0000a400000e0000 */
.L_x_2083:
[----:B------:R-:W-:Y:S01]  /*1fec0*/  IMAD.IADD R21, R226, 0x1, R178 ;  /* 0x00000001e2157824 */ /* 0x000fe200078e02b2 */
[----:B------:R-:W-:Y:S04]  /*1fed0*/  BSSY B1, `(.L_x_1797) ;  /* 0x000000e000017945 */ /* 0x000fe80003800000 */
[----:B------:R-:W-:-:S13]  /*1fee0*/  ISETP.GE.AND P0, PT, R21, R10, PT ;  /* 0x0000000a1500720c */ /* 0x000fda0003f06270 */
[----:B------:R-:W-:Y:S05]  /*1fef0*/  @P0 BRA `(.L_x_1798) ;  /* 0x00000000002c0947 */ /* 0x000fea0003800000 */
[----:B------:R-:W-:Y:S01]  /*1ff00*/  ULDC UR4, c[0x0][0xac8] ;  /* 0x0002b20000047ab9 */ /* 0x000fe20000000800 */
[----:B------:R-:W-:Y:S02]  /*1ff10*/  SHF.R.S32.HI R12, RZ, 0x1f, R201 ;  /* 0x0000001fff0c7819 */ /* 0x000fe400000114c9 */
[----:B------:R-:W-:Y:S02]  /*1ff20*/  ISETP.GE.AND P0, PT, R201, UR4, PT ;  /* 0x00000004c9007c0c */ /* 0x000fe4000bf06270 */
[----:B------:R-:W-:Y:S02]  /*1ff30*/  ISETP.GE.AND P1, PT, R205, UR4, PT ;  /* 0x00000004cd007c0c */ /* 0x000fe4000bf26270 */
[----:B------:R-:W-:-:S09]  /*1ff40*/  SHF.R.S32.HI R11, RZ, 0x1f, R205 ;  /* 0x0000001fff0b7819 */ /* 0x000fd200000114cd */
[-C--:B--2---:R-:W-:Y:S02]  /*1ff50*/  @!P0 LEA R8, P2, R201, R14.reuse, 0x1 ;  /* 0x0000000ec9088211 */ /* 0x084fe400078408ff */
[----:B------:R-:W-:Y:S02]  /*1ff60*/  @!P1 LEA R14, P3, R205, R14, 0x1 ;  /* 0x0000000ecd0e9211 */ /* 0x000fe400078608ff */
[-C--:B-1----:R-:W-:Y:S02]  /*1ff70*/  @!P0 LEA.HI.X R9, R201, R0.reuse, R12, 0x1, P2 ;  /* 0x00000000c9098211 */ /* 0x082fe400010f0c0c */
[----:B------:R-:W-:-:S03]  /*1ff80*/  @!P1 LEA.HI.X R15, R205, R0, R11, 0x1, P3 ;  /* 0x00000000cd0f9211 */ /* 0x000fc600018f0c0b */
[----:B-----5:R3:W-:Y:S04]  /*1ff90*/  @!P0 ST.E.128 desc[UR42][R8.64], R4 ;  /* 0x0000000408008985 */ /* 0x0207e8000c101d2a */
[----:B------:R3:W-:Y:S02]  /*1ffa0*/  @!P1 ST.E.128 desc[UR42][R14.64], R36 ;  /* 0x000000240e009985 */ /* 0x0007e4000c101d2a */
.L_x_1798:
[----:B------:R-:W-:Y:S05]  /*1ffb0*/  BSYNC B1 ;  /* 0x0000000000017941 */ /* 0x000fea0003800000 */
.L_x_1797:
[----:B------:R-:W-:-:S03]  /*1ffc0*/  UMOV UR4, 0xffffffff ;  /* 0xffffffff00047882 */ /* 0x000fc60000000000 */
[----:B------:R-:W-:Y:S05]  /*1ffd0*/  BRA.DIV UR4, `(.L_x_1799) ;  /* 0x000000d204707947 */ /* 0x000fea000b800000 */
[----:B-1----:R1:W4:Y:S04]  /*1ffe0*/  SHFL.IDX PT, R0, R3, 0x1, 0x181f ;  /* 0x00381f0003007f89 */ /* 0x00232800000e0000 */
[----:B--23--:R1:W2:Y:S02]  /*1fff0*/  SHFL.IDX PT, R14, R2, 0x1, 0x181f ;  /* 0x00381f00020e7f89 */ /* 0x00c2a400000e0000 */
.L_x_2087:
[----:B-----5:R-:W-:Y:S01]  /*20000*/  VIADD R5, R21, 0x20 ;  /* 0x0000002015057836 */ /* 0x020fe20000000000 */
        /* <DEDUP_REMOVED lines=10> */
[-C--:B----4-:R-:W-:Y:S02]  /*200b0*/  @!P2 LEA.HI.X R5, R201, R0.reuse, R7, 0x1, P0 ;  /* 0x00000000c905a211 */ /* 0x090fe400000f0c07 */
[----:B------:R-:W-:-:S03]  /*200c0*/  @!P3 LEA.HI.X R15, R205, R0, R6, 0x1, P1 ;  /* 0x00000000cd0fb211 */ /* 0x000fc600008f0c06 */
[----:B------:R3:W-:Y:S04]  /*200d0*/  @!P2 ST.E.128 desc[UR42][R4.64], R24 ;  /* 0x000000180400a985 */ /* 0x0007e8000c101d2a */
[----:B------:R3:W-:Y:S02]  /*200e0*/  @!P3 ST.E.128 desc[UR42][R14.64], R40 ;  /* 0x000000280e00b985 */ /* 0x0007e4000c101d2a */
.L_x_1801:
[----:B------:R-:W-:Y:S05]  /*200f0*/  BSYNC B1 ;  /* 0x0000000000017941 */ /* 0x000fea0003800000 */
.L_x_1800:
[----:B------:R-:W-:-:S03]  /*20100*/  UMOV UR4, 0xffffffff ;  /* 0xffffffff00047882 */ /* 0x000fc60000000000 */
[----:B------:R-:W-:Y:S05]  /*20110*/  BRA.DIV UR4, `(.L_x_1802) ;  /* 0x000000d204687947 */ /* 0x000fea000b800000 */
[----:B----4-:R4:W0:Y:S04]  /*20120*/  SHFL.IDX PT, R0, R3, 0x2, 0x181f ;  /* 0x00581f0003007f89 */ /* 0x01082800000e0000 */
[----:B--23--:R4:W2:Y:S02]  /*20130*/  SHFL.IDX PT, R14, R2, 0x2, 0x181f ;  /* 0x00581f00020e7f89 */ /* 0x00c8a400000e0000 */
.L_x_2091:
[----:B------:R-:W-:Y:S01]  /*20140*/  VIADD R5, R21, 0x40 ;  /* 0x0000004015057836 */ /* 0x000fe20000000000 */
        /* <DEDUP_REMOVED lines=10> */
[-C--:B0-----:R-:W-:Y:S02]  /*201f0*/  @!P2 LEA.HI.X R5, R201, R0.reuse, R7, 0x1, P0 ;  /* 0x00000000c905a211 */ /* 0x081fe400000f0c07 */
[----:B------:R-:W-:-:S03]  /*20200*/  @!P3 LEA.HI.X R15, R205, R0, R6, 0x1, P1 ;  /* 0x00000000cd0fb211 */ /* 0x000fc600008f0c06 */
[----:B------:R3:W-:Y:S04]  /*20210*/  @!P2 ST.E.128 desc[UR42][R4.64], R28 ;  /* 0x0000001c0400a985 */ /* 0x0007e8000c101d2a */
[----:B------:R3:W-:Y:S02]  /*20220*/  @!P3 ST.E.128 desc[UR42][R14.64], R44 ;  /* 0x0000002c0e00b985 */ /* 0x0007e4000c101d2a */
.L_x_1804:
[----:B------:R-:W-:Y:S05]  /*20230*/  BSYNC B1 ;  /* 0x0000000000017941 */ /* 0x000fea0003800000 */
.L_x_1803:
[----:B------:R-:W-:-:S03]  /*20240*/  UMOV UR4, 0xffffffff ;  /* 0xffffffff00047882 */ /* 0x000fc60000000000 */
[----:B------:R-:W-:Y:S05]  /*20250*/  BRA.DIV UR4, `(.L_x_1805) ;  /* 0x000000d204607947 */ /* 0x000fea000b800000 */
[----:B0-----:R0:W0:Y:S04]  /*20260*/  SHFL.IDX PT, R0, R3, 0x3, 0x181f ;  /* 0x00781f0003007f89 */ /* 0x00102800000e0000 */
[----:B--23--:R2:W3:Y:S02]  /*20270*/  SHFL.IDX PT, R14, R2, 0x3, 0x181f ;  /* 0x00781f00020e7f89 */ /* 0x00c4e400000e0000 */
.L_x_2095:
[----:B01--4-:R-:W-:-:S05]  /*20280*/  VIADD R3, R21, 0x60 ;  /* 0x0000006015037836 */ /* 0x013fca0000000000 */
[----:B------:R-:W-:-:S13]  /*20290*/  ISETP.GE.AND P0, PT, R3, R10, PT ;  /* 0x0000000a0300720c */ /* 0x000fda0003f06270 */
[----:B------:R-:W-:Y:S05]  /*202a0*/  @P0 BRA `(.L_x_1806) ;  /* 0x0000001c00900947 */ /* 0x000fea0003800000 */
[----:B------:R-:W-:Y:S01]  /*202b0*/  ULDC UR4, c[0x0][0xac8] ;  /* 0x0002b20000047ab9 */ /* 0x000fe20000000800 */
[----:B------:R-:W-:Y:S02]  /*202c0*/  SHF.R.S32.HI R4, RZ, 0x1f, R201 ;  /* 0x0000001fff047819 */ /* 0x000fe400000114c9 */
[----:B------:R-:W-:-:S13]  /*202d0*/  ISETP.GE.AND P1, PT, R201, UR4, PT ;  /* 0x00000004c9007c0c */ /* 0x000fda000bf26270 */
[----:B--23--:R-:W-:-:S04]  /*202e0*/  @!P1 LEA R2, P0, R201, R14, 0x1 ;  /* 0x0000000ec9029211 */ /* 0x00cfc800078008ff */
[----:B------:R-:W-:Y:S02]  /*202f0*/  @!P1 LEA.HI.X R3, R201, R0, R4, 0x1, P0 ;  /* 0x00000000c9039211 */ /* 0x000fe400000f0c04 */
[----:B------:R-:W-:-:S03]  /*20300*/  ISETP.GE.AND P0, PT, R205, UR4, PT ;  /* 0x00000004cd007c0c */ /* 0x000fc6000bf06270 */
[----:B------:R0:W-:Y:S10]  /*20310*/  @!P1 ST.E.128 desc[UR42][R2.64], R32 ;  /* 0x0000002002009985 */ /* 0x0001f4000c101d2a */
[----:B------:R-:W-:Y:S05]  /*20320*/  @P0 BRA `(.L_x_1806) ;  /* 0x0000001c00700947 */ /* 0x000fea0003800000 */
[----:B------:R-:W-:Y:S02]  /*20330*/  SHF.R.S32.HI R4, RZ, 0x1f, R205 ;  /* 0x0000001fff047819 */ /* 0x000fe400000114cd */
[----:B------:R-:W-:-:S04]  /*20340*/  LEA R14, P0, R205, R14, 0x1 ;  /* 0x0000000ecd0e7211 */ /* 0x000fc800078008ff */
[----:B------:R-:W-:-:S05]  /*20350*/  LEA.HI.X R15, R205, R0, R4, 0x1, P0 ;  /* 0x00000000cd0f7211 */ /* 0x000fca00000f0c04 */
[----:B------:R1:W-:Y:S01]  /*20360*/  ST.E.128 desc[UR42][R14.64], R48 ;  /* 0x000000300e007985 */ /* 0x0003e2000c101d2a */
[----:B------:R-:W-:Y:S05]  /*20370*/  BRA `(.L_x_1806) ;  /* 0x0000001c005c7947 */ /* 0x000fea0003800000 */
.L_x_1795:
[----:B------:R-:W-:Y:S01]  /*20380*/  ULDC.64 UR4, c[0x0][0xb08] ;  /* 0x0002c20000047ab9 */ /* 0x000fe20000000a00 */
[----:B------:R-:W1:Y:S01]  /*20390*/  @P2 LDC R8, c[0x0][0xbec] ;  /* 0x0002fb00ff082b82 */ /* 0x000e620000000800 */
[----:B0-----:R-:W-:Y:S01]  /*203a0*/  IMAD R7, R100, UR4, RZ ;  /* 0x0000000464077c24 */ /* 0x001fe2000f8e02ff */
[----:B------:R-:W-:Y:S01]  /*203b0*/  SHF.R.S32.HI R6, RZ, 0x1f, R15 ;  /* 0x0000001fff067819 */ /* 0x000fe2000001140f */
[----:B------:R-:W-:-:S04]  /*203c0*/  IMAD.WIDE.U32 R4, R96, UR4, RZ ;  /* 0x0000000460047c25 */ /* 0x000fc8000f8e00ff */
[----:B------:R-:W-:Y:S01]  /*203d0*/  IMAD R7, R96, UR5, R7 ;  /* 0x0000000560077c24 */ /* 0x000fe2000f8e0207 */
[----:B------:R-:W0:Y:S01]  /*203e0*/  @P2 LDC R11, c[0x0][0xbf0] ;  /* 0x0002fc00ff0b2b82 */ /* 0x000e220000000800 */
[----:B------:R-:W-:Y:S02]  /*203f0*/  ULDC.64 UR4, c[0x0][0xb38] ;  /* 0x0002ce0000047ab9 */ /* 0x000fe40000000a00 */
[----:B------:R-:W-:Y:S02]  /*20400*/  IMAD.IADD R5, R5, 0x1, R7 ;  /* 0x0000000105057824 */ /* 0x000fe400078e0207 */
[----:B------:R-:W-:Y:S02]  /*20410*/  IMAD.MOV.U32 R7, RZ, RZ, R25 ;  /* 0x000000ffff077224 */ /* 0x000fe400078e0019 */
        /* <DEDUP_REMOVED lines=11> */
[C---:B------:R-:W-:Y:S01]  /*204d0*/  IMAD.WIDE.U32 R4, R209.reuse, UR4, R4 ;  /* 0x00000004d1047c25 */ /* 0x040fe2000f8e0004 */
[--C-:B------:R-:W-:Y:S02]  /*204e0*/  SHF.R.S32.HI R6, RZ, 0x1f, R7.reuse ;  /* 0x0000001fff067819 */ /* 0x100fe40000011407 */
[----:B------:R-:W-:Y:S01]  /*204f0*/  PRMT R8, RZ, 0x654, R8 ;  /* 0x00000654ff087816 */ /* 0x000fe20000000008 */
[----:B------:R-:W-:Y:S02]  /*20500*/  IMAD.MOV R9, RZ, RZ, -R7 ;  /* 0x000000ffff097224 */ /* 0x000fe400078e0a07 */
[----:B------:R-:W-:Y:S01]  /*20510*/  IMAD R5, R209, UR5, R5 ;  /* 0x00000005d1057c24 */ /* 0x000fe2000f8e0205 */
[----:B------:R-:W-:Y:S01]  /*20520*/  ULDC.64 UR4, c[0x0][0xb30] ;  /* 0x0002cc0000047ab9 */ /* 0x000fe20000000a00 */
[----:B------:R-:W-:Y:S01]  /*20530*/  IMAD R9, R14, R9, R25 ;  /* 0x000000090e097224 */ /* 0x000fe200078e0219 */
[----:B------:R0:W-:Y:S01]  /*20540*/  SYNCS.ARRIVE.TRANS64.RED.A1T0 RZ, [R8+URZ], RZ ;  /* 0x000000ff08ff79a7 */ /* 0x0001e2000810043f */
[----:B------:R-:W-:-:S02]  /*20550*/  IMAD R6, R6, UR4, RZ ;  /* 0x0000000406067c24 */ /* 0x000fc4000f8e02ff */
        /* <DEDUP_REMOVED lines=16> */
.L_x_2098:
[----:B------:R-:W-:Y:S01]  /*20660*/  ISETP.GE.AND P0, PT, R29, R10, PT ;  /* 0x0000000a1d00720c */ /* 0x000fe20003f06270 */
[----:B------:R-:W-:-:S12]  /*20670*/  BSSY B1, `(.L_x_1808) ;  /* 0x0000073000017945 */ /* 0x000fd80003800000 */
[----:B------:R-:W-:Y:S05]  /*20680*/  @P0 BRA `(.L_x_1809) ;  /* 0x0000000400c40947 */ /* 0x000fea0003800000 */
[----:B------:R-:W-:Y:S01]  /*20690*/  ULDC UR4, c[0x0][0xac8] ;  /* 0x0002b20000047ab9 */ /* 0x000fe20000000800 */
[----:B------:R-:W-:Y:S02]  /*206a0*/  SHF.R.S32.HI R8, RZ, 0x1f, R171 ;  /* 0x0000001fff087819 */ /* 0x000fe400000114ab */
[----:B------:R-:W-:Y:S02]  /*206b0*/  ISETP.GE.AND P0, PT, R171, UR4, PT ;  /* 0x00000004ab007c0c */ /* 0x000fe4000bf06270 */
[----:B------:R-:W-:Y:S02]  /*206c0*/  ISETP.GE.AND P3, PT, R224, UR4, PT ;  /* 0x00000004e0007c0c */ /* 0x000fe4000bf66270 */
[----:B------:R-:W-:Y:S02]  /*206d0*/  ISETP.GE.AND P2, PT, R223, UR4, PT ;  /* 0x00000004df007c0c */ /* 0x000fe4000bf46270 */
[----:B------:R-:W-:Y:S02]  /*206e0*/  ISETP.GE.AND P1, PT, R222, UR4, PT ;  /* 0x00000004de007c0c */ /* 0x000fe4000bf26270 */
[----:B------:R-:W-:-:S02]  /*206f0*/  SHF.R.S32.HI R11, RZ, 0x1f, R224 ;  /* 0x0000001fff0b7819 */ /* 0x000fc400000114e0 */
[----:B------:R-:W-:-:S03]  /*20700*/  SHF.R.S32.HI R12, RZ, 0x1f, R223 ;  /* 0x0000001fff0c7819 */ /* 0x000fc600000114df */
[CC--:B--2---:R-:W-:Y:S01]  /*20710*/  @!P0 LEA R6, P4, R171.reuse, R14.reuse, 0x2 ;  /* 0x0000000eab068211 */ /* 0x0c4fe200078810ff */
[----:B------:R-:W-:Y:S01]  /*20720*/  @!P0 IMAD.MOV.U32 R9, RZ, RZ, R98 ;  /* 0x000000ffff098224 */ /* 0x000fe200078e0062 */
[C---:B------:R-:W-:Y:S02]  /*20730*/  @!P3 LEA R4, P5, R224.reuse, R14, 0x2 ;  /* 0x0000000ee004b211 */ /* 0x040fe400078a10ff */
[-C--:B-1----:R-:W-:Y:S01]  /*20740*/  @!P0 LEA.HI.X R7, R171, R28.reuse, R8, 0x2, P4 ;  /* 0x0000001cab078211 */ /* 0x082fe200020f1408 */
[----:B------:R-:W-:Y:S01]  /*20750*/  @!P0 IMAD.MOV.U32 R8, RZ, RZ, R99 ;  /* 0x000000ffff088224 */ /* 0x000fe200078e0063 */
[----:B------:R-:W-:Y:S02]  /*20760*/  @!P3 LEA.HI.X R5, R224, R28, R11, 0x2, P5 ;  /* 0x0000001ce005b211 */ /* 0x000fe400028f140b */
[----:B------:R-:W-:Y:S02]  /*20770*/  @!P1 LOP3.LUT R77, R77, R76, RZ, 0x3c, !PT ;  /* 0x0000004c4d4d9212 */ /* 0x000fe400078e3cff */
[----:B------:R1:W-:Y:S01]  /*20780*/  @!P0 ST.E.64 desc[UR42][R6.64], R8 ;  /* 0x0000000806008985 */ /* 0x0003e2000c101b2a */
[----:B------:R-:W-:-:S02]  /*20790*/  ISETP.GE.AND P0, PT, R221, UR4, PT ;  /* 0x00000004dd007c0c */ /* 0x000fc4000bf06270 */
[----:B------:R-:W-:Y:S02]  /*207a0*/  SHF.R.S32.HI R11, RZ, 0x1f, R222 ;  /* 0x0000001fff0b7819 */ /* 0x000fe400000114de */
[----:B------:R-:W-:-:S04]  /*207b0*/  @!P1 LOP3.LUT R76, R77, R76, RZ, 0x3c, !PT ;  /* 0x0000004c4d4c9212 */ /* 0x000fc800078e3cff */
[----:B------:R-:W-:Y:S01]  /*207c0*/  @!P1 LOP3.LUT R77, R77, R76, RZ, 0x3c, !PT ;  /* 0x0000004c4d4d9212 */ /* 0x000fe200078e3cff */
[----:B-1----:R-:W-:Y:S01]  /*207d0*/  @!P3 IMAD.MOV.U32 R8, RZ, RZ, R97 ;  /* 0x000000ffff08b224 */ /* 0x002fe200078e0061 */
[----:B------:R-:W-:Y:S01]  /*207e0*/  @!P2 LEA R6, P4, R223, R14, 0x2 ;  /* 0x0000000edf06a211 */ /* 0x000fe200078810ff */
[----:B------:R-:W-:-:S03]  /*207f0*/  @!P3 IMAD.MOV.U32 R9, RZ, RZ, R95 ;  /* 0x000000ffff09b224 */ /* 0x000fc600078e005f */
[----:B------:R-:W-:Y:S02]  /*20800*/  @!P2 LEA.HI.X R7, R223, R28, R12, 0x2, P4 ;  /* 0x0000001cdf07a211 */ /* 0x000fe400020f140c */
[----:B------:R1:W-:Y:S01]  /*20810*/  @!P3 ST.E.64 desc[UR42][R4.64], R8 ;  /* 0x000000080400b985 */ /* 0x0003e2000c101b2a */
[----:B------:R-:W-:Y:S02]  /*20820*/  ISETP.GE.AND P3, PT, R220, UR4, PT ;  /* 0x00000004dc007c0c */ /* 0x000fe4000bf66270 */
[----:B------:R-:W-:Y:S01]  /*20830*/  SHF.R.S32.HI R12, RZ, 0x1f, R221 ;  /* 0x0000001fff0c7819 */ /* 0x000fe200000114dd */
[----:B-1----:R-:W-:Y:S01]  /*20840*/  @!P2 IMAD.MOV.U32 R8, RZ, RZ, R94 ;  /* 0x000000ffff08a224 */ /* 0x002fe200078e005e */
[----:B------:R-:W-:Y:S01]  /*20850*/  @!P1 LEA R4, P5, R222, R14, 0x2 ;  /* 0x0000000ede049211 */ /* 0x000fe200078a10ff */
[----:B------:R-:W-:-:S03]  /*20860*/  @!P2 IMAD.MOV.U32 R9, RZ, RZ, R93 ;  /* 0x000000ffff09a224 */ /* 0x000fc600078e005d */
[----:B------:R-:W-:Y:S02]  /*20870*/  @!P1 LEA.HI.X R5, R222, R28, R11, 0x2, P5 ;  /* 0x0000001cde059211 */ /* 0x000fe400028f140b */
[----:B------:R1:W-:Y:S01]  /*20880*/  @!P2 ST.E.64 desc[UR42][R6.64], R8 ;  /* 0x000000080600a985 */ /* 0x0003e2000c101b2a */
[----:B------:R-:W-:Y:S02]  /*20890*/  ISETP.GE.AND P2, PT, R219, UR4, PT ;  /* 0x00000004db007c0c */ /* 0x000fe4000bf46270 */
[----:B------:R-:W-:Y:S01]  /*208a0*/  SHF.R.S32.HI R11, RZ, 0x1f, R220 ;  /* 0x0000001fff0b7819 */ /* 0x000fe200000114dc */
[----:B------:R2:W-:Y:S01]  /*208b0*/  @!P1 ST.E.64 desc[UR42][R4.64], R76 ;  /* 0x0000004c04009985 */ /* 0x0005e2000c101b2a */
[----:B------:R-:W-:Y:S02]  /*208c0*/  ISETP.GE.AND P1, PT, R218, UR4, PT ;  /* 0x00000004da007c0c */ /* 0x000fe4000bf26270 */
[----:B-1----:R-:W-:Y:S01]  /*208d0*/  @!P0 LEA R6, P4, R221, R14, 0x2 ;  /* 0x0000000edd068211 */ /* 0x002fe200078810ff */
[----:B------:R-:W-:-:S02]  /*208e0*/  @!P0 IMAD.MOV.U32 R8, RZ, RZ, R2 ;  /* 0x000000ffff088224 */ /* 0x000fc400078e0002 */
[----:B------:R-:W-:Y:S01]  /*208f0*/  @!P0 IMAD.MOV.U32 R9, RZ, RZ, R78 ;  /* 0x000000ffff098224 */ /* 0x000fe200078e004e */
[----:B------:R-:W-:Y:S01]  /*20900*/  @!P0 LEA.HI.X R7, R221, R28, R12, 0x2, P4 ;  /* 0x0000001cdd078211 */ /* 0x000fe200020f140c */
[----:B------:R-:W-:Y:S01]  /*20910*/  @!P3 IMAD.MOV.U32 R2, RZ, RZ, R3 ;  /* 0x000000ffff02b224 */ /* 0x000fe200078e0003 */
[C---:B--2---:R-:W-:Y:S01]  /*20920*/  @!P3 LEA R4, P5, R220.reuse, R14, 0x2 ;  /* 0x0000000edc04b211 */ /* 0x044fe200078a10ff */
[----:B------:R-:W-:Y:S01]  /*20930*/  @!P3 IMAD.MOV.U32 R3, RZ, RZ, R0 ;  /* 0x000000ffff03b224 */ /* 0x000fe200078e0000 */
[----:B------:R-:W-:Y:S01]  /*20940*/  SHF.R.S32.HI R12, RZ, 0x1f, R219 ;  /* 0x0000001fff0c7819 */ /* 0x000fe200000114db */
[----:B------:R1:W-:Y:S01]  /*20950*/  @!P0 ST.E.64 desc[UR42][R6.64], R8 ;  /* 0x0000000806008985 */ /* 0x0003e2000c101b2a */
[----:B------:R-:W-:Y:S02]  /*20960*/  @!P3 LEA.HI.X R5, R220, R28, R11, 0x2, P5 ;  /* 0x0000001cdc05b211 */ /* 0x000fe400028f140b */
[----:B------:R-:W-:Y:S02]  /*20970*/  ISETP.GE.AND P0, PT, R217, UR4, PT ;  /* 0x00000004d9007c0c */ /* 0x000fe4000bf06270 */
[----:B------:R-:W-:Y:S01]  /*20980*/  SHF.R.S32.HI R11, RZ, 0x1f, R218 ;  /* 0x0000001fff0b7819 */ /* 0x000fe200000114da */
[----:B------:R2:W-:Y:S01]  /*20990*/  @!P3 ST.E.64 desc[UR42][R4.64], R2 ;  /* 0x000000020400b985 */ /* 0x0005e2000c101b2a */
[----:B------:R-:W-:-:S02]  /*209a0*/  ISETP.GE.AND P3, PT, R216, UR4, PT ;  /* 0x00000004d8007c0c */ /* 0x000fc4000bf66270 */
[----:B------:R-:W-:Y:S02]  /*209b0*/  SHF.R.S32.HI R0, RZ, 0x1f, R211 ;  /* 0x0000001fff007819 */ /* 0x000fe400000114d3 */
[----:B-1----:R-:W-:-:S04]  /*209c0*/  @!P2 LEA R6, P5, R219, R14, 0x2 ;  /* 0x0000000edb06a211 */ /* 0x002fc800078a10ff */
[----:B------:R-:W-:Y:S01]  /*209d0*/  @!P2 LEA.HI.X R7, R219, R28, R12, 0x2, P5 ;  /* 0x0000001cdb07a211 */ /* 0x000fe200028f140c */
[----:B--2---:R-:W-:Y:S01]  /*209e0*/  @!P2 IMAD.MOV.U32 R4, RZ, RZ, R36 ;  /* 0x000000ffff04a224 */ /* 0x004fe200078e0024 */
[C---:B------:R-:W-:Y:S01]  /*209f0*/  @!P1 LEA R2, P4, R218.reuse, R14, 0x2 ;  /* 0x0000000eda029211 */ /* 0x040fe200078810ff */
[----:B------:R-:W-:Y:S01]  /*20a00*/  @!P2 IMAD.MOV.U32 R5, RZ, RZ, R20 ;  /* 0x000000ffff05a224 */ /* 0x000fe200078e0014 */
[----:B------:R-:W-:Y:S02]  /*20a10*/  ISETP.GE.AND P5, PT, R215, UR4, PT ;  /* 0x00000004d7007c0c */ /* 0x000fe4000bfa6270 */
[----:B------:R-:W-:Y:S02]  /*20a20*/  @!P1 LEA.HI.X R3, R218, R28, R11, 0x2, P4 ;  /* 0x0000001cda039211 */ /* 0x000fe400020f140b */
[----:B------:R1:W-:Y:S01]  /*20a30*/  @!P2 ST.E.64 desc[UR42][R6.64], R4 ;  /* 0x000000040600a985 */ /* 0x0003e2000c101b2a */
[----:B------:R-:W-:Y:S02]  /*20a40*/  SHF.R.S32.HI R11, RZ, 0x1f, R217 ;  /* 0x0000001fff0b7819 */ /* 0x000fe400000114d9 */
[----:B------:R-:W-:Y:S01]  /*20a50*/  SHF.R.S32.HI R12, RZ, 0x1f, R214 ;  /* 0x0000001fff0c7819 */ /* 0x000fe200000114d6 */
[----:B-1----:R-:W-:Y:S01]  /*20a60*/  @!P1 IMAD.MOV.U32 R4, RZ, RZ, R37 ;  /* 0x000000ffff049224 */ /* 0x002fe200078e0025 */
[----:B------:R-:W-:Y:S01]  /*20a70*/  @!P0 LEA R6, P2, R217, R14, 0x2 ;  /* 0x0000000ed9068211 */ /* 0x000fe200078410ff */
[----:B------:R-:W-:-:S03]  /*20a80*/  @!P1 IMAD.MOV.U32 R5, RZ, RZ, R21 ;  /* 0x000000ffff059224 */ /* 0x000fc600078e0015 */
[----:B------:R-:W-:Y:S02]  /*20a90*/  @!P0 LEA.HI.X R7, R217, R28, R11, 0x2, P2 ;  /* 0x0000001cd9078211 */ /* 0x000fe400010f140b */
[----:B------:R1:W-:Y:S01]  /*20aa0*/  @!P1 ST.E.64 desc[UR42][R2.64], R4 ;  /* 0x0000000402009985 */ /* 0x0003e2000c101b2a */
[----:B------:R-:W-:Y:S02]  /*20ab0*/  SHF.R.S32.HI R11, RZ, 0x1f, R216 ;  /* 0x0000001fff0b7819 */ /* 0x000fe400000114d8 */
[----:B------:R-:W-:Y:S02]  /*20ac0*/  ISETP.GE.AND P1, PT, R214, UR4, PT ;  /* 0x00000004d6007c0c */ /* 0x000fe4000bf26270 */
[-C--:B------:R-:W-:Y:S01]  /*20ad0*/  @!P5 LEA R8, P2, R215, R14.reuse, 0x2 ;  /* 0x0000000ed708d211 */ /* 0x080fe200078410ff */
[----:B-1----:R-:W-:Y:S01]  /*20ae0*/  @!P0 IMAD.MOV.U32 R4, RZ, RZ, R40 ;  /* 0x000000ffff048224 */ /* 0x002fe200078e0028 */
[----:B------:R-:W-:Y:S01]  /*20af0*/  @!P3 LEA R2, P4, R216, R14, 0x2 ;  /* 0x0000000ed802b211 */ /* 0x000fe200078810ff */
[----:B------:R-:W-:-:S03]  /*20b00*/  @!P0 IMAD.MOV.U32 R5, RZ, RZ, R38 ;  /* 0x000000ffff058224 */ /* 0x000fc600078e0026 */
[-C--:B------:R-:W-:Y:S02]  /*20b10*/  @!P3 LEA.HI.X R3, R216, R28.reuse, R11, 0x2, P4 ;  /* 0x0000001cd803b211 */ /* 0x080fe400020f140b */
[----:B------:R1:W-:Y:S01]  /*20b20*/  @!P0 ST.E.64 desc[UR42][R6.64], R4 ;  /* 0x0000000406008985 */ /* 0x0003e2000c101b2a */
[----:B------:R-:W-:Y:S02]  /*20b30*/  ISETP.GE.AND P0, PT, R213, UR4, PT ;  /* 0x00000004d5007c0c */ /* 0x000fe4000bf06270 */
[----:B------:R-:W-:Y:S02]  /*20b40*/  SHF.R.S32.HI R11, RZ, 0x1f, R215 ;  /* 0x0000001fff0b7819 */ /* 0x000fe400000114d7 */
[----:B------:R-:W-:Y:S02]  /*20b50*/  ISETP.GE.AND P4, PT, R210, UR4, PT ;  /* 0x00000004d2007c0c */ /* 0x000fe4000bf86270 */
[----:B------:R-:W-:Y:S02]  /*20b60*/  @!P5 LEA.HI.X R9, R215, R28, R11, 0x2, P2 ;  /* 0x0000001cd709d211 */ /* 0x000fe400010f140b */
[----:B------:R-:W-:Y:S01]  /*20b70*/  SHF.R.S32.HI R11, RZ, 0x1f, R213 ;  /* 0x0000001fff0b7819 */ /* 0x000fe200000114d5 */
[----:B-1----:R-:W-:-:S02]  /*20b80*/  @!P3 IMAD.MOV.U32 R4, RZ, RZ, R41 ;  /* 0x000000ffff04b224 */ /* 0x002fc400078e0029 */
[----:B------:R-:W-:Y:S02]  /*20b90*/  @!P3 IMAD.MOV.U32 R5, RZ, RZ, R39 ;  /* 0x000000ffff05b224 */ /* 0x000fe400078e0027 */
[----:B------:R-:W-:Y:S02]  /*20ba0*/  @!P1 IMAD.MOV.U32 R6, RZ, RZ, R45 ;  /* 0x000000ffff069224 */ /* 0x000fe400078e002d */
[----:B------:R-:W-:Y:S01]  /*20bb0*/  @!P1 IMAD.MOV.U32 R7, RZ, RZ, R43 ;  /* 0x000000ffff079224 */ /* 0x000fe200078e002b */
[----:B------:R1:W-:Y:S01]  /*20bc0*/  @!P3 ST.E.64 desc[UR42][R2.64], R4 ;  /* 0x000000040200b985 */ /* 0x0003e2000c101b2a */
[----:B------:R-:W-:Y:S01]  /*20bd0*/  ISETP.GE.AND P3, PT, R212, UR4, PT ;  /* 0x00000004d4007c0c */ /* 0x000fe2000bf66270 */
[----:B-1----:R-:W-:Y:S01]  /*20be0*/  @!P5 IMAD.MOV.U32 R2, RZ, RZ, R44 ;  /* 0x000000ffff02d224 */ /* 0x002fe200078e002c */
[----:B------:R-:W-:Y:S01]  /*20bf0*/  @!P1 LEA R4, P2, R214, R14, 0x2 ;  /* 0x0000000ed6049211 */ /* 0x000fe200078410ff */
[----:B------:R-:W-:-:S03]  /*20c00*/  @!P5 IMAD.MOV.U32 R3, RZ, RZ, R42 ;  /* 0x000000ffff03d224 */ /* 0x000fc600078e002a */
[----:B------:R-:W-:Y:S02]  /*20c10*/  @!P1 LEA.HI.X R5, R214, R28, R12, 0x2, P2 ;  /* 0x0000001cd6059211 */ /* 0x000fe400010f140c */
[----:B------:R1:W-:Y:S01]  /*20c20*/  @!P5 ST.E.64 desc[UR42][R8.64], R2 ;  /* 0x000000020800d985 */ /* 0x0003e2000c101b2a */
[----:B------:R-:W-:-:S03]  /*20c30*/  ISETP.GE.AND P5, PT, R211, UR4, PT ;  /* 0x00000004d3007c0c */ /* 0x000fc6000bfa6270 */
[----:B------:R2:W-:Y:S01]  /*20c40*/  @!P1 ST.E.64 desc[UR42][R4.64], R6 ;  /* 0x0000000604009985 */ /* 0x0005e2000c101b2a */
[C---:B-1----:R-:W-:Y:S01]  /*20c50*/  @!P0 LEA R2, P2, R213.reuse, R14, 0x2 ;  /* 0x0000000ed5028211 */ /* 0x042fe200078410ff */
[----:B------:R-:W-:Y:S02]  /*20c60*/  @!P3 IMAD.MOV.U32 R8, RZ, RZ, R79 ;  /* 0x000000ffff08b224 */ /* 0x000fe400078e004f */
[----:B------:R-:W-:Y:S01]  /*20c70*/  @!P3 IMAD.MOV.U32 R9, RZ, RZ, R47 ;  /* 0x000000ffff09b224 */ /* 0x000fe200078e002f */
[----:B------:R-:W-:Y:S01]  /*20c80*/  @!P0 LEA.HI.X R3, R213, R28, R11, 0x2, P2 ;  /* 0x0000001cd5038211 */ /* 0x000fe200010f140b */
[----:B--2---:R-:W-:Y:S01]  /*20c90*/  @!P0 IMAD.MOV.U32 R6, RZ, RZ, R48 ;  /* 0x000000ffff068224 */ /* 0x004fe200078e0030 */
[----:B------:R-:W-:Y:S01]  /*20ca0*/  @!P3 LEA R4, P1, R212, R14, 0x2 ;  /* 0x0000000ed404b211 */ /* 0x000fe200078210ff */
[----:B------:R-:W-:Y:S01]  /*20cb0*/  @!P0 IMAD.MOV.U32 R7, RZ, RZ, R46 ;  /* 0x000000ffff078224 */ /* 0x000fe200078e002e */
[----:B------:R-:W-:-:S04]  /*20cc0*/  SHF.R.S32.HI R11, RZ, 0x1f, R212 ;  /* 0x0000001fff0b7819 */ /* 0x000fc800000114d4 */
[----:B------:R-:W-:Y:S01]  /*20cd0*/  @!P3 LEA.HI.X R5, R212, R28, R11, 0x2, P1 ;  /* 0x0000001cd405b211 */ /* 0x000fe200008f140b */
[----:B------:R1:W-:Y:S04]  /*20ce0*/  @!P0 ST.E.64 desc[UR42][R2.64], R6 ;  /* 0x0000000602008985 */ /* 0x0003e8000c101b2a */
[----:B------:R2:W-:Y:S01]  /*20cf0*/  @!P3 ST.E.64 desc[UR42][R4.64], R8 ;  /* 0x000000080400b985 */ /* 0x0005e2000c101b2a */
[CC--:B-1----:R-:W-:Y:S02]  /*20d00*/  @!P5 LEA R2, P0, R211.reuse, R14.reuse, 0x2 ;  /* 0x0000000ed302d211 */ /* 0x0c2fe400078010ff */
[C---:B------:R-:W-:Y:S02]  /*20d10*/  @!P4 LEA R6, P2, R210.reuse, R14, 0x2 ;  /* 0x0000000ed206c211 */ /* 0x040fe400078410ff */
[-C--:B------:R-:W-:Y:S01]  /*20d20*/  @!P5 LEA.HI.X R3, R211, R28.reuse, R0, 0x2, P0 ;  /* 0x0000001cd303d211 */ /* 0x080fe200000f1400 */
[----:B--2---:R-:W-:Y:S01]  /*20d30*/  @!P5 IMAD.MOV.U32 R4, RZ, RZ, R82 ;  /* 0x000000ffff04d224 */ /* 0x004fe200078e0052 */
[----:B------:R-:W-:Y:S01]  /*20d40*/  @!P4 LEA.HI.X R7, R210, R28, R229, 0x2, P2 ;  /* 0x0000001cd207c211 */ /* 0x000fe200010f14e5 */
[----:B------:R-:W-:-:S02]  /*20d50*/  @!P5 IMAD.MOV.U32 R5, RZ, RZ, R80 ;  /* 0x000000ffff05d224 */ /* 0x000fc400078e0050 */
[----:B------:R-:W-:Y:S02]  /*20d60*/  @!P4 IMAD.MOV.U32 R8, RZ, RZ, R83 ;  /* 0x000000ffff08c224 */ /* 0x000fe400078e0053 */
[----:B------:R-:W-:Y:S01]  /*20d70*/  @!P4 IMAD.MOV.U32 R9, RZ, RZ, R81 ;  /* 0x000000ffff09c224 */ /* 0x000fe200078e0051 */
[----:B------:R3:W-:Y:S04]  /*20d80*/  @!P5 ST.E.64 desc[UR42][R2.64], R4 ;  /* 0x000000040200d985 */ /* 0x0007e8000c101b2a */
[----:B------:R3:W-:Y:S02]  /*20d90*/  @!P4 ST.E.64 desc[UR42][R6.64], R8 ;  /* 0x000000080600c985 */ /* 0x0007e4000c101b2a */
.L_x_1809:
[----:B------:R-:W-:Y:S05]  /*20da0*/  BSYNC B1 ;  /* 0x0000000000017941 */ /* 0x000fea0003800000 */
.L_x_1808:
[----:B------:R-:W-:-:S03]  /*20db0*/  UMOV UR4, 0xffffffff ;  /* 0xffffffff00047882 */ /* 0x000fc60000000000 */
[----:B------:R-:W-:Y:S05]  /*20dc0*/  BRA.DIV UR4, `(.L_x_1810) ;  /* 0x000000ca04007947 */ /* 0x000fea000b800000 */
[----:B0-----:R-:W0:Y:S04]  /*20dd0*/  SHFL.IDX PT, R26, R26, 0x1, 0x1c1f ;  /* 0x003c1f001a1a7f89 */ /* 0x001e2800000e0000 */
[----:B--2---:R2:W4:Y:S02]  /*20de0*/  SHFL.IDX PT, R14, R25, 0x1, 0x1c1f ;  /* 0x003c1f00190e7f89 */ /* 0x00452400000e0000 */
.L_x_2102:
[----:B------:R-:W-:-:S13]  /*20df0*/  ISETP.GE.AND P0, PT, R24, R10, PT ;  /* 0x0000000a1800720c */ /* 0x000fda0003f06270 */
[----:B------:R-:W-:Y:S05]  /*20e00*/  @P0 BRA `(.L_x_1806) ;  /* 0x0000001000b80947 */ /* 0x000fea0003800000 */
[----:B------:R-:W-:Y:S01]  /*20e10*/  ULDC UR4, c[0x0][0xac8] ;  /* 0x0002b20000047ab9 */ /* 0x000fe20000000800 */
[----:B------:R-:W-:Y:S02]  /*20e20*/  SHF.R.S32.HI R0, RZ, 0x1f, R171 ;  /* 0x0000001fff007819 */ /* 0x000fe400000114ab */
[----:B------:R-:W-:Y:S02]  /*20e30*/  ISETP.GE.AND P1, PT, R171, UR4, PT ;  /* 0x00000004ab007c0c */ /* 0x000fe4000bf26270 */
[----:B------:R-:W-:Y:S02]  /*20e40*/  ISETP.GE.AND P3, PT, R224, UR4, PT ;  /* 0x00000004e0007c0c */ /* 0x000fe4000bf66270 */
[----:B------:R-:W-:Y:S02]  /*20e50*/  ISETP.GE.AND P2, PT, R223, UR4, PT ;  /* 0x00000004df007c0c */ /* 0x000fe4000bf46270 */
[----:B---3--:R-:W-:Y:S02]  /*20e60*/  SHF.R.S32.HI R8, RZ, 0x1f, R224 ;  /* 0x0000001fff087819 */ /* 0x008fe400000114e0 */
[----:B------:R-:W-:-:S02]  /*20e70*/  SHF.R.S32.HI R12, RZ, 0x1f, R222 ;  /* 0x0000001fff0c7819 */ /* 0x000fc400000114de */
[----:B------:R-:W-:-:S03]  /*20e80*/  SHF.R.S32.HI R13, RZ, 0x1f, R213 ;  /* 0x0000001fff0d7819 */ /* 0x000fc600000114d5 */
[CC--:B----4-:R-:W-:Y:S01]  /*20e90*/  @!P1 LEA R2, P0, R171.reuse, R14.reuse, 0x2 ;  /* 0x0000000eab029211 */ /* 0x0d0fe200078010ff */
[----:B------:R-:W-:Y:S01]  /*20ea0*/  @!P1 IMAD.MOV.U32 R4, RZ, RZ, R49 ;  /* 0x000000ffff049224 */ /* 0x000fe200078e0031 */
[----:B------:R-:W-:Y:S01]  /*20eb0*/  @!P3 LEA R6, P4, R224, R14, 0x2 ;  /* 0x0000000ee006b211 */ /* 0x000fe200078810ff */
[----:B------:R-:W-:Y:S01]  /*20ec0*/  @!P1 IMAD.MOV.U32 R5, RZ, RZ, R84 ;  /* 0x000000ffff059224 */ /* 0x000fe200078e0054 */
[----:B0-----:R-:W-:Y:S02]  /*20ed0*/  @!P1 LEA.HI.X R3, R171, R26, R0, 0x2, P0 ;  /* 0x0000001aab039211 */ /* 0x001fe400000f1400 */
[----:B------:R-:W-:Y:S02]  /*20ee0*/  ISETP.GE.AND P0, PT, R222, UR4, PT ;  /* 0x00000004de007c0c */ /* 0x000fe4000bf06270 */
[----:B------:R-:W-:Y:S01]  /*20ef0*/  SHF.R.S32.HI R0, RZ, 0x1f, R223 ;  /* 0x0000001fff007819 */ /* 0x000fe200000114df */
[----:B------:R0:W-:Y:S01]  /*20f00*/  @!P1 ST.E.64 desc[UR42][R2.64], R4 ;  /* 0x0000000402009985 */ /* 0x0001e2000c101b2a */
[----:B------:R-:W-:-:S02]  /*20f10*/  ISETP.GE.AND P1, PT, R221, UR4, PT ;  /* 0x00000004dd007c0c */ /* 0x000fc4000bf26270 */
[----:B------:R-:W-:Y:S02]  /*20f20*/  @!P3 LEA.HI.X R7, R224, R26, R8, 0x2, P4 ;  /* 0x0000001ae007b211 */ /* 0x000fe400020f1408 */
[----:B------:R-:W-:Y:S02]  /*20f30*/  ISETP.GE.AND P4, PT, R220, UR4, PT ;  /* 0x00000004dc007c0c */ /* 0x000fe4000bf86270 */
[C---:B0-----:R-:W-:Y:S01]  /*20f40*/  @!P2 LEA R2, P5, R223.reuse, R14, 0x2 ;  /* 0x0000000edf02a211 */ /* 0x041fe200078a10ff */
[----:B------:R-:W-:Y:S02]  /*20f50*/  @!P3 IMAD.MOV.U32 R4, RZ, RZ, R50 ;  /* 0x000000ffff04b224 */ /* 0x000fe400078e0032 */
[----:B------:R-:W-:Y:S01]  /*20f60*/  @!P3 IMAD.MOV.U32 R5, RZ, RZ, R85 ;  /* 0x000000ffff05b224 */ /* 0x000fe200078e0055 */
[----:B------:R-:W-:Y:S01]  /*20f70*/  @!P2 LEA.HI.X R3, R223, R26, R0, 0x2, P5 ;  /* 0x0000001adf03a211 */ /* 0x000fe200028f1400 */
[----:B------:R-:W-:Y:S01]  /*20f80*/  @!P2 IMAD.MOV.U32 R50, RZ, RZ, R53 ;  /* 0x000000ffff32a224 */ /* 0x000fe200078e0035 */
[CC--:B------:R-:W-:Y:S01]  /*20f90*/  @!P0 LEA R8, P5, R222.reuse, R14.reuse, 0x2 ;  /* 0x0000000ede088211 */ /* 0x0c0fe200078a10ff */
[----:B------:R-:W-:Y:S01]  /*20fa0*/  @!P0 IMAD.MOV.U32 R53, RZ, RZ, R52 ;  /* 0x000000ffff358224 */ /* 0x000fe200078e0034 */
[----:B------:R0:W-:Y:S01]  /*20fb0*/  @!P3 ST.E.64 desc[UR42][R6.64], R4 ;  /* 0x000000040600b985 */ /* 0x0001e2000c101b2a */
[----:B------:R-:W-:Y:S01]  /*20fc0*/  ISETP.GE.AND P3, PT, R219, UR4, PT ;  /* 0x00000004db007c0c */ /* 0x000fe2000bf66270 */
[----:B------:R-:W-:Y:S01]  /*20fd0*/  @!P0 IMAD.MOV.U32 R52, RZ, RZ, R54 ;  /* 0x000000ffff348224 */ /* 0x000fe200078e0036 */
[----:B------:R-:W-:Y:S01]  /*20fe0*/  SHF.R.S32.HI R0, RZ, 0x1f, R221 ;  /* 0x0000001fff007819 */ /* 0x000fe200000114dd */
[----:B------:R3:W-:Y:S01]  /*20ff0*/  @!P2 ST.E.64 desc[UR42][R2.64], R50 ;  /* 0x000000320200a985 */ /* 0x0007e2000c101b2a */
[C---:B------:R-:W-:Y:S01]  /*21000*/  @!P1 LEA R10, P2, R221.reuse, R14, 0x2 ;  /* 0x0000000edd0a9211 */ /* 0x040fe200078410ff */
[----:B------:R-:W-:Y:S01]  /*21010*/  @!P1 IMAD.MOV.U32 R54, RZ, RZ, R57 ;  /* 0x000000ffff369224 */ /* 0x000fe200078e0039 */
[-C--:B------:R-:W-:Y:S01]  /*21020*/  @!P0 LEA.HI.X R9, R222, R26.reuse, R12, 0x2, P5 ;  /* 0x0000001ade098211 */ /* 0x080fe200028f140c */
[----:B------:R-:W-:Y:S01]  /*21030*/  @!P4 IMAD.MOV.U32 R57, RZ, RZ, R56 ;  /* 0x000000ffff39c224 */ /* 0x000fe200078e0038 */
[----:B------:R-:W-:Y:S01]  /*21040*/  @!P1 LEA.HI.X R11, R221, R26, R0, 0x2, P2 ;  /* 0x0000001add0b9211 */ /* 0x000fe200010f1400 */
[----:B------:R-:W-:Y:S01]  /*21050*/  @!P4 IMAD.MOV.U32 R56, RZ, RZ, R58 ;  /* 0x000000ffff38c224 */ /* 0x000fe200078e003a */
[----:B------:R-:W-:Y:S01]  /*21060*/  ISETP.GE.AND P2, PT, R218, UR4, PT ;  /* 0x00000004da007c0c */ /* 0x000fe2000bf46270 */
[----:B------:R4:W-:Y:S01]  /*21070*/  @!P0 ST.E.64 desc[UR42][R8.64], R52 ;  /* 0x0000003408008985 */ /* 0x0009e2000c101b2a */
[----:B------:R-:W-:Y:S01]  /*21080*/  SHF.R.S32.HI R12, RZ, 0x1f, R220 ;  /* 0x0000001fff0c7819 */ /* 0x000fe200000114dc */
[----:B------:R-:W-:Y:S01]  /*21090*/  @!P3 IMAD.MOV.U32 R58, RZ, RZ, R67 ;  /* 0x000000ffff3ab224 */ /* 0x000fe200078e0043 */
[----:B0-----:R-:W-:Y:S01]  /*210a0*/  @!P4 LEA R4, P0, R220, R14, 0x2 ;  /* 0x0000000edc04c211 */ /* 0x001fe200078010ff */
[----:B------:R0:W-:Y:S01]  /*210b0*/  @!P1 ST.E.64 desc[UR42][R10.64], R54 ;  /* 0x000000360a009985 */ /* 0x0001e2000c101b2a */
[----:B------:R-:W-:-:S02]  /*210c0*/  ISETP.GE.AND P1, PT, R217, UR4, PT ;  /* 0x00000004d9007c0c */ /* 0x000fc4000bf26270 */
[----:B------:R-:W-:Y:S02]  /*210d0*/  @!P4 LEA.HI.X R5, R220, R26, R12, 0x2, P0 ;  /* 0x0000001adc05c211 */ /* 0x000fe400000f140c */
[C---:B---3--:R-:W-:Y:S02]  /*210e0*/  @!P3 LEA R2, P5, R219.reuse, R14, 0x2 ;  /* 0x0000000edb02b211 */ /* 0x048fe400078a10ff */
[----:B------:R-:W-:Y:S01]  /*210f0*/  SHF.R.S32.HI R0, RZ, 0x1f, R219 ;  /* 0x0000001fff007819 */ /* 0x000fe200000114db */
[----:B------:R-:W-:Y:S01]  /*21100*/  @!P4 ST.E.64 desc[UR42][R4.64], R56 ;  /* 0x000000380400c985 */ /* 0x000fe2000c101b2a */
[----:B------:R-:W-:Y:S01]  /*21110*/  ISETP.GE.AND P0, PT, R216, UR4, PT ;  /* 0x00000004d8007c0c */ /* 0x000fe2000bf06270 */
[----:B------:R-:W-:Y:S01]  /*21120*/  @!P2 IMAD.MOV.U32 R67, RZ, RZ, R66 ;  /* 0x000000ffff43a224 */ /* 0x000fe200078e0042 */
[----:B------:R-:W-:Y:S01]  /*21130*/  @!P3 LEA.HI.X R3, R219, R26, R0, 0x2, P5 ;  /* 0x0000001adb03b211 */ /* 0x000fe200028f1400 */
[----:B------:R-:W-:Y:S01]  /*21140*/  @!P2 IMAD.MOV.U32 R66, RZ, RZ, R68 ;  /* 0x000000ffff42a224 */ /* 0x000fe200078e0044 */
[----:B------:R-:W-:Y:S01]  /*21150*/  SHF.R.S32.HI R0, RZ, 0x1f, R218 ;  /* 0x0000001fff007819 */ /* 0x000fe200000114da */
[----:B------:R-:W-:Y:S01]  /*21160*/  @!P1 IMAD.MOV.U32 R68, RZ, RZ, R71 ;  /* 0x000000ffff449224 */ /* 0x000fe200078e0047 */
[----:B------:R-:W-:Y:S01]  /*21170*/  @!P2 LEA R6, P4, R218, R14, 0x2 ;  /* 0x0000000eda06a211 */ /* 0x000fe200078810ff */
[----:B------:R3:W-:Y:S01]  /*21180*/  @!P3 ST.E.64 desc[UR42][R2.64], R58 ;  /* 0x0000003a0200b985 */ /* 0x0007e2000c101b2a */
[----:B------:R-:W-:-:S02]  /*21190*/  ISETP.GE.AND P3, PT, R215, UR4, PT ;  /* 0x00000004d7007c0c */ /* 0x000fc4000bf66270 */
[----:B------:R-:W-:Y:S02]  /*211a0*/  @!P2 LEA.HI.X R7, R218, R26, R0, 0x2, P4 ;  /* 0x0000001ada07a211 */ /* 0x000fe400020f1400 */
[C---:B----4-:R-:W-:Y:S01]  /*211b0*/  @!P1 LEA R8, P5, R217.reuse, R14, 0x2 ;  /* 0x0000000ed9089211 */ /* 0x050fe200078a10ff */
[----:B------:R-:W-:Y:S01]  /*211c0*/  @!P0 IMAD.MOV.U32 R71, RZ, RZ, R70 ;  /* 0x000000ffff478224 */ /* 0x000fe200078e0046 */
[----:B------:R-:W-:Y:S01]  /*211d0*/  SHF.R.S32.HI R0, RZ, 0x1f, R217 ;  /* 0x0000001fff007819 */ /* 0x000fe200000114d9 */
[----:B------:R4:W-:Y:S01]  /*211e0*/  @!P2 ST.E.64 desc[UR42][R6.64], R66 ;  /* 0x000000420600a985 */ /* 0x0009e2000c101b2a */
[----:B------:R-:W-:Y:S01]  /*211f0*/  ISETP.GE.AND P2, PT, R214, UR4, PT ;  /* 0x00000004d6007c0c */ /* 0x000fe2000bf46270 */
[----:B------:R-:W-:Y:S01]  /*21200*/  @!P0 IMAD.MOV.U32 R70, RZ, RZ, R72 ;  /* 0x000000ffff468224 */ /* 0x000fe200078e0048 */
[----:B------:R-:W-:Y:S02]  /*21210*/  @!P1 LEA.HI.X R9, R217, R26, R0, 0x2, P5 ;  /* 0x0000001ad9099211 */ /* 0x000fe400028f1400 */
[-C--:B0-----:R-:W-:Y:S01]  /*21220*/  @!P0 LEA R10, P4, R216, R14.reuse, 0x2 ;  /* 0x0000000ed80a8211 */ /* 0x081fe200078810ff */
[----:B------:R-:W-:Y:S01]  /*21230*/  @!P3 IMAD.MOV.U32 R72, RZ, RZ, R87 ;  /* 0x000000ffff48b224 */ /* 0x000fe200078e0057 */
[----:B------:R-:W-:Y:S01]  /*21240*/  SHF.R.S32.HI R0, RZ, 0x1f, R216 ;  /* 0x0000001fff007819 */ /* 0x000fe200000114d8 */
[----:B------:R-:W-:Y:S01]  /*21250*/  @!P1 ST.E.64 desc[UR42][R8.64], R68 ;  /* 0x0000004408009985 */ /* 0x000fe2000c101b2a */
[----:B---3--:R-:W-:-:S02]  /*21260*/  @!P3 LEA R2, P1, R215, R14, 0x2 ;  /* 0x0000000ed702b211 */ /* 0x008fc400078210ff */
[-C--:B------:R-:W-:Y:S02]  /*21270*/  @!P0 LEA.HI.X R11, R216, R26.reuse, R0, 0x2, P4 ;  /* 0x0000001ad80b8211 */ /* 0x080fe400020f1400 */
[----:B------:R-:W-:Y:S01]  /*21280*/  SHF.R.S32.HI R12, RZ, 0x1f, R215 ;  /* 0x0000001fff0c7819 */ /* 0x000fe200000114d7 */
[----:B------:R-:W-:Y:S01]  /*21290*/  @!P2 IMAD.MOV.U32 R87, RZ, RZ, R86 ;  /* 0x000000ffff57a224 */ /* 0x000fe200078e0056 */
[----:B------:R-:W-:Y:S01]  /*212a0*/  ISETP.GE.AND P4, PT, R213, UR4, PT ;  /* 0x00000004d5007c0c */ /* 0x000fe2000bf86270 */
[----:B------:R0:W-:Y:S01]  /*212b0*/  @!P0 ST.E.64 desc[UR42][R10.64], R70 ;  /* 0x000000460a008985 */ /* 0x0001e2000c101b2a */
[----:B------:R-:W-:Y:S01]  /*212c0*/  ISETP.GE.AND P5, PT, R212, UR4, PT ;  /* 0x00000004d4007c0c */ /* 0x000fe2000bfa6270 */
[----:B------:R-:W-:Y:S01]  /*212d0*/  @!P2 IMAD.MOV.U32 R86, RZ, RZ, R88 ;  /* 0x000000ffff56a224 */ /* 0x000fe200078e0058 */
[----:B------:R-:W-:Y:S02]  /*212e0*/  ISETP.GE.AND P0, PT, R211, UR4, PT ;  /* 0x00000004d3007c0c */ /* 0x000fe4000bf06270 */
[----:B------:R-:W-:-:S02]  /*212f0*/  @!P3 LEA.HI.X R3, R215, R26, R12, 0x2, P1 ;  /* 0x0000001ad703b211 */ /* 0x000fc400008f140c */
[----:B------:R-:W-:Y:S02]  /*21300*/  SHF.R.S32.HI R0, RZ, 0x1f, R214 ;  /* 0x0000001fff007819 */ /* 0x000fe400000114d6 */
[C---:B------:R-:W-:Y:S01]  /*21310*/  @!P2 LEA R4, P1, R214.reuse, R14, 0x2 ;  /* 0x0000000ed604a211 */ /* 0x040fe200078210ff */
[----:B------:R3:W-:Y:S01]  /*21320*/  @!P3 ST.E.64 desc[UR42][R2.64], R72 ;  /* 0x000000480200b985 */ /* 0x0007e2000c101b2a */
[----:B------:R-:W-:Y:S01]  /*21330*/  SHF.R.S32.HI R12, RZ, 0x1f, R212 ;  /* 0x0000001fff0c7819 */ /* 0x000fe200000114d4 */
[----:B------:R-:W-:Y:S01]  /*21340*/  @!P4 IMAD.MOV.U32 R88, RZ, RZ, R91 ;  /* 0x000000ffff58c224 */ /* 0x000fe200078e005b */
[----:B------:R-:W-:Y:S01]  /*21350*/  @!P2 LEA.HI.X R5, R214, R26, R0, 0x2, P1 ;  /* 0x0000001ad605a211 */ /* 0x000fe200008f1400 */
[----:B------:R-:W-:Y:S01]  /*21360*/  @!P5 IMAD.MOV.U32 R93, RZ, RZ, R90 ;  /* 0x000000ffff5dd224 */ /* 0x000fe200078e005a */
[-C--:B----4-:R-:W-:Y:S02]  /*21370*/  @!P4 LEA R6, P1, R213, R14.reuse, 0x2 ;  /* 0x0000000ed506c211 */ /* 0x090fe400078210ff */
[-C--:B0-----:R-:W-:Y:S01]  /*21380*/  @!P0 LEA R10, P3, R211, R14.reuse, 0x2 ;  /* 0x0000000ed30a8211 */ /* 0x081fe200078610ff */
[----:B------:R3:W-:Y:S01]  /*21390*/  @!P2 ST.E.64 desc[UR42][R4.64], R86 ;  /* 0x000000560400a985 */ /* 0x0007e2000c101b2a */
[----:B------:R-:W-:-:S02]  /*213a0*/  @!P5 LEA R8, P2, R212, R14, 0x2 ;  /* 0x0000000ed408d211 */ /* 0x000fc400078410ff */
[----:B------:R-:W-:Y:S02]  /*213b0*/  SHF.R.S32.HI R0, RZ, 0x1f, R211 ;  /* 0x0000001fff007819 */ /* 0x000fe400000114d3 */
[-C--:B------:R-:W-:Y:S02]  /*213c0*/  @!P4 LEA.HI.X R7, R213, R26.reuse, R13, 0x2, P1 ;  /* 0x0000001ad507c211 */ /* 0x080fe400008f140d */
[-C--:B------:R-:W-:Y:S02]  /*213d0*/  @!P5 LEA.HI.X R9, R212, R26.reuse, R12, 0x2, P2 ;  /* 0x0000001ad409d211 */ /* 0x080fe400010f140c */
[----:B------:R-:W-:Y:S01]  /*213e0*/  @!P0 LEA.HI.X R11, R211, R26, R0, 0x2, P3 ;  /* 0x0000001ad30b8211 */ /* 0x000fe200018f1400 */
[----:B------:R3:W-:Y:S04]  /*213f0*/  @!P4 ST.E.64 desc[UR42][R6.64], R88 ;  /* 0x000000580600c985 */ /* 0x0007e8000c101b2a */
[----:B------:R3:W-:Y:S04]  /*21400*/  @!P5 ST.E.64 desc[UR42][R8.64], R92 ;  /* 0x0000005c0800d985 */ /* 0x0007e8000c101b2a */
[----:B------:R3:W-:Y:S01]  /*21410*/  @!P0 ST.E.64 desc[UR42][R10.64], R62 ;  /* 0x0000003e0a008985 */ /* 0x0007e2000c101b2a */
[----:B------:R-:W-:-:S13]  /*21420*/  ISETP.GE.AND P0, PT, R210, UR4, PT ;  /* 0x00000004d2007c0c */ /* 0x000fda000bf06270 */
[----:B---3--:R-:W-:Y:S05]  /*21430*/  @P0 BRA `(.L_x_1806) ;  /* 0x0000000c002c0947 */ /* 0x008fea0003800000 */
[----:B------:R-:W-:-:S04]  /*21440*/  LEA R14, P0, R210, R14, 0x2 ;  /* 0x0000000ed20e7211 */ /* 0x000fc800078010ff */
[----:B------:R-:W-:-:S05]  /*21450*/  LEA.HI.X R15, R210, R26, R229, 0x2, P0 ;  /* 0x0000001ad20f7211 */ /* 0x000fca00000f14e5 */
[----:B------:R0:W-:Y:S01]  /*21460*/  ST.E.64 desc[UR42][R14.64], R64 ;  /* 0x000000400e007985 */ /* 0x0001e2000c101b2a */
[----:B------:R-:W-:Y:S05]  /*21470*/  BRA `(.L_x_1806) ;  /* 0x0000000c001c7947 */ /* 0x000fea0003800000 */
.L_x_1792:
[----:B------:R-:W-:Y:S01]  /*21480*/  ULDC.64 UR4, c[0x0][0xc08] ;  /* 0x0003020000047ab9 */ /* 0x000fe20000000a00 */
[----:B------:R-:W3:Y:S01]  /*21490*/  LDC.64 R2, c[0x0][0xc00] ;  /* 0x00030000ff027b82 */ /* 0x000ee20000000a00 */
[----:B------:R-:W-:Y:S01]  /*214a0*/  ISETP.NE.U32.AND P0, PT, RZ, UR4, PT ;  /* 0x00000004ff007c0c */ /* 0x000fe2000bf05070 */
[----:B------:R-:W-:Y:S01]  /*214b0*/  IMAD.MOV.U32 R15, RZ, RZ, RZ ;  /* 0x000000ffff0f7224 */ /* 0x000fe200078e00ff */
[----:B------:R-:W4:Y:S02]  /*214c0*/  S2R R0, SR_TID.X ;  /* 0x0000000000007919 */ /* 0x000f240000002100 */
[----:B------:R-:W-:Y:S01]  /*214d0*/  ISETP.NE.AND.EX P1, PT, RZ, UR5, PT, P0 ;  /* 0x00000005ff007c0c */ /* 0x000fe2000bf25300 */
[----:B------:R-:W-:Y:S02]  /*214e0*/  ULDC.64 UR4, c[0x0][0xc00] ;  /* 0x0003000000047ab9 */ /* 0x000fe40000000a00 */
[----:B------:R-:W-:-:S04]  /*214f0*/  ISETP.NE.U32.AND P0, PT, RZ, UR4, PT ;  /* 0x00000004ff007c0c */ /* 0x000fc8000bf05070 */
[----:B------:R-:W-:-:S06]  /*21500*/  ISETP.NE.AND.EX P0, PT, RZ, UR5, PT, P0 ;  /* 0x00000005ff007c0c */ /* 0x000fcc000bf05300 */
[----:B------:R-:W0:Y:S01]  /*21510*/  @P1 LDC.64 R4, c[0x0][0xc08] ;  /* 0x00030200ff041b82 */ /* 0x000e220000000a00 */
[----:B------:R-:W-:Y:S02]  /*21520*/  ULDC UR4, c[0x0][0xa88] ;  /* 0x0002a20000047ab9 */ /* 0x000fe40000000800 */
[----:B------:R-:W-:Y:S02]  /*21530*/  IMAD.U32 R20, RZ, RZ, UR4 ;  /* 0x00000004ff147e24 */ /* 0x000fe4000f8e00ff */
[----:B---3--:R-:W-:-:S05]  /*21540*/  IMAD.WIDE R2, R208, 0x4, R2 ;  /* 0x00000004d0027825 */ /* 0x008fca00078e0202 */
[----:B------:R3:W5:Y:S01]  /*21550*/  @P0 LDG.E R15, desc[UR42][R2.64] ;  /* 0x0000002a020f0981 */ /* 0x000762000c1e1900 */
[----:B-1----:R-:W-:Y:S01]  /*21560*/  ISETP.GT.AND P2, PT, R207, 0x1, PT ;  /* 0x00000001cf00780c */ /* 0x002fe20003f44270 */
[----:B----4-:R-:W-:Y:S02]  /*21570*/  VIADD R0, R0, 0xffffff80 ;  /* 0xffffff8000007836 */ /* 0x010fe40000000000 */
[----:B0-----:R-:W-:-:S05]  /*21580*/  @P1 IMAD.WIDE R4, R208, 0x4, R4 ;  /* 0x00000004d0041825 */ /* 0x001fca00078e0204 */
[----:B------:R3:W5:Y:S01]  /*21590*/  @P1 LDG.E R20, desc[UR42][R4.64] ;  /* 0x0000002a04141981 */ /* 0x000762000c1e1900 */
[----:B------:R-:W-:Y:S02]  /*215a0*/  ISETP.GT.AND P3, PT, R0, 0x7f, PT ;  /* 0x0000007f0000780c */ /* 0x000fe40003f64270 */
[----:B-----5:R-:W-:Y:S01]  /*215b0*/  SHF.R.S32.HI R24, RZ, 0x1f, R208 ;  /* 0x0000001fff187819 */ /* 0x020fe200000114d0 */
[----:B------:R-:W-:Y:S10]  /*215c0*/  @P1 BRA `(.L_x_1811) ;  /* 0x0000000000101947 */ /* 0x000ff40003800000 */
[----:B------:R-:W-:Y:S05]  /*215d0*/  @!P0 BRA `(.L_x_1811) ;  /* 0x00000000000c8947 */ /* 0x000fea0003800000 */
[----:B---3--:R-:W3:Y:S04]  /*215e0*/  LDG.E R5, desc[UR42][R2.64] ;  /* 0x0000002a02057981 */ /* 0x008ee8000c1e1900 */
[----:B------:R-:W3:Y:S02]  /*215f0*/  LDG.E R20, desc[UR42][R2.64+0x4] ;  /* 0x0000042a02147981 */ /* 0x000ee4000c1e1900 */
[----:B---3--:R-:W-:-:S07]  /*21600*/  IMAD.IADD R20, R20, 0x1, -R5 ;  /* 0x0000000114147824 */ /* 0x008fce00078e0a05 */
.L_x_1811:
[----:B------:R-:W-:Y:S01]  /*21610*/  BSSY B1, `(.L_x_1812) ;  /* 0x0000036000017945 */ /* 0x000fe20003800000 */
[----:B------:R-:W-:Y:S02]  /*21620*/  SEL R25, R208, RZ, !P0 ;  /* 0x000000ffd0197207 */ /* 0x000fe40004000000 */
[----:B------:R-:W-:Y:S02]  /*21630*/  SEL R24, R24, RZ, !P0 ;  /* 0x000000ff18187207 */ /* 0x000fe40004000000 */
[----:B------:R-:W-:Y:S01]  /*21640*/  SHF.R.S32.HI R14, RZ, 0x1f, R15 ;  /* 0x0000001fff0e7819 */ /* 0x000fe2000001140f */
[----:B------:R-:W-:Y:S06]  /*21650*/  @P3 BRA `(.L_x_1813) ;  /* 0x0000000000c43947 */ /* 0x000fec0003800000 */
[----:B---3--:R-:W0:Y:S01]  /*21660*/  S2R R2, SR_TID.X ;  /* 0x0000000000027919 */ /* 0x008e220000002100 */
[----:B------:R-:W1:Y:S02]  /*21670*/  LDC R29, c[0x0][0xbe8] ;  /* 0x0002fa00ff1d7b82 */ /* 0x000e640000000800 */
[----:B-1----:R-:W-:Y:S01]  /*21680*/  IMAD R0, R20, R29, RZ ;  /* 0x0000001d14007224 */ /* 0x002fe200078e02ff */
[----:B0-----:R-:W-:-:S04]  /*21690*/  IADD3 R27, R178, -0x80, R2 ;  /* 0xffffff80b21b7810 */ /* 0x001fc80007ffe002 */
[----:B------:R-:W-:-:S13]  /*216a0*/  ISETP.GE.AND P0, PT, R27, R0, PT ;  /* 0x000000001b00720c */ /* 0x000fda0003f06270 */
[----:B------:R-:W-:Y:S05]  /*216b0*/  @P0 BRA `(.L_x_1813) ;  /* 0x0000000000ac0947 */ /* 0x000fea0003800000 */
[----:B------:R-:W-:Y:S01]  /*216c0*/  IMAD.MOV.U32 R0, RZ, RZ, 0x9b8 ;  /* 0x000009b8ff007424 */ /* 0x000fe200078e00ff */
[----:B------:R-:W-:Y:S01]  /*216d0*/  ISETP.GT.AND P3, PT, R207, 0x1, PT ;  /* 0x00000001cf00780c */ /* 0x000fe20003f64270 */
[----:B------:R-:W0:Y:S01]  /*216e0*/  LDC.64 R2, c[0x0][0xba8] ;  /* 0x0002ea00ff027b82 */ /* 0x000e220000000a00 */
[----:B------:R-:W-:Y:S01]  /*216f0*/  ISETP.NE.AND P0, PT, R29, 0x1, PT ;  /* 0x000000011d00780c */ /* 0x000fe20003f05270 */
[----:B------:R-:W-:Y:S01]  /*21700*/  IMAD.MOV.U32 R21, RZ, RZ, R27 ;  /* 0x000000ffff157224 */ /* 0x000fe200078e001b */
[----:B------:R-:W-:Y:S02]  /*21710*/  SEL R26, R0, 0x978, P3 ;  /* 0x00000978001a7807 */ /* 0x000fe40001800000 */
[----:B------:R-:W-:-:S03]  /*21720*/  SEL R209, R209, RZ, P3 ;  /* 0x000000ffd1d17207 */ /* 0x000fc60001800000 */
[----:B------:R-:W1:Y:S08]  /*21730*/  LDC.64 R10, c[0x0][R26+0x220] ;  /* 0x000088001a0a7b82 */ /* 0x000e700000000a00 */
[----:B------:R-:W3:Y:S08]  /*21740*/  LDC.64 R8, c[0x0][R26+0x218] ;  /* 0x000086001a087b82 */ /* 0x000ef00000000a00 */
[----:B------:R-:W4:Y:S08]  /*21750*/  LDC.64 R6, c[0x0][R26+0x228] ;  /* 0x00008a001a067b82 */ /* 0x000f300000000a00 */
[----:B------:R-:W5:Y:S08]  /*21760*/  LDC.64 R4, c[0x0][R26+0x210] ;  /* 0x000084001a047b82 */ /* 0x000f700000000a00 */
[----:B------:R-:W2:Y:S08]  /*21770*/  @P0 LDC R0, c[0x0][0xbec] ;  /* 0x0002fb00ff000b82 */ /* 0x000eb00000000800 */
[----:B------:R-:W4:Y:S01]  /*21780*/  @P0 LDC R33, c[0x0][0xbf0] ;  /* 0x0002fc00ff210b82 */ /* 0x000f220000000800 */
[----:B-1----:R-:W-:-:S07]  /*21790*/  IMAD R11, R11, R25, RZ ;  /* 0x000000190b0b7224 */ /* 0x002fce00078e02ff */
[----:B0-----:R-:W0:Y:S01]  /*217a0*/  @!P3 LDC R2, c[0x0][0xb50] ;  /* 0x0002d400ff02bb82 */ /* 0x001e220000000800 */
[----:B------:R-:W-:Y:S02]  /*217b0*/  IMAD R11, R10, R24, R11 ;  /* 0x000000180a0b7224 */ /* 0x000fe400078e020b */
[----:B--2---:R-:W-:-:S05]  /*217c0*/  @P0 IMAD.HI.U32 R0, R27, R0, RZ ;  /* 0x000000001b000227 */ /* 0x004fca00078e00ff */
[----:B------:R-:W1:Y:S01]  /*217d0*/  @!P3 LDC R3, c[0x0][0xb54] ;  /* 0x0002d500ff03bb82 */ /* 0x000e620000000800 */
[-C--:B---3--:R-:W-:Y:S02]  /*217e0*/  IMAD R31, R9, R169.reuse, RZ ;  /* 0x000000a9091f7224 */ /* 0x088fe400078e02ff */
[----:B------:R-:W-:Y:S01]  /*217f0*/  IMAD.WIDE.U32 R12, R8, R169, RZ ;  /* 0x000000a9080c7225 */ /* 0x000fe200078e00ff */
[----:B----4-:R-:W-:-:S03]  /*21800*/  @P0 SHF.R.U32.HI R21, RZ, R33, R0 ;  /* 0x00000021ff150219 */ /* 0x010fc60000011600 */
[----:B------:R-:W-:-:S04]  /*21810*/  IMAD.WIDE.U32 R8, R10, R25, RZ ;  /* 0x000000190a087225 */ /* 0x000fc800078e00ff */
[----:B------:R-:W-:Y:S01]  /*21820*/  IMAD.IADD R13, R31, 0x1, R13 ;  /* 0x000000011f0d7824 */ /* 0x000fe200078e020d */
[----:B------:R-:W-:Y:S01]  /*21830*/  IADD3 R12, P0, P1, R8, R12, R15 ;  /* 0x0000000c080c7210 */ /* 0x000fe2000791e00f */
[----:B------:R-:W-:Y:S02]  /*21840*/  IMAD.MOV R0, RZ, RZ, -R21 ;  /* 0x000000ffff007224 */ /* 0x000fe400078e0a15 */
[----:B------:R-:W-:Y:S02]  /*21850*/  IMAD.IADD R11, R9, 0x1, R11 ;  /* 0x00000001090b7824 */ /* 0x000fe400078e020b */
[-C--:B------:R-:W-:Y:S02]  /*21860*/  IMAD R31, R7, R209.reuse, RZ ;  /* 0x000000d1071f7224 */ /* 0x080fe400078e02ff */
[----:B------:R-:W-:-:S04]  /*21870*/  IMAD.WIDE.U32 R6, R6, R209, RZ ;  /* 0x000000d106067225 */ /* 0x000fc800078e00ff */
[----:B------:R-:W-:Y:S01]  /*21880*/  IMAD R9, R29, R0, R27 ;  /* 0x000000001d097224 */ /* 0x000fe200078e021b */
[----:B------:R-:W-:Y:S01]  /*21890*/  IADD3.X R0, R11, R13, R14, P0, P1 ;  /* 0x0000000d0b007210 */ /* 0x000fe200007e240e */
[----:B------:R-:W-:Y:S01]  /*218a0*/  IMAD.IADD R7, R31, 0x1, R7 ;  /* 0x000000011f077824 */ /* 0x000fe200078e0207 */
[----:B------:R-:W-:Y:S02]  /*218b0*/  IADD3 R6, P0, P1, R21, R12, R6 ;  /* 0x0000000c15067210 */ /* 0x000fe4000791e006 */
[----:B------:R-:W-:Y:S02]  /*218c0*/  SHF.R.S32.HI R21, RZ, 0x1f, R21 ;  /* 0x0000001fff157819 */ /* 0x000fe40000011415 */
[----:B------:R-:W-:Y:S02]  /*218d0*/  SHF.R.S32.HI R11, RZ, 0x1f, R9 ;  /* 0x0000001fff0b7819 */ /* 0x000fe40000011409 */
[----:B------:R-:W-:Y:S01]  /*218e0*/  IADD3.X R7, R21, R0, R7, P0, P1 ;  /* 0x0000000015077210 */ /* 0x000fe200007e2407 */
[----:B-----5:R-:W-:-:S04]  /*218f0*/  IMAD R0, R5, R9, RZ ;  /* 0x0000000905007224 */ /* 0x020fc800078e02ff */
[C---:B------:R-:W-:Y:S02]  /*21900*/  IMAD R11, R4.reuse, R11, R0 ;  /* 0x0000000b040b7224 */ /* 0x040fe400078e0200 */
[----:B------:R-:W-:-:S04]  /*21910*/  IMAD.WIDE.U32 R4, R4, R9, R6 ;  /* 0x0000000904047225 */ /* 0x000fc800078e0006 */
[----:B------:R-:W-:Y:S01]  /*21920*/  IMAD.IADD R0, R5, 0x1, R11 ;  /* 0x0000000105007824 */ /* 0x000fe200078e020b */
[----:B0-----:R-:W-:Y:S01]  /*21930*/  LEA R2, P0, R4, R2, 0x2 ;  /* 0x0000000204027211 */ /* 0x001fe200078010ff */
[----:B------:R-:W-:-:S03]  /*21940*/  IMAD.MOV.U32 R5, RZ, RZ, -0x800000 ;  /* 0xff800000ff057424 */ /* 0x000fc600078e00ff */
[----:B-1----:R-:W-:-:S05]  /*21950*/  LEA.HI.X R3, R4, R3, R0, 0x2, P0 ;  /* 0x0000000304037211 */ /* 0x002fca00000f1400 */
[----:B------:R0:W-:Y:S04]  /*21960*/  STG.E desc[UR42][R2.64], R5 ;  /* 0x0000000502007986 */ /* 0x0001e8000c10192a */
.L_x_1813:
[----:B------:R-:W-:Y:S05]  /*21970*/  BSYNC B1 ;  /* 0x0000000000017941 */ /* 0x000fea0003800000 */
.L_x_1812:
[----:B------:R-:W-:Y:S05]  /*21980*/  @P2 BRA `(.L_x_1806) ;  /* 0x0000000400d82947 */ /* 0x000fea0003800000 */
[----:B------:R-:W1:Y:S01]  /*21990*/  LDC R21, c[0x0][0xbe8] ;  /* 0x0002fa00ff157b82 */ /* 0x000e620000000800 */
[----:B------:R-:W-:Y:S01]  /*219a0*/  ULDC.64 UR4, c[0x0][0xaa0] ;  /* 0x0002a80000047ab9 */ /* 0x000fe20000000a00 */
[----:B------:R-:W-:Y:S01]  /*219b0*/  IMAD R7, R206, 0x20, R226 ;  /* 0x00000020ce077824 */ /* 0x000fe200078e02e2 */
[----:B------:R-:W-:Y:S01]  /*219c0*/  ULDC.64 UR6, c[0x0][0xaf0] ;  /* 0x0002bc0000067ab9 */ /* 0x000fe20000000a00 */
[----:B------:R-:W-:Y:S02]  /*219d0*/  IMAD R0, R14, UR4, RZ ;  /* 0x000000040e007c24 */ /* 0x000fe4000f8e02ff */
[----:B0--3--:R-:W-:-:S04]  /*219e0*/  IMAD.WIDE.U32 R2, R15, UR4, RZ ;  /* 0x000000040f027c25 */ /* 0x009fc8000f8e00ff */
[----:B------:R-:W-:Y:S01]  /*219f0*/  IMAD R5, R15, UR5, R0 ;  /* 0x000000050f057c24 */ /* 0x000fe2000f8e0200 */
[----:B------:R-:W-:Y:S01]  /*21a00*/  ULDC.64 UR4, c[0x0][0xae8] ;  /* 0x0002ba0000047ab9 */ /* 0x000fe20000000a00 */
[----:B------:R-:W-:Y:S02]  /*21a10*/  IMAD.IADD R9, R178, 0x1, R7 ;  /* 0x00000001b2097824 */ /* 0x000fe400078e0207 */
[----:B------:R-:W-:Y:S02]  /*21a20*/  IMAD.IADD R3, R3, 0x1, R5 ;  /* 0x0000000103037824 */ /* 0x000fe400078e0205 */
[----:B------:R-:W-:Y:S02]  /*21a30*/  IMAD.MOV.U32 R5, RZ, RZ, R9 ;  /* 0x000000ffff057224 */ /* 0x000fe400078e0009 */
[----:B------:R-:W-:-:S04]  /*21a40*/  IMAD.WIDE.U32 R2, R169, UR4, R2 ;  /* 0x00000004a9027c25 */ /* 0x000fc8000f8e0002 */
[----:B------:R-:W-:Y:S01]  /*21a50*/  IMAD R3, R169, UR5, R3 ;  /* 0x00000005a9037c24 */ /* 0x000fe2000f8e0203 */
[----:B------:R-:W-:Y:S01]  /*21a60*/  ULDC.64 UR4, c[0x0][0xae0] ;  /* 0x0002b80000047ab9 */ /* 0x000fe20000000a00 */
[----:B-1----:R-:W-:Y:S01]  /*21a70*/  ISETP.NE.AND P0, PT, R21, 0x1, PT ;  /* 0x000000011500780c */ /* 0x002fe20003f05270 */
[----:B------:R-:W-:-:S12]  /*21a80*/  IMAD.WIDE.U32 R2, R25, UR6, R2 ;  /* 0x0000000619027c25 */ /* 0x000fd8000f8e0002 */
[----:B------:R-:W0:Y:S08]  /*21a90*/  @P0 LDC R4, c[0x0][0xbec] ;  /* 0x0002fb00ff040b82 */ /* 0x000e300000000800 */
[----:B------:R-:W1:Y:S01]  /*21aa0*/  @P0 LDC R11, c[0x0][0xbf0] ;  /* 0x0002fc00ff0b0b82 */ /* 0x000e620000000800 */
[----:B0-----:R-:W-:-:S04]  /*21ab0*/  @P0 IMAD.HI.U32 R0, R9, R4, RZ ;  /* 0x0000000409000227 */ /* 0x001fc800078e00ff */
[----:B------:R-:W-:Y:S01]  /*21ac0*/  IMAD R4, R24, UR6, RZ ;  /* 0x0000000618047c24 */ /* 0x000fe2000f8e02ff */
[----:B-1----:R-:W-:-:S03]  /*21ad0*/  @P0 SHF.R.U32.HI R5, RZ, R11, R0 ;  /* 0x0000000bff050219 */ /* 0x002fc60000011600 */
        /* <DEDUP_REMOVED lines=19> */
[----:B------:R-:W-:Y:S06]  /*21c10*/  BRA.DIV UR4, `(.L_x_1814) ;  /* 0x000000ba04b47947 */ /* 0x000fec000b800000 */
[----:B------:R0:W1:Y:S04]  /*21c20*/  SHFL.IDX PT, R0, R3, RZ, 0x181f ;  /* 0x00181fff03007589 */ /* 0x00006800000e0000 */
[----:B------:R0:W3:Y:S02]  /*21c30*/  SHFL.IDX PT, R14, R2, RZ, 0x181f ;  /* 0x00181fff020e7589 */ /* 0x0000e400000e0000 */
.L_x_2105:
[----:B------:R-:W-:Y:S01]  /*21c40*/  IMAD R21, R20, R21, RZ ;  /* 0x0000001514157224 */ /* 0x000fe200078e02ff */
[----:B------:R-:W-:Y:S01]  /*21c50*/  BSSY B1, `(.L_x_1815) ;  /* 0x000000f000017945 */ /* 0x000fe20003800000 */
[----:B------:R-:W-:-:S05]  /*21c60*/  IMAD.IADD R178, R226, 0x1, R178 ;  /* 0x00000001e2b27824 */ /* 0x000fca00078e02b2 */
[----:B------:R-:W-:-:S13]  /*21c70*/  ISETP.GE.AND P0, PT, R178, R21, PT ;  /* 0x00000015b200720c */ /* 0x000fda0003f06270 */
[----:B------:R-:W-:Y:S05]  /*21c80*/  @P0 BRA `(.L_x_1816) ;  /* 0x00000000002c0947 */ /* 0x000fea0003800000 */
[----:B------:R-:W-:Y:S01]  /*21c90*/  ULDC UR4, c[0x0][0xac8] ;  /* 0x0002b20000047ab9 */ /* 0x000fe20000000800 */
[----:B------:R-:W-:Y:S02]  /*21ca0*/  SHF.R.S32.HI R7, RZ, 0x1f, R201 ;  /* 0x0000001fff077819 */ /* 0x000fe400000114c9 */
[----:B------:R-:W-:Y:S02]  /*21cb0*/  ISETP.GE.AND P2, PT, R201, UR4, PT ;  /* 0x00000004c9007c0c */ /* 0x000fe4000bf46270 */
[----:B------:R-:W-:Y:S02]  /*21cc0*/  ISETP.GE.AND P3, PT, R205, UR4, PT ;  /* 0x00000004cd007c0c */ /* 0x000fe4000bf66270 */
[----:B------:R-:W-:-:S09]  /*21cd0*/  SHF.R.S32.HI R6, RZ, 0x1f, R205 ;  /* 0x0000001fff067819 */ /* 0x000fd200000114cd */
[-C--:B---3--:R-:W-:Y:S02]  /*21ce0*/  @!P2 LEA R4, P0, R201, R14.reuse, 0x1 ;  /* 0x0000000ec904a211 */ /* 0x088fe400078008ff */
[----:B------:R-:W-:Y:S02]  /*21cf0*/  @!P3 LEA R14, P1, R205, R14, 0x1 ;  /* 0x0000000ecd0eb211 */ /* 0x000fe400078208ff */
[-C--:B-1----:R-:W-:Y:S02]  /*21d00*/  @!P2 LEA.HI.X R5, R201, R0.reuse, R7, 0x1, P0 ;  /* 0x00000000c905a211 */ /* 0x082fe400000f0c07 */
[----:B------:R-:W-:-:S03]  /*21d10*/  @!P3 LEA.HI.X R15, R205, R0, R6, 0x1, P1 ;  /* 0x00000000cd0fb211 */ /* 0x000fc600008f0c06 */
[----:B------:R4:W-:Y:S04]  /*21d20*/  @!P2 ST.E.128 desc[UR42][R4.64], RZ ;  /* 0x000000ff0400a985 */ /* 0x0009e8000c101d2a */
[----:B------:R4:W-:Y:S02]  /*21d30*/  @!P3 ST.E.128 desc[UR42][R14.64], RZ ;  /* 0x000000ff0e00b985 */ /* 0x0009e4000c101d2a */
.L_x_1816:
[----:B------:R-:W-:Y:S05]  /*21d40*/  BSYNC B1 ;  /* 0x0000000000017941 */ /* 0x000fea0003800000 */
.L_x_1815:
[----:B------:R-:W-:-:S03]  /*21d50*/  UMOV UR4, 0xffffffff ;  /* 0xffffffff00047882 */ /* 0x000fc60000000000 */
[----:B------:R-:W-:Y:S05]  /*21d60*/  BRA.DIV UR4, `(.L_x_1817) ;  /* 0x000000ba04947947 */ /* 0x000fea000b800000 */
[----:B-1----:R1:W0:Y:S04]  /*21d70*/  SHFL.IDX PT, R0, R3, 0x1, 0x181f ;  /* 0x00381f0003007f89 */ /* 0x00222800000e0000 */
[----:B---34-:R1:W3:Y:S02]  /*21d80*/  SHFL.IDX PT, R14, R2, 0x1, 0x181f ;  /* 0x00381f00020e7f89 */ /* 0x0182e400000e0000 */
.L_x_2109:
        /* <DEDUP_REMOVED lines=11> */
[-C--:B0-----:R-:W-:Y:S02]  /*21e40*/  @!P2 LEA.HI.X R5, R201, R0.reuse, R7, 0x1, P0 ;  /* 0x00000000c905a211 */ /* 0x081fe400000f0c07 */
[----:B------:R-:W-:-:S03]  /*21e50*/  @!P3 LEA.HI.X R15, R205, R0, R6, 0x1, P1 ;  /* 0x00000000cd0fb211 */ /* 0x000fc600008f0c06 */
[----:B------:R4:W-:Y:S04]  /*21e60*/  @!P2 ST.E.128 desc[UR42][R4.64], RZ ;  /* 0x000000ff0400a985 */ /* 0x0009e8000c101d2a */
[----:B------:R4:W-:Y:S02]  /*21e70*/  @!P3 ST.E.128 desc[UR42][R14.64], RZ ;  /* 0x000000ff0e00b985 */ /* 0x0009e4000c101d2a */
.L_x_1819:
[----:B------:R-:W-:Y:S05]  /*21e80*/  BSYNC B1 ;  /* 0x0000000000017941 */ /* 0x000fea0003800000 */
.L_x_1818:
[----:B------:R-:W-:-:S03]  /*21e90*/  UMOV UR4, 0xffffffff ;  /* 0xffffffff00047882 */ /* 0x000fc60000000000 */
[----:B------:R-:W-:Y:S05]  /*21ea0*/  BRA.DIV UR4, `(.L_x_1820) ;  /* 0x000000ba048c7947 */ /* 0x000fea000b800000 */
[----:B0-----:R0:W0:Y:S04]  /*21eb0*/  SHFL.IDX PT, R0, R3, 0x2, 0x181f ;  /* 0x00581f0003007f89 */ /* 0x00102800000e0000 */
[----:B---34-:R3:W4:Y:S02]  /*21ec0*/  SHFL.IDX PT, R14, R2, 0x2, 0x181f ;  /* 0x00581f00020e7f89 */ /* 0x01872400000e0000 */
.L_x_2113:
        /* <DEDUP_REMOVED lines=9> */
[-C--:B----4-:R-:W-:Y:S02]  /*21f60*/  @!P2 LEA R4, P0, R201, R14.reuse, 0x1 ;  /* 0x0000000ec904a211 */ /* 0x090fe400078008ff */
[----:B------:R-:W-:Y:S02]  /*21f70*/  @!P3 LEA R14, P1, R205, R14, 0x1 ;  /* 0x0000000ecd0eb211 */ /* 0x000fe400078208ff */
[-C--:B0-----:R-:W-:Y:S02]  /*21f80*/  @!P2 LEA.HI.X R5, R201, R0.reuse, R7, 0x1, P0 ;  /* 0x00000000c905a211 */ /* 0x081fe400000f0c07 */
[----:B------:R-:W-:-:S03]  /*21f90*/  @!P3 LEA.HI.X R15, R205, R0, R6, 0x1, P1 ;  /* 0x00000000cd0fb211 */ /* 0x000fc600008f0c06 */
[----:B------:R0:W-:Y:S04]  /*21fa0*/  @!P2 ST.E.128 desc[UR42][R4.64], RZ ;  /* 0x000000ff0400a985 */ /* 0x0001e8000c101d2a */
[----:B------:R0:W-:Y:S02]  /*21fb0*/  @!P3 ST.E.128 desc[UR42][R14.64], RZ ;  /* 0x000000ff0e00b985 */ /* 0x0001e4000c101d2a */
.L_x_1822:
[----:B------:R-:W-:Y:S05]  /*21fc0*/  BSYNC B1 ;  /* 0x0000000000017941 */ /* 0x000fea0003800000 */
.L_x_1821:
[----:B------:R-:W-:-:S03]  /*21fd0*/  UMOV UR4, 0xffffffff ;  /* 0xffffffff00047882 */ /* 0x000fc60000000000 */
[----:B------:R-:W-:Y:S05]  /*21fe0*/  BRA.DIV UR4, `(.L_x_1823) ;  /* 0x000000ba04847947 */ /* 0x000fea000b800000 */
[----:B0-----:R0:W0:Y:S04]  /*21ff0*/  SHFL.IDX PT, R0, R3, 0x3, 0x181f ;  /* 0x00781f0003007f89 */ /* 0x00102800000e0000 */
[----:B----4-:R4:W0:Y:S02]  /*22000*/  SHFL.IDX PT, R14, R2, 0x3, 0x181f ;  /* 0x00781f00020e7f89 */ /* 0x01082400000e0000 */
.L_x_2117:
[----:B-1-34-:R-:W-:-:S05]  /*22010*/  VIADD R2, R178, 0x60 ;  /* 0x00000060b2027836 */ /* 0x01afca0000000000 */
[----:B------:R-:W-:-:S13]  /*22020*/  ISETP.GE.AND P0, PT, R2, R21, PT ;  /* 0x000000150200720c */ /* 0x000fda0003f06270 */
[----:B------:R-:W-:Y:S05]  /*22030*/  @P0 BRA `(.L_x_1806) ;  /* 0x00000000002c0947 */ /* 0x000fea0003800000 */
[----:B------:R-:W-:Y:S01]  /*22040*/  ULDC UR4, c[0x0][0xac8] ;  /* 0x0002b20000047ab9 */ /* 0x000fe20000000800 */
[----:B------:R-:W-:Y:S02]  /*22050*/  SHF.R.S32.HI R5, RZ, 0x1f, R201 ;  /* 0x0000001fff057819 */ /* 0x000fe400000114c9 */
[----:B------:R-:W-:Y:S02]  /*22060*/  ISETP.GE.AND P2, PT, R201, UR4, PT ;  /* 0x00000004c9007c0c */ /* 0x000fe4000bf46270 */
[----:B------:R-:W-:Y:S02]  /*22070*/  ISETP.GE.AND P3, PT, R205, UR4, PT ;  /* 0x00000004cd007c0c */ /* 0x000fe4000bf66270 */
[----:B------:R-:W-:-:S09]  /*22080*/  SHF.R.S32.HI R4, RZ, 0x1f, R205 ;  /* 0x0000001fff047819 */ /* 0x000fd200000114cd */
[-C--:B0-----:R-:W-:Y:S02]  /*22090*/  @!P2 LEA R2, P0, R201, R14.reuse, 0x1 ;  /* 0x0000000ec902a211 */ /* 0x081fe400078008ff */
[----:B------:R-:W-:Y:S02]  /*220a0*/  @!P3 LEA R14, P1, R205, R14, 0x1 ;  /* 0x0000000ecd0eb211 */ /* 0x000fe400078208ff */
[-C--:B------:R-:W-:Y:S02]  /*220b0*/  @!P2 LEA.HI.X R3, R201, R0.reuse, R5, 0x1, P0 ;  /* 0x00000000c903a211 */ /* 0x080fe400000f0c05 */
[----:B------:R-:W-:-:S03]  /*220c0*/  @!P3 LEA.HI.X R15, R205, R0, R4, 0x1, P1 ;  /* 0x00000000cd0fb211 */ /* 0x000fc600008f0c04 */
[----:B------:R0:W-:Y:S04]  /*220d0*/  @!P2 ST.E.128 desc[UR42][R2.64], RZ ;  /* 0x000000ff0200a985 */ /* 0x0001e8000c101d2a */
[----:B------:R0:W-:Y:S02]  /*220e0*/  @!P3 ST.E.128 desc[UR42][R14.64], RZ ;  /* 0x000000ff0e00b985 */ /* 0x0001e4000c101d2a */
.L_x_1806:
[----:B------:R-:W-:Y:S05]  /*220f0*/  BSYNC B0 ;  /* 0x0000000000007941 */ /* 0x000fea0003800000 */
.L_x_1791:
[----:B------:R-:W-:Y:S02]  /*22100*/  ULDC UR4, c[0x0][0xc3c] ;  /* 0x00030f0000047ab9 */ /* 0x000fe40000000800 */
[----:B--2---:R-:W-:-:S13]  /*22110*/  ISETP.GE.AND P0, PT, R195, UR4, PT ;  /* 0x00000004c3007c0c */ /* 0x004fda000bf06270 */
[----:B------:R-:W-:Y:S05]  /*22120*/  @!P0 BRA `(.L_x_1824) ;  /* 0xfffffdf400308947 */ /* 0x000fea000383ffff */
[----:B------:R-:W-:Y:S05]  /*22130*/  BRA `(.L_x_1581) ;  /* 0x00000084005c7947 */ /* 0x000fea0003800000 */
.L_x_1579:
        /* <DEDUP_REMOVED lines=58> */
.L_x_1828:
[----:B------:R-:W0:Y:S01]  /*224e0*/  LDC R0, c[0x0][0xc3c] ;  /* 0x00030f00ff007b82 */ /* 0x000e220000000800 */
[----:B------:R-:W-:Y:S01]  /*224f0*/  UIADD3 UR4, UR4, 0x1f, URZ ;  /* 0x0000001f04047890 */ /* 0x000fe2000fffe03f */
[----:B------:R-:W-:Y:S02]  /*22500*/  ULDC UR7, c[0x0][0xc3c] ;  /* 0x00030f0000077ab9 */ /* 0x000fe40000000800 */
[----:B-1----:R-:W-:-:S03]  /*22510*/  IMAD.U32 R27, RZ, RZ, UR7 ;  /* 0x00000007ff1b7e24 */ /* 0x002fc6000f8e00ff */
        /* <DEDUP_REMOVED lines=33> */
.L_x_1826:
[----:B------:R-:W-:Y:S02]  /*22730*/  IMAD.IADD R3, R6, 0x1, -R3 ;  /* 0x0000000106037824 */ /* 0x000fe400078e0a03 */
[----:B-1----:R-:W-:Y:S02]  /*22740*/  IMAD.MOV.U32 R24, RZ, RZ, RZ ;  /* 0x000000ffff187224 */ /* 0x002fe400078e00ff */
[----:B------:R-:W-:-:S05]  /*22750*/  IMAD R2, R5, UR5, R3 ;  /* 0x0000000505027c24 */ /* 0x000fca000f8e0203 */
[----:B------:R-:W-:-:S13]  /*22760*/  ISETP.GT.AND P0, PT, R2, UR6, PT ;  /* 0x0000000602007c0c */ /* 0x000fda000bf04270 */
[----:B------:R-:W-:-:S04]  /*22770*/  VOTE.ANY R2, PT, !P0 ;  /* 0x0000000000027806 */ /* 0x000fc800040e0100 */
[----:B------:R-:W0:Y:S01]  /*22780*/  POPC R27, R2 ;  /* 0x00000002001b7309 */ /* 0x000e220000000000 */
[----:B------:R-:W-:Y:S01]  /*22790*/  ISETP.NE.AND P0, PT, R2, RZ, PT ;  /* 0x000000ff0200720c */ /* 0x000fe20003f05270 */
[----:B0-----:R-:W0:Y:S04]  /*227a0*/  SHFL.IDX PT, R9, R9, R27, 0x1f ;  /* 0x00001f1b09097589 */ /* 0x001e2800000e0000 */
[----:B------:R1:W2:Y:S01]  /*227b0*/  SHFL.IDX PT, R0, R0, R27, 0x1f ;  /* 0x00001f1b00007589 */ /* 0x0002a200000e0000 */
[----:B0-----:R-:W-:-:S07]  /*227c0*/  ISETP.NE.AND P1, PT, R9, 0x1, PT ;  /* 0x000000010900780c */ /* 0x001fce0003f25270 */
[----:B-1----:R-:W-:Y:S06]  /*227d0*/  @!P0 BRA `(.L_x_1829) ;  /* 0x0000000000088947 */ /* 0x002fec0003800000 */
[----:B------:R-:W-:-:S06]  /*227e0*/  VIADD R24, R27, 0xffffffff ;  /* 0xffffffff1b187836 */ /* 0x000fcc0000000000 */
[----:B------:R0:W1:Y:S02]  /*227f0*/  SHFL.IDX PT, R24, R5, R24, 0x1f ;  /* 0x00001f1805187589 */ /* 0x00006400000e0000 */
.L_x_1829:
[----:B-1----:R-:W-:Y:S02]  /*22800*/  IMAD R24, R24, UR5, R3 ;  /* 0x0000000518187c24 */ /* 0x002fe4000f8e0203 */
[----:B------:R-:W-:-:S03]  /*22810*/  VIADD R27, R27, UR4 ;  /* 0x000000041b1b7c36 */ /* 0x000fc60008000000 */
[----:B0-----:R-:W-:Y:S01]  /*22820*/  IADD3 R5, -R24, UR6, RZ ;  /* 0x0000000618057c10 */ /* 0x001fe2000fffe1ff */
[----:B------:R-:W-:Y:S06]  /*22830*/  @!P1 BRA `(.L_x_1830) ;  /* 0x0000000000e89947 */ /* 0x000fec0003800000 */
[-C--:B--2---:R-:W-:Y:S02]  /*22840*/  IABS R12, R0.reuse ;  /* 0x00000000000c7213 */ /* 0x084fe40000000000 */
[----:B------:R-:W-:Y:S02]  /*22850*/  IABS R4, R9 ;  /* 0x0000000900047213 */ /* 0x000fe40000000000 */
[----:B------:R-:W0:Y:S01]  /*22860*/  I2F.RP R6, R12 ;  /* 0x0000000c00067306 */ /* 0x000e220000209400 */
[----:B------:R-:W-:-:S07]  /*22870*/  IABS R10, R0 ;  /* 0x00000000000a7213 */ /* 0x000fce0000000000 */
[----:B------:R-:W1:Y:S08]  /*22880*/  I2F.RP R8, R4 ;  /* 0x0000000400087306 */ /* 0x000e700000209400 */
[----:B0-----:R-:W0:Y:S08]  /*22890*/  MUFU.RCP R6, R6 ;  /* 0x0000000600067308 */ /* 0x001e300000001000 */
[----:B-1----:R-:W-:Y:S01]  /*228a0*/  MUFU.RCP R8, R8 ;  /* 0x0000000800087308 */ /* 0x002fe20000001000 */
        /* <DEDUP_REMOVED lines=51> */
.L_x_1830:
[----:B------:R-:W0:Y:S02]  /*22be0*/  LDC.64 R2, c[0x0][0xc90] ;  /* 0x00032400ff027b82 */ /* 0x000e240000000a00 */
[----:B0-----:R-:W-:-:S05]  /*22bf0*/  IMAD.WIDE R2, R27, 0x4, R2 ;  /* 0x000000041b027825 */ /* 0x001fca00078e0202 */
        /* <DEDUP_REMOVED lines=31> */
[----:B------:R-:W-:-:S04]  /*22df0*/  VIADDMNMX R11, R3, UR5, R11, PT ;  /* 0x00000005030b7c46 */ /* 0x000fc8000b80010b */
        /* <DEDUP_REMOVED lines=27> */
.L_x_1831:
[----:B------:R-:W-:-:S05]  /*22fb0*/  LOP3.LUT R25, RZ, R2, RZ, 0x33, !PT ;  /* 0x00000002ff197212 */ /* 0x000fca00078e33ff */
[----:B------:R-:W-:Y:S01]  /*22fc0*/  IMAD.IADD R25, R0, 0x1, R25 ;  /* 0x0000000100197824 */ /* 0x000fe200078e0219 */
[----:B------:R-:W-:Y:S06]  /*22fd0*/  BRA `(.L_x_1832) ;  /* 0x00000000000c7947 */ /* 0x000fec0003800000 */
.L_x_1827:
[----:B------:R-:W-:Y:S02]  /*22fe0*/  IMAD.MOV.U32 R25, RZ, RZ, RZ ;  /* 0x000000ffff197224 */ /* 0x000fe400078e00ff */
[----:B------:R-:W-:Y:S02]  /*22ff0*/  IMAD.U32 R24, RZ, RZ, UR6 ;  /* 0x00000006ff187e24 */ /* 0x000fe4000f8e00ff */
[----:B------:R-:W-:-:S07]  /*23000*/  IMAD.MOV.U32 R26, RZ, RZ, RZ ;  /* 0x000000ffff1a7224 */ /* 0x000fce00078e00ff */
.L_x_1832:
[----:B------:R-:W-:-:S13]  /*23010*/  ISETP.NE.AND P0, PT, R7, RZ, PT ;  /* 0x000000ff0700720c */ /* 0x000fda0003f05270 */
[----:B------:R-:W0:Y:S01]  /*23020*/  @!P0 S2R R3, SR_CgaCtaId ;  /* 0x0000000000038919 */ /* 0x000e220000008800 */
[----:B------:R-:W-:-:S04]  /*23030*/  @!P0 MOV R0, 0x400 ;  /* 0x0000040000008802 */ /* 0x000fc80000000f00 */
[----:B0-----:R-:W-:-:S05]  /*23040*/  @!P0 LEA R0, R3, R0, 0x18 ;  /* 0x0000000003008211 */ /* 0x001fca00078ec0ff */
[----:B------:R2:W-:Y:S01]  /*23050*/  @!P0 STS.128 [R0+0x228d0], R24 ;  /* 0x0228d01800008388 */ /* 0x0005e20000000c00 */
[----:B------:R-:W-:Y:S06]  /*23060*/  BAR.ARV 0x5, 0x180 ;  /* 0x0146000000007b1d */ /* 0x000fec0000002000 */
.L_x_1825:
        /* <DEDUP_REMOVED lines=9> */
[----:B------:R-:W-:Y:S01]  /*23100*/  IMAD.MOV.U32 R33, RZ, RZ, 0x40 ;  /* 0x00000040ff217424 */ /* 0x000fe200078e00ff */
[----:B------:R-:W-:Y:S01]  /*23110*/  BSSY B7, `(.L_x_1833) ;  /* 0x000071a000077945 */ /* 0x000fe20003800000 */
[----:B------:R-:W-:Y:S01]  /*23120*/  IMAD.MOV.U32 R31, RZ, RZ, 0x20 ;  /* 0x00000020ff1f7424 */ /* 0x000fe200078e00ff */
[----:B------:R-:W-:Y:S01]  /*23130*/  ULDC.64 UR40, c[0x0][0x198] ;  /* 0x0000660000287ab9 */ /* 0x000fe20000000a00 */
[----:B------:R-:W-:Y:S01]  /*23140*/  IMAD.MOV.U32 R29, RZ, RZ, 0x1 ;  /* 0x00000001ff1d7424 */ /* 0x000fe200078e00ff */
[----:B------:R-:W-:Y:S01]  /*23150*/  ULOP3.LUT UR39, UR36, 0x2, URZ, 0xfc, !UPT ;  /* 0x0000000224277892 */ /* 0x000fe2000f8efc3f */
[----:B------:R-:W-:Y:S01]  /*23160*/  IMAD.MOV.U32 R22, RZ, RZ, RZ ;  /* 0x000000ffff167224 */ /* 0x000fe200078e00ff */
[----:B------:R-:W-:Y:S01]  /*23170*/  ULOP3.LUT UR37, UR36, 0x1, URZ, 0xfc, !UPT ;  /* 0x0000000124257892 */ /* 0x000fe2000f8efc3f */
[----:B------:R-:W-:Y:S01]  /*23180*/  IMAD.MOV.U32 R19, RZ, RZ, RZ ;  /* 0x000000ffff137224 */ /* 0x000fe200078e00ff */
[----:B------:R-:W-:Y:S01]  /*23190*/  ULDC UR38, c[0x0][0xc] ;  /* 0x0000030000267ab9 */ /* 0x000fe20000000800 */
[----:B------:R-:W-:-:S02]  /*231a0*/  IMAD.MOV.U32 R28, RZ, RZ, 0x1 ;  /* 0x00000001ff1c7424 */ /* 0x000fc400078e00ff */
[C---:B-1----:R-:W-:Y:S01]  /*231b0*/  IMAD.SHL.U32 R35, R12.reuse, 0x10, RZ ;  /* 0x000000100c237824 */ /* 0x042fe200078e00ff */
[C---:B------:R-:W-:Y:S01]  /*231c0*/  LOP3.LUT R11, R12.reuse, 0x7f, RZ, 0xc0, !PT ;  /* 0x0000007f0c0b7812 */ /* 0x040fe200078ec0ff */
[C---:B------:R-:W-:Y:S01]  /*231d0*/  IMAD.SHL.U32 R5, R12.reuse, 0x2, RZ ;  /* 0x000000020c057824 */ /* 0x040fe200078e00ff */
[----:B------:R-:W-:Y:S01]  /*231e0*/  SHF.R.U32.HI R4, RZ, 0x1, R12 ;  /* 0x00000001ff047819 */ /* 0x000fe2000001160c */
[C---:B0-----:R-:W-:Y:S01]  /*231f0*/  IMAD.SHL.U32 R2, R12.reuse, 0x80, RZ ;  /* 0x000000800c027824 */ /* 0x041fe200078e00ff */
[----:B------:R-:W-:Y:S01]  /*23200*/  SHF.R.U32.HI R8, RZ, 0x5, R11 ;  /* 0x00000005ff087819 */ /* 0x000fe2000001160b */
[----:B------:R-:W-:Y:S01]  /*23210*/  IMAD.SHL.U32 R7, R12, 0x4, RZ ;  /* 0x000000040c077824 */ /* 0x000fe200078e00ff */
[C---:B--2---:R-:W-:Y:S02]  /*23220*/  LOP3.LUT R0, R35.reuse, 0x1b0, RZ, 0xc0, !PT ;  /* 0x000001b023007812 */ /* 0x044fe400078ec0ff */
[----:B------:R-:W-:Y:S02]  /*23230*/  LOP3.LUT R3, R35, 0x40, RZ, 0xc0, !PT ;  /* 0x0000004023037812 */ /* 0x000fe400078ec0ff */
[----:B------:R-:W-:-:S02]  /*23240*/  LOP3.LUT R0, R0, 0x30, R5, 0x78, !PT ;  /* 0x0000003000007812 */ /* 0x000fc400078e7805 */
[----:B------:R-:W-:Y:S01]  /*23250*/  LOP3.LUT R5, R2, 0x400, RZ, 0xc0, !PT ;  /* 0x0000040002057812 */ /* 0x000fe200078ec0ff */
[----:B------:R-:W-:Y:S01]  /*23260*/  IMAD R3, R8, 0x200, R3 ;  /* 0x0000020008037824 */ /* 0x000fe200078e0203 */
[----:B------:R-:W-:-:S03]  /*23270*/  R2P PR, R12, 0x16 ;  /* 0x000000160c007804 */ /* 0x000fc60000000000 */
[----:B------:R-:W-:Y:S01]  /*23280*/  IMAD.IADD R9, R0, 0x1, R3 ;  /* 0x0000000100097824 */ /* 0x000fe200078e0203 */
[----:B------:R-:W-:Y:S01]  /*23290*/  LOP3.LUT R3, R2, 0x380, RZ, 0xc0, !PT ;  /* 0x0000038002037812 */ /* 0x000fe200078ec0ff */
[----:B------:R-:W-:Y:S01]  /*232a0*/  IMAD R5, R8, 0x800, R5 ;  /* 0x0000080008057824 */ /* 0x000fe200078e0205 */
[----:B------:R-:W-:Y:S01]  /*232b0*/  SEL R34, R33, 0xffffffc0, !P2 ;  /* 0xffffffc021227807 */ /* 0x000fe20005000000 */
[----:B------:R-:W-:Y:S01]  /*232c0*/  IMAD.SHL.U32 R0, R12, 0x20, RZ ;  /* 0x000000200c007824 */ /* 0x000fe200078e00ff */
[C---:B------:R-:W-:Y:S01]  /*232d0*/  LOP3.LUT R4, R3.reuse, 0x30, R4, 0xf8, !PT ;  /* 0x0000003003047812 */ /* 0x040fe200078ef804 */
[----:B------:R-:W-:Y:S01]  /*232e0*/  STL [R1+0x8], R9 ;  /* 0x0000080901007387 */ /* 0x000fe20000100800 */
[----:B------:R-:W-:Y:S02]  /*232f0*/  LOP3.LUT R6, R3, 0x10, R12, 0xf8, !PT ;  /* 0x0000001003067812 */ /* 0x000fe400078ef80c */
[--C-:B------:R-:W-:Y:S02]  /*23300*/  LOP3.LUT R3, R4, 0x70, R35.reuse, 0x78, !PT ;  /* 0x0000007004037812 */ /* 0x100fe400078e7823 */
[----:B------:R-:W-:-:S02]  /*23310*/  LOP3.LUT R6, R6, 0x70, R35, 0x78, !PT ;  /* 0x0000007006067812 */ /* 0x000fc400078e7823 */
[----:B------:R-:W-:Y:S02]  /*23320*/  LOP3.LUT R3, R3, 0xc00, R2, 0xf8, !PT ;  /* 0x00000c0003037812 */ /* 0x000fe400078ef802 */
[----:B------:R-:W-:Y:S01]  /*23330*/  LOP3.LUT R10, R0, 0x380, RZ, 0xc0, !PT ;  /* 0x00000380000a7812 */ /* 0x000fe200078ec0ff */
[----:B------:R-:W-:Y:S01]  /*23340*/  IMAD.IADD R2, R5, 0x1, R6 ;  /* 0x0000000105027824 */ /* 0x000fe200078e0206 */
[----:B------:R-:W-:Y:S01]  /*23350*/  SEL R33, R33, 0xffffffc0, !P4 ;  /* 0xffffffc021217807 */ /* 0x000fe20006000000 */
[----:B------:R0:W-:Y:S01]  /*23360*/  STL [R1+0x10], R3 ;  /* 0x0000100301007387 */ /* 0x0001e20000100800 */
[----:B------:R-:W-:Y:S02]  /*23370*/  LOP3.LUT R10, R10, 0x30, R35, 0xf8, !PT ;  /* 0x000000300a0a7812 */ /* 0x000fe400078ef823 */
[----:B------:R-:W-:Y:S01]  /*23380*/  LOP3.LUT R35, R35, 0x30, RZ, 0xc0, !PT ;  /* 0x0000003023237812 */ /* 0x000fe200078ec0ff */
[----:B------:R1:W-:Y:S01]  /*23390*/  STL [R1+0xc], R2 ;  /* 0x00000c0201007387 */ /* 0x0003e20000100800 */
[----:B------:R-:W-:-:S02]  /*233a0*/  LOP3.LUT R32, R10, 0x70, R7, 0x78, !PT ;  /* 0x000000700a207812 */ /* 0x000fc400078e7807 */
[----:B------:R-:W-:Y:S02]  /*233b0*/  SEL R31, R31, 0xffffffe0, !P1 ;  /* 0xffffffe01f1f7807 */ /* 0x000fe40004800000 */
[----:B0-----:R-:W-:Y:S01]  /*233c0*/  SHF.R.U32.HI R3, RZ, 0x2, R11 ;  /* 0x00000002ff037819 */ /* 0x001fe2000001160b */
[----:B-1----:R-:W-:-:S03]  /*233d0*/  IMAD.SHL.U32 R2, R8, 0x400, RZ ;  /* 0x0000040008027824 */ /* 0x002fc600078e00ff */
[----:B------:R-:W-:Y:S01]  /*233e0*/  LOP3.LUT R0, R3, 0x60, R0, 0xf8, !PT ;  /* 0x0000006003007812 */ /* 0x000fe200078ef800 */
[----:B---3--:R-:W-:Y:S01]  /*233f0*/  IMAD.U32 R2, RZ, RZ, UR4 ;  /* 0x00000004ff027e24 */ /* 0x008fe2000f8e00ff */
[----:B------:R-:W-:-:S04]  /*23400*/  LOP3.LUT R3, R35, 0x40, RZ, 0xfc, !PT ;  /* 0x0000004023037812 */ /* 0x000fc800078efcff */
[----:B------:R-:W-:Y:S01]  /*23410*/  LEA R16, R2, R16, 0x18 ;  /* 0x0000001002107211 */ /* 0x000fe200078ec0ff */
[----:B------:R0:W-:Y:S04]  /*23420*/  STL [R1+0x4], R2 ;  /* 0x0000040201007387 */ /* 0x0001e80000100800 */
[----:B------:R-:W-:Y:S01]  /*23430*/  IMAD.IADD R0, R16, 0x1, R9 ;  /* 0x0000000110007824 */ /* 0x000fe200078e0209 */
[----:B------:R1:W-:Y:S04]  /*23440*/  STL [R1+0x30], RZ ;  /* 0x000030ff01007387 */ /* 0x0003e80000100800 */
[----:B------:R1:W-:Y:S01]  /*23450*/  STL [R1+0x14], R0 ;  /* 0x0000140001007387 */ /* 0x0003e20000100800 */
[----:B0-----:R-:W-:-:S07]  /*23460*/  LOP3.LUT R2, R35, 0x80, RZ, 0xfc, !PT ;  /* 0x0000008023027812 */ /* 0x001fce00078efcff */
.L_x_1967:
[----:B------:R-:W-:Y:S05]  /*23470*/  YIELD ;  /* 0x0000000000007946 */ /* 0x000fea0003800000 */
[----:B------:R-:W-:Y:S01]  /*23480*/  ULDC.64 UR4, c[0x0][0xa28] ;  /* 0x00028a0000047ab9 */ /* 0x000fe20000000a00 */
[----:B------:R-:W-:Y:S01]  /*23490*/  IMAD.MOV.U32 R37, RZ, RZ, RZ ;  /* 0x000000ffff257224 */ /* 0x000fe200078e00ff */
[----:B------:R-:W-:Y:S01]  /*234a0*/  ISETP.NE.U32.AND P0, PT, RZ, UR4, PT ;  /* 0x00000004ff007c0c */ /* 0x000fe2000bf05070 */
[----:B0-----:R-:W0:Y:S01]  /*234b0*/  LDC.64 R4, c[0x0][0xa00] ;  /* 0x00028000ff047b82 */ /* 0x001e220000000a00 */
[----:B-12---:R-:W-:Y:S01]  /*234c0*/  IMAD.MOV.U32 R0, RZ, RZ, RZ ;  /* 0x000000ffff007224 */ /* 0x006fe200078e00ff */
[----:B------:R-:W-:Y:S01]  /*234d0*/  ULDC.64 UR6, c[0x0][0xa10] ;  /* 0x0002840000067ab9 */ /* 0x000fe20000000a00 */
[----:B------:R-:W-:Y:S01]  /*234e0*/  ISETP.NE.AND.EX P0, PT, RZ, UR5, PT, P0 ;  /* 0x00000005ff007c0c */ /* 0x000fe2000bf05300 */
[----:B------:R-:W-:-:S12]  /*234f0*/  ULDC.64 UR4, c[0x0][0xa18] ;  /* 0x0002860000047ab9 */ /* 0x000fd80000000a00 */
[----:B------:R-:W1:Y:S02]  /*23500*/  @P0 LDC.64 R2, c[0x0][0xa28] ;  /* 0x00028a00ff020b82 */ /* 0x000e640000000a00 */
[----:B-1----:R-:W-:-:S05]  /*23510*/  @P0 IMAD.WIDE R2, R27, 0x4, R2 ;  /* 0x000000041b020825 */ /* 0x002fca00078e0202 */
[----:B------:R1:W5:Y:S01]  /*23520*/  @P0 LDG.E R37, desc[UR42][R2.64] ;  /* 0x0000002a02250981 */ /* 0x000362000c1e1900 */
[----:B------:R-:W-:Y:S01]  /*23530*/  ISETP.NE.U32.AND P0, PT, RZ, UR4, PT ;  /* 0x00000004ff007c0c */ /* 0x000fe2000bf05070 */
[----:B0-----:R-:W-:Y:S01]  /*23540*/  IMAD.WIDE R4, R27, 0x4, R4 ;  /* 0x000000041b047825 */ /* 0x001fe200078e0204 */
[----:B------:R-:W-:Y:S02]  /*23550*/  ISETP.NE.U32.AND P1, PT, RZ, UR6, PT ;  /* 0x00000006ff007c0c */ /* 0x000fe4000bf25070 */
[----:B------:R-:W-:Y:S01]  /*23560*/  ISETP.NE.AND.EX P2, PT, RZ, UR5, PT, P0 ;  /* 0x00000005ff007c0c */ /* 0x000fe2000bf45300 */
[----:B------:R-:W-:Y:S01]  /*23570*/  ULDC.64 UR4, c[0x0][0xa00] ;  /* 0x0002800000047ab9 */ /* 0x000fe20000000a00 */
[----:B------:R-:W-:Y:S01]  /*23580*/  ISETP.NE.AND.EX P1, PT, RZ, UR7, PT, P1 ;  /* 0x00000007ff007c0c */ /* 0x000fe2000bf25310 */
[----:B------:R-:W-:Y:S01]  /*23590*/  IMAD.MOV.U32 R6, RZ, RZ, RZ ;  /* 0x000000ffff067224 */ /* 0x000fe200078e00ff */
[----:B------:R-:W-:Y:S01]  /*235a0*/  ISETP.NE.U32.AND P0, PT, RZ, UR4, PT ;  /* 0x00000004ff007c0c */ /* 0x000fe2000bf05070 */
[----:B-1----:R-:W0:Y:S03]  /*235b0*/  LDC.64 R2, c[0x0][0xa10] ;  /* 0x00028400ff027b82 */ /* 0x002e260000000a00 */
[----:B------:R-:W-:-:S05]  /*235c0*/  ISETP.NE.AND.EX P0, PT, RZ, UR5, PT, P0 ;  /* 0x00000005ff007c0c */ /* 0x000fca000bf05300 */
[----:B------:R-:W1:Y:S08]  /*235d0*/  @P2 LDC.64 R8, c[0x0][0xa18] ;  /* 0x00028600ff082b82 */ /* 0x000e700000000a00 */
[----:B------:R-:W2:Y:S01]  /*235e0*/  @P0 LDG.E R0, desc[UR42][R4.64] ;  /* 0x0000002a04000981 */ /* 0x000ea2000c1e1900 */
[----:B0-----:R-:W-:-:S05]  /*235f0*/  IMAD.WIDE R2, R27, 0x4, R2 ;  /* 0x000000041b027825 */ /* 0x001fca00078e0202 */
[----:B------:R-:W5:Y:S01]  /*23600*/  @P1 LDG.E R6, desc[UR42][R2.64] ;  /* 0x0000002a02061981 */ /* 0x000f62000c1e1900 */
[----:B------:R-:W-:Y:S02]  /*23610*/  ULDC UR4, c[0x0][0x288] ;  /* 0x0000a20000047ab9 */ /* 0x000fe40000000800 */
[----:B------:R-:W-:Y:S01]  /*23620*/  IMAD.U32 R23, RZ, RZ, UR4 ;  /* 0x00000004ff177e24 */ /* 0x000fe2000f8e00ff */
[----:B------:R-:W-:Y:S02]  /*23630*/  ULDC.64 UR4, c[0x0][0x418] ;  /* 0x0001060000047ab9 */ /* 0x000fe40000000a00 */
[----:B------:R-:W-:-:S03]  /*23640*/  UISETP.NE.U32.AND UP0, UPT, UR4, URZ, UPT ;  /* 0x0000003f0400728c */ /* 0x000fc6000bf05070 */
[----:B------:R-:W-:Y:S01]  /*23650*/  ULDC UR4, c[0x0][0x424] ;  /* 0x0001090000047ab9 */ /* 0x000fe20000000800 */
[----:B------:R-:W-:Y:S01]  /*23660*/  UISETP.NE.AND.EX UP0, UPT, UR5, URZ, UPT, UP0 ;  /* 0x0000003f0500728c */ /* 0x000fe2000bf05300 */
[----:B-1----:R-:W-:Y:S02]  /*23670*/  @P2 IMAD.WIDE R8, R27, 0x4, R8 ;  /* 0x000000041b082825 */ /* 0x002fe400078e0208 */
[----:B------:R-:W-:Y:S01]  /*23680*/  ULDC UR5, c[0x0][0x2f0] ;  /* 0x0000bc0000057ab9 */ /* 0x000fe20000000800 */
[----:B------:R-:W-:Y:S02]  /*23690*/  USEL UR4, UR4, 0x1, UP0 ;  /* 0x0000000104047887 */ /* 0x000fe40008000000 */
[----:B------:R0:W5:Y:S02]  /*236a0*/  @P2 LDG.E R23, desc[UR42][R8.64] ;  /* 0x0000002a08172981 */ /* 0x000164000c1e1900 */
[----:B------:R-:W-:-:S03]  /*236b0*/  UIMAD UR4, UR4, UR5, URZ ;  /* 0x00000005040472a4 */ /* 0x000fc6000f8e023f */
[----:B------:R-:W-:-:S03]  /*236c0*/  ULDC UR5, c[0x0][0x348] ;  /* 0x0000d20000057ab9 */ /* 0x000fc60000000800 */
[----:B------:R-:W-:Y:S02]  /*236d0*/  IMAD.U32 R7, RZ, RZ, UR4 ;  /* 0x00000004ff077e24 */ /* 0x000fe4000f8e00ff */
[----:B0-----:R-:W-:Y:S01]  /*236e0*/  IMAD.U32 R8, RZ, RZ, UR5 ;  /* 0x00000005ff087e24 */ /* 0x001fe2000f8e00ff */
[----:B--2---:R0:W-:Y:S01]  /*236f0*/  STL [R1+0x18], R0 ;  /* 0x0000180001007387 */ /* 0x0041e20000100800 */
[----:B------:R-:W-:Y:S05]  /*23700*/  @P2 BRA `(.L_x_1834) ;  /* 0x0000000000102947 */ /* 0x000fea0003800000 */
[----:B------:R-:W-:Y:S05]  /*23710*/  @!P0 BRA `(.L_x_1834) ;  /* 0x00000000000c8947 */ /* 0x000fea0003800000 */
[----:B-----5:R-:W2:Y:S04]  /*23720*/  LDG.E R23, desc[UR42][R4.64] ;  /* 0x0000002a04177981 */ /* 0x020ea8000c1e1900 */
[----:B------:R-:W2:Y:S02]  /*23730*/  LDG.E R4, desc[UR42][R4.64+0x4] ;  /* 0x0000042a04047981 */ /* 0x000ea4000c1e1900 */
[----:B--2---:R-:W-:-:S07]  /*23740*/  IMAD.IADD R23, R4, 0x1, -R23 ;  /* 0x0000000104177824 */ /* 0x004fce00078e0a17 */
.L_x_1834:
[----:B------:R-:W-:Y:S01]  /*23750*/  ULDC.64 UR4, c[0x0][0xa20] ;  /* 0x0002880000047ab9 */ /* 0x000fe20000000a00 */
[C---:B0-----:R-:W-:Y:S02]  /*23760*/  LOP3.LUT R0, R26.reuse, 0xff000000, RZ, 0xc0, !PT ;  /* 0xff0000001a007812 */ /* 0x041fe400078ec0ff */
[----:B------:R-:W-:Y:S02]  /*23770*/  ISETP.NE.U32.AND P0, PT, RZ, UR4, PT ;  /* 0x00000004ff007c0c */ /* 0x000fe4000bf05070 */
[----:B------:R-:W-:Y:S02]  /*23780*/  SHF.R.U32.HI R0, RZ, 0x8, R0 ;  /* 0x00000008ff007819 */ /* 0x000fe40000011600 */
[----:B------:R-:W-:Y:S02]  /*23790*/  ISETP.NE.AND.EX P0, PT, RZ, UR5, PT, P0 ;  /* 0x00000005ff007c0c */ /* 0x000fe4000bf05300 */
[C---:B------:R-:W-:Y:S02]  /*237a0*/  LOP3.LUT R4, R26.reuse, 0xff0000, RZ, 0xc0, !PT ;  /* 0x00ff00001a047812 */ /* 0x040fe400078ec0ff */
[----:B------:R-:W-:-:S02]  /*237b0*/  LOP3.LUT R26, R26, 0xffff, RZ, 0xc0, !PT ;  /* 0x0000ffff1a1a7812 */ /* 0x000fc400078ec0ff */
[----:B------:R-:W-:-:S07]  /*237c0*/  LEA.HI R0, R4, R0, RZ, 0x10 ;  /* 0x0000000004007211 */ /* 0x000fce00078f80ff */
[----:B------:R-:W-:Y:S05]  /*237d0*/  @!P0 BRA `(.L_x_1835) ;  /* 0x0000000000108947 */ /* 0x000fea0003800000 */
[----:B------:R-:W0:Y:S02]  /*237e0*/  LDC.64 R4, c[0x0][0xa20] ;  /* 0x00028800ff047b82 */ /* 0x000e240000000a00 */
[----:B0-----:R-:W-:-:S05]  /*237f0*/  IMAD.WIDE R4, R27, 0x4, R4 ;  /* 0x000000041b047825 */ /* 0x001fca00078e0204 */
[----:B------:R0:W5:Y:S01]  /*23800*/  LDG.E R7, desc[UR42][R4.64] ;  /* 0x0000002a04077981 */ /* 0x000162000c1e1900 */
[----:B------:R-:W-:Y:S05]  /*23810*/  BRA `(.L_x_1836) ;  /* 0x0000000000247947 */ /* 0x000fea0003800000 */
.L_x_1835:
        /* <DEDUP_REMOVED lines=9> */
.L_x_1836:
[----:B0-----:R-:W2:Y:S04]  /*238b0*/  @P1 LDG.E R4, desc[UR42][R2.64] ;  /* 0x0000002a02041981 */ /* 0x001ea8000c1e1900 */
[----:B------:R0:W2:Y:S01]  /*238c0*/  @P1 LDG.E R5, desc[UR42][R2.64+0x4] ;  /* 0x0000042a02051981 */ /* 0x0000a2000c1e1900 */
[----:B------:R-:W-:Y:S02]  /*238d0*/  IMAD.SHL.U32 R25, R25, 0x80, RZ ;  /* 0x0000008019197824 */ /* 0x000fe400078e00ff */
[----:B-----5:R-:W-:Y:S02]  /*238e0*/  IMAD.IADD R7, R7, 0x1, -R37 ;  /* 0x0000000107077824 */ /* 0x020fe400078e0a25 */
[----:B------:R-:W-:Y:S01]  /*238f0*/  VIADD R9, R25, 0x7f ;  /* 0x0000007f19097836 */ /* 0x000fe20000000000 */
[----:B0-----:R-:W0:Y:S02]  /*23900*/  LDC R2, c[0x0][0x448] ;  /* 0x00011200ff027b82 */ /* 0x001e240000000800 */
[----:B0-----:R-:W-:-:S13]  /*23910*/  ISETP.NE.AND P2, PT, R2, 0x1, PT ;  /* 0x000000010200780c */ /* 0x001fda0003f45270 */
[----:B------:R-:W0:Y:S08]  /*23920*/  @P2 LDC R3, c[0x0][0x44c] ;  /* 0x00011300ff032b82 */ /* 0x000e300000000800 */
[----:B------:R-:W1:Y:S01]  /*23930*/  @P2 LDC R2, c[0x0][0x450] ;  /* 0x00011400ff022b82 */ /* 0x000e620000000800 */
[----:B0-----:R-:W-:-:S05]  /*23940*/  @P2 IMAD.HI.U32 R3, R9, R3, RZ ;  /* 0x0000000309032227 */ /* 0x001fca00078e00ff */
[----:B-1----:R-:W-:Y:S01]  /*23950*/  @P2 SHF.R.U32.HI R9, RZ, R2, R3 ;  /* 0x00000002ff092219 */ /* 0x002fe20000011603 */
[----:B--2---:R-:W-:-:S04]  /*23960*/  @P1 IMAD.IADD R8, R5, 0x1, -R4 ;  /* 0x0000000105081824 */ /* 0x004fc800078e0a04 */
[----:B------:R-:W-:-:S04]  /*23970*/  IMAD.IADD R18, R7, 0x1, R8 ;  /* 0x0000000107127824 */ /* 0x000fc800078e0208 */
[C---:B------:R-:W-:Y:S01]  /*23980*/  VIADD R30, R18.reuse, 0x7f ;  /* 0x0000007f121e7836 */ /* 0x040fe20000000000 */
[----:B------:R-:W-:-:S04]  /*23990*/  IADD3 R20, R18, 0x1, -R23 ;  /* 0x0000000112147810 */ /* 0x000fc80007ffe817 */
[----:B------:R-:W-:Y:S01]  /*239a0*/  SHF.R.S32.HI R2, RZ, 0x1f, R30 ;  /* 0x0000001fff027819 */ /* 0x000fe2000001141e */
[----:B------:R-:W-:-:S03]  /*239b0*/  IMAD.IADD R9, R20, 0x1, R9 ;  /* 0x0000000114097824 */ /* 0x000fc600078e0209 */
[----:B------:R-:W-:Y:S02]  /*239c0*/  LEA.HI R30, R2, R30, RZ, 0x7 ;  /* 0x0000001e021e7211 */ /* 0x000fe400078f38ff */
[----:B------:R-:W0:Y:S02]  /*239d0*/  LDC.64 R2, c[0x0][0x9e0] ;  /* 0x00027800ff027b82 */ /* 0x000e240000000a00 */
[----:B------:R-:W-:Y:S02]  /*239e0*/  SHF.R.S32.HI R30, RZ, 0x7, R30 ;  /* 0x00000007ff1e7819 */ /* 0x000fe4000001141e */
[----:B0-----:R-:W-:Y:S01]  /*239f0*/  ISETP.GE.AND P3, PT, R3, 0x1, PT ;  /* 0x000000010300780c */ /* 0x001fe20003f66270 */
[----:B------:R-:W-:-:S12]  /*23a00*/  IMAD.IADD R2, R9, 0x1, R2 ;  /* 0x0000000109027824 */ /* 0x000fd800078e0202 */
[----:B------:R-:W-:Y:S05]  /*23a10*/  @!P3 BRA `(.L_x_1837) ;  /* 0x000000000048b947 */ /* 0x000fea0003800000 */
        /* <DEDUP_REMOVED lines=11> */
.L_x_1839:
[----:B------:R-:W-:-:S13]  /*23ad0*/  ISETP.NE.AND P0, PT, R3, 0x1, PT ;  /* 0x000000010300780c */ /* 0x000fda0003f05270 */
[----:B------:R-:W0:Y:S02]  /*23ae0*/  @P0 LDC.64 R4, c[0x0][0x9e8] ;  /* 0x00027a00ff040b82 */ /* 0x000e240000000a00 */
[----:B0-----:R-:W-:-:S05]  /*23af0*/  @P0 IMAD.HI.U32 R4, R10, R4, RZ ;  /* 0x000000040a040227 */ /* 0x001fca00078e00ff */
[----:B------:R-:W-:-:S07]  /*23b00*/  @P0 SHF.R.U32.HI R10, RZ, R5, R4 ;  /* 0x00000005ff0a0219 */ /* 0x000fce0000011604 */
.L_x_1840:
[----:B------:R-:W-:Y:S05]  /*23b10*/  BSYNC B0 ;  /* 0x0000000000007941 */ /* 0x000fea0003800000 */
.L_x_1838:
[----:B------:R-:W-:-:S05]  /*23b20*/  IMAD R10, R10, R3, R3 ;  /* 0x000000030a0a7224 */ /* 0x000fca00078e0203 */
[----:B------:R-:W-:-:S07]  /*23b30*/  VIMNMX R2, R2, R10, PT ;  /* 0x0000000a02027248 */ /* 0x000fce0003fe0100 */
.L_x_1837:
[----:B------:R-:W0:Y:S01]  /*23b40*/  @P2 LDC R5, c[0x0][0x44c] ;  /* 0x00011300ff052b82 */ /* 0x000e220000000800 */
[----:B------:R-:W-:Y:S01]  /*23b50*/  VIADD R2, R2, 0x7f ;  /* 0x0000007f02027836 */ /* 0x000fe20000000000 */
[----:B------:R-:W-:Y:S01]  /*23b60*/  ULDC UR4, c[0x0][0x9dc] ;  /* 0x0002770000047ab9 */ /* 0x000fe20000000800 */
[----:B------:R-:W-:Y:S02]  /*23b70*/  IMAD.MOV.U32 R4, RZ, RZ, R25 ;  /* 0x000000ffff047224 */ /* 0x000fe400078e0019 */
[----:B------:R-:W-:-:S03]  /*23b80*/  IMAD.IADD R21, R18, 0x1, -R23 ;  /* 0x0000000112157824 */ /* 0x000fc600078e0a17 */
[----:B------:R-:W1:Y:S01]  /*23b90*/  @P2 LDC R9, c[0x0][0x450] ;  /* 0x00011400ff092b82 */ /* 0x000e620000000800 */
[----:B0-----:R-:W-:-:S05]  /*23ba0*/  @P2 IMAD.HI.U32 R5, R25, R5, RZ ;  /* 0x0000000519052227 */ /* 0x001fca00078e00ff */
[----:B-1----:R-:W-:Y:S02]  /*23bb0*/  @P2 SHF.R.U32.HI R4, RZ, R9, R5 ;  /* 0x00000009ff042219 */ /* 0x002fe40000011605 */
[----:B------:R-:W-:-:S03]  /*23bc0*/  SHF.R.S32.HI R5, RZ, 0x1f, R2 ;  /* 0x0000001fff057819 */ /* 0x000fc60000011402 */
[----:B------:R-:W-:Y:S01]  /*23bd0*/  IMAD.IADD R10, R21, 0x1, R4 ;  /* 0x00000001150a7824 */ /* 0x000fe200078e0204 */
[----:B------:R-:W-:-:S03]  /*23be0*/  LEA.HI R5, R5, R2, RZ, 0x7 ;  /* 0x0000000205057211 */ /* 0x000fc600078f38ff */
[----:B------:R-:W-:Y:S01]  /*23bf0*/  VIADD R2, R10, -UR4 ;  /* 0x800000040a027c36 */ /* 0x000fe20008000000 */
[----:B------:R-:W-:-:S04]  /*23c00*/  SHF.R.S32.HI R9, RZ, 0x7, R5 ;  /* 0x00000007ff097819 */ /* 0x000fc80000011405 */
[----:B------:R-:W-:Y:S01]  /*23c10*/  VIMNMX R9, R30, R9, PT ;  /* 0x000000091e097248 */ /* 0x000fe20003fe0100 */
        /* <DEDUP_REMOVED lines=11> */
.L_x_1843:
[----:B------:R-:W-:-:S13]  /*23cd0*/  ISETP.NE.AND P0, PT, R3, 0x1, PT ;  /* 0x000000010300780c */ /* 0x000fda0003f05270 */
[----:B------:R-:W0:Y:S02]  /*23ce0*/  @P0 LDC.64 R4, c[0x0][0x9e8] ;  /* 0x00027a00ff040b82 */ /* 0x000e240000000a00 */
[----:B0-----:R-:W-:-:S05]  /*23cf0*/  @P0 IMAD.HI.U32 R4, R10, R4, RZ ;  /* 0x000000040a040227 */ /* 0x001fca00078e00ff */
[----:B------:R-:W-:-:S07]  /*23d00*/  @P0 SHF.R.U32.HI R10, RZ, R5, R4 ;  /* 0x00000005ff0a0219 */ /* 0x000fce0000011604 */
.L_x_1844:
[----:B------:R-:W-:Y:S05]  /*23d10*/  BSYNC B0 ;  /* 0x0000000000007941 */ /* 0x000fea0003800000 */
.L_x_1842:
[----:B------:R-:W-:-:S05]  /*23d20*/  IMAD R3, R10, R3, RZ ;  /* 0x000000030a037224 */ /* 0x000fca00078e02ff */
[----:B------:R-:W-:-:S07]  /*23d30*/  VIMNMX R2, R2, R3, !PT ;  /* 0x0000000302027248 */ /* 0x000fce0007fe0100 */
.L_x_1841:
        /* <DEDUP_REMOVED lines=13> */
[----:B------:R-:W-:Y:S02]  /*23e10*/  IABS R10, R5 ;  /* 0x00000005000a7213 */ /* 0x000fe40000000000 */
[----:B------:R-:W-:Y:S02]  /*23e20*/  IADD3 R11, R5, -0x1, R9 ;  /* 0xffffffff050b7810 */ /* 0x000fe40007ffe009 */
[----:B------:R-:W0:Y:S03]  /*23e30*/  I2F.RP R2, R10 ;  /* 0x0000000a00027306 */ /* 0x000e260000209400 */
[----:B------:R-:W-:-:S05]  /*23e40*/  IMAD.IADD R11, R11, 0x1, -R4 ;  /* 0x000000010b0b7824 */ /* 0x000fca00078e0a04 */
[----:B0-----:R-:W0:Y:S02]  /*23e50*/  MUFU.RCP R2, R2 ;  /* 0x0000000200027308 */ /* 0x001e240000001000 */
[----:B0-----:R-:W-:-:S06]  /*23e60*/  VIADD R2, R2, 0xffffffe ;  /* 0x0ffffffe02027836 */ /* 0x001fcc0000000000 */
[----:B------:R0:W1:Y:S02]  /*23e70*/  F2I.FTZ.U32.TRUNC.NTZ R3, R2 ;  /* 0x0000000200037305 */ /* 0x000064000021f000 */
[----:B0-----:R-:W-:-:S04]  /*23e80*/  LOP3.LUT R2, R11, R5, RZ, 0x3c, !PT ;  /* 0x000000050b027212 */ /* 0x001fc800078e3cff */
[----:B------:R-:W-:Y:S01]  /*23e90*/  ISETP.GE.AND P3, PT, R2, RZ, PT ;  /* 0x000000ff0200720c */ /* 0x000fe20003f66270 */
[----:B-1----:R-:W-:-:S04]  /*23ea0*/  IMAD.MOV R2, RZ, RZ, -R3 ;  /* 0x000000ffff027224 */ /* 0x002fc800078e0a03 */
[----:B------:R-:W-:Y:S02]  /*23eb0*/  IMAD R12, R2, R10, RZ ;  /* 0x0000000a020c7224 */ /* 0x000fe400078e02ff */
[----:B------:R-:W-:-:S04]  /*23ec0*/  IMAD.MOV.U32 R2, RZ, RZ, RZ ;  /* 0x000000ffff027224 */ /* 0x000fc800078e00ff */
        /* <DEDUP_REMOVED lines=14> */
[----:B------:R-:W-:-:S07]  /*23fb0*/  @!P2 LOP3.LUT R2, RZ, R5, RZ, 0x33, !PT ;  /* 0x00000005ff02a212 */ /* 0x000fce00078e33ff */
.L_x_1846:
[----:B------:R-:W-:Y:S05]  /*23fc0*/  BSYNC B0 ;  /* 0x0000000000007941 */ /* 0x000fea0003800000 */
.L_x_1845:
[-C--:B------:R-:W-:Y:S01]  /*23fd0*/  IMAD R4, R36, R2.reuse, R4 ;  /* 0x0000000224047224 */ /* 0x080fe200078e0204 */
[----:B------:R-:W-:Y:S04]  /*23fe0*/  BSSY B0, `(.L_x_1847) ;  /* 0x0000112000007945 */ /* 0x000fe80003800000 */
[C---:B------:R-:W-:Y:S01]  /*23ff0*/  VIADDMNMX R2, R4.reuse, R2, R9, PT ;  /* 0x0000000204027246 */ /* 0x040fe20003800109 */
[----:B------:R-:W-:-:S04]  /*24000*/  IMAD R4, R4, 0x80, -R7 ;  /* 0x0000008004047824 */ /* 0x000fc800078e0a07 */
[----:B------:R-:W-:Y:S01]  /*24010*/  IMAD R2, R2, 0x80, -R7 ;  /* 0x0000008002027824 */ /* 0x000fe200078e0a07 */
[----:B------:R-:W-:-:S04]  /*24020*/  VIMNMX R4, RZ, R4, !PT ;  /* 0x00000004ff047248 */ /* 0x000fc80007fe0100 */
[----:B------:R-:W-:-:S04]  /*24030*/  VIMNMX R2, R2, R8, PT ;  /* 0x0000000802027248 */ /* 0x000fc80003fe0100 */
[----:B------:R-:W-:Y:S02]  /*24040*/  ISETP.GT.AND P0, PT, R2, R4, PT ;  /* 0x000000040200720c */ /* 0x000fe40003f04270 */
[----:B------:R-:W-:-:S11]  /*24050*/  SHF.R.U32.HI R4, RZ, 0x7, R4 ;  /* 0x00000007ff047819 */ /* 0x000fd60000011604 */
[----:B------:R-:W-:-:S05]  /*24060*/  @P0 VIADD R2, R2, 0x7f ;  /* 0x0000007f02020836 */ /* 0x000fca0000000000 */
[----:B------:R-:W-:-:S04]  /*24070*/  @P0 SHF.R.S32.HI R3, RZ, 0x1f, R2 ;  /* 0x0000001fff030819 */ /* 0x000fc80000011402 */
[----:B------:R-:W-:Y:S01]  /*24080*/  @P0 LEA.HI R2, R3, R2, RZ, 0x7 ;  /* 0x0000000203020211 */ /* 0x000fe200078f38ff */
[----:B------:R-:W-:-:S03]  /*24090*/  IMAD.MOV.U32 R3, RZ, RZ, R4 ;  /* 0x000000ffff037224 */ /* 0x000fc600078e0004 */
[----:B------:R-:W-:Y:S02]  /*240a0*/  @P0 SHF.R.S32.HI R3, RZ, 0x7, R2 ;  /* 0x00000007ff030819 */ /* 0x000fe40000011402 */
        /* <DEDUP_REMOVED lines=10> */
.L_x_2120:
[----:B-1----:R-:W-:Y:S02]  /*24150*/  ISETP.NE.AND P0, PT, R14, RZ, PT ;  /* 0x000000ff0e00720c */ /* 0x002fe40003f05270 */
[----:B------:R-:W-:-:S11]  /*24160*/  PLOP3.LUT P6, PT, PT, PT, PT, 0x8, 0x0 ;  /* 0x000000000000781c */ /* 0x000fd60003fce170 */
[----:B------:R-:W-:Y:S05]  /*24170*/  @P0 BRA `(.L_x_1850) ;  /* 0x00000000000c0947 */ /* 0x000fea0003800000 */
[----:B------:R-:W-:-:S03]  /*24180*/  UMOV UR4, 0xffffffff ;  /* 0xffffffff00047882 */ /* 0x000fc60000000000 */
[----:B------:R-:W-:Y:S05]  /*24190*/  BRA.DIV UR4, `(.L_x_1851) ;  /* 0x0000009a04947947 */ /* 0x000fea000b800000 */
[----:B------:R-:W-:-:S13]  /*241a0*/  ELECT P6, URZ, PT ;  /* 0x00000000003f782f */ /* 0x000fda00038c0000 */
.L_x_1850:
[----:B0-----:R-:W2:Y:S01]  /*241b0*/  LDL R5, [R1+0x30] ;  /* 0x0000300001057983 */ /* 0x001ea20000100800 */
[----:B------:R-:W-:Y:S01]  /*241c0*/  BSSY B1, `(.L_x_1852) ;  /* 0x0000008000017945 */ /* 0x000fe20003800000 */
[----:B--2---:R-:W-:-:S05]  /*241d0*/  VIADD R5, R5, 0x1 ;  /* 0x0000000105057836 */ /* 0x004fca0000000000 */
[----:B------:R-:W-:-:S04]  /*241e0*/  LEA.HI R7, R5, R5, RZ, 0x1 ;  /* 0x0000000505077211 */ /* 0x000fc800078f08ff */
[----:B------:R-:W-:-:S05]  /*241f0*/  LOP3.LUT R7, R7, 0xfffffffe, RZ, 0xc0, !PT ;  /* 0xfffffffe07077812 */ /* 0x000fca00078ec0ff */
[----:B------:R-:W-:-:S05]  /*24200*/  IMAD.IADD R5, R5, 0x1, -R7 ;  /* 0x0000000105057824 */ /* 0x000fca00078e0a07 */
[----:B------:R-:W-:-:S04]  /*24210*/  SHF.L.U32 R5, R5, 0x1f, RZ ;  /* 0x0000001f05057819 */ /* 0x000fc800000006ff */
[----:B------:R-:W0:Y:S02]  /*24220*/  SYNCS.PHASECHK.TRANS64.TRYWAIT P0, [R16+URZ+0x22820], R5 ;  /* 0x02282005100075a7 */ /* 0x000e24000800017f */
[----:B0-----:R-:W-:Y:S05]  /*24230*/  @!P0 BRA `(.L_x_1853) ;  /* 0x00000098008c8947 */ /* 0x001fea0003800000 */
.L_x_2123:
[----:B------:R-:W-:Y:S05]  /*24240*/  BSYNC B1 ;  /* 0x0000000000017941 */ /* 0x000fea0003800000 */
.L_x_1852:
        /* <DEDUP_REMOVED lines=10> */
.L_x_2124:
[----:B------:R-:W-:Y:S05]  /*242f0*/  BSYNC B2 ;  /* 0x0000000000027941 */ /* 0x000fea0003800000 */
.L_x_1856:
        /* <DEDUP_REMOVED lines=9> */
.L_x_1859:
[----:B------:R-:W-:Y:S05]  /*24390*/  BSYNC B2 ;  /* 0x0000000000027941 */ /* 0x000fea0003800000 */
.L_x_1858:
[----:B------:R-:W-:Y:S01]  /*243a0*/  IMAD.MOV.U32 R12, RZ, RZ, RZ ;  /* 0x000000ffff0c7224 */ /* 0x000fe200078e00ff */
[----:B------:R-:W-:Y:S01]  /*243b0*/  UIADD3 UR4, UP0, UR40, 0x570, URZ ;  /* 0x0000057028047890 */ /* 0x000fe2000ff1e03f */
[----:B------:R-:W-:Y:S01]  /*243c0*/  IMAD R7, R3, 0x80, R6 ;  /* 0x0000008003077824 */ /* 0x000fe200078e0206 */
[----:B------:R-:W-:Y:S01]  /*243d0*/  PLOP3.LUT P0, PT, PT, PT, PT, 0x80, 0x0 ;  /* 0x000000000000781c */ /* 0x000fe20003f0f070 */
[----:B------:R-:W-:Y:S01]  /*243e0*/  IMAD R8, R22, 0x6000, R16 ;  /* 0x0000600016087824 */ /* 0x000fe200078e0210 */
[----:B------:R-:W-:Y:S01]  /*243f0*/  R2UR UR10, R12 ;  /* 0x000000000c0a72ca */ /* 0x000fe200000e0000 */
[----:B------:R-:W-:Y:S01]  /*24400*/  VIADD R7, R7, 0xffffff80 ;  /* 0xffffff8007077836 */ /* 0x000fe20000000000 */
[----:B------:R-:W-:Y:S01]  /*24410*/  UIADD3.X UR5, URZ, UR41, URZ, UP0, !UPT ;  /* 0x000000293f057290 */ /* 0x000fe200087fe43f */
[----:B0-----:R-:W-:Y:S01]  /*24420*/  VIADD R5, R10, 0x22890 ;  /* 0x000228900a057836 */ /* 0x001fe20000000000 */
[----:B------:R-:W-:Y:S01]  /*24430*/  UMOV UR6, 0x0 ;  /* 0x0000000000067882 */ /* 0x000fe20000000000 */
[----:B------:R-:W-:Y:S01]  /*24440*/  VIADD R11, R8, 0x16400 ;  /* 0x00016400080b7836 */ /* 0x000fe20000000000 */
[----:B------:R-:W-:-:S09]  /*24450*/  UMOV UR7, 0x12f00000 ;  /* 0x12f0000000077882 */ /* 0x000fd20000000000 */
.L_x_1860:
        /* <DEDUP_REMOVED lines=15> */
.L_x_1861:
        /* <DEDUP_REMOVED lines=15> */
.L_x_1862:
        /* <DEDUP_REMOVED lines=13> */
.L_x_2125:
[----:B------:R-:W-:Y:S05]  /*24710*/  BSYNC B2 ;  /* 0x0000000000027941 */ /* 0x000fea0003800000 */
.L_x_1863:
[----:B------:R-:W-:Y:S01]  /*24720*/  BSSY B2, `(.L_x_1865) ;  /* 0x000000b000027945 */ /* 0x000fe20003800000 */
[----:B------:R-:W-:Y:S02]  /*24730*/  IMAD.MOV.U32 R8, RZ, RZ, 0x0 ;  /* 0x00000000ff087424 */ /* 0x000fe400078e00ff */
[----:B01----:R-:W-:Y:S01]  /*24740*/  IMAD.MOV.U32 R9, RZ, RZ, 0x12f00000 ;  /* 0x12f00000ff097424 */ /* 0x003fe200078e00ff */
[----:B------:R-:W-:Y:S06]  /*24750*/  @P1 BRA `(.L_x_1866) ;  /* 0x00000000001c1947 */ /* 0x000fec0003800000 */
[----:B------:R-:W0:Y:S02]  /*24760*/  S2R R5, SR_TID.X ;  /* 0x0000000000057919 */ /* 0x000e240000002100 */
[----:B0-----:R-:W-:Y:S01]  /*24770*/  LOP3.LUT R11, R5, 0x1f, RZ, 0xc0, !PT ;  /* 0x0000001f050b7812 */ /* 0x001fe200078ec0ff */
[----:B------:R-:W-:-:S03]  /*24780*/  IMAD.MOV.U32 R5, RZ, RZ, 0x4000 ;  /* 0x00004000ff057424 */ /* 0x000fc600078e00ff */
[----:B------:R-:W-:Y:S01]  /*24790*/  ISETP.NE.AND P0, PT, R11, RZ, PT ;  /* 0x000000ff0b00720c */ /* 0x000fe20003f05270 */
[----:B------:R0:W-:-:S12]  /*247a0*/  SYNCS.ARRIVE.TRANS64 RZ, [R10+URZ+0x228b0], R5 ;  /* 0x0228b0050aff79a7 */ /* 0x0001d8000800003f */
[----:B0-----:R-:W-:Y:S05]  /*247b0*/  @!P0 BRA `(.L_x_1866) ;  /* 0x0000000000048947 */ /* 0x001fea0003800000 */
[----:B------:R-:W-:Y:S01]  /*247c0*/  BPT.TRAP 0x1 ;  /* 0x000000040000795c */ /* 0x000fe20000300000 */
.L_x_1866:
[----:B------:R-:W-:Y:S05]  /*247d0*/  BSYNC B2 ;  /* 0x0000000000027941 */ /* 0x000fea0003800000 */
.L_x_1865:
        /* <DEDUP_REMOVED lines=9> */
.L_x_1867:
        /* <DEDUP_REMOVED lines=10> */
.L_x_1855:
[----:B------:R-:W-:Y:S05]  /*24910*/  BSYNC B1 ;  /* 0x0000000000017941 */ /* 0x000fea0003800000 */
.L_x_1854:
[----:B------:R-:W-:Y:S01]  /*24920*/  VIADD R10, R3, 0xfffffffe ;  /* 0xfffffffe030a7836 */ /* 0x000fe20000000000 */
[----:B------:R-:W-:Y:S01]  /*24930*/  PLOP3.LUT P0, PT, PT, PT, PT, 0x8, 0x0 ;  /* 0x000000000000781c */ /* 0x000fe20003f0e170 */
[----:B------:R-:W-:-:S03]  /*24940*/  VIADD R22, R22, 0x1 ;  /* 0x0000000116167836 */ /* 0x000fc60000000000 */
[----:B------:R-:W-:Y:S02]  /*24950*/  ISETP.GE.AND P2, PT, R10, R4, PT ;  /* 0x000000040a00720c */ /* 0x000fe40003f46270 */
[----:B------:R-:W-:-:S04]  /*24960*/  ISETP.NE.AND P1, PT, R22, 0x2, PT ;  /* 0x000000021600780c */ /* 0x000fc80003f25270 */
[----:B------:R-:W-:Y:S02]  /*24970*/  SEL R3, RZ, 0x1, P1 ;  /* 0x00000001ff037807 */ /* 0x000fe40000800000 */
[----:B------:R-:W-:Y:S02]  /*24980*/  SEL R22, R22, RZ, P1 ;  /* 0x000000ff16167207 */ /* 0x000fe40000800000 */
[----:B------:R-:W-:-:S03]  /*24990*/  LOP3.LUT R29, R29, R3, RZ, 0x3c, !PT ;  /* 0x000000031d1d7212 */ /* 0x000fc600078e3cff */
[----:B------:R-:W-:Y:S05]  /*249a0*/  @!P2 BRA `(.L_x_1848) ;  /* 0x0000000400d4a947 */ /* 0x000fea0003800000 */
.L_x_1882:
        /* <DEDUP_REMOVED lines=11> */
.L_x_2126:
[----:B------:R-:W-:Y:S05]  /*24a60*/  BSYNC B2 ;  /* 0x0000000000027941 */ /* 0x000fea0003800000 */
.L_x_1870:
        /* <DEDUP_REMOVED lines=9> */
.L_x_1873:
[----:B------:R-:W-:Y:S05]  /*24b00*/  BSYNC B2 ;  /* 0x0000000000027941 */ /* 0x000fea0003800000 */
.L_x_1872:
[----:B------:R-:W-:Y:S01]  /*24b10*/  IMAD.MOV.U32 R12, RZ, RZ, RZ ;  /* 0x000000ffff0c7224 */ /* 0x000fe200078e00ff */
[----:B------:R-:W-:Y:S01]  /*24b20*/  UIADD3 UR4, UP0, UR40, 0x570, URZ ;  /* 0x0000057028047890 */ /* 0x000fe2000ff1e03f */
[----:B------:R-:W-:Y:S01]  /*24b30*/  IMAD R7, R22, 0x6000, R16 ;  /* 0x0000600016077824 */ /* 0x000fe200078e0210 */
[----:B------:R-:W-:Y:S01]  /*24b40*/  PLOP3.LUT P1, PT, PT, PT, PT, 0x80, 0x0 ;  /* 0x000000000000781c */ /* 0x000fe20003f2f070 */
[----:B0-----:R-:W-:Y:S01]  /*24b50*/  IMAD R5, R10, 0x80, R6 ;  /* 0x000000800a057824 */ /* 0x001fe200078e0206 */
[----:B------:R-:W-:Y:S01]  /*24b60*/  R2UR UR10, R12 ;  /* 0x000000000c0a72ca */ /* 0x000fe200000e0000 */
[----:B------:R-:W-:Y:S01]  /*24b70*/  VIADD R3, R9, 0x22890 ;  /* 0x0002289009037836 */ /* 0x000fe20000000000 */
[----:B------:R-:W-:Y:S01]  /*24b80*/  UIADD3.X UR5, URZ, UR41, URZ, UP0, !UPT ;  /* 0x000000293f057290 */ /* 0x000fe200087fe43f */
[----:B------:R-:W-:Y:S01]  /*24b90*/  VIADD R11, R7, 0x16400 ;  /* 0x00016400070b7836 */ /* 0x000fe20000000000 */
[----:B------:R-:W-:Y:S01]  /*24ba0*/  UMOV UR6, 0x0 ;  /* 0x0000000000067882 */ /* 0x000fe20000000000 */
[----:B------:R-:W-:-:S10]  /*24bb0*/  UMOV UR7, 0x12f00000 ;  /* 0x12f0000000077882 */ /* 0x000fd40000000000 */
.L_x_1874:
        /* <DEDUP_REMOVED lines=15> */
.L_x_1875:
        /* <DEDUP_REMOVED lines=15> */
.L_x_1876:
        /* <DEDUP_REMOVED lines=13> */
.L_x_2127:
[----:B------:R-:W-:Y:S05]  /*24e70*/  BSYNC B2 ;  /* 0x0000000000027941 */ /* 0x000fea0003800000 */
.L_x_1877:
[----:B------:R-:W-:Y:S01]  /*24e80*/  BSSY B2, `(.L_x_1879) ;  /* 0x000000b000027945 */ /* 0x000fe20003800000 */
[----:B------:R-:W-:Y:S02]  /*24e90*/  IMAD.MOV.U32 R14, RZ, RZ, 0x0 ;  /* 0x00000000ff0e7424 */ /* 0x000fe400078e00ff */
[----:B------:R-:W-:Y:S01]  /*24ea0*/  IMAD.MOV.U32 R15, RZ, RZ, 0x12f00000 ;  /* 0x12f00000ff0f7424 */ /* 0x000fe200078e00ff */
[----:B------:R-:W-:Y:S06]  /*24eb0*/  @P2 BRA `(.L_x_1880) ;  /* 0x00000000001c2947 */ /* 0x000fec0003800000 */
[----:B------:R-:W2:Y:S02]  /*24ec0*/  S2R R3, SR_TID.X ;  /* 0x0000000000037919 */ /* 0x000ea40000002100 */
[----:B--2---:R-:W-:Y:S01]  /*24ed0*/  LOP3.LUT R7, R3, 0x1f, RZ, 0xc0, !PT ;  /* 0x0000001f03077812 */ /* 0x004fe200078ec0ff */
[----:B------:R-:W-:-:S03]  /*24ee0*/  IMAD.MOV.U32 R3, RZ, RZ, 0x4000 ;  /* 0x00004000ff037424 */ /* 0x000fc600078e00ff */
[----:B------:R-:W-:Y:S01]  /*24ef0*/  ISETP.NE.AND P1, PT, R7, RZ, PT ;  /* 0x000000ff0700720c */ /* 0x000fe20003f25270 */
[----:B------:R2:W-:-:S12]  /*24f00*/  SYNCS.ARRIVE.TRANS64 RZ, [R9+URZ+0x228b0], R3 ;  /* 0x0228b00309ff79a7 */ /* 0x0005d8000800003f */
[----:B--2---:R-:W-:Y:S05]  /*24f10*/  @!P1 BRA `(.L_x_1880) ;  /* 0x0000000000049947 */ /* 0x004fea0003800000 */
[----:B------:R-:W-:Y:S01]  /*24f20*/  BPT.TRAP 0x1 ;  /* 0x000000040000795c */ /* 0x000fe20000300000 */
.L_x_1880:
[----:B------:R-:W-:Y:S05]  /*24f30*/  BSYNC B2 ;  /* 0x0000000000027941 */ /* 0x000fea0003800000 */
.L_x_1879:
        /* <DEDUP_REMOVED lines=9> */
.L_x_1881:
        /* <DEDUP_REMOVED lines=10> */
.L_x_1869:
[----:B------:R-:W-:Y:S05]  /*25070*/  BSYNC B1 ;  /* 0x0000000000017941 */ /* 0x000fea0003800000 */
.L_x_1868:
[----:B------:R-:W-:Y:S01]  /*25080*/  ISETP.GT.AND P2, PT, R10, R4, PT ;  /* 0x000000040a00720c */ /* 0x000fe20003f44270 */
[----:B------:R-:W-:Y:S02]  /*25090*/  VIADD R22, R22, 0x1 ;  /* 0x0000000116167836 */ /* 0x000fe40000000000 */
[----:B------:R-:W-:-:S03]  /*250a0*/  VIADD R10, R10, 0xffffffff ;  /* 0xffffffff0a0a7836 */ /* 0x000fc60000000000 */
[----:B------:R-:W-:-:S04]  /*250b0*/  ISETP.NE.AND P1, PT, R22, 0x2, PT ;  /* 0x000000021600780c */ /* 0x000fc80003f25270 */
[----:B------:R-:W-:Y:S02]  /*250c0*/  SEL R3, RZ, 0x1, P1 ;  /* 0x00000001ff037807 */ /* 0x000fe40000800000 */
[----:B------:R-:W-:Y:S02]  /*250d0*/  SEL R22, R22, RZ, P1 ;  /* 0x000000ff16167207 */ /* 0x000fe40000800000 */
[----:B------:R-:W-:Y:S01]  /*250e0*/  LOP3.LUT R29, R29, R3, RZ, 0x3c, !PT ;  /* 0x000000031d1d7212 */ /* 0x000fe200078e3cff */
[----:B------:R-:W-:Y:S06]  /*250f0*/  @P2 BRA `(.L_x_1882) ;  /* 0xfffffff8002c2947 */ /* 0x000fec000383ffff */
.L_x_1848:
[----:B------:R-:W-:Y:S05]  /*25100*/  BSYNC B0 ;  /* 0x0000000000007941 */ /* 0x000fea0003800000 */
.L_x_1847:
[----:B------:R-:W1:Y:S01]  /*25110*/  LDC R2, c[0x0][0x448] ;  /* 0x00011200ff027b82 */ /* 0x000e620000000800 */
[----:B------:R-:W-:Y:S01]  /*25120*/  VIADD R3, R25, 0x7f ;  /* 0x0000007f19037836 */ /* 0x000fe20000000000 */
[----:B------:R-:W-:Y:S06]  /*25130*/  @!P0 WARPSYNC.ALL ;  /* 0x0000000000008948 */ /* 0x000fec0003800000 */
[----:B------:R-:W-:Y:S01]  /*25140*/  @!P0 BAR.SYNC.DEFER_BLOCKING 0xc, 0x180 ;  /* 0x0306000000008b1d */ /* 0x000fe20000010000 */
[----:B-1----:R-:W-:-:S13]  /*25150*/  ISETP.NE.AND P1, PT, R2, 0x1, PT ;  /* 0x000000010200780c */ /* 0x002fda0003f25270 */
[----:B------:R-:W1:Y:S08]  /*25160*/  @P1 LDC R4, c[0x0][0x44c] ;  /* 0x00011300ff041b82 */ /* 0x000e700000000800 */
[----:B------:R-:W2:Y:S01]  /*25170*/  @P1 LDC R2, c[0x0][0x450] ;  /* 0x00011400ff021b82 */ /* 0x000ea20000000800 */
[----:B-1----:R-:W-:-:S05]  /*25180*/  @P1 IMAD.HI.U32 R4, R3, R4, RZ ;  /* 0x0000000403041227 */ /* 0x002fca00078e00ff */
[----:B--2---:R-:W-:-:S05]  /*25190*/  @P1 SHF.R.U32.HI R3, RZ, R2, R4 ;  /* 0x00000002ff031219 */ /* 0x004fca0000011604 */
[----:B------:R-:W-:Y:S02]  /*251a0*/  IMAD.IADD R20, R20, 0x1, R3 ;  /* 0x0000000114147824 */ /* 0x000fe400078e0203 */
[----:B------:R-:W1:Y:S02]  /*251b0*/  LDC.64 R2, c[0x0][0x9e0] ;  /* 0x00027800ff027b82 */ /* 0x000e640000000a00 */
[----:B-1----:R-:W-:Y:S01]  /*251c0*/  ISETP.GE.AND P2, PT, R3, 0x1, PT ;  /* 0x000000010300780c */ /* 0x002fe20003f46270 */
        /* <DEDUP_REMOVED lines=8> */
[----:B0-----:R-:W0:Y:S02]  /*25250*/  @P0 LDC.64 R4, c[0x0][0x9e8] ;  /* 0x00027a00ff040b82 */ /* 0x001e240000000a00 */
[----:B0-----:R-:W-:-:S05]  /*25260*/  @P0 IMAD.HI.U32 R4, R6, R4, RZ ;  /* 0x0000000406040227 */ /* 0x001fca00078e00ff */
[----:B------:R-:W-:-:S04]  /*25270*/  @P0 SHF.R.U32.HI R6, RZ, R5, R4 ;  /* 0x00000005ff060219 */ /* 0x000fc80000011604 */
[----:B------:R-:W-:Y:S01]  /*25280*/  LOP3.LUT R6, RZ, R6, RZ, 0x33, !PT ;  /* 0x00000006ff067212 */ /* 0x000fe200078e33ff */
[----:B------:R-:W-:Y:S06]  /*25290*/  BRA `(.L_x_1886) ;  /* 0x0000000000107947 */ /* 0x000fec0003800000 */
.L_x_1885:
[----:B------:R-:W-:-:S13]  /*252a0*/  ISETP.NE.AND P0, PT, R3, 0x1, PT ;  /* 0x000000010300780c */ /* 0x000fda0003f05270 */
[----:B0-----:R-:W0:Y:S02]  /*252b0*/  @P0 LDC.64 R4, c[0x0][0x9e8] ;  /* 0x00027a00ff040b82 */ /* 0x001e240000000a00 */
[----:B0-----:R-:W-:-:S05]  /*252c0*/  @P0 IMAD.HI.U32 R4, R6, R4, RZ ;  /* 0x0000000406040227 */ /* 0x001fca00078e00ff */
[----:B------:R-:W-:-:S07]  /*252d0*/  @P0 SHF.R.U32.HI R6, RZ, R5, R4 ;  /* 0x00000005ff060219 */ /* 0x000fce0000011604 */
.L_x_1886:
[----:B------:R-:W-:Y:S05]  /*252e0*/  BSYNC B0 ;  /* 0x0000000000007941 */ /* 0x000fea0003800000 */
.L_x_1884:
[----:B------:R-:W-:-:S05]  /*252f0*/  IMAD R6, R6, R3, R3 ;  /* 0x0000000306067224 */ /* 0x000fca00078e0203 */
[----:B------:R-:W-:-:S07]  /*25300*/  VIMNMX R2, R2, R6, PT ;  /* 0x0000000602027248 */ /* 0x000fce0003fe0100 */
.L_x_1883:
[----:B------:R-:W-:Y:S01]  /*25310*/  VIADD R2, R2, 0x7f ;  /* 0x0000007f02027836 */ /* 0x000fe20000000000 */
[----:B------:R-:W-:Y:S01]  /*25320*/  ULDC UR4, c[0x0][0x9dc] ;  /* 0x0002770000047ab9 */ /* 0x000fe20000000800 */
[----:B0-----:R-:W-:-:S03]  /*25330*/  IMAD.MOV.U32 R5, RZ, RZ, R25 ;  /* 0x000000ffff057224 */ /* 0x001fc600078e0019 */
[----:B------:R-:W-:-:S04]  /*25340*/  SHF.R.S32.HI R4, RZ, 0x1f, R2 ;  /* 0x0000001fff047819 */ /* 0x000fc80000011402 */
[----:B------:R-:W-:Y:S02]  /*25350*/  LEA.HI R4, R4, R2, RZ, 0x7 ;  /* 0x0000000204047211 */ /* 0x000fe400078f38ff */
[----:B------:R-:W0:Y:S02]  /*25360*/  @P1 LDC R2, c[0x0][0x450] ;  /* 0x00011400ff021b82 */ /* 0x000e240000000800 */
[----:B------:R-:W-:-:S04]  /*25370*/  SHF.R.S32.HI R4, RZ, 0x7, R4 ;  /* 0x00000007ff047819 */ /* 0x000fc80000011404 */
[----:B------:R-:W-:Y:S02]  /*25380*/  VIMNMX R30, R30, R4, PT ;  /* 0x000000041e1e7248 */ /* 0x000fe40003fe0100 */
[----:B------:R-:W1:Y:S02]  /*25390*/  @P1 LDC R4, c[0x0][0x44c] ;  /* 0x00011300ff041b82 */ /* 0x000e640000000800 */
[----:B-1----:R-:W-:-:S05]  /*253a0*/  @P1 IMAD.HI.U32 R4, R25, R4, RZ ;  /* 0x0000000419041227 */ /* 0x002fca00078e00ff */
[----:B0-----:R-:W-:-:S05]  /*253b0*/  @P1 SHF.R.U32.HI R5, RZ, R2, R4 ;  /* 0x00000002ff051219 */ /* 0x001fca0000011604 */
[----:B------:R-:W-:-:S04]  /*253c0*/  IMAD.IADD R6, R21, 0x1, R5 ;  /* 0x0000000115067824 */ /* 0x000fc800078e0205 */
        /* <DEDUP_REMOVED lines=12> */
.L_x_1889:
[----:B------:R-:W-:-:S13]  /*25490*/  ISETP.NE.AND P0, PT, R3, 0x1, PT ;  /* 0x000000010300780c */ /* 0x000fda0003f05270 */
[----:B------:R-:W0:Y:S02]  /*254a0*/  @P0 LDC.64 R4, c[0x0][0x9e8] ;  /* 0x00027a00ff040b82 */ /* 0x000e240000000a00 */
[----:B0-----:R-:W-:-:S05]  /*254b0*/  @P0 IMAD.HI.U32 R4, R6, R4, RZ ;  /* 0x0000000406040227 */ /* 0x001fca00078e00ff */
[----:B------:R-:W-:-:S07]  /*254c0*/  @P0 SHF.R.U32.HI R6, RZ, R5, R4 ;  /* 0x00000005ff060219 */ /* 0x000fce0000011604 */
.L_x_1890:
[----:B------:R-:W-:Y:S05]  /*254d0*/  BSYNC B0 ;  /* 0x0000000000007941 */ /* 0x000fea0003800000 */
.L_x_1888:
[----:B------:R-:W-:-:S05]  /*254e0*/  IMAD R3, R6, R3, RZ ;  /* 0x0000000306037224 */ /* 0x000fca00078e02ff */
[----:B------:R-:W-:-:S07]  /*254f0*/  VIMNMX R2, R2, R3, !PT ;  /* 0x0000000302027248 */ /* 0x000fce0007fe0100 */
.L_x_1887:
[----:B------:R-:W-:Y:S01]  /*25500*/  ISETP.NE.AND P1, PT, R0, RZ, PT ;  /* 0x000000ff0000720c */ /* 0x000fe20003f25270 */
[----:B------:R-:W-:Y:S01]  /*25510*/  BSSY B0, `(.L_x_1891) ;  /* 0x0000024000007945 */ /* 0x000fe20003800000 */
[----:B------:R-:W-:-:S04]  /*25520*/  SHF.R.S32.HI R3, RZ, 0x1f, R2 ;  /* 0x0000001fff037819 */ /* 0x000fc80000011402 */
[----:B------:R-:W-:Y:S01]  /*25530*/  LEA.HI R3, R3, R2, RZ, 0x7 ;  /* 0x0000000203037211 */ /* 0x000fe200078f38ff */
[----:B------:R-:W-:-:S03]  /*25540*/  IMAD.MOV.U32 R2, RZ, RZ, RZ ;  /* 0x000000ffff027224 */ /* 0x000fc600078e00ff */
[----:B------:R-:W-:-:S03]  /*25550*/  SHF.R.S32.HI R3, RZ, 0x7, R3 ;  /* 0x00000007ff037819 */ /* 0x000fc60000011403 */
[----:B------:R-:W0:Y:S01]  /*25560*/  @!P1 LDC R0, c[0x0][0x9f0] ;  /* 0x00027c00ff009b82 */ /* 0x000e220000000800 */
[----:B------:R-:W-:-:S04]  /*25570*/  VIMNMX R4, RZ, R3, !PT ;  /* 0x00000003ff047248 */ /* 0x000fc80007fe0100 */
[----:B------:R-:W-:-:S13]  /*25580*/  ISETP.GT.AND P0, PT, R30, R4, PT ;  /* 0x000000041e00720c */ /* 0x000fda0003f04270 */
[----:B------:R-:W-:Y:S05]  /*25590*/  @!P0 BRA `(.L_x_1892) ;  /* 0x00000000006c8947 */ /* 0x000fea0003800000 */
[-C--:B0-----:R-:W-:Y:S02]  /*255a0*/  IABS R5, R0.reuse ;  /* 0x0000000000057213 */ /* 0x081fe40000000000 */
[----:B------:R-:W-:Y:S02]  /*255b0*/  IABS R7, R0 ;  /* 0x0000000000077213 */ /* 0x000fe40000000000 */
[----:B------:R-:W0:Y:S03]  /*255c0*/  I2F.RP R2, R5 ;  /* 0x0000000500027306 */ /* 0x000e260000209400 */
[----:B------:R-:W-:-:S05]  /*255d0*/  IMAD.MOV R7, RZ, RZ, -R7 ;  /* 0x000000ffff077224 */ /* 0x000fca00078e0a07 */
[----:B0-----:R-:W0:Y:S02]  /*255e0*/  MUFU.RCP R2, R2 ;  /* 0x0000000200027308 */ /* 0x001e240000001000 */
[----:B0-----:R-:W-:-:S06]  /*255f0*/  VIADD R2, R2, 0xffffffe ;  /* 0x0ffffffe02027836 */ /* 0x001fcc0000000000 */
[----:B------:R-:W0:Y:S02]  /*25600*/  F2I.FTZ.U32.TRUNC.NTZ R3, R2 ;  /* 0x0000000200037305 */ /* 0x000e24000021f000 */
[----:B0-----:R-:W-:-:S04]  /*25610*/  IMAD.MOV R2, RZ, RZ, -R3 ;  /* 0x000000ffff027224 */ /* 0x001fc800078e0a03 */
[----:B------:R-:W-:Y:S02]  /*25620*/  IMAD R6, R2, R5, RZ ;  /* 0x0000000502067224 */ /* 0x000fe400078e02ff */
[----:B------:R-:W-:-:S04]  /*25630*/  IMAD.MOV.U32 R2, RZ, RZ, RZ ;  /* 0x000000ffff027224 */ /* 0x000fc800078e00ff */
[----:B------:R-:W-:Y:S01]  /*25640*/  IMAD.HI.U32 R6, R3, R6, R2 ;  /* 0x0000000603067227 */ /* 0x000fe200078e0002 */
[----:B------:R-:W-:-:S05]  /*25650*/  IADD3 R3, R0, -0x1, R30 ;  /* 0xffffffff00037810 */ /* 0x000fca0007ffe01e */
[----:B------:R-:W-:-:S05]  /*25660*/  IMAD.IADD R3, R3, 0x1, -R4 ;  /* 0x0000000103037824 */ /* 0x000fca00078e0a04 */
        /* <DEDUP_REMOVED lines=14> */
.L_x_1892:
[----:B------:R-:W-:Y:S05]  /*25750*/  BSYNC B0 ;  /* 0x0000000000007941 */ /* 0x000fea0003800000 */
.L_x_1891:
[----:B------:R-:W-:-:S05]  /*25760*/  IMAD R36, R36, R2, R4 ;  /* 0x0000000224247224 */ /* 0x000fca00078e0204 */
[----:B------:R-:W-:-:S04]  /*25770*/  VIADDMNMX R30, R36, R2, R30, PT ;  /* 0x00000002241e7246 */ /* 0x000fc8000380011e */
[----:B------:R-:W-:Y:S01]  /*25780*/  ISETP.GT.AND P0, PT, R30, R36, PT ;  /* 0x000000241e00720c */ /* 0x000fe20003f04270 */
[----:B------:R1:W-:-:S12]  /*25790*/  STL [R1+0x28], R30 ;  /* 0x0000281e01007387 */ /* 0x0003d80000100800 */
[----:B-1----:R-:W-:Y:S05]  /*257a0*/  @P0 BRA `(.L_x_1893) ;  /* 0x0000000000440947 */ /* 0x002fea0003800000 */
[----:B0-----:R-:W0:Y:S02]  /*257b0*/  S2R R0, SR_TID.X ;  /* 0x0000000000007919 */ /* 0x001e240000002100 */
        /* <DEDUP_REMOVED lines=16> */
.L_x_1893:
[----:B0-----:R-:W-:Y:S01]  /*258c0*/  VIADD R0, R16, 0x16400 ;  /* 0x0001640010007836 */ /* 0x001fe20000000000 */
        /* <DEDUP_REMOVED lines=19> */
.L_x_1896:
[----:B------:R-:W-:Y:S05]  /*25a00*/  BSYNC B6 ;  /* 0x0000000000067941 */ /* 0x000fea0003800000 */
.L_x_1895:
        /* <DEDUP_REMOVED lines=22> */
.L_x_1898:
[----:B------:R-:W-:Y:S05]  /*25b70*/  BSYNC B6 ;  /* 0x0000000000067941 */ /* 0x000fea0003800000 */
.L_x_1897:
        /* <DEDUP_REMOVED lines=20> */
.L_x_1900:
[----:B------:R-:W-:Y:S05]  /*25cc0*/  BSYNC B6 ;  /* 0x0000000000067941 */ /* 0x000fea0003800000 */
.L_x_1899:
        /* <DEDUP_REMOVED lines=19> */
.L_x_1902:
[----:B------:R-:W-:Y:S05]  /*25e00*/  BSYNC B6 ;  /* 0x0000000000067941 */ /* 0x000fea0003800000 */
.L_x_1901:
[----:B------:R-:W0:Y:S01]  /*25e10*/  S2R R2, SR_TID.X ;  /* 0x0000000000027919 */ /* 0x000e220000002100 */
[----:B------:R-:W-:Y:S01]  /*25e20*/  ULDC.64 UR4, c[0x0][0x9f8] ;  /* 0x00027e0000047ab9 */ /* 0x000fe20000000a00 */
[----:B------:R-:W-:Y:S01]  /*25e30*/  IMAD.MOV.U32 R21, RZ, RZ, R30 ;  /* 0x000000ffff157224 */ /* 0x000fe200078e001e */
[----:B------:R-:W-:Y:S01]  /*25e40*/  ISETP.NE.U32.AND P0, PT, RZ, UR4, PT ;  /* 0x00000004ff007c0c */ /* 0x000fe2000bf05070 */
[----:B------:R-:W1:Y:S01]  /*25e50*/  S2R R20, SR_TID.X ;  /* 0x0000000000147919 */ /* 0x000e620000002100 */
[----:B------:R-:W2:Y:S01]  /*25e60*/  LDC R9, c[0x0][0x430] ;  /* 0x00010c00ff097b82 */ /* 0x000ea20000000800 */
[----:B------:R-:W-:Y:S01]  /*25e70*/  IMAD.U32 R10, RZ, RZ, UR39 ;  /* 0x00000027ff0a7e24 */ /* 0x000fe2000f8e00ff */
[----:B------:R-:W-:Y:S01]  /*25e80*/  ISETP.NE.AND.EX P0, PT, RZ, UR5, PT, P0 ;  /* 0x00000005ff007c0c */ /* 0x000fe2000bf05300 */
[----:B------:R-:W-:Y:S01]  /*25e90*/  ULDC UR4, c[0x0][0x2f4] ;  /* 0x0000bd0000047ab9 */ /* 0x000fe20000000800 */
[----:B0-----:R-:W-:Y:S01]  /*25ea0*/  LOP3.LUT R30, R2, 0x7f, RZ, 0xc0, !PT ;  /* 0x0000007f021e7812 */ /* 0x001fe200078ec0ff */
[----:B------:R-:W-:-:S10]  /*25eb0*/  ULDC UR5, c[0x0][0x320] ;  /* 0x0000c80000057ab9 */ /* 0x000fd40000000800 */
[----:B------:R-:W0:Y:S01]  /*25ec0*/  @P0 LDC.64 R2, c[0x0][0x9f8] ;  /* 0x00027e00ff020b82 */ /* 0x000e220000000a00 */
[----:B------:R-:W-:Y:S01]  /*25ed0*/  SHF.R.U32.HI R0, RZ, 0x2, R30 ;  /* 0x00000002ff007819 */ /* 0x000fe2000001161e */
[----:B------:R-:W-:Y:S02]  /*25ee0*/  IMAD.MOV.U32 R30, RZ, RZ, R27 ;  /* 0x000000ffff1e7224 */ /* 0x000fe400078e001b */
[----:B0-----:R-:W-:-:S05]  /*25ef0*/  @P0 IMAD.WIDE R2, R27, 0x4, R2 ;  /* 0x000000041b020825 */ /* 0x001fca00078e0202 */
[----:B------:R0:W3:Y:S01]  /*25f00*/  @P0 LDG.E R30, desc[UR42][R2.64] ;  /* 0x0000002a021e0981 */ /* 0x0000e2000c1e1900 */
[----:B-1----:R-:W-:Y:S01]  /*25f10*/  IMAD.SHL.U32 R20, R20, 0x20, RZ ;  /* 0x0000002014147824 */ /* 0x002fe200078e00ff */
[----:B--2---:R-:W-:Y:S02]  /*25f20*/  ISETP.NE.AND P1, PT, R9, 0x1, PT ;  /* 0x000000010900780c */ /* 0x004fe40003f25270 */
[----:B------:R-:W-:Y:S02]  /*25f30*/  LEA R8, R21, 0xffffff80, 0x7 ;  /* 0xffffff8015087811 */ /* 0x000fe400078e38ff */
[----:B------:R-:W-:-:S04]  /*25f40*/  LOP3.LUT R20, R0, 0x60, R20, 0xf8, !PT ;  /* 0x0000006000147812 */ /* 0x000fc800078ef814 */
[----:B------:R-:W-:-:S04]  /*25f50*/  LOP3.LUT R7, R20, R8, RZ, 0xfc, !PT ;  /* 0x0000000814077212 */ /* 0x000fc800078efcff */
[C---:B------:R-:W-:Y:S01]  /*25f60*/  ISETP.GE.AND P0, PT, R7.reuse, R18, PT ;  /* 0x000000120700720c */ /* 0x040fe20003f06270 */
[----:B------:R-:W1:Y:S01]  /*25f70*/  @P1 LDC R5, c[0x0][0x434] ;  /* 0x00010d00ff051b82 */ /* 0x000e620000000800 */
[----:B------:R-:W-:-:S04]  /*25f80*/  IMAD.IADD R7, R7, 0x1, R37 ;  /* 0x0000000107077824 */ /* 0x000fc800078e0225 */
[----:B------:R-:W-:-:S03]  /*25f90*/  IMAD.MOV.U32 R0, RZ, RZ, R7 ;  /* 0x000000ffff007224 */ /* 0x000fc600078e0007 */
[----:B------:R-:W2:Y:S08]  /*25fa0*/  @P1 LDC R4, c[0x0][0x438] ;  /* 0x00010e00ff041b82 */ /* 0x000eb00000000800 */
[----:B0-----:R-:W0:Y:S01]  /*25fb0*/  @!P0 LDC.64 R2, c[0x0][0x428] ;  /* 0x00010a00ff028b82 */ /* 0x001e220000000a00 */
[----:B-1----:R-:W-:-:S05]  /*25fc0*/  @P1 IMAD.HI.U32 R5, R7, R5, RZ ;  /* 0x0000000507051227 */ /* 0x002fca00078e00ff */
[----:B--2---:R-:W-:-:S04]  /*25fd0*/  @P1 SHF.R.U32.HI R0, RZ, R4, R5 ;  /* 0x00000004ff001219 */ /* 0x004fc80000011605 */
[--C-:B------:R-:W-:Y:S01]  /*25fe0*/  @!P0 SHF.R.S32.HI R5, RZ, 0x1f, R0.reuse ;  /* 0x0000001fff058819 */ /* 0x100fe20000011400 */
[----:B------:R-:W-:Y:S01]  /*25ff0*/  @!P0 IMAD.MOV.U32 R4, RZ, RZ, R0 ;  /* 0x000000ffff048224 */ /* 0x000fe200078e0000 */
[----:B------:R-:W-:Y:S02]  /*26000*/  ISETP.NE.AND P2, PT, R10, 0x3, PT ;  /* 0x000000030a00780c */ /* 0x000fe40003f45270 */
[----:B------:R-:W-:Y:S02]  /*26010*/  LOP3.LUT R17, R17, 0xffffffdf, RZ, 0xc0, !PT ;  /* 0xffffffdf11117812 */ /* 0x000fe400078ec0ff */
[C---:B------:R-:W-:Y:S02]  /*26020*/  LOP3.LUT R10, R35.reuse, 0x40, RZ, 0xfc, !PT ;  /* 0x00000040230a7812 */ /* 0x040fe400078efcff */
[----:B------:R-:W-:-:S07]  /*26030*/  LOP3.LUT R11, R35, 0x80, RZ, 0xfc, !PT ;  /* 0x00000080230b7812 */ /* 0x000fce00078efcff */
[----:B------:R-:W-:-:S04]  /*26040*/  @P2 LOP3.LUT R17, R17, 0x20, RZ, 0xfc, !PT ;  /* 0x0000002011112812 */ /* 0x000fc800078efcff */
[----:B------:R-:W-:Y:S02]  /*26050*/  LOP3.LUT R17, R17, 0xffffffef, RZ, 0xc0, !PT ;  /* 0xffffffef11117812 */ /* 0x000fe400078ec0ff */
[----:B------:R-:W-:Y:S01]  /*26060*/  ISETP.GE.AND P3, PT, R11, UR4, PT ;  /* 0x000000040b007c0c */ /* 0x000fe2000bf66270 */
[----:B------:R-:W-:Y:S01]  /*26070*/  UMOV UR6, 0xffffffff ;  /* 0xffffffff00067882 */ /* 0x000fe20000000000 */
[----:B------:R-:W-:-:S04]  /*26080*/  IMAD.MOV R0, RZ, RZ, -R0 ;  /* 0x000000ffff007224 */ /* 0x000fc800078e0a00 */
[----:B------:R-:W-:Y:S01]  /*26090*/  IMAD R7, R9, R0, R7 ;  /* 0x0000000009077224 */ /* 0x000fe200078e0207 */
[----:B---3--:R-:W-:Y:S01]  /*260a0*/  SHF.R.S32.HI R6, RZ, 0x1f, R30 ;  /* 0x0000001fff067819 */ /* 0x008fe2000001141e */
[----:B0-----:R-:W-:-:S04]  /*260b0*/  @!P0 IMAD.WIDE.U32 R4, R30, R2, R4 ;  /* 0x000000021e048225 */ /* 0x001fc800078e0004 */
[----:B------:R0:W-:Y:S02]  /*260c0*/  STL [R1], R6 ;  /* 0x0000000601007387 */ /* 0x0001e40000100800 */
[----:B0-----:R-:W-:-:S04]  /*260d0*/  @!P0 IMAD R6, R6, R2, RZ ;  /* 0x0000000206068224 */ /* 0x001fc800078e02ff */
[----:B------:R-:W-:Y:S02]  /*260e0*/  @!P0 IMAD R6, R30, R3, R6 ;  /* 0x000000031e068224 */ /* 0x000fe400078e0206 */
[----:B------:R-:W0:Y:S02]  /*260f0*/  @!P0 LDC.64 R2, c[0x0][0x418] ;  /* 0x00010600ff028b82 */ /* 0x000e240000000a00 */
[----:B------:R-:W-:Y:S02]  /*26100*/  @!P0 IMAD.IADD R5, R5, 0x1, R6 ;  /* 0x0000000105058824 */ /* 0x000fe400078e0206 */
[----:B------:R-:W-:Y:S01]  /*26110*/  IMAD.MOV.U32 R6, RZ, RZ, RZ ;  /* 0x000000ffff067224 */ /* 0x000fe200078e00ff */
[----:B0-----:R-:W-:-:S04]  /*26120*/  @!P0 LEA R2, P1, R4, R2, 0x2 ;  /* 0x0000000204028211 */ /* 0x001fc800078210ff */
[----:B------:R-:W-:Y:S02]  /*26130*/  @!P0 LEA.HI.X R3, R4, R3, R5, 0x2, P1 ;  /* 0x0000000304038211 */ /* 0x000fe400008f1405 */
[----:B------:R-:W-:-:S03]  /*26140*/  ISETP.GE.AND P1, PT, R35, UR4, PT ;  /* 0x0000000423007c0c */ /* 0x000fc6000bf26270 */
[----:B------:R0:W5:Y:S01]  /*26150*/  @!P0 LDG.E R6, desc[UR42][R2.64] ;  /* 0x0000002a02068981 */ /* 0x000162000c1e1900 */
[----:B------:R-:W-:-:S09]  /*26160*/  ISETP.GE.AND P0, PT, R10, UR4, PT ;  /* 0x000000040a007c0c */ /* 0x000fd2000bf06270 */
[----:B------:R-:W-:Y:S02]  /*26170*/  @P1 LOP3.LUT R17, R17, 0x10, RZ, 0xfc, !PT ;  /* 0x0000001011111812 */ /* 0x000fe400078efcff */
[----:B------:R-:W-:Y:S02]  /*26180*/  ISETP.GE.AND P1, PT, R35, UR5, PT ;  /* 0x0000000523007c0c */ /* 0x000fe4000bf26270 */
        /* <DEDUP_REMOVED lines=10> */
.L_x_2130:
[----:B------:R-:W-:Y:S05]  /*26230*/  @!P2 BRA `(.L_x_1904) ;  /* 0x000000000004a947 */ /* 0x000fea0003800000 */
[----:B------:R-:W-:Y:S01]  /*26240*/  BPT.TRAP 0x1 ;  /* 0x000000040000795c */ /* 0x000fe20000300000 */
.L_x_1904:
[----:B------:R-:W0:Y:S01]  /*26250*/  S2R R0, SR_TID.X ;  /* 0x0000000000007919 */ /* 0x000e220000002100 */
[----:B------:R-:W-:Y:S01]  /*26260*/  IMAD R4, R19, 0x8, R16 ;  /* 0x0000000813047824 */ /* 0x000fe200078e0210 */
[----:B------:R-:W-:Y:S01]  /*26270*/  BSSY B0, `(.L_x_1905) ;  /* 0x0000009000007945 */ /* 0x000fe20003800000 */
[----:B0-----:R-:W-:-:S04]  /*26280*/  LOP3.LUT R0, R0, 0x7f, RZ, 0xc0, !PT ;  /* 0x0000007f00007812 */ /* 0x001fc800078ec0ff */
[----:B------:R-:W-:-:S04]  /*26290*/  SHF.R.U32.HI R0, RZ, 0x2, R0 ;  /* 0x00000002ff007819 */ /* 0x000fc80000011600 */
[----:B------:R-:W-:Y:S02]  /*262a0*/  IADD3 R8, -R0, R18, -R8 ;  /* 0x0000001200087210 */ /* 0x000fe40007ffe908 */
[----:B------:R-:W-:Y:S02]  /*262b0*/  SHF.L.U32 R0, R28, 0x1f, RZ ;  /* 0x0000001f1c007819 */ /* 0x000fe400000006ff */
[----:B------:R-:W-:Y:S02]  /*262c0*/  SHF.R.S32.HI R18, RZ, 0x1f, R7 ;  /* 0x0000001fff127819 */ /* 0x000fe40000011407 */
[----:B------:R-:W0:Y:S01]  /*262d0*/  SYNCS.PHASECHK.TRANS64.TRYWAIT P0, [R4+URZ+0x22880], R0 ;  /* 0x02288000040075a7 */ /* 0x000e22000800017f */
[----:B------:R1:W-:Y:S02]  /*262e0*/  STL [R1+0x24], R0 ;  /* 0x0000240001007387 */ /* 0x0003e40000100800 */
[----:B01----:R-:W-:Y:S05]  /*262f0*/  @!P0 BRA `(.L_x_1906) ;  /* 0x0000007800f48947 */ /* 0x003fea0003800000 */
.L_x_2131:
[----:B------:R-:W-:Y:S05]  /*26300*/  BSYNC B0 ;  /* 0x0000000000007941 */ /* 0x000fea0003800000 */
.L_x_1905:
[----:B------:R-:W-:Y:S01]  /*26310*/  ULDC.64 UR4, c[0x0][0x328] ;  /* 0x0000ca0000047ab9 */ /* 0x000fe20000000a00 */
[----:B-----5:R-:W-:Y:S01]  /*26320*/  SHF.R.S32.HI R5, RZ, 0x1f, R6 ;  /* 0x0000001fff057819 */ /* 0x020fe20000011406 */
[----:B0-----:R-:W-:Y:S01]  /*26330*/  IMAD R0, R18, UR4, RZ ;  /* 0x0000000412007c24 */ /* 0x001fe2000f8e02ff */
[----:B------:R-:W-:Y:S01]  /*26340*/  ULDC.64 UR6, c[0x0][0x318] ;  /* 0x0000c60000067ab9 */ /* 0x000fe20000000a00 */
[----:B------:R-:W-:Y:S01]  /*26350*/  IMAD.WIDE.U32 R2, R7, UR4, RZ ;  /* 0x0000000407027c25 */ /* 0x000fe2000f8e00ff */
[----:B------:R-:W-:Y:S01]  /*26360*/  LOP3.LUT P1, RZ, R17, 0x1, RZ, 0xc0, !PT ;  /* 0x0000000111ff7812 */ /* 0x000fe2000782c0ff */
[----:B------:R0:W-:Y:S01]  /*26370*/  STL [R1+0x20], R5 ;  /* 0x0000200501007387 */ /* 0x0001e20000100800 */
[----:B------:R-:W-:Y:S01]  /*26380*/  ISETP.GE.AND P4, PT, R8, 0x1, PT ;  /* 0x000000010800780c */ /* 0x000fe20003f86270 */
[----:B------:R-:W-:Y:S01]  /*26390*/  IMAD R0, R7, UR5, R0 ;  /* 0x0000000507007c24 */ /* 0x000fe2000f8e0200 */
[----:B------:R-:W-:-:S03]  /*263a0*/  ULDC.64 UR4, c[0x0][0x338] ;  /* 0x0000ce0000047ab9 */ /* 0x000fc60000000a00 */
[----:B------:R-:W-:Y:S02]  /*263b0*/  IMAD.IADD R3, R3, 0x1, R0 ;  /* 0x0000000103037824 */ /* 0x000fe400078e0200 */
[----:B------:R-:W-:Y:S02]  /*263c0*/  IMAD R0, R5, UR4, RZ ;  /* 0x0000000405007c24 */ /* 0x000fe4000f8e02ff */
[----:B0-----:R-:W0:Y:S01]  /*263d0*/  S2R R5, SR_TID.X ;  /* 0x0000000000057919 */ /* 0x001e220000002100 */
[----:B------:R-:W-:-:S04]  /*263e0*/  IMAD.WIDE.U32 R2, R6, UR4, R2 ;  /* 0x0000000406027c25 */ /* 0x000fc8000f8e0002 */
[----:B------:R-:W-:Y:S01]  /*263f0*/  IMAD R0, R6, UR5, R0 ;  /* 0x0000000506007c24 */ /* 0x000fe2000f8e0200 */
[----:B------:R-:W-:-:S03]  /*26400*/  ULDC.64 UR4, c[0x0][0x330] ;  /* 0x0000cc0000047ab9 */ /* 0x000fc60000000a00 */
[----:B------:R-:W-:Y:S02]  /*26410*/  IMAD.IADD R3, R3, 0x1, R0 ;  /* 0x0000000103037824 */ /* 0x000fe400078e0200 */
[----:B------:R-:W-:Y:S01]  /*26420*/  IMAD.WIDE.U32 R2, R26, UR4, R2 ;  /* 0x000000041a027c25 */ /* 0x000fe2000f8e0002 */
[----:B------:R-:W-:-:S03]  /*26430*/  UMOV UR4, 0xffffffff ;  /* 0xffffffff00047882 */ /* 0x000fc60000000000 */
[----:B------:R-:W-:Y:S01]  /*26440*/  IMAD R3, R26, UR5, R3 ;  /* 0x000000051a037c24 */ /* 0x000fe2000f8e0203 */
[----:B------:R-:W-:-:S04]  /*26450*/  IADD3 R0, P0, R2, UR6, RZ ;  /* 0x0000000602007c10 */ /* 0x000fc8000ff1e0ff */
[----:B------:R-:W-:Y:S02]  /*26460*/  IADD3.X R2, R3, UR7, RZ, P0, !PT ;  /* 0x0000000703027c10 */ /* 0x000fe400087fe4ff */
[----:B0-----:R-:W-:-:S04]  /*26470*/  LOP3.LUT R5, R5, 0x7f, RZ, 0xc0, !PT ;  /* 0x0000007f05057812 */ /* 0x001fc800078ec0ff */
[----:B------:R-:W-:-:S05]  /*26480*/  SHF.R.U32.HI R5, RZ, 0x5, R5 ;  /* 0x00000005ff057819 */ /* 0x000fca0000011605 */
[----:B------:R-:W-:-:S04]  /*26490*/  IMAD.SHL.U32 R5, R5, 0x400, RZ ;  /* 0x0000040005057824 */ /* 0x000fc800078e00ff */
[----:B------:R-:W-:Y:S01]  /*264a0*/  IMAD R5, R19, 0x4000, R5 ;  /* 0x0000400013057824 */ /* 0x000fe200078e0205 */
[----:B------:R-:W-:Y:S06]  /*264b0*/  BRA.DIV UR4, `(.L_x_1907) ;  /* 0x0000007a049c7947 */ /* 0x000fec000b800000 */
[----:B------:R-:W0:Y:S01]  /*264c0*/  SHFL.IDX PT, R10, R0, RZ, 0x1c1f ;  /* 0x001c1fff000a7589 */ /* 0x000e2200000e0000 */
[----:B------:R-:W-:Y:S02]  /*264d0*/  LOP3.LUT P6, RZ, R17, 0x2, RZ, 0xc0, !PT ;  /* 0x0000000211ff7812 */ /* 0x000fe400078cc0ff */
[C---:B------:R-:W-:Y:S01]  /*264e0*/  ISETP.GE.AND P3, PT, R8.reuse, 0x21, PT ;  /* 0x000000210800780c */ /* 0x040fe20003f66270 */
[----:B------:R-:W1:Y:S01]  /*264f0*/  SHFL.IDX PT, R3, R2, RZ, 0x1c1f ;  /* 0x001c1fff02037589 */ /* 0x000e6200000e0000 */
[C---:B------:R-:W-:Y:S02]  /*26500*/  ISETP.GE.AND P2, PT, R8.reuse, 0x41, PT ;  /* 0x000000410800780c */ /* 0x040fe40003f46270 */
[----:B------:R-:W-:Y:S01]  /*26510*/  ISETP.GE.AND P5, PT, R8, 0x61, PT ;  /* 0x000000610800780c */ /* 0x000fe20003fa6270 */
[----:B------:R-:W-:Y:S01]  /*26520*/  SHFL.IDX PT, R9, R2, 0x1, 0x1c1f ;  /* 0x003c1f0002097f89 */ /* 0x000fe200000e0000 */
[----:B0-----:R-:W-:-:S05]  /*26530*/  IADD3 R10, P0, R35, R10, RZ ;  /* 0x0000000a230a7210 */ /* 0x001fca0007f1e0ff */
[----:B-1----:R-:W-:Y:S01]  /*26540*/  IMAD.X R11, RZ, RZ, R3, P0 ;  /* 0x000000ffff0b7224 */ /* 0x002fe200000e0603 */
[----:B------:R-:W-:Y:S02]  /*26550*/  ISETP.LT.OR P0, PT, R8, 0x1, P6 ;  /* 0x000000010800780c */ /* 0x000fe40003701670 */
[----:B------:R-:W-:-:S05]  /*26560*/  IADD3 R3, R16, R5, R32 ;  /* 0x0000000510037210 */ /* 0x000fca0007ffe020 */
[----:B------:R-:W-:-:S06]  /*26570*/  IMAD.IADD R5, R33, 0x1, R3 ;  /* 0x0000000121057824 */ /* 0x000fcc00078e0203 */
[----:B------:R-:W-:Y:S01]  /*26580*/  LDGSTS.E.BYPASS.LTC128B.128 [R3+0x8400], desc[UR42][R10.64], !P0 ;  /* 0x084000000a037fae */ /* 0x000fe2000c101d6a */
[----:B------:R-:W-:-:S13]  /*26590*/  ISETP.LT.OR P0, PT, R8, 0x1, P1 ;  /* 0x000000010800780c */ /* 0x000fda0000f01670 */
[----:B------:R0:W-:Y:S04]  /*265a0*/  LDGSTS.E.BYPASS.LTC128B.128 [R5+0x8400], desc[UR42][R10.64+0x40], !P0 ;  /* 0x084000400a057fae */ /* 0x0001e8000c101d6a */
[----:B0-----:R-:W0:Y:S02]  /*265b0*/  SHFL.IDX PT, R10, R0, 0x1, 0x1c1f ;  /* 0x003c1f00000a7f89 */ /* 0x001e2400000e0000 */
[----:B0-----:R-:W-:-:S05]  /*265c0*/  IADD3 R10, P0, R35, R10, RZ ;  /* 0x0000000a230a7210 */ /* 0x001fca0007f1e0ff */
[----:B------:R-:W-:Y:S01]  /*265d0*/  IMAD.X R11, RZ, RZ, R9, P0 ;  /* 0x000000ffff0b7224 */ /* 0x000fe200000e0609 */
[C---:B------:R-:W-:Y:S01]  /*265e0*/  ISETP.LT.OR P0, PT, R8.reuse, 0x21, P6 ;  /* 0x000000210800780c */ /* 0x040fe20003701670 */
[----:B------:R-:W-:Y:S04]  /*265f0*/  SHFL.IDX PT, R9, R2, 0x2, 0x1c1f ;  /* 0x005c1f0002097f89 */ /* 0x000fe800000e0000 */
[----:B------:R-:W-:Y:S08]  /*26600*/  SHFL.IDX PT, R2, R2, 0x3, 0x1c1f ;  /* 0x007c1f0002027f89 */ /* 0x000ff000000e0000 */
[----:B------:R-:W-:Y:S01]  /*26610*/  LDGSTS.E.BYPASS.LTC128B.128 [R3+0x9400], desc[UR42][R10.64], !P0 ;  /* 0x094000000a037fae */ /* 0x000fe2000c101d6a */
[----:B------:R-:W-:-:S13]  /*26620*/  ISETP.LT.OR P0, PT, R8, 0x21, P1 ;  /* 0x000000210800780c */ /* 0x000fda0000f01670 */
[----:B------:R0:W-:Y:S04]  /*26630*/  LDGSTS.E.BYPASS.LTC128B.128 [R5+0x9400], desc[UR42][R10.64+0x40], !P0 ;  /* 0x094000400a057fae */ /* 0x0001e8000c101d6a */
[----:B0-----:R-:W0:Y:S04]  /*26640*/  SHFL.IDX PT, R10, R0, 0x2, 0x1c1f ;  /* 0x005c1f00000a7f89 */ /* 0x001e2800000e0000 */
[----:B------:R-:W1:Y:S01]  /*26650*/  SHFL.IDX PT, R0, R0, 0x3, 0x1c1f ;  /* 0x007c1f0000007f89 */ /* 0x000e6200000e0000 */
[----:B0-----:R-:W-:-:S05]  /*26660*/  IADD3 R10, P0, R35, R10, RZ ;  /* 0x0000000a230a7210 */ /* 0x001fca0007f1e0ff */
[----:B------:R-:W-:Y:S01]  /*26670*/  IMAD.X R11, RZ, RZ, R9, P0 ;  /* 0x000000ffff0b7224 */ /* 0x000fe200000e0609 */
[----:B------:R-:W-:-:S13]  /*26680*/  ISETP.LT.OR P0, PT, R8, 0x41, P6 ;  /* 0x000000410800780c */ /* 0x000fda0003701670 */
[----:B------:R0:W-:Y:S01]  /*26690*/  LDGSTS.E.BYPASS.LTC128B.128 [R3+0xa400], desc[UR42][R10.64], !P0 ;  /* 0x0a4000000a037fae */ /* 0x0001e2000c101d6a */
[----:B------:R-:W-:-:S13]  /*266a0*/  ISETP.LT.OR P0, PT, R8, 0x41, P1 ;  /* 0x000000410800780c */ /* 0x000fda0000f01670 */
[----:B-1----:R0:W-:Y:S02]  /*266b0*/  LDGSTS.E.BYPASS.LTC128B.128 [R5+0xa400], desc[UR42][R10.64+0x40], !P0 ;  /* 0x0a4000400a057fae */ /* 0x0021e4000c101d6a */
.L_x_2141:
[----:B0-----:R-:W-:Y:S02]  /*266c0*/  IADD3 R10, P0, R35, R0, RZ ;  /* 0x00000000230a7210 */ /* 0x001fe40007f1e0ff */
        /* <DEDUP_REMOVED lines=11> */
.L_x_1908:
[----:B------:R-:W-:Y:S02]  /*26780*/  PLOP3.LUT P1, PT, P1, P0, PT, 0xa2, 0x0 ;  /* 0x000000000000781c */ /* 0x000fe40000f21472 */
[----:B------:R-:W-:-:S08]  /*26790*/  @P0 R2UR P1, UR4, R4 ;  /* 0x00000000040402ca */ /* 0x000fd00000020000 */
[----:B------:R-:W-:-:S05]  /*267a0*/  @P0 PLOP3.LUT P0, PT, P1, PT, PT, 0x80, 0x0 ;  /* 0x000000000000081c */ /* 0x000fca0000f0f070 */
[----:B------:R-:W-:Y:S01]  /*267b0*/  @!P1 SYNCS.ARRIVE.TRANS64.RED.A0T1 RZ, [UR4+0x22870], RZ ;  /* 0x022870ffffff99a7 */ /* 0x000fe20008200404 */
[----:B------:R-:W-:Y:S07]  /*267c0*/  @!P1 ARRIVES.LDGSTSBAR.64.TRANSCNT [UR4+0x22870] ;  /* 0x02287000ff0099b0 */ /* 0x000fee0008000a84 */
[----:B------:R-:W-:Y:S05]  /*267d0*/  @P0 BRA.U.ANY `(.L_x_1908) ;  /* 0xfffffffd00e80947 */ /* 0x000fea000393ffff */
[----:B------:R-:W-:Y:S01]  /*267e0*/  NOP ;  /* 0x0000000000007918 */ /* 0x000fe20000000000 */
[----:B------:R-:W-:-:S05]  /*267f0*/  IMAD.U32 R0, RZ, RZ, UR39 ;  /* 0x00000027ff007e24 */ /* 0x000fca000f8e00ff */
[----:B------:R-:W-:-:S13]  /*26800*/  ISETP.NE.AND P6, PT, R0, 0x3, PT ;  /* 0x000000030000780c */ /* 0x000fda0003fc5270 */
[----:B------:R-:W-:Y:S05]  /*26810*/  @!P6 BRA `(.L_x_1909) ;  /* 0x000000000004e947 */ /* 0x000fea0003800000 */
[----:B------:R-:W-:Y:S01]  /*26820*/  BPT.TRAP 0x1 ;  /* 0x000000040000795c */ /* 0x000fe20000300000 */
.L_x_1909:
[----:B------:R2:W-:Y:S01]  /*26830*/  SYNCS.ARRIVE.TRANS64.A1T0 RZ, [R4+URZ+0x22870], RZ ;  /* 0x022870ff04ff79a7 */ /* 0x0005e2000810003f */
[----:B------:R-:W-:Y:S05]  /*26840*/  @!P6 BRA `(.L_x_1910) ;  /* 0x000000000004e947 */ /* 0x000fea0003800000 */
[----:B------:R-:W-:Y:S01]  /*26850*/  BPT.TRAP 0x1 ;  /* 0x000000040000795c */ /* 0x000fe20000300000 */
.L_x_1910:
[----:B------:R-:W3:Y:S01]  /*26860*/  LDL R0, [R1+0x24] ;  /* 0x0000240001007983 */ /* 0x000ee20000100800 */
[----:B------:R-:W-:Y:S01]  /*26870*/  BSSY B0, `(.L_x_1911) ;  /* 0x0000003000007945 */ /* 0x000fe20003800000 */
[----:B---3--:R-:W3:Y:S03]  /*26880*/  SYNCS.PHASECHK.TRANS64.TRYWAIT P0, [R4+URZ+0x22840], R0 ;  /* 0x02284000040075a7 */ /* 0x008ee6000800017f */
[----:B---3--:R-:W-:Y:S05]  /*26890*/  @!P0 BRA `(.L_x_1912) ;  /* 0x0000007c001c8947 */ /* 0x008fea0003800000 */
.L_x_2142:
[----:B------:R-:W-:Y:S05]  /*268a0*/  BSYNC B0 ;  /* 0x0000000000007941 */ /* 0x000fea0003800000 */
.L_x_1911:
[----:B01----:R-:W4:Y:S01]  /*268b0*/  LDL.LU R5, [R1+0x20] ;  /* 0x0000200001057983 */ /* 0x003f220000300800 */
[----:B------:R-:W-:Y:S01]  /*268c0*/  ULDC.64 UR4, c[0x0][0x300] ;  /* 0x0000c00000047ab9 */ /* 0x000fe20000000a00 */
[----:B------:R-:W-:Y:S02]  /*268d0*/  ULDC.64 UR6, c[0x0][0x2e8] ;  /* 0x0000ba0000067ab9 */ /* 0x000fe40000000a00 */
[----:B------:R-:W5:Y:S01]  /*268e0*/  LDL R8, [R1+0x8] ;  /* 0x0000080001087983 */ /* 0x000f620000100800 */
[----:B---3--:R-:W-:Y:S01]  /*268f0*/  IMAD R0, R18, UR4, RZ ;  /* 0x0000000412007c24 */ /* 0x008fe2000f8e02ff */
[----:B------:R-:W-:Y:S01]  /*26900*/  LOP3.LUT P1, RZ, R17, 0x4, RZ, 0xc0, !PT ;  /* 0x0000000411ff7812 */ /* 0x000fe2000782c0ff */
[----:B------:R-:W-:-:S04]  /*26910*/  IMAD.WIDE.U32 R2, R7, UR4, RZ ;  /* 0x0000000407027c25 */ /* 0x000fc8000f8e00ff */
[----:B------:R-:W-:Y:S01]  /*26920*/  IMAD R0, R7, UR5, R0 ;  /* 0x0000000507007c24 */ /* 0x000fe2000f8e0200 */
[----:B------:R-:W-:-:S03]  /*26930*/  ULDC.64 UR4, c[0x0][0x310] ;  /* 0x0000c40000047ab9 */ /* 0x000fc60000000a00 */
[----:B------:R-:W-:Y:S02]  /*26940*/  IMAD.IADD R3, R3, 0x1, R0 ;  /* 0x0000000103037824 */ /* 0x000fe400078e0200 */
[----:B------:R-:W-:-:S04]  /*26950*/  IMAD.WIDE.U32 R2, R6, UR4, R2 ;  /* 0x0000000406027c25 */ /* 0x000fc8000f8e0002 */
[----:B----4-:R-:W-:-:S04]  /*26960*/  IMAD R0, R5, UR4, RZ ;  /* 0x0000000405007c24 */ /* 0x010fc8000f8e02ff */
[----:B------:R-:W-:Y:S01]  /*26970*/  IMAD R0, R6, UR5, R0 ;  /* 0x0000000506007c24 */ /* 0x000fe2000f8e0200 */
[----:B------:R-:W-:Y:S01]  /*26980*/  ULDC.64 UR4, c[0x0][0x308] ;  /* 0x0000c20000047ab9 */ /* 0x000fe20000000a00 */
[----:B-----5:R-:W-:Y:S02]  /*26990*/  IMAD R6, R19, 0x6000, R8 ;  /* 0x0000600013067824 */ /* 0x020fe400078e0208 */
[----:B------:R-:W-:Y:S02]  /*269a0*/  IMAD.IADD R3, R3, 0x1, R0 ;  /* 0x0000000103037824 */ /* 0x000fe400078e0200 */
[----:B------:R-:W-:Y:S01]  /*269b0*/  IMAD.WIDE.U32 R2, R26, UR4, R2 ;  /* 0x000000041a027c25 */ /* 0x000fe2000f8e0002 */
[----:B------:R-:W-:-:S03]  /*269c0*/  UMOV UR4, 0xffffffff ;  /* 0xffffffff00047882 */ /* 0x000fc60000000000 */
[----:B------:R-:W-:Y:S01]  /*269d0*/  IMAD R5, R26, UR5, R3 ;  /* 0x000000051a057c24 */ /* 0x000fe2000f8e0203 */
[----:B------:R-:W-:-:S04]  /*269e0*/  IADD3 R0, P0, R2, UR6, RZ ;  /* 0x0000000602007c10 */ /* 0x000fc8000ff1e0ff */
[----:B------:R-:W-:Y:S01]  /*269f0*/  IADD3.X R5, R5, UR7, RZ, P0, !PT ;  /* 0x0000000705057c10 */ /* 0x000fe200087fe4ff */
[----:B------:R-:W-:Y:S08]  /*26a00*/  BRA.DIV UR4, `(.L_x_1913) ;  /* 0x0000007a04d87947 */ /* 0x000ff0000b800000 */
[----:B------:R-:W0:Y:S01]  /*26a10*/  SHFL.IDX PT, R3, R0, RZ, 0x1c1f ;  /* 0x001c1fff00037589 */ /* 0x000e2200000e0000 */
[----:B------:R-:W-:Y:S01]  /*26a20*/  LOP3.LUT P6, RZ, R17, 0x8, RZ, 0xc0, !PT ;  /* 0x0000000811ff7812 */ /* 0x000fe200078cc0ff */
[C-C-:B------:R-:W-:Y:S02]  /*26a30*/  @P4 IMAD.IADD R7, R16.reuse, 0x1, R6.reuse ;  /* 0x0000000110074824 */ /* 0x140fe400078e0206 */
[----:B------:R-:W1:Y:S01]  /*26a40*/  SHFL.IDX PT, R2, R5, RZ, 0x1c1f ;  /* 0x001c1fff05027589 */ /* 0x000e6200000e0000 */
[----:B------:R-:W-:Y:S01]  /*26a50*/  @P3 IMAD.IADD R9, R16, 0x1, R6 ;  /* 0x0000000110093824 */ /* 0x000fe200078e0206 */
[----:B0-----:R-:W-:-:S05]  /*26a60*/  @P4 IADD3 R3, P0, R35, R3, RZ ;  /* 0x0000000323034210 */ /* 0x001fca0007f1e0ff */
[----:B-1----:R-:W-:Y:S01]  /*26a70*/  @P4 IMAD.X R2, RZ, RZ, R2, P0 ;  /* 0x000000ffff024224 */ /* 0x002fe200000e0602 */
[----:B------:R-:W-:-:S04]  /*26a80*/  LOP3.LUT P0, RZ, R17, 0x10, RZ, 0xc0, !PT ;  /* 0x0000001011ff7812 */ /* 0x000fc8000780c0ff */
[----:B------:R-:W-:-:S04]  /*26a90*/  @P4 LOP3.LUT R3, R3, R2, RZ, 0x3c, !PT ;  /* 0x0000000203034212 */ /* 0x000fc800078e3cff */
[----:B------:R-:W-:-:S04]  /*26aa0*/  @P4 LOP3.LUT R2, R3, R2, RZ, 0x3c, !PT ;  /* 0x0000000203024212 */ /* 0x000fc800078e3cff */
[----:B------:R-:W-:-:S05]  /*26ab0*/  @P4 LOP3.LUT R3, R3, R2, RZ, 0x3c, !PT ;  /* 0x0000000203034212 */ /* 0x000fca00078e3cff */
[----:B------:R-:W-:Y:S01]  /*26ac0*/  @!PT LDS RZ, [RZ] ;  /* 0x00000000fffff984 */ /* 0x000fe20000000800 */
[----:B------:R-:W-:Y:S04]  /*26ad0*/  @P4 LDGSTS.E.BYPASS.LTC128B.128 [R7+0x16400], desc[UR42][R2.64], !P0 ;  /* 0x1640000002074fae */ /* 0x000fe8000c101d6a */
[----:B------:R-:W-:Y:S04]  /*26ae0*/  @P4 LDGSTS.E.BYPASS.LTC128B.128 [R7+0x18400], desc[UR42][R2.64+0x40], !P6 ;  /* 0x1840004002074fae */ /* 0x000fe8000f101d6a */
[----:B------:R0:W-:Y:S01]  /*26af0*/  @P4 LDGSTS.E.BYPASS.LTC128B.128 [R7+0x1a400], desc[UR42][R2.64+0x80], !P1 ;  /* 0x1a40008002074fae */ /* 0x0001e2000c901d6a */
[----:B------:R-:W-:-:S03]  /*26b00*/  LOP3.LUT P4, RZ, R17, 0x10, RZ, 0xc0, !PT ;  /* 0x0000001011ff7812 */ /* 0x000fc6000788c0ff */
[----:B0-----:R-:W0:Y:S01]  /*26b10*/  SHFL.IDX PT, R3, R0, 0x1, 0x1c1f ;  /* 0x003c1f0000037f89 */ /* 0x001e2200000e0000 */
[----:B------:R-:W-:-:S03]  /*26b20*/  @P2 IMAD.IADD R7, R16, 0x1, R6 ;  /* 0x0000000110072824 */ /* 0x000fc600078e0206 */
[----:B------:R-:W1:Y:S01]  /*26b30*/  SHFL.IDX PT, R2, R5, 0x1, 0x1c1f ;  /* 0x003c1f0005027f89 */ /* 0x000e6200000e0000 */
        /* <DEDUP_REMOVED lines=8> */
[----:B0-----:R-:W0:Y:S04]  /*26bc0*/  SHFL.IDX PT, R3, R0, 0x2, 0x1c1f ;  /* 0x005c1f0000037f89 */ /* 0x001e2800000e0000 */
[----:B------:R-:W1:Y:S04]  /*26bd0*/  SHFL.IDX PT, R2, R5, 0x2, 0x1c1f ;  /* 0x005c1f0005027f89 */ /* 0x000e6800000e0000 */
[----:B------:R-:W3:Y:S01]  /*26be0*/  SHFL.IDX PT, R5, R5, 0x3, 0x1c1f ;  /* 0x007c1f0005057f89 */ /* 0x000ee200000e0000 */
        /* <DEDUP_REMOVED lines=8> */
[----:B0--3--:R0:W1:Y:S02]  /*26c70*/  SHFL.IDX PT, R2, R0, 0x3, 0x1c1f ;  /* 0x007c1f0000027f89 */ /* 0x00906400000e0000 */
.L_x_2152:
[C---:B------:R-:W-:Y:S01]  /*26c80*/  LOP3.LUT P3, RZ, R17.reuse, 0x10, RZ, 0xc0, !PT ;  /* 0x0000001011ff7812 */ /* 0x040fe2000786c0ff */
[----:B------:R-:W-:Y:S01]  /*26c90*/  @P5 IMAD.IADD R6, R16, 0x1, R6 ;  /* 0x0000000110065824 */ /* 0x000fe200078e0206 */
[----:B------:R-:W-:Y:S02]  /*26ca0*/  LOP3.LUT P2, RZ, R17, 0x8, RZ, 0xc0, !PT ;  /* 0x0000000811ff7812 */ /* 0x000fe4000784c0ff */
[----:B-1----:R-:W-:-:S05]  /*26cb0*/  @P5 IADD3 R2, P0, R35, R2, RZ ;  /* 0x0000000223025210 */ /* 0x002fca0007f1e0ff */
[----:B------:R-:W-:Y:S01]  /*26cc0*/  @P5 IMAD.X R3, RZ, RZ, R5, P0 ;  /* 0x000000ffff035224 */ /* 0x000fe200000e0605 */
[----:B------:R-:W-:-:S04]  /*26cd0*/  PLOP3.LUT P0, PT, PT, PT, PT, 0x80, 0x0 ;  /* 0x000000000000781c */ /* 0x000fc80003f0f070 */
[----:B------:R-:W-:Y:S01]  /*26ce0*/  @!PT LDS RZ, [RZ] ;  /* 0x00000000fffff984 */ /* 0x000fe20000000800 */
[----:B------:R-:W-:Y:S01]  /*26cf0*/  @!PT LDS RZ, [RZ] ;  /* 0x00000000fffff984 */ /* 0x000fe20000000800 */
[----:B------:R-:W-:Y:S01]  /*26d00*/  @!PT LDS RZ, [RZ] ;  /* 0x00000000fffff984 */ /* 0x000fe20000000800 */
[----:B------:R1:W-:Y:S04]  /*26d10*/  @P5 LDGSTS.E.BYPASS.LTC128B.128 [R6+0x17c00], desc[UR42][R2.64], !P3 ;  /* 0x17c0000002065fae */ /* 0x0003e8000d901d6a */
[----:B------:R1:W-:Y:S04]  /*26d20*/  @P5 LDGSTS.E.BYPASS.LTC128B.128 [R6+0x19c00], desc[UR42][R2.64+0x40], !P2 ;  /* 0x19c0004002065fae */ /* 0x0003e8000d101d6a */
[----:B------:R1:W-:Y:S01]  /*26d30*/  @P5 LDGSTS.E.BYPASS.LTC128B.128 [R6+0x1bc00], desc[UR42][R2.64+0x80], !P1 ;  /* 0x1bc0008002065fae */ /* 0x0003e2000c901d6a */
[----:B------:R-:W-:Y:S01]  /*26d40*/  NOP ;  /* 0x0000000000007918 */ /* 0x000fe20000000000 */
.L_x_1914:
        /* <DEDUP_REMOVED lines=11> */
.L_x_1915:
[----:B-1----:R0:W5:Y:S01]  /*26e00*/  LDL.LU R2, [R1+0x18] ;  /* 0x0000180001027983 */ /* 0x0021620000300800 */
[----:B------:R0:W-:Y:S02]  /*26e10*/  SYNCS.ARRIVE.TRANS64.A1T0 RZ, [R4+URZ+0x22830], RZ ;  /* 0x022830ff04ff79a7 */ /* 0x0001e4000810003f */
[----:B------:R-:W-:Y:S05]  /*26e20*/  WARPSYNC.ALL ;  /* 0x0000000000007948 */ /* 0x000fea0003800000 */
[----:B------:R-:W-:Y:S01]  /*26e30*/  ULDC.64 UR4, c[0x0][0xa00] ;  /* 0x0002800000047ab9 */ /* 0x000fe20000000a00 */
[----:B------:R-:W-:Y:S01]  /*26e40*/  VIADD R0, R16, 0x10400 ;  /* 0x0001040010007836 */ /* 0x000fe20000000000 */
[----:B------:R-:W-:Y:S01]  /*26e50*/  BAR.SYNC.DEFER_BLOCKING 0x8, 0x180 ;  /* 0x0206000000007b1d */ /* 0x000fe20000010000 */
[----:B------:R-:W-:-:S03]  /*26e60*/  ISETP.NE.U32.AND P0, PT, RZ, UR4, PT ;  /* 0x00000004ff007c0c */ /* 0x000fc6000bf05070 */
[----:B------:R-:W-:Y:S02]  /*26e70*/  LOP3.LUT P1, RZ, R0, 0x1bf, RZ, 0xc0, !PT ;  /* 0x000001bf00ff7812 */ /* 0x000fe4000782c0ff */
[----:B------:R-:W-:Y:S01]  /*26e80*/  ISETP.NE.AND.EX P0, PT, RZ, UR5, PT, P0 ;  /* 0x00000005ff007c0c */ /* 0x000fe2000bf05300 */
[----:B------:R-:W-:Y:S01]  /*26e90*/  ULDC.64 UR4, c[0x0][0x298] ;  /* 0x0000a60000047ab9 */ /* 0x000fe20000000a00 */
[----:B------:R-:W-:Y:S01]  /*26ea0*/  SHF.R.S32.HI R0, RZ, 0x1f, R27 ;  /* 0x0000001fff007819 */ /* 0x000fe2000001141b */
[----:B------:R-:W-:Y:S01]  /*26eb0*/  BSSY B6, `(.L_x_1916) ;  /* 0x000001c000067945 */ /* 0x000fe20003800000 */
[----:B------:R-:W-:Y:S02]  /*26ec0*/  SEL R18, R27, RZ, !P0 ;  /* 0x000000ff1b127207 */ /* 0x000fe40004000000 */
[----:B------:R-:W-:-:S05]  /*26ed0*/  SEL R0, R0, RZ, !P0 ;  /* 0x000000ff00007207 */ /* 0x000fca0004000000 */
[----:B------:R1:W-:Y:S02]  /*26ee0*/  STL [R1+0x2c], R0 ;  /* 0x00002c0001007387 */ /* 0x0003e40000100800 */
[----:B-1---5:R-:W-:-:S05]  /*26ef0*/  SHF.R.S32.HI R0, RZ, 0x1f, R2 ;  /* 0x0000001fff007819 */ /* 0x022fca0000011402 */
[----:B------:R-:W-:-:S04]  /*26f00*/  IMAD R0, R0, UR4, RZ ;  /* 0x0000000400007c24 */ /* 0x000fc8000f8e02ff */
[C---:B------:R-:W-:Y:S02]  /*26f10*/  IMAD R0, R2.reuse, UR5, R0 ;  /* 0x0000000502007c24 */ /* 0x040fe4000f8e0200 */
[----:B------:R-:W-:-:S04]  /*26f20*/  IMAD.WIDE.U32 R2, R2, UR4, RZ ;  /* 0x0000000402027c25 */ /* 0x000fc8000f8e00ff */
[----:B------:R-:W-:Y:S01]  /*26f30*/  IMAD.IADD R0, R3, 0x1, R0 ;  /* 0x0000000103007824 */ /* 0x000fe200078e0200 */
[----:B------:R1:W-:Y:S04]  /*26f40*/  STL.64 [R1+0x20], R2 ;  /* 0x0000200201007387 */ /* 0x0003e80000100a00 */
[----:B------:R1:W-:Y:S01]  /*26f50*/  STL [R1+0x18], R0 ;  /* 0x0000180001007387 */ /* 0x0003e20000100800 */
[----:B------:R-:W-:Y:S05]  /*26f60*/  @!P1 BRA `(.L_x_1917) ;  /* 0x0000000000409947 */ /* 0x000fea0003800000 */
[----:B-1----:R-:W-:Y:S01]  /*26f70*/  MOV R2, 0x0 ;  /* 0x0000000000027802 */ /* 0x002fe20000000f00 */
[----:B------:R-:W-:Y:S01]  /*26f80*/  ULDC.64 UR4, c[0x4][0xc8] ;  /* 0x0100320000047ab9 */ /* 0x000fe20000000a00 */
[----:B------:R-:W-:Y:S01]  /*26f90*/  ULDC.64 UR6, c[0x4][0xd0] ;  /* 0x0100340000067ab9 */ /* 0x000fe20000000a00 */
[----:B------:R-:W-:Y:S01]  /*26fa0*/  ULDC.64 UR8, c[0x4][0x28] ;  /* 0x01000a0000087ab9 */ /* 0x000fe20000000a00 */
[----:B0-2---:R-:W-:Y:S02]  /*26fb0*/  IMAD.U32 R4, RZ, RZ, UR4 ;  /* 0x00000004ff047e24 */ /* 0x005fe4000f8e00ff */
        /* <DEDUP_REMOVED lines=11> */
.L_x_1917:
[----:B------:R-:W-:Y:S05]  /*27070*/  BSYNC B6 ;  /* 0x0000000000067941 */ /* 0x000fea0003800000 */
.L_x_1916:
[----:B------:R-:W3:Y:S01]  /*27080*/  LDL.LU R21, [R1+0x2c] ;  /* 0x00002c0001157983 */ /* 0x000ee20000300800 */
[----:B------:R-:W4:Y:S01]  /*27090*/  LDC R7, c[0x0][0x448] ;  /* 0x00011200ff077b82 */ /* 0x000f220000000800 */
[----:B------:R-:W-:Y:S02]  /*270a0*/  ULDC.64 UR4, c[0x0][0x2d8] ;  /* 0x0000b60000047ab9 */ /* 0x000fe40000000a00 */
[----:B------:R-:W2:Y:S04]  /*270b0*/  LDL.LU R20, [R1+0x18] ;  /* 0x0000180001147983 */ /* 0x000ea80000300800 */
[----:B-1----:R-:W2:Y:S04]  /*270c0*/  LDL.LU.64 R2, [R1+0x20] ;  /* 0x0000200001027983 */ /* 0x002ea80000300a00 */
[----:B------:R1:W5:Y:S01]  /*270d0*/  LDL R8, [R1+0x14] ;  /* 0x0000140001087983 */ /* 0x0003620000100800 */
[----:B----4-:R-:W-:-:S13]  /*270e0*/  ISETP.NE.AND P0, PT, R7, 0x1, PT ;  /* 0x000000010700780c */ /* 0x010fda0003f05270 */
[----:B------:R-:W4:Y:S01]  /*270f0*/  @P0 LDC R6, c[0x0][0x44c] ;  /* 0x00011300ff060b82 */ /* 0x000f220000000800 */
[C---:B------:R-:W-:Y:S02]  /*27100*/  LOP3.LUT R9, R35.reuse, 0x40, RZ, 0xfc, !PT ;  /* 0x0000004023097812 */ /* 0x040fe400078efcff */
[----:B------:R-:W-:Y:S01]  /*27110*/  LOP3.LUT R10, R35, 0x80, RZ, 0xfc, !PT ;  /* 0x00000080230a7812 */ /* 0x000fe200078efcff */
[----:B--2---:R-:W-:Y:S02]  /*27120*/  IMAD.MOV.U32 R3, RZ, RZ, R20 ;  /* 0x000000ffff037224 */ /* 0x004fe400078e0014 */
[----:B------:R-:W2:Y:S01]  /*27130*/  S2R R20, SR_TID.X ;  /* 0x0000000000147919 */ /* 0x000ea20000002100 */
[----:B------:R-:W-:-:S04]  /*27140*/  IMAD.WIDE.U32 R2, R26, UR4, R2 ;  /* 0x000000041a027c25 */ /* 0x000fc8000f8e0002 */
[----:B------:R-:W-:Y:S01]  /*27150*/  IMAD R3, R26, UR5, R3 ;  /* 0x000000051a037c24 */ /* 0x000fe2000f8e0203 */
[----:B------:R-:W-:Y:S02]  /*27160*/  ULDC.64 UR4, c[0x0][0x2e0] ;  /* 0x0000b80000047ab9 */ /* 0x000fe40000000a00 */
[----:B---3--:R-:W-:Y:S02]  /*27170*/  IMAD R0, R21, UR4, RZ ;  /* 0x0000000415007c24 */ /* 0x008fe4000f8e02ff */
[----:B------:R-:W-:-:S04]  /*27180*/  IMAD.WIDE.U32 R2, R18, UR4, R2 ;  /* 0x0000000412027c25 */ /* 0x000fc8000f8e0002 */
[----:B------:R-:W-:Y:S01]  /*27190*/  IMAD R0, R18, UR5, R0 ;  /* 0x0000000512007c24 */ /* 0x000fe2000f8e0200 */
[----:B------:R-:W-:-:S03]  /*271a0*/  ULDC.64 UR4, c[0x0][0x2d0] ;  /* 0x0000b40000047ab9 */ /* 0x000fc60000000a00 */
[----:B------:R-:W-:Y:S02]  /*271b0*/  IMAD.IADD R3, R3, 0x1, R0 ;  /* 0x0000000103037824 */ /* 0x000fe400078e0200 */
[----:B------:R-:W3:Y:S01]  /*271c0*/  @P0 LDC R0, c[0x0][0x450] ;  /* 0x00011400ff000b82 */ /* 0x000ee20000000800 */
[C---:B--2---:R-:W-:Y:S01]  /*271d0*/  LOP3.LUT R21, R20.reuse, 0x7f, RZ, 0xc0, !PT ;  /* 0x0000007f14157812 */ /* 0x044fe200078ec0ff */
[----:B------:R-:W-:-:S03]  /*271e0*/  IMAD.SHL.U32 R20, R20, 0x20, RZ ;  /* 0x0000002014147824 */ /* 0x000fc600078e00ff */
[----:B------:R-:W-:-:S04]  /*271f0*/  SHF.R.U32.HI R21, RZ, 0x2, R21 ;  /* 0x00000002ff157819 */ /* 0x000fc80000011615 */
[----:B------:R-:W-:-:S05]  /*27200*/  LOP3.LUT R20, R21, 0x60, R20, 0xf8, !PT ;  /* 0x0000006015147812 */ /* 0x000fca00078ef814 */
[----:B------:R-:W-:-:S04]  /*27210*/  IMAD.IADD R5, R20, 0x1, R25 ;  /* 0x0000000114057824 */ /* 0x000fc800078e0219 */
[----:B----4-:R-:W-:-:S04]  /*27220*/  @P0 IMAD.HI.U32 R6, R5, R6, RZ ;  /* 0x0000000605060227 */ /* 0x010fc800078e00ff */
[----:B0-----:R-:W-:Y:S01]  /*27230*/  IMAD.MOV.U32 R4, RZ, RZ, R5 ;  /* 0x000000ffff047224 */ /* 0x001fe200078e0005 */
[----:B---3--:R-:W-:Y:S01]  /*27240*/  @P0 SHF.R.U32.HI R4, RZ, R0, R6 ;  /* 0x00000000ff040219 */ /* 0x008fe20000011606 */
[----:B------:R-:W0:Y:S04]  /*27250*/  S2R R20, SR_TID.X ;  /* 0x0000000000147919 */ /* 0x000e280000002100 */
        /* <DEDUP_REMOVED lines=22> */
[----:B-1----:R-:W-:Y:S10]  /*273c0*/  BRA.DIV UR5, `(.L_x_1918) ;  /* 0x0000007605ec7947 */ /* 0x002ff4000b800000 */
[----:B------:R-:W0:Y:S01]  /*273d0*/  SHFL.IDX PT, R3, R4, RZ, 0x1c1f ;  /* 0x001c1fff04037589 */ /* 0x000e2200000e0000 */
[----:B------:R-:W-:Y:S02]  /*273e0*/  IMAD R23, R23, R7, RZ ;  /* 0x0000000717177224 */ /* 0x000fe400078e02ff */
        /* <DEDUP_REMOVED lines=9> */
[----:B-----5:R-:W-:Y:S04]  /*27480*/  @!P1 LDGSTS.E.BYPASS.LTC128B.128 [R8+0x10400], desc[UR42][R2.64], !P3 ;  /* 0x1040000002089fae */ /* 0x020fe8000d901d6a */
        /* <DEDUP_REMOVED lines=14> */
[----:B0-----:R-:W-:-:S02]  /*27570*/  VIADD R2, R25, 0x40 ;  /* 0x0000004019027836 */ /* 0x001fc40000000000 */
[----:B------:R-:W0:Y:S03]  /*27580*/  SHFL.IDX PT, R3, R4, 0x2, 0x1c1f ;  /* 0x005c1f0004037f89 */ /* 0x000e2600000e0000 */
[----:B------:R-:W-:Y:S02]  /*27590*/  ISETP.GE.AND P1, PT, R2, R23, PT ;  /* 0x000000170200720c */ /* 0x000fe40003f26270 */
[----:B------:R-:W1:Y:S04]  /*275a0*/  SHFL.IDX PT, R2, R0, 0x2, 0x1c1f ;  /* 0x005c1f0000027f89 */ /* 0x000e6800000e0000 */
[----:B------:R-:W2:Y:S07]  /*275b0*/  SHFL.IDX PT, R0, R0, 0x3, 0x1c1f ;  /* 0x007c1f0000007f89 */ /* 0x000eae00000e0000 */
[----:B0-----:R-:W-:-:S05]  /*275c0*/  @!P1 IADD3 R3, P4, R35, R3, RZ ;  /* 0x0000000323039210 */ /* 0x001fca0007f9e0ff */
[----:B-1----:R-:W-:-:S05]  /*275d0*/  @!P1 IMAD.X R2, RZ, RZ, R2, P4 ;  /* 0x000000ffff029224 */ /* 0x002fca00020e0602 */
[----:B------:R-:W-:-:S04]  /*275e0*/  @!P1 LOP3.LUT R3, R3, R2, RZ, 0x3c, !PT ;  /* 0x0000000203039212 */ /* 0x000fc800078e3cff */
[----:B------:R-:W-:-:S04]  /*275f0*/  @!P1 LOP3.LUT R2, R3, R2, RZ, 0x3c, !PT ;  /* 0x0000000203029212 */ /* 0x000fc800078e3cff */
[----:B------:R-:W-:-:S05]  /*27600*/  @!P1 LOP3.LUT R3, R3, R2, RZ, 0x3c, !PT ;  /* 0x0000000203039212 */ /* 0x000fca00078e3cff */
[----:B------:R-:W-:Y:S04]  /*27610*/  @!P1 LDGSTS.E.BYPASS.LTC128B.128 [R8+0x11400], desc[UR42][R2.64], !P3 ;  /* 0x1140000002089fae */ /* 0x000fe8000d901d6a */
[----:B------:R-:W-:Y:S04]  /*27620*/  @!P1 LDGSTS.E.BYPASS.LTC128B.128 [R8+0x13400], desc[UR42][R2.64+0x40], !P2 ;  /* 0x1340004002089fae */ /* 0x000fe8000d101d6a */
[----:B------:R0:W-:Y:S04]  /*27630*/  @!P1 LDGSTS.E.BYPASS.LTC128B.128 [R8+0x15400], desc[UR42][R2.64+0x80], !P0 ;  /* 0x1540008002089fae */ /* 0x0001e8000c101d6a */
[----:B0-2---:R0:W1:Y:S02]  /*27640*/  SHFL.IDX PT, R2, R4, 0x3, 0x1c1f ;  /* 0x007c1f0004027f89 */ /* 0x00506400000e0000 */
.L_x_2161:
[----:B------:R-:W-:Y:S01]  /*27650*/  VIADD R25, R25, 0x60 ;  /* 0x0000006019197836 */ /* 0x000fe20000000000 */
[----:B------:R-:W-:Y:S04]  /*27660*/  BSSY B0, `(.L_x_1919) ;  /* 0x000000b000007945 */ /* 0x000fe80003800000 */
[----:B------:R-:W-:-:S13]  /*27670*/  ISETP.GE.AND P1, PT, R25, R23, PT ;  /* 0x000000171900720c */ /* 0x000fda0003f26270 */
[----:B------:R-:W-:Y:S05]  /*27680*/  @P1 BRA `(.L_x_1920) ;  /* 0x0000000000201947 */ /* 0x000fea0003800000 */
        /* <DEDUP_REMOVED lines=8> */
.L_x_1920:
[----:B------:R-:W-:Y:S05]  /*27710*/  BSYNC B0 ;  /* 0x0000000000007941 */ /* 0x000fea0003800000 */
.L_x_1919:
[----:B------:R-:W-:Y:S01]  /*27720*/  NOP ;  /* 0x0000000000007918 */ /* 0x000fe20000000000 */
[----:B------:R-:W-:-:S13]  /*27730*/  PLOP3.LUT P0, PT, PT, PT, PT, 0x80, 0x0 ;  /* 0x000000000000781c */ /* 0x000fda0003f0f070 */
.L_x_1921:
[----:B------:R-:W-:Y:S02]  /*27740*/  PLOP3.LUT P1, PT, P1, P0, PT, 0xa2, 0x0 ;  /* 0x000000000000781c */ /* 0x000fe40000f21472 */
[----:B------:R-:W-:-:S08]  /*27750*/  @P0 R2UR P1, UR4, R16 ;  /* 0x00000000100402ca */ /* 0x000fd00000020000 */
[----:B------:R-:W-:-:S05]  /*27760*/  @P0 PLOP3.LUT P0, PT, P1, PT, PT, 0x80, 0x0 ;  /* 0x000000000000081c */ /* 0x000fca0000f0f070 */
[----:B------:R-:W-:Y:S01]  /*27770*/  @!P1 SYNCS.ARRIVE.TRANS64.RED.A0T1 RZ, [UR4+0x22800], RZ ;  /* 0x022800ffffff99a7 */ /* 0x000fe20008200404 */
[----:B------:R-:W-:Y:S07]  /*27780*/  @!P1 ARRIVES.LDGSTSBAR.64.TRANSCNT [UR4+0x22800] ;  /* 0x02280000ff0099b0 */ /* 0x000fee0008000a84 */
[----:B------:R-:W-:Y:S05]  /*27790*/  @P0 BRA.U.ANY `(.L_x_1921) ;  /* 0xfffffffd00e80947 */ /* 0x000fea000393ffff */
[----:B--2---:R-:W2:Y:S04]  /*277a0*/  LDL.LU R3, [R1+0x30] ;  /* 0x0000300001037983 */ /* 0x004ea80000300800 */
[----:B-1----:R-:W3:Y:S01]  /*277b0*/  LDL.LU R2, [R1+0x28] ;  /* 0x0000280001027983 */ /* 0x002ee20000300800 */
[----:B--2---:R-:W-:Y:S02]  /*277c0*/  VIADD R3, R3, 0x1 ;  /* 0x0000000103037836 */ /* 0x004fe40000000000 */
[----:B---3--:R-:W-:-:S03]  /*277d0*/  VIADD R20, R2, 0xfffffffe ;  /* 0xfffffffe02147836 */ /* 0x008fc60000000000 */
[----:B------:R-:W-:Y:S01]  /*277e0*/  LEA.HI R0, R3, R3, RZ, 0x1 ;  /* 0x0000000303007211 */ /* 0x000fe200078f08ff */
[----:B------:R1:W-:Y:S03]  /*277f0*/  STL [R1+0x30], R3 ;  /* 0x0000300301007387 */ /* 0x0003e60000100800 */
[----:B------:R-:W-:-:S05]  /*27800*/  LOP3.LUT R0, R0, 0xfffffffe, RZ, 0xc0, !PT ;  /* 0xfffffffe00007812 */ /* 0x000fca00078ec0ff */
[----:B------:R-:W-:-:S05]  /*27810*/  IMAD.IADD R0, R3, 0x1, -R0 ;  /* 0x0000000103007824 */ /* 0x000fca00078e0a00 */
[----:B-1----:R-:W-:Y:S01]  /*27820*/  SHF.L.U32 R3, R0, 0x1f, RZ ;  /* 0x0000001f00037819 */ /* 0x002fe200000006ff */
[----:B------:R-:W-:Y:S01]  /*27830*/  NOP ;  /* 0x0000000000007918 */ /* 0x000fe20000000000 */
[----:B------:R1:W-:Y:S01]  /*27840*/  SYNCS.ARRIVE.TRANS64.A1T0 RZ, [R16+URZ+0x22800], RZ ;  /* 0x022800ff10ff79a7 */ /* 0x0003e2000810003f */
[----:B------:R-:W-:Y:S01]  /*27850*/  BSSY B0, `(.L_x_1922) ;  /* 0x0000003000007945 */ /* 0x000fe20003800000 */
[----:B------:R-:W2:Y:S03]  /*27860*/  SYNCS.PHASECHK.TRANS64.TRYWAIT P0, [R16+URZ+0x22820], R3 ;  /* 0x02282003100075a7 */ /* 0x000ea6000800017f */
[----:B-12---:R-:W-:Y:S05]  /*27870*/  @!P0 BRA `(.L_x_1923) ;  /* 0x00000078001c8947 */ /* 0x006fea0003800000 */
.L_x_2162:
[----:B------:R-:W-:Y:S05]  /*27880*/  BSYNC B0 ;  /* 0x0000000000007941 */ /* 0x000fea0003800000 */
.L_x_1922:
[----:B------:R-:W-:-:S13]  /*27890*/  ISETP.GE.AND P0, PT, R20, R36, PT ;  /* 0x000000241400720c */ /* 0x000fda0003f06270 */
[----:B------:R-:W-:Y:S05]  /*278a0*/  @!P0 BRA `(.L_x_1924) ;  /* 0x00000010008c8947 */ /* 0x000fea0003800000 */
[----:B0-----:R-:W-:Y:S02]  /*278b0*/  IMAD.MOV.U32 R4, RZ, RZ, R19 ;  /* 0x000000ffff047224 */ /* 0x001fe400078e0013 */
[----:B------:R-:W-:-:S07]  /*278c0*/  IMAD.MOV.U32 R5, RZ, RZ, R28 ;  /* 0x000000ffff057224 */ /* 0x000fce00078e001c */
.L_x_1944:
[----:B--2---:R-:W2:Y:S01]  /*278d0*/  LDL R8, [R1] ;  /* 0x0000000001087983 */ /* 0x004ea20000100800 */
[----:B------:R-:W0:Y:S01]  /*278e0*/  LDC R6, c[0x0][0x430] ;  /* 0x00010c00ff067b82 */ /* 0x000e220000000800 */
[----:B---3--:R-:W3:Y:S01]  /*278f0*/  S2R R2, SR_TID.X ;  /* 0x0000000000027919 */ /* 0x008ee20000002100 */
[----:B0-----:R-:W-:Y:S02]  /*27900*/  ISETP.NE.AND P0, PT, R6, 0x1, PT ;  /* 0x000000010600780c */ /* 0x001fe40003f05270 */
[----:B---3--:R-:W-:-:S11]  /*27910*/  LOP3.LUT R0, R2, 0x7f, RZ, 0xc0, !PT ;  /* 0x0000007f02007812 */ /* 0x008fd600078ec0ff */
[----:B------:R-:W0:Y:S01]  /*27920*/  @P0 LDC R7, c[0x0][0x434] ;  /* 0x00010d00ff070b82 */ /* 0x000e220000000800 */
[----:B-1----:R-:W-:Y:S01]  /*27930*/  SHF.R.U32.HI R3, RZ, 0x2, R0 ;  /* 0x00000002ff037819 */ /* 0x002fe20000011600 */
[----:B------:R-:W-:-:S06]  /*27940*/  IMAD.SHL.U32 R2, R2, 0x20, RZ ;  /* 0x0000002002027824 */ /* 0x000fcc00078e00ff */
[----:B------:R-:W1:Y:S01]  /*27950*/  @P0 LDC R0, c[0x0][0x438] ;  /* 0x00010e00ff000b82 */ /* 0x000e620000000800 */
[----:B------:R-:W-:Y:S01]  /*27960*/  IMAD R3, R20, 0x80, R3 ;  /* 0x0000008014037824 */ /* 0x000fe200078e0203 */
[----:B------:R-:W-:-:S04]  /*27970*/  LOP3.LUT R2, R2, 0x60, RZ, 0xc0, !PT ;  /* 0x0000006002027812 */ /* 0x000fc800078ec0ff */
[----:B------:R-:W-:-:S05]  /*27980*/  IADD3 R3, R2, R3, R37 ;  /* 0x0000000302037210 */ /* 0x000fca0007ffe025 */
[----:B------:R-:W-:Y:S02]  /*27990*/  IMAD.MOV.U32 R2, RZ, RZ, R3 ;  /* 0x000000ffff027224 */ /* 0x000fe400078e0003 */
[----:B0-----:R-:W-:-:S05]  /*279a0*/  @P0 IMAD.HI.U32 R7, R3, R7, RZ ;  /* 0x0000000703070227 */ /* 0x001fca00078e00ff */
[----:B-1----:R-:W-:Y:S01]  /*279b0*/  @P0 SHF.R.U32.HI R2, RZ, R0, R7 ;  /* 0x00000000ff020219 */ /* 0x002fe20000011607 */
[----:B------:R-:W-:Y:S05]  /*279c0*/  YIELD ;  /* 0x0000000000007946 */ /* 0x000fea0003800000 */
[----:B------:R-:W-:Y:S01]  /*279d0*/  IMAD.MOV R0, RZ, RZ, -R2 ;  /* 0x000000ffff007224 */ /* 0x000fe200078e0a02 */
[----:B------:R-:W-:-:S03]  /*279e0*/  ULDC.64 UR4, c[0x0][0x428] ;  /* 0x00010a0000047ab9 */ /* 0x000fc60000000a00 */
[----:B------:R-:W-:Y:S01]  /*279f0*/  IMAD R6, R6, R0, R3 ;  /* 0x0000000006067224 */ /* 0x000fe200078e0203 */
[----:B------:R-:W-:-:S03]  /*27a00*/  SHF.R.S32.HI R3, RZ, 0x1f, R2 ;  /* 0x0000001fff037819 */ /* 0x000fc60000011402 */
        /* <DEDUP_REMOVED lines=8> */
[----:B------:R-:W-:Y:S02]  /*27a90*/  IMAD.U32 R10, RZ, RZ, UR39 ;  /* 0x00000027ff0a7e24 */ /* 0x000fe4000f8e00ff */
[----:B------:R-:W-:-:S03]  /*27aa0*/  VIADD R19, R4, 0x1 ;  /* 0x0000000104137836 */ /* 0x000fc60000000000 */
[----:B------:R-:W-:Y:S02]  /*27ab0*/  ISETP.NE.AND P1, PT, R10, 0x3, PT ;  /* 0x000000030a00780c */ /* 0x000fe40003f25270 */
[----:B------:R-:W-:-:S04]  /*27ac0*/  ISETP.NE.AND P0, PT, R19, 0x2, PT ;  /* 0x000000021300780c */ /* 0x000fc80003f05270 */
[----:B------:R-:W-:Y:S02]  /*27ad0*/  SEL R28, RZ, 0x1, P0 ;  /* 0x00000001ff1c7807 */ /* 0x000fe40000000000 */
[C---:B------:R-:W-:Y:S01]  /*27ae0*/  ISETP.GT.AND P2, PT, R20.reuse, R36, PT ;  /* 0x000000241400720c */ /* 0x040fe20003f44270 */
[----:B------:R-:W-:Y:S01]  /*27af0*/  VIADD R20, R20, 0xffffffff ;  /* 0xffffffff14147836 */ /* 0x000fe20000000000 */
[----:B------:R-:W-:Y:S02]  /*27b00*/  SEL R19, R19, RZ, P0 ;  /* 0x000000ff13137207 */ /* 0x000fe40000000000 */
[----:B------:R-:W-:Y:S02]  /*27b10*/  LOP3.LUT R28, R5, R28, RZ, 0x3c, !PT ;  /* 0x0000001c051c7212 */ /* 0x000fe400078e3cff */
[----:B--2---:R-:W-:Y:S01]  /*27b20*/  SHF.R.S32.HI R9, RZ, 0x1f, R8 ;  /* 0x0000001fff097819 */ /* 0x004fe20000011408 */
[----:B------:R-:W-:Y:S06]  /*27b30*/  @!P1 BRA `(.L_x_1925) ;  /* 0x0000000000049947 */ /* 0x000fec0003800000 */
[----:B------:R-:W-:Y:S01]  /*27b40*/  BPT.TRAP 0x1 ;  /* 0x000000040000795c */ /* 0x000fe20000300000 */
.L_x_1925:
[----:B------:R-:W-:Y:S01]  /*27b50*/  IMAD R0, R19, 0x8, R16 ;  /* 0x0000000813007824 */ /* 0x000fe200078e0210 */
[----:B------:R-:W-:Y:S01]  /*27b60*/  SHF.L.U32 R10, R28, 0x1f, RZ ;  /* 0x0000001f1c0a7819 */ /* 0x000fe200000006ff */
[----:B------:R-:W-:Y:S01]  /*27b70*/  BSSY B0, `(.L_x_1926) ;  /* 0x0000004000007945 */ /* 0x000fe20003800000 */
[----:B------:R-:W-:Y:S02]  /*27b80*/  SHF.R.S32.HI R7, RZ, 0x1f, R6 ;  /* 0x0000001fff077819 */ /* 0x000fe40000011406 */
[----:B------:R-:W0:Y:S02]  /*27b90*/  SYNCS.PHASECHK.TRANS64.TRYWAIT P0, [R0+URZ+0x22880], R10 ;  /* 0x0228800a000075a7 */ /* 0x000e24000800017f */
[----:B0-----:R-:W-:Y:S05]  /*27ba0*/  @!P0 BRA `(.L_x_1927) ;  /* 0x0000007400648947 */ /* 0x001fea0003800000 */
.L_x_2163:
[----:B------:R-:W-:Y:S05]  /*27bb0*/  BSYNC B0 ;  /* 0x0000000000007941 */ /* 0x000fea0003800000 */
.L_x_1926:
[----:B------:R-:W1:Y:S01]  /*27bc0*/  S2R R12, SR_TID.X ;  /* 0x00000000000c7919 */ /* 0x000e620000002100 */
[----:B------:R-:W-:Y:S01]  /*27bd0*/  ULDC.64 UR4, c[0x0][0x328] ;  /* 0x0000ca0000047ab9 */ /* 0x000fe20000000a00 */
[----:B------:R-:W-:Y:S01]  /*27be0*/  ULDC.64 UR6, c[0x0][0x318] ;  /* 0x0000c60000067ab9 */ /* 0x000fe20000000a00 */
[----:B------:R-:W-:Y:S01]  /*27bf0*/  IMAD R11, R7, UR4, RZ ;  /* 0x00000004070b7c24 */ /* 0x000fe2000f8e02ff */
[C---:B------:R-:W-:Y:S01]  /*27c00*/  LOP3.LUT P3, RZ, R17.reuse, 0x2, RZ, 0xc0, !PT ;  /* 0x0000000211ff7812 */ /* 0x040fe2000786c0ff */
        /* <DEDUP_REMOVED lines=43> */
.L_x_2173:
        /* <DEDUP_REMOVED lines=9> */
.L_x_1929:
        /* <DEDUP_REMOVED lines=11> */
.L_x_1930:
[----:B------:R2:W-:Y:S01]  /*28000*/  SYNCS.ARRIVE.TRANS64.A1T0 RZ, [R0+URZ+0x22870], RZ ;  /* 0x022870ff00ff79a7 */ /* 0x0005e2000810003f */
[----:B------:R-:W-:Y:S05]  /*28010*/  @!P3 BRA `(.L_x_1931) ;  /* 0x000000000004b947 */ /* 0x000fea0003800000 */
[----:B------:R-:W-:Y:S01]  /*28020*/  BPT.TRAP 0x1 ;  /* 0x000000040000795c */ /* 0x000fe20000300000 */
.L_x_1931:
[----:B------:R-:W3:Y:S01]  /*28030*/  SYNCS.PHASECHK.TRANS64.TRYWAIT P0, [R0+URZ+0x22840], R10 ;  /* 0x0228400a000075a7 */ /* 0x000ee2000800017f */
[----:B------:R-:W-:Y:S04]  /*28040*/  BSSY B0, `(.L_x_1932) ;  /* 0x0000002000007945 */ /* 0x000fe80003800000 */
[----:B---3--:R-:W-:Y:S05]  /*28050*/  @!P0 BRA `(.L_x_1933) ;  /* 0x0000007400788947 */ /* 0x008fea0003800000 */
.L_x_2174:
[----:B------:R-:W-:Y:S05]  /*28060*/  BSYNC B0 ;  /* 0x0000000000007941 */ /* 0x000fea0003800000 */
.L_x_1932:
        /* <DEDUP_REMOVED lines=47> */
.L_x_2184:
        /* <DEDUP_REMOVED lines=10> */
.L_x_1935:
        /* <DEDUP_REMOVED lines=11> */
.L_x_1936:
[----:B------:R2:W-:Y:S02]  /*284b0*/  SYNCS.ARRIVE.TRANS64.A1T0 RZ, [R0+URZ+0x22830], RZ ;  /* 0x022830ff00ff79a7 */ /* 0x0005e4000810003f */
[----:B--23--:R-:W-:-:S05]  /*284c0*/  IMAD.U32 R0, RZ, RZ, UR37 ;  /* 0x00000025ff007e24 */ /* 0x00cfca000f8e00ff */
[----:B------:R-:W-:-:S13]  /*284d0*/  ISETP.NE.AND P0, PT, R0, 0x3, PT ;  /* 0x000000030000780c */ /* 0x000fda0003f05270 */
[----:B------:R-:W-:Y:S05]  /*284e0*/  @!P0 BRA `(.L_x_1937) ;  /* 0x0000000000048947 */ /* 0x000fea0003800000 */
[----:B------:R-:W-:Y:S01]  /*284f0*/  BPT.TRAP 0x1 ;  /* 0x000000040000795c */ /* 0x000fe20000300000 */
.L_x_1937:
[----:B------:R-:W-:Y:S01]  /*28500*/  LOP3.LUT R0, R5, 0x1, RZ, 0x3c, !PT ;  /* 0x0000000105007812 */ /* 0x000fe200078e3cff */
[----:B------:R-:W-:Y:S01]  /*28510*/  IMAD R18, R4, 0x8, R16 ;  /* 0x0000000804127824 */ /* 0x000fe200078e0210 */
[----:B------:R-:W-:Y:S02]  /*28520*/  BSSY B0, `(.L_x_1938) ;  /* 0x0000004000007945 */ /* 0x000fe40003800000 */
[----:B------:R-:W-:-:S04]  /*28530*/  SHF.L.U32 R0, R0, 0x1f, RZ ;  /* 0x0000001f00007819 */ /* 0x000fc800000006ff */
[----:B------:R-:W0:Y:S02]  /*28540*/  SYNCS.PHASECHK.TRANS64.TRYWAIT P1, [R18+URZ+0x22870], R0 ;  /* 0x02287000120075a7 */ /* 0x000e24000802017f */
[----:B0-----:R-:W-:Y:S05]  /*28550*/  @!P1 BRA `(.L_x_1939) ;  /* 0x0000007400809947 */ /* 0x001fea0003800000 */
.L_x_2185:
[----:B------:R-:W-:Y:S05]  /*28560*/  BSYNC B0 ;  /* 0x0000000000007941 */ /* 0x000fea0003800000 */
.L_x_1938:
[----:B------:R-:W-:-:S05]  /*28570*/  IMAD.U32 R2, RZ, RZ, UR39 ;  /* 0x00000027ff027e24 */ /* 0x000fca000f8e00ff */
[----:B------:R-:W-:-:S13]  /*28580*/  ISETP.NE.AND P1, PT, R2, 0x3, PT ;  /* 0x000000030200780c */ /* 0x000fda0003f25270 */
[----:B------:R-:W-:Y:S05]  /*28590*/  @!P1 BRA `(.L_x_1940) ;  /* 0x0000000000049947 */ /* 0x000fea0003800000 */
[----:B------:R-:W-:Y:S01]  /*285a0*/  BPT.TRAP 0x1 ;  /* 0x000000040000795c */ /* 0x000fe20000300000 */
.L_x_1940:
[----:B0-----:R-:W-:Y:S01]  /*285b0*/  SHF.L.U32 R0, R5, 0x1f, RZ ;  /* 0x0000001f05007819 */ /* 0x001fe200000006ff */
[----:B------:R-:W-:-:S03]  /*285c0*/  IMAD.SHL.U32 R2, R4, 0x4000, RZ ;  /* 0x0000400004027824 */ /* 0x000fc600078e00ff */
[----:B------:R-:W0:Y:S02]  /*285d0*/  SYNCS.PHASECHK.TRANS64.TRYWAIT P1, [R18+URZ+0x22860], R0 ;  /* 0x02286000120075a7 */ /* 0x000e24000802017f */
[----:B0-----:R-:W-:Y:S05]  /*285e0*/  @!P1 BRA `(.L_x_1941) ;  /* 0x0000007400709947 */ /* 0x001fea0003800000 */
.L_x_2186:
        /* <DEDUP_REMOVED lines=68> */
.L_x_1942:
[----:B0-----:R0:W-:Y:S01]  /*28a30*/  SYNCS.ARRIVE.TRANS64.A1T0 RZ, [R18+URZ+0x22850], RZ ;  /* 0x022850ff12ff79a7 */ /* 0x0011e2000810003f */
[----:B------:R-:W-:Y:S06]  /*28a40*/  BAR.SYNC.DEFER_BLOCKING 0x2, 0x80 ;  /* 0x0082000000007b1d */ /* 0x000fec0000010000 */
[----:B------:R-:W-:Y:S05]  /*28a50*/  @!P0 BRA `(.L_x_1943) ;  /* 0x0000000000048947 */ /* 0x000fea0003800000 */
[----:B------:R-:W-:Y:S01]  /*28a60*/  BPT.TRAP 0x1 ;  /* 0x000000040000795c */ /* 0x000fe20000300000 */
.L_x_1943:
[----:B------:R-:W3:Y:S01]  /*28a70*/  LDL R0, [R1+0x4] ;  /* 0x0000040001007983 */ /* 0x000ee20000100800 */
[----:B0-----:R-:W-:Y:S02]  /*28a80*/  VIADD R18, R18, 0x22880 ;  /* 0x0002288012127836 */ /* 0x001fe40000000000 */
[----:B------:R-:W-:Y:S02]  /*28a90*/  IMAD.MOV.U32 R4, RZ, RZ, R19 ;  /* 0x000000ffff047224 */ /* 0x000fe400078e0013 */
[----:B------:R-:W-:Y:S01]  /*28aa0*/  IMAD.MOV.U32 R5, RZ, RZ, R28 ;  /* 0x000000ffff057224 */ /* 0x000fe200078e001c */
[----:B---3--:R-:W-:-:S04]  /*28ab0*/  PRMT R18, R0, 0x654, R18 ;  /* 0x0000065400127816 */ /* 0x008fc80000000012 */
[----:B------:R3:W-:Y:S01]  /*28ac0*/  SYNCS.ARRIVE.TRANS64.RED.A1T0 RZ, [R18+URZ], RZ ;  /* 0x000000ff12ff79a7 */ /* 0x0007e2000810043f */
[----:B------:R-:W-:Y:S05]  /*28ad0*/  @P2 BRA `(.L_x_1944) ;  /* 0xffffffec007c2947 */ /* 0x000fea000383ffff */
.L_x_1924:
        /* <DEDUP_REMOVED lines=9> */
[----:B-1----:R-:W1:Y:S01]  /*28b70*/  LDC.64 R2, c[0x0][0xc60] ;  /* 0x00031800ff027b82 */ /* 0x002e620000000a00 */
[----:B------:R-:W2:Y:S02]  /*28b80*/  FLO.U32 R0, UR4 ;  /* 0x0000000400007d00 */ /* 0x000ea400080e0000 */
[----:B--2---:R-:W-:-:S06]  /*28b90*/  ISETP.EQ.U32.AND P1, PT, R0, R5, PT ;  /* 0x000000050000720c */ /* 0x004fcc0003f22070 */
[----:B------:R-:W1:Y:S07]  /*28ba0*/  POPC R5, UR4 ;  /* 0x0000000400057d09 */ /* 0x000e6e0008000000 */
[----:B-1----:R-:W2:Y:S01]  /*28bb0*/  @P1 ATOMG.E.ADD.STRONG.GPU PT, R3, desc[UR42][R2.64], R5 ;  /* 0x00000005020319a8 */ /* 0x002ea200081ee1ea */
[----:B0-----:R-:W0:Y:S02]  /*28bc0*/  S2R R4, SR_LTMASK ;  /* 0x0000000000047919 */ /* 0x001e240000003900 */
[----:B0-----:R-:W-:-:S04]  /*28bd0*/  LOP3.LUT R4, R4, UR4, RZ, 0xc0, !PT ;  /* 0x0000000404047c12 */ /* 0x001fc8000f8ec0ff */
[----:B------:R-:W0:Y:S01]  /*28be0*/  POPC R7, R4 ;  /* 0x0000000400077309 */ /* 0x000e220000000000 */
[----:B--2---:R-:W0:Y:S02]  /*28bf0*/  SHFL.IDX PT, R0, R3, R0, 0x1f ;  /* 0x00001f0003007589 */ /* 0x004e2400000e0000 */
[----:B0-----:R-:W-:-:S07]  /*28c00*/  IADD3 R24, R0, UR38, R7 ;  /* 0x0000002600187c10 */ /* 0x001fce000fffe007 */
.L_x_1946:
[----:B------:R-:W-:Y:S05]  /*28c10*/  BSYNC B0 ;  /* 0x0000000000007941 */ /* 0x000fea0003800000 */
.L_x_1945:
[----:B------:R-:W-:Y:S05]  /*28c20*/  @!P0 BRA `(.L_x_1947) ;  /* 0x0000000000048947 */ /* 0x000fea0003800000 */
[----:B------:R-:W-:Y:S01]  /*28c30*/  BPT.TRAP 0x1 ;  /* 0x000000040000795c */ /* 0x000fe20000300000 */
.L_x_1947:
[----:B-1----:R-:W-:Y:S01]  /*28c40*/  LOP3.LUT R3, R28, 0x1, RZ, 0x3c, !PT ;  /* 0x000000011c037812 */ /* 0x002fe200078e3cff */
[----:B---3--:R-:W-:Y:S01]  /*28c50*/  IMAD R18, R19, 0x8, R16 ;  /* 0x0000000813127824 */ /* 0x008fe200078e0210 */
[----:B------:R-:W-:Y:S02]  /*28c60*/  BSSY B0, `(.L_x_1948) ;  /* 0x0000004000007945 */ /* 0x000fe40003800000 */
[----:B------:R-:W-:-:S04]  /*28c70*/  SHF.L.U32 R3, R3, 0x1f, RZ ;  /* 0x0000001f03037819 */ /* 0x000fc800000006ff */
[----:B------:R-:W1:Y:S02]  /*28c80*/  SYNCS.PHASECHK.TRANS64.TRYWAIT P1, [R18+URZ+0x22870], R3 ;  /* 0x02287003120075a7 */ /* 0x000e64000802017f */
[----:B-1----:R-:W-:Y:S05]  /*28c90*/  @!P1 BRA `(.L_x_1949) ;  /* 0x0000006c00d89947 */ /* 0x002fea0003800000 */
.L_x_2187:
[----:B------:R-:W-:Y:S05]  /*28ca0*/  BSYNC B0 ;  /* 0x0000000000007941 */ /* 0x000fea0003800000 */
.L_x_1948:
[----:B------:R-:W-:-:S05]  /*28cb0*/  IMAD.U32 R0, RZ, RZ, UR39 ;  /* 0x00000027ff007e24 */ /* 0x000fca000f8e00ff */
[----:B------:R-:W-:-:S13]  /*28cc0*/  ISETP.NE.AND P1, PT, R0, 0x3, PT ;  /* 0x000000030000780c */ /* 0x000fda0003f25270 */
[----:B------:R-:W-:Y:S05]  /*28cd0*/  @!P1 BRA `(.L_x_1950) ;  /* 0x0000000000049947 */ /* 0x000fea0003800000 */
[----:B------:R-:W-:Y:S01]  /*28ce0*/  BPT.TRAP 0x1 ;  /* 0x000000040000795c */ /* 0x000fe20000300000 */
.L_x_1950:
[----:B-1----:R-:W-:-:S04]  /*28cf0*/  SHF.L.U32 R3, R28, 0x1f, RZ ;  /* 0x0000001f1c037819 */ /* 0x002fc800000006ff */
[----:B------:R-:W1:Y:S02]  /*28d00*/  SYNCS.PHASECHK.TRANS64.TRYWAIT P1, [R18+URZ+0x22860], R3 ;  /* 0x02286003120075a7 */ /* 0x000e64000802017f */
[----:B-1----:R-:W-:Y:S05]  /*28d10*/  @!P1 BRA `(.L_x_1951) ;  /* 0x0000006c00cc9947 */ /* 0x002fea0003800000 */
.L_x_2188:
[----:B------:R-:W1:Y:S04]  /*28d20*/  LDL R0, [R1+0x10] ;  /* 0x0000100001007983 */ /* 0x000e680000100800 */
[----:B------:R-:W2:Y:S01]  /*28d30*/  LDL R12, [R1+0xc] ;  /* 0x00000c00010c7983 */ /* 0x000ea20000100800 */
[----:B------:R-:W-:Y:S01]  /*28d40*/  IMAD.SHL.U32 R2, R19, 0x4000, RZ ;  /* 0x0000400013027824 */ /* 0x000fe200078e00ff */
[----:B------:R-:W-:Y:S05]  /*28d50*/  WARPSYNC.ALL ;  /* 0x0000000000007948 */ /* 0x000fea0003800000 */
[----:B------:R-:W-:-:S05]  /*28d60*/  IMAD.U32 R21, RZ, RZ, UR39 ;  /* 0x00000027ff157e24 */ /* 0x000fca000f8e00ff */
[----:B------:R-:W-:Y:S02]  /*28d70*/  ISETP.NE.AND P1, PT, R21, 0x3, PT ;  /* 0x000000031500780c */ /* 0x000fe40003f25270 */
[----:B-1----:R-:W-:Y:S02]  /*28d80*/  LOP3.LUT R3, R2, R0, RZ, 0xfc, !PT ;  /* 0x0000000002037212 */ /* 0x002fe400078efcff */
[----:B--2---:R-:W-:-:S03]  /*28d90*/  IADD3 R2, R16, R2, R12 ;  /* 0x0000000210027210 */ /* 0x004fc60007ffe00c */
[----:B------:R-:W-:Y:S01]  /*28da0*/  IMAD.IADD R0, R16, 0x1, R3 ;  /* 0x0000000110007824 */ /* 0x000fe200078e0203 */
[----:B------:R-:W-:-:S03]  /*28db0*/  IADD3 R20, R31, 0x400, R2 ;  /* 0x000004001f147810 */ /* 0x000fc60007ffe002 */
[----:B------:R-:W-:Y:S01]  /*28dc0*/  IMAD.IADD R3, R34, 0x1, R0 ;  /* 0x0000000122037824 */ /* 0x000fe200078e0200 */
[----:B0-----:R-:W0:Y:S02]  /*28dd0*/  LDSM.16.MT88.4 R4, [R0+0x8400] ;  /* 0x008400000004783b */ /* 0x001e240000004200 */
        /* <DEDUP_REMOVED lines=11> */
[----:B------:R-:W1:Y:S01]  /*28e90*/  LDSM.16.MT88.4 R4, [R0+0x9400] ;  /* 0x009400000004783b */ /* 0x000e620000004200 */
[----:B0-----:R-:W-:Y:S02]  /*28ea0*/  IADD3 R2, R34, 0x400, R2 ;  /* 0x0000040022027810 */ /* 0x001fe40007ffe002 */
[C-C-:B-1----:R-:W-:Y:S02]  /*28eb0*/  PRMT R12, R4.reuse, 0x6420, R5.reuse ;  /* 0x00006420040c7816 */ /* 0x142fe40000000005 */
        /* <DEDUP_REMOVED lines=22> */
[----:B------:R-:W1:Y:S01]  /*29020*/  LDSM.16.MT88.4 R4, [R0+0xb400] ;  /* 0x00b400000004783b */ /* 0x000e620000004200 */
[----:B0-----:R-:W-:Y:S01]  /*29030*/  IMAD.IADD R2, R31, 0x1, R2 ;  /* 0x000000011f027824 */ /* 0x001fe200078e0202 */
[C-C-:B-1----:R-:W-:Y:S02]  /*29040*/  PRMT R12, R4.reuse, 0x6420, R5.reuse ;  /* 0x00006420040c7816 */ /* 0x142fe40000000005 */
        /* <DEDUP_REMOVED lines=18> */
.L_x_1952:
[----:B0-----:R0:W-:Y:S01]  /*29170*/  SYNCS.ARRIVE.TRANS64.A1T0 RZ, [R18+URZ+0x22850], RZ ;  /* 0x022850ff12ff79a7 */ /* 0x0011e2000810003f */
[----:B------:R-:W-:Y:S06]  /*29180*/  BAR.SYNC.DEFER_BLOCKING 0x2, 0x80 ;  /* 0x0082000000007b1d */ /* 0x000fec0000010000 */
[----:B------:R-:W-:Y:S05]  /*29190*/  @!P0 BRA `(.L_x_1953) ;  /* 0x0000000000048947 */ /* 0x000fea0003800000 */
[----:B------:R-:W-:Y:S01]  /*291a0*/  BPT.TRAP 0x1 ;  /* 0x000000040000795c */ /* 0x000fe20000300000 */
.L_x_1953:
[----:B------:R-:W2:Y:S01]  /*291b0*/  LDL R0, [R1+0x4] ;  /* 0x0000040001007983 */ /* 0x000ea20000100800 */
        /* <DEDUP_REMOVED lines=8> */
.L_x_1894:
[----:B------:R-:W-:-:S13]  /*29240*/  LOP3.LUT P0, RZ, R17, 0x40, RZ, 0xc0, !PT ;  /* 0x0000004011ff7812 */ /* 0x000fda000780c0ff */
[----:B------:R-:W-:Y:S05]  /*29250*/  @!P0 BRA `(.L_x_1954) ;  /* 0x0000000000288947 */ /* 0x000fea0003800000 */
[----:B------:R-:W-:Y:S05]  /*29260*/  WARPSYNC.ALL ;  /* 0x0000000000007948 */ /* 0x000fea0003800000 */
[----:B------:R-:W2:Y:S08]  /*29270*/  S2UR UR4, SR_CgaCtaId ;  /* 0x00000000000479c3 */ /* 0x000eb00000008800 */
[----:B------:R-:W-:Y:S01]  /*29280*/  BAR.SYNC.DEFER_BLOCKING 0x5, 0x180 ;  /* 0x0146000000007b1d */ /* 0x000fe20000010000 */
[----:B------:R-:W-:Y:S01]  /*29290*/  MOV R16, 0x400 ;  /* 0x0000040000107802 */ /* 0x000fe20000000f00 */
[----:B--2---:R-:W-:-:S05]  /*292a0*/  IMAD.U32 R0, RZ, RZ, UR4 ;  /* 0x00000004ff007e24 */ /* 0x004fca000f8e00ff */
[----:B------:R-:W-:Y:S01]  /*292b0*/  LEA R16, R0, R16, 0x18 ;  /* 0x0000001000107211 */ /* 0x000fe200078ec0ff */
[----:B------:R2:W-:Y:S04]  /*292c0*/  STL [R1+0x4], R0 ;  /* 0x0000040001007387 */ /* 0x0005e80000100800 */
[----:B------:R2:W3:Y:S01]  /*292d0*/  LDS.128 R24, [R16+0x228d0] ;  /* 0x0228d00010187984 */ /* 0x0004e20000000c00 */
[----:B------:R-:W-:Y:S06]  /*292e0*/  BAR.ARV 0x4, 0x180 ;  /* 0x0106000000007b1d */ /* 0x000fec0000002000 */
[----:B------:R-:W-:Y:S05]  /*292f0*/  BRA `(.L_x_1955) ;  /* 0x0000000c00e07947 */ /* 0x000fea0003800000 */
.L_x_1954:
[----:B------:R-:W1:Y:S01]  /*29300*/  S2R R0, SR_TID.X ;  /* 0x0000000000007919 */ /* 0x000e620000002100 */
[----:B------:R-:W-:Y:S01]  /*29310*/  UMOV UR4, 0xffffffff ;  /* 0xffffffff00047882 */ /* 0x000fe20000000000 */
[----:B-1----:R-:W-:-:S04]  /*29320*/  LOP3.LUT R8, R0, 0x1f, RZ, 0xc0, !PT ;  /* 0x0000001f00087812 */ /* 0x002fc800078ec0ff */
[----:B------:R-:W-:Y:S01]  /*29330*/  ISETP.NE.AND P0, PT, R8, 0x1f, PT ;  /* 0x0000001f0800780c */ /* 0x000fe20003f05270 */
[----:B------:R-:W-:-:S12]  /*29340*/  BRA.DIV UR4, `(.L_x_1956) ;  /* 0x0000006a04547947 */ /* 0x000fd8000b800000 */
[----:B------:R-:W-:Y:S01]  /*29350*/  IMAD.IADD R9, R27, 0x1, R8 ;  /* 0x000000011b097824 */ /* 0x000fe200078e0208 */
[----:B------:R-:W-:-:S04]  /*29360*/  ULDC UR4, c[0x0][0xc3c] ;  /* 0x00030f0000047ab9 */ /* 0x000fc80000000800 */
[----:B------:R-:W-:-:S13]  /*29370*/  ISETP.GE.OR P1, PT, R9, UR4, !P0 ;  /* 0x0000000409007c0c */ /* 0x000fda000c726670 */
[----:B------:R-:W1:Y:S08]  /*29380*/  @!P1 LDC.64 R2, c[0x0][0xc80] ;  /* 0x00032000ff029b82 */ /* 0x000e700000000a00 */
[----:B------:R-:W2:Y:S01]  /*29390*/  @!P1 LDC.64 R4, c[0x0][0xc78] ;  /* 0x00031e00ff049b82 */ /* 0x000ea20000000a00 */
[----:B-1----:R-:W-:-:S05]  /*293a0*/  @!P1 IMAD.WIDE R2, R9, 0x4, R2 ;  /* 0x0000000409029825 */ /* 0x002fca00078e0202 */
[----:B------:R2:W3:Y:S02]  /*293b0*/  @!P1 LDG.E R7, desc[UR42][R2.64] ;  /* 0x0000002a02079981 */ /* 0x0004e4000c1e1900 */
[----:B--2---:R-:W-:-:S05]  /*293c0*/  @!P1 IMAD.WIDE R2, R9, 0x4, R4 ;  /* 0x0000000409029825 */ /* 0x004fca00078e0204 */
[----:B------:R-:W2:Y:S01]  /*293d0*/  @!P1 LDG.E R4, desc[UR42][R2.64] ;  /* 0x0000002a02049981 */ /* 0x000ea2000c1e1900 */
[----:B------:R-:W-:Y:S01]  /*293e0*/  IMAD.MOV.U32 R25, RZ, RZ, RZ ;  /* 0x000000ffff197224 */ /* 0x000fe200078e00ff */
[C---:B------:R-:W-:Y:S01]  /*293f0*/  ISETP.GE.U32.AND P2, PT, R8.reuse, 0x2, PT ;  /* 0x000000020800780c */ /* 0x040fe20003f46070 */
[----:B------:R-:W-:Y:S01]  /*29400*/  IMAD.MOV.U32 R5, RZ, RZ, RZ ;  /* 0x000000ffff057224 */ /* 0x000fe200078e00ff */
[C---:B------:R-:W-:Y:S01]  /*29410*/  ISETP.GE.U32.AND P3, PT, R8.reuse, 0x4, PT ;  /* 0x000000040800780c */ /* 0x040fe20003f66070 */
[----:B------:R-:W-:Y:S01]  /*29420*/  SHFL.IDX PT, R0, R24, RZ, 0x1f ;  /* 0x00001fff18007589 */ /* 0x000fe200000e0000 */
[C---:B------:R-:W-:Y:S02]  /*29430*/  ISETP.GE.U32.AND P4, PT, R8.reuse, 0x8, PT ;  /* 0x000000080800780c */ /* 0x040fe40003f86070 */
[----:B------:R-:W-:Y:S01]  /*29440*/  ISETP.GE.U32.AND P5, PT, R8, 0x10, PT ;  /* 0x000000100800780c */ /* 0x000fe20003fa6070 */
[----:B------:R1:W-:Y:S02]  /*29450*/  SHFL.IDX PT, R6, R24, 0x1, 0x1f ;  /* 0x00201f0018067f89 */ /* 0x0003e400000e0000 */
[----:B-1----:R-:W-:-:S02]  /*29460*/  IMAD.MOV.U32 R24, RZ, RZ, RZ ;  /* 0x000000ffff187224 */ /* 0x002fc400078e00ff */
[----:B---3--:R-:W-:Y:S02]  /*29470*/  @!P1 IMAD.MOV.U32 R25, RZ, RZ, R7 ;  /* 0x000000ffff199224 */ /* 0x008fe400078e0007 */
[----:B--2---:R-:W-:Y:S01]  /*29480*/  @!P1 IMAD.MOV.U32 R5, RZ, RZ, R4 ;  /* 0x000000ffff059224 */ /* 0x004fe200078e0004 */
[----:B------:R-:W-:-:S03]  /*29490*/  ISETP.NE.AND P1, PT, R8, RZ, PT ;  /* 0x000000ff0800720c */ /* 0x000fc60003f25270 */
[----:B------:R-:W-:-:S05]  /*294a0*/  IMAD R13, R5, R25, RZ ;  /* 0x00000019050d7224 */ /* 0x000fca00078e02ff */
        /* <DEDUP_REMOVED lines=15> */
[----:B------:R1:W2:Y:S02]  /*295a0*/  SHFL.IDX PT, R14, R2, 0x1f, 0x1f ;  /* 0x03e01f00020e7f89 */ /* 0x0002a400000e0000 */
.L_x_2198:
[----:B------:R-:W-:Y:S02]  /*295b0*/  ULDC UR4, c[0x0][0xc38] ;  /* 0x00030e0000047ab9 */ /* 0x000fe40000000800 */
[----:B------:R-:W-:-:S04]  /*295c0*/  IMAD.U32 R4, RZ, RZ, UR4 ;  /* 0x00000004ff047e24 */ /* 0x000fc8000f8e00ff */
[----:B--2---:R-:W-:-:S04]  /*295d0*/  IMAD R3, R14, R4, RZ ;  /* 0x000000040e037224 */ /* 0x004fc800078e02ff */
[----:B------:R-:W-:-:S05]  /*295e0*/  IMAD.IADD R6, R6, 0x1, R3 ;  /* 0x0000000106067824 */ /* 0x000fca00078e0203 */
[----:B------:R-:W-:-:S13]  /*295f0*/  ISETP.GT.AND P6, PT, R6, R0, PT ;  /* 0x000000000600720c */ /* 0x000fda0003fc4270 */
[----:B------:R-:W-:Y:S05]  /*29600*/  @P6 BRA `(.L_x_1957) ;  /* 0x0000000000a46947 */ /* 0x000fea0003800000 */
.L_x_1960:
[----:B-1----:R-:W1:Y:S01]  /*29610*/  LDC R2, c[0x0][0xc3c] ;  /* 0x00030f00ff027b82 */ /* 0x002e620000000800 */
[----:B------:R-:W-:-:S05]  /*29620*/  VIADD R27, R27, 0x1f ;  /* 0x0000001f1b1b7836 */ /* 0x000fca0000000000 */
[----:B-1----:R-:W-:-:S13]  /*29630*/  ISETP.GE.AND P6, PT, R27, R2, PT ;  /* 0x000000021b00720c */ /* 0x002fda0003fc6270 */
[----:B------:R-:W-:Y:S05]  /*29640*/  @P6 BRA `(.L_x_1958) ;  /* 0x0000000800c06947 */ /* 0x000fea0003800000 */
[----:B------:R-:W1:Y:S01]  /*29650*/  S2R R3, SR_TID.X ;  /* 0x0000000000037919 */ /* 0x000e620000002100 */
[----:B------:R-:W-:Y:S01]  /*29660*/  IMAD.MOV.U32 R25, RZ, RZ, RZ ;  /* 0x000000ffff197224 */ /* 0x000fe200078e00ff */
[----:B-1----:R-:W-:-:S05]  /*29670*/  LOP3.LUT R3, R3, 0x1f, RZ, 0xc0, !PT ;  /* 0x0000001f03037812 */ /* 0x002fca00078ec0ff */
[----:B------:R-:W-:-:S05]  /*29680*/  IMAD.IADD R4, R27, 0x1, R3 ;  /* 0x000000011b047824 */ /* 0x000fca00078e0203 */
[----:B------:R-:W-:-:S13]  /*29690*/  ISETP.GE.OR P6, PT, R4, R2, !P0 ;  /* 0x000000020400720c */ /* 0x000fda00047c6670 */
[----:B------:R-:W1:Y:S02]  /*296a0*/  @!P6 LDC.64 R2, c[0x0][0xc80] ;  /* 0x00032000ff02eb82 */ /* 0x000e640000000a00 */
[----:B-1----:R-:W-:-:S05]  /*296b0*/  @!P6 IMAD.WIDE R2, R4, 0x4, R2 ;  /* 0x000000040402e825 */ /* 0x002fca00078e0202 */
[----:B------:R1:W2:Y:S01]  /*296c0*/  @!P6 LDG.E R25, desc[UR42][R2.64] ;  /* 0x0000002a0219e981 */ /* 0x0002a2000c1e1900 */
[----:B------:R-:W-:Y:S01]  /*296d0*/  IMAD.MOV.U32 R5, RZ, RZ, RZ ;  /* 0x000000ffff057224 */ /* 0x000fe200078e00ff */
[----:B-1----:R-:W1:Y:S02]  /*296e0*/  @!P6 LDC.64 R2, c[0x0][0xc78] ;  /* 0x00031e00ff02eb82 */ /* 0x002e640000000a00 */
[----:B-1----:R-:W-:-:S05]  /*296f0*/  @!P6 IMAD.WIDE R2, R4, 0x4, R2 ;  /* 0x000000040402e825 */ /* 0x002fca00078e0202 */
[----:B------:R-:W2:Y:S01]  /*29700*/  @!P6 LDG.E R5, desc[UR42][R2.64] ;  /* 0x0000002a0205e981 */ /* 0x000ea2000c1e1900 */
[----:B------:R-:W-:Y:S01]  /*29710*/  UMOV UR4, 0xffffffff ;  /* 0xffffffff00047882 */ /* 0x000fe20000000000 */
[----:B--2---:R-:W-:Y:S02]  /*29720*/  IMAD R13, R5, R25, RZ ;  /* 0x00000019050d7224 */ /* 0x004fe400078e02ff */
[----:B------:R-:W-:Y:S05]  /*29730*/  BRA.DIV UR4, `(.L_x_1959) ;  /* 0x0000006a04907947 */ /* 0x000fea000b800000 */
        /* <DEDUP_REMOVED lines=16> */
.L_x_2206:
[----:B------:R-:W-:Y:S02]  /*29840*/  ULDC UR4, c[0x0][0xc38] ;  /* 0x00030e0000047ab9 */ /* 0x000fe40000000800 */
[----:B------:R-:W-:-:S04]  /*29850*/  IMAD.U32 R4, RZ, RZ, UR4 ;  /* 0x00000004ff047e24 */ /* 0x000fc8000f8e00ff */
[----:B--2---:R-:W-:-:S04]  /*29860*/  IMAD R3, R14, R4, RZ ;  /* 0x000000040e037224 */ /* 0x004fc800078e02ff */
[----:B------:R-:W-:-:S05]  /*29870*/  IMAD.IADD R6, R3, 0x1, R6 ;  /* 0x0000000103067824 */ /* 0x000fca00078e0206 */
[----:B------:R-:W-:-:S13]  /*29880*/  ISETP.GT.AND P6, PT, R6, R0, PT ;  /* 0x000000000600720c */ /* 0x000fda0003fc4270 */
[----:B------:R-:W-:Y:S05]  /*29890*/  @!P6 BRA `(.L_x_1960) ;  /* 0xfffffffc005ce947 */ /* 0x000fea000383ffff */
.L_x_1957:
[----:B------:R-:W-:Y:S01]  /*298a0*/  IMAD.IADD R6, R6, 0x1, -R3 ;  /* 0x0000000106067824 */ /* 0x000fe200078e0a03 */
[----:B------:R-:W-:-:S03]  /*298b0*/  UMOV UR4, 0xffffffff ;  /* 0xffffffff00047882 */ /* 0x000fc60000000000 */
[----:B------:R-:W-:-:S05]  /*298c0*/  IMAD R3, R2, R4, R6 ;  /* 0x0000000402037224 */ /* 0x000fca00078e0206 */
[----:B------:R-:W-:Y:S01]  /*298d0*/  ISETP.GT.AND P6, PT, R3, R0, PT ;  /* 0x000000000300720c */ /* 0x000fe20003fc4270 */
[----:B------:R-:W-:-:S12]  /*298e0*/  BRA.DIV UR4, `(.L_x_1961) ;  /* 0x0000006a04dc7947 */ /* 0x000fd8000b800000 */
[----:B------:R-:W-:-:S04]  /*298f0*/  VOTE.ANY R3, PT, !P6 ;  /* 0x0000000000037806 */ /* 0x000fc800070e0100 */
[----:B------:R-:W2:Y:S02]  /*29900*/  POPC R7, R3 ;  /* 0x0000000300077309 */ /* 0x000ea40000000000 */
[----:B--2---:R2:W3:Y:S01]  /*29910*/  SHFL.IDX PT, R25, R25, R7, 0x1f ;  /* 0x00001f0719197589 */ /* 0x0044e200000e0000 */
[----:B------:R-:W-:-:S03]  /*29920*/  IMAD.IADD R27, R7, 0x1, R27 ;  /* 0x00000001071b7824 */ /* 0x000fc600078e021b */
[----:B------:R2:W4:Y:S04]  /*29930*/  SHFL.IDX PT, R5, R5, R7, 0x1f ;  /* 0x00001f0705057589 */ /* 0x00052800000e0000 */
.L_x_2211:
[----:B------:R-:W-:-:S13]  /*29940*/  ISETP.NE.AND P0, PT, R3, RZ, PT ;  /* 0x000000ff0300720c */ /* 0x000fda0003f05270 */
[----:B------:R-:W-:Y:S05]  /*29950*/  @!P0 BRA `(.L_x_1962) ;  /* 0x0000000000108947 */ /* 0x000fea0003800000 */
[----:B------:R-:W-:Y:S01]  /*29960*/  UMOV UR4, 0xffffffff ;  /* 0xffffffff00047882 */ /* 0x000fe20000000000 */
[----:B------:R-:W-:Y:S02]  /*29970*/  VIADD R12, R7, 0xffffffff ;  /* 0xffffffff070c7836 */ /* 0x000fe40000000000 */
[----:B------:R-:W-:Y:S05]  /*29980*/  BRA.DIV UR4, `(.L_x_1963) ;  /* 0x0000006e04147947 */ /* 0x000fea000b800000 */
[----:B------:R0:W0:Y:S02]  /*29990*/  SHFL.IDX PT, R24, R2, R12, 0x1f ;  /* 0x00001f0c02187589 */ /* 0x00002400000e0000 */
.L_x_1962:
[----:B----4-:R-:W-:Y:S01]  /*299a0*/  ISETP.NE.AND P0, PT, R5, 0x1, PT ;  /* 0x000000010500780c */ /* 0x010fe20003f05270 */
[----:B0-----:R-:W-:-:S04]  /*299b0*/  IMAD R24, R24, R4, R6 ;  /* 0x0000000418187224 */ /* 0x001fc800078e0206 */
[----:B------:R-:W-:-:S08]  /*299c0*/  IMAD.IADD R0, R0, 0x1, -R24 ;  /* 0x0000000100007824 */ /* 0x000fd000078e0a18 */
[----:B------:R-:W-:Y:S05]  /*299d0*/  @!P0 BRA `(.L_x_1964) ;  /* 0x0000000000dc8947 */ /* 0x000fea0003800000 */
[-C--:B---3--:R-:W-:Y:S01]  /*299e0*/  IABS R6, R25.reuse ;  /* 0x0000001900067213 */ /* 0x088fe20000000000 */
[----:B-1----:R-:W-:Y:S01]  /*299f0*/  IMAD.MOV.U32 R2, RZ, RZ, RZ ;  /* 0x000000ffff027224 */ /* 0x002fe200078e00ff */
[----:B------:R-:W-:Y:S02]  /*29a00*/  IABS R8, R25 ;  /* 0x0000001900087213 */ /* 0x000fe40000000000 */
[----:B------:R-:W0:Y:S03]  /*29a10*/  I2F.RP R4, R6 ;  /* 0x0000000600047306 */ /* 0x000e260000209400 */
[----:B------:R-:W-:-:S05]  /*29a20*/  IMAD.MOV R8, RZ, RZ, -R8 ;  /* 0x000000ffff087224 */ /* 0x000fca00078e0a08 */
[----:B0-----:R-:W2:Y:S02]  /*29a30*/  MUFU.RCP R4, R4 ;  /* 0x0000000400047308 */ /* 0x001ea40000001000 */
[----:B--2---:R-:W-:-:S06]  /*29a40*/  VIADD R7, R4, 0xffffffe ;  /* 0x0ffffffe04077836 */ /* 0x004fcc0000000000 */
[----:B------:R-:W0:Y:S02]  /*29a50*/  F2I.FTZ.U32.TRUNC.NTZ R3, R7 ;  /* 0x0000000700037305 */ /* 0x000e24000021f000 */
[----:B0-----:R-:W-:-:S04]  /*29a60*/  IMAD.MOV R9, RZ, RZ, -R3 ;  /* 0x000000ffff097224 */ /* 0x001fc800078e0a03 */
[----:B------:R-:W-:-:S04]  /*29a70*/  IMAD R9, R9, R6, RZ ;  /* 0x0000000609097224 */ /* 0x000fc800078e02ff */
[----:B------:R-:W-:Y:S01]  /*29a80*/  IMAD.HI.U32 R2, R3, R9, R2 ;  /* 0x0000000903027227 */ /* 0x000fe200078e0002 */
[----:B------:R-:W-:-:S05]  /*29a90*/  IABS R3, R0 ;  /* 0x0000000000037213 */ /* 0x000fca0000000000 */
[----:B------:R-:W-:-:S04]  /*29aa0*/  IMAD.HI.U32 R4, R2, R3, RZ ;  /* 0x0000000302047227 */ /* 0x000fc800078e00ff */
[----:B------:R-:W-:Y:S02]  /*29ab0*/  IMAD R3, R4, R8, R3 ;  /* 0x0000000804037224 */ /* 0x000fe400078e0203 */
[----:B------:R-:W-:-:S03]  /*29ac0*/  IMAD.MOV.U32 R2, RZ, RZ, RZ ;  /* 0x000000ffff027224 */ /* 0x000fc600078e00ff */
[----:B------:R-:W-:-:S13]  /*29ad0*/  ISETP.GT.U32.AND P1, PT, R6, R3, PT ;  /* 0x000000030600720c */ /* 0x000fda0003f24070 */
[----:B------:R-:W-:Y:S02]  /*29ae0*/  @!P1 IMAD.IADD R3, R3, 0x1, -R6 ;  /* 0x0000000103039824 */ /* 0x000fe400078e0a06 */
[----:B------:R-:W-:Y:S01]  /*29af0*/  @!P1 VIADD R4, R4, 0x1 ;  /* 0x0000000104049836 */ /* 0x000fe20000000000 */
[----:B------:R-:W-:Y:S02]  /*29b00*/  ISETP.NE.AND P1, PT, R25, RZ, PT ;  /* 0x000000ff1900720c */ /* 0x000fe40003f25270 */
[----:B------:R-:W-:Y:S02]  /*29b10*/  ISETP.GE.U32.AND P0, PT, R3, R6, PT ;  /* 0x000000060300720c */ /* 0x000fe40003f06070 */
[----:B------:R-:W-:-:S04]  /*29b20*/  IABS R6, R5 ;  /* 0x0000000500067213 */ /* 0x000fc80000000000 */
[----:B------:R-:W0:Y:S07]  /*29b30*/  I2F.RP R7, R6 ;  /* 0x0000000600077306 */ /* 0x000e2e0000209400 */
[----:B------:R-:W-:Y:S01]  /*29b40*/  @P0 VIADD R4, R4, 0x1 ;  /* 0x0000000104040836 */ /* 0x000fe20000000000 */
        /* <DEDUP_REMOVED lines=29> */
[----:B------:R-:W-:Y:S02]  /*29d20*/  IMAD R26, R5, 0x10000, R26 ;  /* 0x00010000051a7824 */ /* 0x000fe400078e021a */
[----:B------:R-:W-:Y:S01]  /*29d30*/  IMAD R2, R25, R2, R0 ;  /* 0x0000000219027224 */ /* 0x000fe200078e0200 */
[----:B------:R-:W-:Y:S06]  /*29d40*/  BRA `(.L_x_1965) ;  /* 0x0000000000f47947 */ /* 0x000fec0003800000 */
.L_x_1964:
[----:B-1----:R-:W0:Y:S02]  /*29d50*/  LDC.64 R2, c[0x0][0xc90] ;  /* 0x00032400ff027b82 */ /* 0x002e240000000a00 */
[----:B0-----:R-:W-:-:S05]  /*29d60*/  IMAD.WIDE R2, R27, 0x4, R2 ;  /* 0x000000041b027825 */ /* 0x001fca00078e0202 */
[----:B------:R0:W3:Y:S02]  /*29d70*/  LDG.E R6, desc[UR42][R2.64] ;  /* 0x0000002a02067981 */ /* 0x0000e4000c1e1900 */
[----:B0-----:R-:W-:Y:S02]  /*29d80*/  IMAD.MOV.U32 R2, RZ, RZ, RZ ;  /* 0x000000ffff027224 */ /* 0x001fe400078e00ff */
[----:B---3--:R-:W-:-:S05]  /*29d90*/  IMAD R5, R25, R6, RZ ;  /* 0x0000000619057224 */ /* 0x008fca00078e02ff */
[----:B--2---:R-:W-:-:S04]  /*29da0*/  IABS R7, R5 ;  /* 0x0000000500077213 */ /* 0x004fc80000000000 */
        /* <DEDUP_REMOVED lines=9> */
[----:B------:R-:W-:-:S04]  /*29e40*/  IMAD.HI.U32 R9, R9, R2, RZ ;  /* 0x0000000209097227 */ /* 0x000fc800078e00ff */
[----:B------:R-:W-:-:S04]  /*29e50*/  IMAD.MOV R3, RZ, RZ, -R3 ;  /* 0x000000ffff037224 */ /* 0x000fc800078e0a03 */
        /* <DEDUP_REMOVED lines=8> */
[----:B------:R-:W-:-:S06]  /*29ee0*/  IMAD.MOV.U32 R2, RZ, RZ, RZ ;  /* 0x000000ffff027224 */ /* 0x000fcc00078e00ff */
[----:B------:R-:W-:-:S04]  /*29ef0*/  @P0 VIADD R9, R9, 0x1 ;  /* 0x0000000109090836 */ /* 0x000fc80000000000 */
[----:B------:R-:W-:-:S04]  /*29f00*/  IMAD.MOV.U32 R7, RZ, RZ, R9 ;  /* 0x000000ffff077224 */ /* 0x000fc800078e0009 */
[----:B------:R-:W-:Y:S01]  /*29f10*/  @!P2 IMAD.MOV R7, RZ, RZ, -R7 ;  /* 0x000000ffff07a224 */ /* 0x000fe200078e0a07 */
[----:B------:R-:W-:-:S05]  /*29f20*/  @!P1 LOP3.LUT R7, RZ, R5, RZ, 0x33, !PT ;  /* 0x00000005ff079212 */ /* 0x000fca00078e33ff */
[----:B------:R-:W-:Y:S02]  /*29f30*/  IMAD R8, R6, R7, RZ ;  /* 0x0000000706087224 */ /* 0x000fe400078e02ff */
[----:B------:R-:W-:Y:S02]  /*29f40*/  IMAD.MOV R7, RZ, RZ, -R7 ;  /* 0x000000ffff077224 */ /* 0x000fe400078e0a07 */
[----:B------:R-:W-:Y:S02]  /*29f50*/  IMAD.MOV R3, RZ, RZ, -R8 ;  /* 0x000000ffff037224 */ /* 0x000fe400078e0a08 */
[----:B------:R-:W-:-:S03]  /*29f60*/  IMAD R5, R5, R7, R0 ;  /* 0x0000000705057224 */ /* 0x000fc600078e0200 */
[----:B------:R-:W-:-:S04]  /*29f70*/  VIADDMNMX R4, R3, R4, R6, PT ;  /* 0x0000000403047246 */ /* 0x000fc80003800106 */
[-C--:B------:R-:W-:Y:S02]  /*29f80*/  IABS R6, R4.reuse ;  /* 0x0000000400067213 */ /* 0x080fe40000000000 */
[----:B------:R-:W-:Y:S02]  /*29f90*/  IABS R0, R4 ;  /* 0x0000000400007213 */ /* 0x000fe40000000000 */
[----:B------:R-:W0:Y:S03]  /*29fa0*/  I2F.RP R9, R6 ;  /* 0x0000000600097306 */ /* 0x000e260000209400 */
[----:B------:R-:W-:-:S05]  /*29fb0*/  IMAD.MOV R0, RZ, RZ, -R0 ;  /* 0x000000ffff007224 */ /* 0x000fca00078e0a00 */
[----:B0-----:R-:W0:Y:S02]  /*29fc0*/  MUFU.RCP R9, R9 ;  /* 0x0000000900097308 */ /* 0x001e240000001000 */
[----:B0-----:R-:W-:-:S06]  /*29fd0*/  VIADD R10, R9, 0xffffffe ;  /* 0x0ffffffe090a7836 */ /* 0x001fcc0000000000 */
[----:B------:R-:W0:Y:S02]  /*29fe0*/  F2I.FTZ.U32.TRUNC.NTZ R3, R10 ;  /* 0x0000000a00037305 */ /* 0x000e24000021f000 */
[----:B0-----:R-:W-:-:S04]  /*29ff0*/  IMAD.MOV R7, RZ, RZ, -R3 ;  /* 0x000000ffff077224 */ /* 0x001fc800078e0a03 */
[----:B------:R-:W-:-:S04]  /*2a000*/  IMAD R7, R7, R6, RZ ;  /* 0x0000000607077224 */ /* 0x000fc800078e02ff */
[----:B------:R-:W-:Y:S01]  /*2a010*/  IMAD.HI.U32 R2, R3, R7, R2 ;  /* 0x0000000703027227 */ /* 0x000fe200078e0002 */
[----:B------:R-:W-:-:S05]  /*2a020*/  IABS R3, R5 ;  /* 0x0000000500037213 */ /* 0x000fca0000000000 */
[----:B------:R-:W-:-:S04]  /*2a030*/  IMAD.HI.U32 R2, R2, R3, RZ ;  /* 0x0000000302027227 */ /* 0x000fc800078e00ff */
[----:B------:R-:W-:Y:S01]  /*2a040*/  IMAD R3, R2, R0, R3 ;  /* 0x0000000002037224 */ /* 0x000fe200078e0203 */
[----:B------:R-:W-:Y:S02]  /*2a050*/  LOP3.LUT R0, R5, R4, RZ, 0x3c, !PT ;  /* 0x0000000405007212 */ /* 0x000fe400078e3cff */
[----:B------:R-:W-:Y:S02]  /*2a060*/  IADD3 R5, R8, 0x1000000, R5 ;  /* 0x0100000008057810 */ /* 0x000fe40007ffe005 */
[----:B------:R-:W-:Y:S02]  /*2a070*/  ISETP.GT.U32.AND P1, PT, R6, R3, PT ;  /* 0x000000030600720c */ /* 0x000fe40003f24070 */
[----:B------:R-:W-:-:S11]  /*2a080*/  ISETP.GE.AND P2, PT, R0, RZ, PT ;  /* 0x000000ff0000720c */ /* 0x000fd60003f46270 */
        /* <DEDUP_REMOVED lines=8> */
[----:B------:R-:W-:-:S07]  /*2a110*/  IMAD R26, R2, R4, R5 ;  /* 0x00000004021a7224 */ /* 0x000fce00078e0205 */
.L_x_1965:
[----:B------:R-:W-:-:S05]  /*2a120*/  LOP3.LUT R2, RZ, R2, RZ, 0x33, !PT ;  /* 0x00000002ff027212 */ /* 0x000fca00078e33ff */
[----:B------:R-:W-:Y:S01]  /*2a130*/  IMAD.IADD R25, R25, 0x1, R2 ;  /* 0x0000000119197824 */ /* 0x000fe200078e0202 */
[----:B------:R-:W-:Y:S06]  /*2a140*/  BRA `(.L_x_1966) ;  /* 0x00000000001c7947 */ /* 0x000fec0003800000 */
.L_x_1958:
[----:B------:R-:W-:Y:S01]  /*2a150*/  UMOV UR4, URZ ;  /* 0x0000003f00047c82 */ /* 0x000fe20008000000 */
[----:B------:R-:W-:Y:S01]  /*2a160*/  UMOV UR5, URZ ;  /* 0x0000003f00057c82 */ /* 0x000fe20008000000 */
[----:B------:R-:W-:Y:S01]  /*2a170*/  ULDC UR6, c[0x0][0xc3c] ;  /* 0x00030f0000067ab9 */ /* 0x000fe20000000800 */
[----:B------:R-:W-:Y:S02]  /*2a180*/  IMAD.MOV.U32 R24, RZ, RZ, R0 ;  /* 0x000000ffff187224 */ /* 0x000fe400078e0000 */
[----:B------:R-:W-:Y:S02]  /*2a190*/  IMAD.U32 R25, RZ, RZ, UR4 ;  /* 0x00000004ff197e24 */ /* 0x000fe4000f8e00ff */
[----:B------:R-:W-:Y:S02]  /*2a1a0*/  IMAD.U32 R26, RZ, RZ, UR5 ;  /* 0x00000005ff1a7e24 */ /* 0x000fe4000f8e00ff */
[----:B------:R-:W-:-:S07]  /*2a1b0*/  IMAD.U32 R27, RZ, RZ, UR6 ;  /* 0x00000006ff1b7e24 */ /* 0x000fce000f8e00ff */
.L_x_1966:
[----:B------:R1:W2:Y:S01]  /*2a1c0*/  LDL R2, [R1+0x4] ;  /* 0x0000040001027983 */ /* 0x0002a20000100800 */
[----:B------:R-:W3:Y:S01]  /*2a1d0*/  S2R R0, SR_TID.X ;  /* 0x0000000000007919 */ /* 0x000ee20000002100 */
[----:B------:R-:W-:Y:S05]  /*2a1e0*/  WARPSYNC.ALL ;  /* 0x0000000000007948 */ /* 0x000fea0003800000 */
[----:B---3--:R-:W-:Y:S01]  /*2a1f0*/  LOP3.LUT R0, R0, 0x1f, RZ, 0xc0, !PT ;  /* 0x0000001f00007812 */ /* 0x008fe200078ec0ff */
[----:B------:R-:W-:Y:S03]  /*2a200*/  BAR.SYNC.DEFER_BLOCKING 0x4, 0x180 ;  /* 0x0106000000007b1d */ /* 0x000fe60000010000 */
[----:B------:R-:W-:-:S13]  /*2a210*/  ISETP.NE.AND P0, PT, R0, RZ, PT ;  /* 0x000000ff0000720c */ /* 0x000fda0003f05270 */
[----:B------:R-:W-:Y:S01]  /*2a220*/  @!P0 MOV R0, 0x400 ;  /* 0x0000040000008802 */ /* 0x000fe20000000f00 */
[----:B--2---:R-:W2:Y:S03]  /*2a230*/  @!P0 S2R R2, SR_CgaCtaId ;  /* 0x0000000000028919 */ /* 0x004ea60000008800 */
[----:B--2---:R-:W-:Y:S01]  /*2a240*/  @!P0 LEA R16, R2, R0, 0x18 ;  /* 0x0000000002108211 */ /* 0x004fe200078ec0ff */
[----:B------:R1:W-:Y:S04]  /*2a250*/  @!P0 STL [R1+0x4], R2 ;  /* 0x0000040201008387 */ /* 0x0003e80000100800 */
[----:B------:R1:W-:Y:S01]  /*2a260*/  @!P0 STS.128 [R16+0x228d0], R24 ;  /* 0x0228d01810008388 */ /* 0x0003e20000000c00 */
[----:B------:R-:W-:Y:S06]  /*2a270*/  BAR.ARV 0x5, 0x180 ;  /* 0x0146000000007b1d */ /* 0x000fec0000002000 */
.L_x_1955:
[----:B------:R-:W-:Y:S02]  /*2a280*/  ULDC UR4, c[0x0][0xc3c] ;  /* 0x00030f0000047ab9 */ /* 0x000fe40000000800 */
[----:B---3--:R-:W-:-:S13]  /*2a290*/  ISETP.GE.AND P0, PT, R27, UR4, PT ;  /* 0x000000041b007c0c */ /* 0x008fda000bf06270 */
[----:B------:R-:W-:Y:S05]  /*2a2a0*/  @!P0 BRA `(.L_x_1967) ;  /* 0xffffff9000708947 */ /* 0x000fea000383ffff */
[----:B------:R-:W-:Y:S05]  /*2a2b0*/  BSYNC B7 ;  /* 0x0000000000077941 */ /* 0x000fea0003800000 */
.L_x_1833:
[----:B--2---:R-:W2:Y:S01]  /*2a2c0*/  LDL.LU R0, [R1+0x30] ;  /* 0x0000300001007983 */ /* 0x004ea20000300800 */
[----:B------:R-:W-:Y:S01]  /*2a2d0*/  BSSY B0, `(.L_x_1968) ;  /* 0x000000b000007945 */ /* 0x000fe20003800000 */
[----:B------:R-:W3:Y:S01]  /*2a2e0*/  S2R R5, SR_CgaCtaId ;  /* 0x0000000000057919 */ /* 0x000ee20000008800 */
[----:B--2---:R-:W-:-:S05]  /*2a2f0*/  VIADD R0, R0, 0x1 ;  /* 0x0000000100007836 */ /* 0x004fca0000000000 */
[----:B01----:R-:W-:-:S04]  /*2a300*/  LEA.HI R2, R0, R0, RZ, 0x1 ;  /* 0x0000000000027211 */ /* 0x003fc800078f08ff */
[----:B------:R-:W-:Y:S02]  /*2a310*/  LOP3.LUT R3, R2, 0xfffffffe, RZ, 0xc0, !PT ;  /* 0xfffffffe02037812 */ /* 0x000fe400078ec0ff */
[----:B------:R-:W-:-:S03]  /*2a320*/  MOV R2, 0x400 ;  /* 0x0000040000027802 */ /* 0x000fc60000000f00 */
[----:B------:R-:W-:Y:S01]  /*2a330*/  IMAD.IADD R0, R0, 0x1, -R3 ;  /* 0x0000000100007824 */ /* 0x000fe200078e0a03 */
[----:B---3--:R-:W-:-:S04]  /*2a340*/  LEA R4, R5, R2, 0x18 ;  /* 0x0000000205047211 */ /* 0x008fc800078ec0ff */
[----:B------:R-:W-:-:S04]  /*2a350*/  SHF.L.U32 R0, R0, 0x1f, RZ ;  /* 0x0000001f00007819 */ /* 0x000fc800000006ff */
[----:B------:R-:W0:Y:S02]  /*2a360*/  SYNCS.PHASECHK.TRANS64.TRYWAIT P0, [R4+URZ+0x22820], R0 ;  /* 0x02282000040075a7 */ /* 0x000e24000800017f */
[----:B0-----:R-:W-:Y:S05]  /*2a370*/  @!P0 BRA `(.L_x_1969) ;  /* 0x0000006000c08947 */ /* 0x001fea0003800000 */
.L_x_2214:
[----:B------:R-:W-:Y:S05]  /*2a380*/  BSYNC B0 ;  /* 0x0000000000007941 */ /* 0x000fea0003800000 */
.L_x_1968:
[----:B------:R-:W-:-:S03]  /*2a390*/  UMOV UR4, 0xffffffff ;  /* 0xffffffff00047882 */ /* 0x000fc60000000000 */
[----:B------:R-:W-:Y:S05]  /*2a3a0*/  BRA.DIV UR4, `(.L_x_1970) ;  /* 0x0000006204c87947 */ /* 0x000fea000b800000 */
[----:B0-----:R-:W0:Y:S02]  /*2a3b0*/  S2R R0, SR_TID.X ;  /* 0x0000000000007919 */ /* 0x001e240000002100 */
[----:B0-----:R-:W-:-:S04]  /*2a3c0*/  SHF.R.U32.HI R0, RZ, 0x5, R0 ;  /* 0x00000005ff007819 */ /* 0x001fc80000011600 */
[----:B------:R-:W-:-:S05]  /*2a3d0*/  LOP3.LUT R0, R0, 0x3, RZ, 0xc0, !PT ;  /* 0x0000000300007812 */ /* 0x000fca00078ec0ff */
[----:B------:R0:W1:Y:S02]  /*2a3e0*/  SHFL.IDX PT, R14, R0, RZ, 0x1f ;  /* 0x00001fff000e7589 */ /* 0x00006400000e0000 */
.L_x_2217:
[----:B-1----:R-:W-:-:S13]  /*2a3f0*/  ISETP.NE.AND P0, PT, R14, RZ, PT ;  /* 0x000000ff0e00720c */ /* 0x002fda0003f05270 */
[----:B------:R-:W-:Y:S05]  /*2a400*/  @P0 BRA `(.L_x_1581) ;  /* 0x0000000000a80947 */ /* 0x000fea0003800000 */
[----:B------:R-:W-:-:S03]  /*2a410*/  UMOV UR4, 0xffffffff ;  /* 0xffffffff00047882 */ /* 0x000fc60000000000 */
[----:B------:R-:W-:Y:S05]  /*2a420*/  BRA.DIV UR4, `(.L_x_1971) ;  /* 0x0000006204dc7947 */ /* 0x000fea000b800000 */
[----:B------:R-:W-:-:S13]  /*2a430*/  ELECT P6, URZ, PT ;  /* 0x00000000003f782f */ /* 0x000fda00038c0000 */
.L_x_2220:
[----:B------:R-:W-:Y:S05]  /*2a440*/  @!P6 BRA `(.L_x_1581) ;  /* 0x000000000098e947 */ /* 0x000fea0003800000 */
[----:B------:R-:W-:-:S06]  /*2a450*/  ULOP3.LUT UR4, UR36, 0x2, URZ, 0xfc, !UPT ;  /* 0x0000000224047892 */ /* 0x000fcc000f8efc3f */
[----:B0-----:R-:W-:-:S05]  /*2a460*/  IMAD.U32 R0, RZ, RZ, UR4 ;  /* 0x00000004ff007e24 */ /* 0x001fca000f8e00ff */
[----:B------:R-:W-:-:S13]  /*2a470*/  ISETP.NE.AND P0, PT, R0, 0x3, PT ;  /* 0x000000030000780c */ /* 0x000fda0003f05270 */
[----:B------:R-:W-:Y:S05]  /*2a480*/  @!P0 BRA `(.L_x_1972) ;  /* 0x0000000000048947 */ /* 0x000fea0003800000 */
[----:B------:R-:W-:Y:S01]  /*2a490*/  BPT.TRAP 0x1 ;  /* 0x000000040000795c */ /* 0x000fe20000300000 */
.L_x_1972:
[C---:B------:R-:W-:Y:S01]  /*2a4a0*/  IMAD R5, R19.reuse, 0x8, R4 ;  /* 0x0000000813057824 */ /* 0x040fe200078e0204 */
[----:B------:R-:W-:Y:S01]  /*2a4b0*/  SHF.L.U32 R0, R28, 0x1f, RZ ;  /* 0x0000001f1c007819 */ /* 0x000fe200000006ff */
[----:B------:R-:W-:-:S03]  /*2a4c0*/  VIADD R19, R19, 0x1 ;  /* 0x0000000113137836 */ /* 0x000fc60000000000 */
[----:B------:R-:W0:Y:S02]  /*2a4d0*/  SYNCS.PHASECHK.TRANS64.TRYWAIT P1, [R5+URZ+0x22840], R0 ;  /* 0x02284000050075a7 */ /* 0x000e24000802017f */
[----:B------:R-:W-:-:S04]  /*2a4e0*/  ISETP.NE.AND P2, PT, R19, 0x2, PT ;  /* 0x000000021300780c */ /* 0x000fc80003f45270 */
[----:B------:R-:W-:Y:S01]  /*2a4f0*/  SEL R3, RZ, 0x1, P2 ;  /* 0x00000001ff037807 */ /* 0x000fe20001000000 */
[----:B0-----:R-:W-:Y:S08]  /*2a500*/  @!P1 BRA `(.L_x_1973) ;  /* 0x0000006000c49947 */ /* 0x001ff00003800000 */
.L_x_2221:
[----:B------:R-:W-:Y:S02]  /*2a510*/  SEL R19, R19, RZ, P2 ;  /* 0x000000ff13137207 */ /* 0x000fe40001000000 */
[----:B------:R-:W-:Y:S01]  /*2a520*/  LOP3.LUT R2, R28, R3, RZ, 0x3c, !PT ;  /* 0x000000031c027212 */ /* 0x000fe200078e3cff */
[----:B------:R-:W-:Y:S06]  /*2a530*/  @!P0 BRA `(.L_x_1974) ;  /* 0x0000000000048947 */ /* 0x000fec0003800000 */
[----:B------:R-:W-:Y:S01]  /*2a540*/  BPT.TRAP 0x1 ;  /* 0x000000040000795c */ /* 0x000fe20000300000 */
.L_x_1974:
[----:B------:R-:W-:Y:S01]  /*2a550*/  IMAD R19, R19, 0x8, R4 ;  /* 0x0000000813137824 */ /* 0x000fe200078e0204 */
[----:B------:R-:W-:-:S04]  /*2a560*/  SHF.L.U32 R2, R2, 0x1f, RZ ;  /* 0x0000001f02027819 */ /* 0x000fc800000006ff */
[----:B------:R-:W1:Y:S02]  /*2a570*/  SYNCS.PHASECHK.TRANS64.TRYWAIT P1, [R19+URZ+0x22840], R2 ;  /* 0x02284002130075a7 */ /* 0x000e64000802017f */
[----:B-1----:R-:W-:Y:S05]  /*2a580*/  @!P1 BRA `(.L_x_1975) ;  /* 0x0000006000b89947 */ /* 0x002fea0003800000 */
.L_x_2222:
[----:B------:R-:W-:Y:S05]  /*2a590*/  @!P0 BRA `(.L_x_1976) ;  /* 0x0000000000048947 */ /* 0x000fea0003800000 */
[----:B------:R-:W-:Y:S01]  /*2a5a0*/  BPT.TRAP 0x1 ;  /* 0x000000040000795c */ /* 0x000fe20000300000 */
.L_x_1976:
[----:B------:R-:W2:Y:S02]  /*2a5b0*/  SYNCS.PHASECHK.TRANS64.TRYWAIT P1, [R5+URZ+0x22860], R0 ;  /* 0x02286000050075a7 */ /* 0x000ea4000802017f */
[----:B--2---:R-:W-:Y:S05]  /*2a5c0*/  @!P1 BRA `(.L_x_1977) ;  /* 0x0000006000bc9947 */ /* 0x004fea0003800000 */
.L_x_2223:
[----:B------:R-:W-:Y:S05]  /*2a5d0*/  @!P0 BRA `(.L_x_1978) ;  /* 0x0000000000048947 */ /* 0x000fea0003800000 */
[----:B------:R-:W-:Y:S01]  /*2a5e0*/  BPT.TRAP 0x1 ;  /* 0x000000040000795c */ /* 0x000fe20000300000 */
.L_x_1978:
[----:B------:R-:W3:Y:S02]  /*2a5f0*/  SYNCS.PHASECHK.TRANS64.TRYWAIT P1, [R19+URZ+0x22860], R2 ;  /* 0x02286002130075a7 */ /* 0x000ee4000802017f */
[----:B---3--:R-:W-:Y:S05]  /*2a600*/  @!P1 BRA `(.L_x_1979) ;  /* 0x0000006000c09947 */ /* 0x008fea0003800000 */
.L_x_2224:
[----:B------:R-:W-:Y:S05]  /*2a610*/  @!P0 BRA `(.L_x_1980) ;  /* 0x0000000000048947 */ /* 0x000fea0003800000 */
[----:B------:R-:W-:Y:S01]  /*2a620*/  BPT.TRAP 0x1 ;  /* 0x000000040000795c */ /* 0x000fe20000300000 */
.L_x_1980:
[----:B------:R-:W4:Y:S02]  /*2a630*/  SYNCS.PHASECHK.TRANS64.TRYWAIT P1, [R5+URZ+0x22880], R0 ;  /* 0x02288000050075a7 */ /* 0x000f24000802017f */
[----:B----4-:R-:W-:Y:S05]  /*2a640*/  @!P1 BRA `(.L_x_1981) ;  /* 0x0000006000c49947 */ /* 0x010fea0003800000 */
.L_x_2225:
[----:B------:R-:W-:Y:S05]  /*2a650*/  @!P0 BRA `(.L_x_1982) ;  /* 0x0000000000048947 */ /* 0x000fea0003800000 */
[----:B------:R-:W-:Y:S01]  /*2a660*/  BPT.TRAP 0x1 ;  /* 0x000000040000795c */ /* 0x000fe20000300000 */
.L_x_1982:
[----:B------:R0:W0:Y:S02]  /*2a670*/  SYNCS.PHASECHK.TRANS64.TRYWAIT P0, [R19+URZ+0x22880], R2 ;  /* 0x02288002130075a7 */ /* 0x000024000800017f */
[----:B0-----:R-:W-:Y:S05]  /*2a680*/  @!P0 NANOSLEEP.SYNCS 0x989680 ;  /* 0x009896800000895d */ /* 0x001fea0003900000 */
[----:B------:R-:W0:Y:S02]  /*2a690*/  @!P0 SYNCS.PHASECHK.TRANS64 P0, [R19+URZ+0x22880], R2 ;  /* 0x02288002130085a7 */ /* 0x000e24000800007f */
[----:B0-----:R-:W-:Y:S05]  /*2a6a0*/  @!P0 BRA `(.L_x_1982) ;  /* 0xfffffffc00f08947 */ /* 0x001fea000383ffff */
.L_x_1581:
[----:B------:R-:W-:Y:S05]  /*2a6b0*/  BSYNC B8 ;  /* 0x0000000000087941 */ /* 0x000fea0003800000 */
.L_x_1578:
[----:B------:R-:W-:Y:S05]  /*2a6c0*/  EXIT ;  /* 0x000000000000794d */ /* 0x000fea0003800000 */
.L_x_1607:
[----:B-1----:R1:W2:Y:S02]  /*2a6d0*/  SYNCS.PHASECHK.TRANS64.TRYWAIT P4, [R83+URZ+0x22890], R94 ;  /* 0x0228905e530075a7 */ /* 0x0022a4000808017f */
[----:B--2---:R-:W-:Y:S05]  /*2a6e0*/  @!P4 NANOSLEEP.SYNCS 0x989680 ;  /* 0x009896800000c95d */ /* 0x004fea0003900000 */
[----:B------:R-:W2:Y:S02]  /*2a6f0*/  @!P4 SYNCS.PHASECHK.TRANS64 P4, [R83+URZ+0x22890], R94 ;  /* 0x0228905e5300c5a7 */ /* 0x000ea4000808007f */
[----:B--2---:R-:W-:Y:S05]  /*2a700*/  @!P4 BRA `(.L_x_1607) ;  /* 0xfffffffc00f0c947 */ /* 0x004fea000383ffff */
[----:B------:R-:W-:Y:S05]  /*2a710*/  BRA `(.L_x_1983) ;  /* 0xfffffd8c00b87947 */ /* 0x000fea000383ffff */
.L_x_1608:
[----:B------:R-:W-:Y:S01]  /*2a720*/  BSSY B1, `(.L_x_1984) ;  /* 0x0000008000017945 */ /* 0x000fe20003800000 */
[----:B0-----:R-:W-:Y:S02]  /*2a730*/  IMAD.MOV.U32 R13, RZ, RZ, R14 ;  /* 0x000000ffff0d7224 */ /* 0x001fe400078e000e */
[----:B------:R-:W-:Y:S02]  /*2a740*/  IMAD.MOV.U32 R12, RZ, RZ, RZ ;  /* 0x000000ffff0c7224 */ /* 0x000fe400078e00ff */
[----:B------:R-:W-:Y:S02]  /*2a750*/  IMAD.MOV.U32 R11, RZ, RZ, 0x1e1f ;  /* 0x00001e1fff0b7424 */ /* 0x000fe400078e00ff */
[----:B------:R-:W-:-:S07]  /*2a760*/  IMAD.MOV.U32 R15, RZ, RZ, -0x1 ;  /* 0xffffffffff0f7424 */ /* 0x000fce00078e00ff */
[----:B-1----:R-:W-:Y:S05]  /*2a770*/  WARPSYNC.COLLECTIVE R15, `(.L_x_1985) ;  /* 0x000000000f087348 */ /* 0x002fea0003c00000 */
[----:B------:R0:W2:Y:S02]  /*2a780*/  SHFL.IDX P6, R14, R13, R12, R11 ;  /* 0x0000000c0d0e7389 */ /* 0x0000a400000c000b */
[----:B012---:R-:W-:Y:S01]  /*2a790*/  ENDCOLLECTIVE ;  /* 0x000000000000791b */ /* 0x007fe20003800000 */
.L_x_1985:
[----:B------:R-:W-:Y:S05]  /*2a7a0*/  BSYNC B1 ;  /* 0x0000000000017941 */ /* 0x000fea0003800000 */
.L_x_1984:
[----:B------:R-:W-:Y:S02]  /*2a7b0*/  IMAD.MOV.U32 R13, RZ, RZ, R98 ;  /* 0x000000ffff0d7224 */ /* 0x000fe400078e0062 */
[----:B------:R-:W-:Y:S02]  /*2a7c0*/  IMAD.MOV.U32 R12, RZ, RZ, RZ ;  /* 0x000000ffff0c7224 */ /* 0x000fe400078e00ff */
[----:B------:R-:W-:Y:S02]  /*2a7d0*/  IMAD.MOV.U32 R11, RZ, RZ, 0x1e1f ;  /* 0x00001e1fff0b7424 */ /* 0x000fe400078e00ff */
[----:B------:R-:W-:Y:S02]  /*2a7e0*/  IMAD.MOV.U32 R15, RZ, RZ, -0x1 ;  /* 0xffffffffff0f7424 */ /* 0x000fe400078e00ff */
[----:B------:R-:W-:-:S07]  /*2a7f0*/  IMAD.MOV.U32 R99, RZ, RZ, R14 ;  /* 0x000000ffff637224 */ /* 0x000fce00078e000e */
[----:B------:R-:W-:Y:S05]  /*2a800*/  WARPSYNC.COLLECTIVE R15, `(.L_x_1986) ;  /* 0x000000000f087348 */ /* 0x000fea0003c00000 */
[----:B------:R0:W1:Y:S02]  /*2a810*/  SHFL.IDX P6, R14, R13, R12, R11 ;  /* 0x0000000c0d0e7389 */ /* 0x00006400000c000b */
[----:B01----:R-:W-:Y:S01]  /*2a820*/  ENDCOLLECTIVE ;  /* 0x000000000000791b */ /* 0x003fe20003800000 */
.L_x_1986:
[----:B------:R-:W-:Y:S01]  /*2a830*/  IMAD.MOV.U32 R98, RZ, RZ, R14 ;  /* 0x000000ffff627224 */ /* 0x000fe200078e000e */
[----:B------:R-:W-:Y:S06]  /*2a840*/  BRA `(.L_x_1987) ;  /* 0xfffffd8c00807947 */ /* 0x000fec000383ffff */
.L_x_1636:
[----:B-1----:R1:W2:Y:S02]  /*2a850*/  SYNCS.PHASECHK.TRANS64.TRYWAIT P4, [R83+URZ+0x22890], R94 ;  /* 0x0228905e530075a7 */ /* 0x0022a4000808017f */
[----:B--2---:R-:W-:Y:S05]  /*2a860*/  @!P4 NANOSLEEP.SYNCS 0x989680 ;  /* 0x009896800000c95d */ /* 0x004fea0003900000 */
[----:B------:R-:W2:Y:S02]  /*2a870*/  @!P4 SYNCS.PHASECHK.TRANS64 P4, [R83+URZ+0x22890], R94 ;  /* 0x0228905e5300c5a7 */ /* 0x000ea4000808007f */
[----:B--2---:R-:W-:Y:S05]  /*2a880*/  @!P4 BRA `(.L_x_1636) ;  /* 0xfffffffc00f0c947 */ /* 0x004fea000383ffff */
[----:B------:R-:W-:Y:S05]  /*2a890*/  BRA `(.L_x_1988) ;  /* 0xfffffdbc00407947 */ /* 0x000fea000383ffff */
.L_x_1637:
        /* <DEDUP_REMOVED lines=8> */
.L_x_1990:
[----:B------:R-:W-:Y:S05]  /*2a920*/  BSYNC B1 ;  /* 0x0000000000017941 */ /* 0x000fea0003800000 */
.L_x_1989:
        /* <DEDUP_REMOVED lines=8> */
.L_x_1991:
[----:B------:R-:W-:Y:S01]  /*2a9b0*/  IMAD.MOV.U32 R101, RZ, RZ, R14 ;  /* 0x000000ffff657224 */ /* 0x000fe200078e000e */
[----:B------:R-:W-:Y:S06]  /*2a9c0*/  BRA `(.L_x_1992) ;  /* 0xfffffdbc00087947 */ /* 0x000fec000383ffff */
.L_x_1650:
[----:B0-----:R0:W1:Y:S02]  /*2a9d0*/  SYNCS.PHASECHK.TRANS64.TRYWAIT P2, [R83+URZ+0x22890], R94 ;  /* 0x0228905e530075a7 */ /* 0x001064000804017f */
[----:B-1----:R-:W-:Y:S05]  /*2a9e0*/  @!P2 NANOSLEEP.SYNCS 0x989680 ;  /* 0x009896800000a95d */ /* 0x002fea0003900000 */
[----:B------:R-:W1:Y:S02]  /*2a9f0*/  @!P2 SYNCS.PHASECHK.TRANS64 P2, [R83+URZ+0x22890], R94 ;  /* 0x0228905e5300a5a7 */ /* 0x000e64000804007f */
[----:B-1----:R-:W-:Y:S05]  /*2aa00*/  @!P2 BRA `(.L_x_1650) ;  /* 0xfffffffc00f0a947 */ /* 0x002fea000383ffff */
[----:B------:R-:W-:Y:S05]  /*2aa10*/  BRA `(.L_x_1993) ;  /* 0xfffffde8009c7947 */ /* 0x000fea000383ffff */
.L_x_1651:
[----:B------:R-:W-:Y:S01]  /*2aa20*/  BSSY B1, `(.L_x_1994) ;  /* 0x0000007000017945 */ /* 0x000fe20003800000 */
[----:B------:R-:W-:Y:S02]  /*2aa30*/  IMAD.MOV.U32 R12, RZ, RZ, RZ ;  /* 0x000000ffff0c7224 */ /* 0x000fe400078e00ff */
[----:B------:R-:W-:Y:S02]  /*2aa40*/  IMAD.MOV.U32 R11, RZ, RZ, 0x1e1f ;  /* 0x00001e1fff0b7424 */ /* 0x000fe400078e00ff */
[----:B------:R-:W-:-:S07]  /*2aa50*/  IMAD.MOV.U32 R15, RZ, RZ, -0x1 ;  /* 0xffffffffff0f7424 */ /* 0x000fce00078e00ff */
[----:B0-----:R-:W-:Y:S05]  /*2aa60*/  WARPSYNC.COLLECTIVE R15, `(.L_x_1995) ;  /* 0x000000000f087348 */ /* 0x001fea0003c00000 */
[----:B------:R1:W2:Y:S02]  /*2aa70*/  SHFL.IDX P6, R14, R13, R12, R11 ;  /* 0x0000000c0d0e7389 */ /* 0x0002a400000c000b */
[----:B012---:R-:W-:Y:S01]  /*2aa80*/  ENDCOLLECTIVE ;  /* 0x000000000000791b */ /* 0x007fe20003800000 */
.L_x_1995:
[----:B------:R-:W-:Y:S05]  /*2aa90*/  BSYNC B1 ;  /* 0x0000000000017941 */ /* 0x000fea0003800000 */
.L_x_1994:
        /* <DEDUP_REMOVED lines=8> */
.L_x_1996:
[----:B------:R-:W-:Y:S05]  /*2ab20*/  BRA `(.L_x_1997) ;  /* 0xfffffde800bc7947 */ /* 0x000fea000383ffff */
.L_x_1655:
[----:B0-----:R0:W2:Y:S02]  /*2ab30*/  SYNCS.PHASECHK.TRANS64.TRYWAIT P1, [R83+URZ+0x228b0], R94 ;  /* 0x0228b05e530075a7 */ /* 0x0010a4000802017f */
[----:B--2---:R-:W-:Y:S05]  /*2ab40*/  @!P1 NANOSLEEP.SYNCS 0x989680 ;  /* 0x009896800000995d */ /* 0x004fea0003900000 */
[----:B------:R-:W2:Y:S02]  /*2ab50*/  @!P1 SYNCS.PHASECHK.TRANS64 P1, [R83+URZ+0x228b0], R94 ;  /* 0x0228b05e530095a7 */ /* 0x000ea4000802007f */
[----:B--2---:R-:W-:Y:S05]  /*2ab60*/  @!P1 BRA `(.L_x_1655) ;  /* 0xfffffffc00f09947 */ /* 0x004fea000383ffff */
[----:B------:R-:W-:Y:S05]  /*2ab70*/  BRA `(.L_x_1998) ;  /* 0xfffffdec00847947 */ /* 0x000fea000383ffff */
.L_x_1675:
[----:B------:R-:W0:Y:S01]  /*2ab80*/  S2R R3, SR_TID.X ;  /* 0x0000000000037919 */ /* 0x000e220000002100 */
[----:B------:R-:W-:Y:S01]  /*2ab90*/  BSSY B0, `(.L_x_1999) ;  /* 0x000000c000007945 */ /* 0x000fe20003800000 */
[----:B------:R-:W-:Y:S02]  /*2aba0*/  IMAD.MOV.U32 R12, RZ, RZ, RZ ;  /* 0x000000ffff0c7224 */ /* 0x000fe400078e00ff */
[----:B------:R-:W-:Y:S02]  /*2abb0*/  IMAD.MOV.U32 R11, RZ, RZ, 0x1f ;  /* 0x0000001fff0b7424 */ /* 0x000fe400078e00ff */
        /* <DEDUP_REMOVED lines=9> */
.L_x_2000:
[----:B------:R-:W-:Y:S05]  /*2ac50*/  BSYNC B0 ;  /* 0x0000000000007941 */ /* 0x000fea0003800000 */
.L_x_1999:
[----:B------:R-:W-:Y:S01]  /*2ac60*/  IMAD.MOV.U32 R184, RZ, RZ, R14 ;  /* 0x000000ffffb87224 */ /* 0x000fe200078e000e */
[----:B------:R-:W-:Y:S06]  /*2ac70*/  BRA `(.L_x_2001) ;  /* 0xfffffdfc00d87947 */ /* 0x000fec000383ffff */
.L_x_1685:
[----:B------:R-:W-:Y:S01]  /*2ac80*/  BSSY B1, `(.L_x_2002) ;  /* 0x0000007000017945 */ /* 0x000fe20003800000 */
[----:B------:R-:W-:Y:S02]  /*2ac90*/  IMAD.MOV.U32 R12, RZ, RZ, RZ ;  /* 0x000000ffff0c7224 */ /* 0x000fe400078e00ff */
[----:B------:R-:W-:Y:S02]  /*2aca0*/  IMAD.MOV.U32 R11, RZ, RZ, 0x1e1f ;  /* 0x00001e1fff0b7424 */ /* 0x000fe400078e00ff */
[----:B------:R-:W-:-:S07]  /*2acb0*/  IMAD.MOV.U32 R15, RZ, RZ, -0x1 ;  /* 0xffffffffff0f7424 */ /* 0x000fce00078e00ff */
[----:B------:R-:W-:Y:S05]  /*2acc0*/  WARPSYNC.COLLECTIVE R15, `(.L_x_2003) ;  /* 0x000000000f087348 */ /* 0x000fea0003c00000 */
[----:B------:R0:W1:Y:S02]  /*2acd0*/  SHFL.IDX P6, R14, R13, R12, R11 ;  /* 0x0000000c0d0e7389 */ /* 0x00006400000c000b */
[----:B01----:R-:W-:Y:S01]  /*2ace0*/  ENDCOLLECTIVE ;  /* 0x000000000000791b */ /* 0x003fe20003800000 */
.L_x_2003:
[----:B------:R-:W-:Y:S05]  /*2acf0*/  BSYNC B1 ;  /* 0x0000000000017941 */ /* 0x000fea0003800000 */
.L_x_2002:
        /* <DEDUP_REMOVED lines=8> */
.L_x_2004:
[----:B------:R-:W-:Y:S02]  /*2ad80*/  IMAD.MOV.U32 R13, RZ, RZ, R3 ;  /* 0x000000ffff0d7224 */ /* 0x000fe400078e0003 */
[----:B------:R-:W-:-:S07]  /*2ad90*/  IMAD.MOV.U32 R6, RZ, RZ, R14 ;  /* 0x000000ffff067224 */ /* 0x000fce00078e000e */
[----:B------:R-:W-:Y:S05]  /*2ada0*/  WARPSYNC.COLLECTIVE R15, `(.L_x_2005) ;  /* 0x000000000f087348 */ /* 0x000fea0003c00000 */
[----:B------:R0:W1:Y:S02]  /*2adb0*/  SHFL.IDX P6, R14, R13, R12, R11 ;  /* 0x0000000c0d0e7389 */ /* 0x00006400000c000b */
[----:B01----:R-:W-:Y:S01]  /*2adc0*/  ENDCOLLECTIVE ;  /* 0x000000000000791b */ /* 0x003fe20003800000 */
.L_x_2005:
[----:B------:R-:W-:Y:S02]  /*2add0*/  IMAD.MOV.U32 R13, RZ, RZ, R38 ;  /* 0x000000ffff0d7224 */ /* 0x000fe400078e0026 */
[----:B------:R-:W-:-:S07]  /*2ade0*/  IMAD.MOV.U32 R3, RZ, RZ, R14 ;  /* 0x000000ffff037224 */ /* 0x000fce00078e000e */
[----:B------:R-:W-:Y:S05]  /*2adf0*/  WARPSYNC.COLLECTIVE R15, `(.L_x_2006) ;  /* 0x000000000f087348 */ /* 0x000fea0003c00000 */
[----:B------:R0:W1:Y:S02]  /*2ae00*/  SHFL.IDX P6, R14, R13, R12, R11 ;  /* 0x0000000c0d0e7389 */ /* 0x00006400000c000b */
[----:B01----:R-:W-:Y:S01]  /*2ae10*/  ENDCOLLECTIVE ;  /* 0x000000000000791b */ /* 0x003fe20003800000 */
.L_x_2006:
[----:B------:R-:W-:Y:S01]  /*2ae20*/  IMAD.MOV.U32 R38, RZ, RZ, R14 ;  /* 0x000000ffff267224 */ /* 0x000fe200078e000e */
[----:B------:R-:W-:Y:S06]  /*2ae30*/  BRA `(.L_x_2007) ;  /* 0xfffffe0400247947 */ /* 0x000fec000383ffff */
.L_x_1689:
[----:B0-----:R0:W2:Y:S02]  /*2ae40*/  SYNCS.PHASECHK.TRANS64.TRYWAIT P0, [R16+URZ+0x22800], R5 ;  /* 0x02280005100075a7 */ /* 0x0010a4000800017f */
[----:B--2---:R-:W-:Y:S05]  /*2ae50*/  @!P0 NANOSLEEP.SYNCS 0x989680 ;  /* 0x009896800000895d */ /* 0x004fea0003900000 */
[----:B------:R-:W2:Y:S02]  /*2ae60*/  @!P0 SYNCS.PHASECHK.TRANS64 P0, [R16+URZ+0x22800], R5 ;  /* 0x02280005100085a7 */ /* 0x000ea4000800007f */
[----:B--2---:R-:W-:Y:S05]  /*2ae70*/  @!P0 BRA `(.L_x_1689) ;  /* 0xfffffffc00f08947 */ /* 0x004fea000383ffff */
[----:B------:R-:W-:Y:S05]  /*2ae80*/  BRA `(.L_x_2008) ;  /* 0xfffffe0800707947 */ /* 0x000fea000383ffff */
.L_x_1701:
[----:B------:R-:W-:Y:S01]  /*2ae90*/  BSSY B1, `(.L_x_2009) ;  /* 0x0000007000017945 */ /* 0x000fe20003800000 */
[----:B------:R-:W-:Y:S02]  /*2aea0*/  IMAD.MOV.U32 R12, RZ, RZ, RZ ;  /* 0x000000ffff0c7224 */ /* 0x000fe400078e00ff */
[----:B------:R-:W-:Y:S02]  /*2aeb0*/  IMAD.MOV.U32 R11, RZ, RZ, 0x1e1f ;  /* 0x00001e1fff0b7424 */ /* 0x000fe400078e00ff */
[----:B------:R-:W-:-:S07]  /*2aec0*/  IMAD.MOV.U32 R15, RZ, RZ, -0x1 ;  /* 0xffffffffff0f7424 */ /* 0x000fce00078e00ff */
[----:B------:R-:W-:Y:S05]  /*2aed0*/  WARPSYNC.COLLECTIVE R15, `(.L_x_2010) ;  /* 0x000000000f087348 */ /* 0x000fea0003c00000 */
[----:B------:R0:W1:Y:S02]  /*2aee0*/  SHFL.IDX P6, R14, R13, R12, R11 ;  /* 0x0000000c0d0e7389 */ /* 0x00006400000c000b */
[----:B01----:R-:W-:Y:S01]  /*2aef0*/  ENDCOLLECTIVE ;  /* 0x000000000000791b */ /* 0x003fe20003800000 */
.L_x_2010:
[----:B------:R-:W-:Y:S05]  /*2af00*/  BSYNC B1 ;  /* 0x0000000000017941 */ /* 0x000fea0003800000 */
.L_x_2009:
        /* <DEDUP_REMOVED lines=8> */
.L_x_2011:
[----:B------:R-:W-:Y:S02]  /*2af90*/  IMAD.MOV.U32 R13, RZ, RZ, R3 ;  /* 0x000000ffff0d7224 */ /* 0x000fe400078e0003 */
[----:B------:R-:W-:-:S07]  /*2afa0*/  IMAD.MOV.U32 R37, RZ, RZ, R14 ;  /* 0x000000ffff257224 */ /* 0x000fce00078e000e */
[----:B------:R-:W-:Y:S05]  /*2afb0*/  WARPSYNC.COLLECTIVE R15, `(.L_x_2012) ;  /* 0x000000000f087348 */ /* 0x000fea0003c00000 */
[----:B------:R0:W1:Y:S02]  /*2afc0*/  SHFL.IDX P6, R14, R13, R12, R11 ;  /* 0x0000000c0d0e7389 */ /* 0x00006400000c000b */
[----:B01----:R-:W-:Y:S01]  /*2afd0*/  ENDCOLLECTIVE ;  /* 0x000000000000791b */ /* 0x003fe20003800000 */
.L_x_2012:
[----:B------:R-:W-:Y:S02]  /*2afe0*/  IMAD.MOV.U32 R13, RZ, RZ, R39 ;  /* 0x000000ffff0d7224 */ /* 0x000fe400078e0027 */
[----:B------:R-:W-:-:S07]  /*2aff0*/  IMAD.MOV.U32 R3, RZ, RZ, R14 ;  /* 0x000000ffff037224 */ /* 0x000fce00078e000e */
[----:B------:R-:W-:Y:S05]  /*2b000*/  WARPSYNC.COLLECTIVE R15, `(.L_x_2013) ;  /* 0x000000000f087348 */ /* 0x000fea0003c00000 */
[----:B------:R0:W1:Y:S02]  /*2b010*/  SHFL.IDX P6, R14, R13, R12, R11 ;  /* 0x0000000c0d0e7389 */ /* 0x00006400000c000b */
[----:B01----:R-:W-:Y:S01]  /*2b020*/  ENDCOLLECTIVE ;  /* 0x000000000000791b */ /* 0x003fe20003800000 */
.L_x_2013:
[----:B------:R-:W-:Y:S01]  /*2b030*/  IMAD.MOV.U32 R39, RZ, RZ, R14 ;  /* 0x000000ffff277224 */ /* 0x000fe200078e000e */
[----:B------:R-:W-:Y:S06]  /*2b040*/  BRA `(.L_x_2014) ;  /* 0xfffffe38002c7947 */ /* 0x000fec000383ffff */
.L_x_1705:
[----:B0-----:R0:W3:Y:S02]  /*2b050*/  SYNCS.PHASECHK.TRANS64.TRYWAIT P0, [R16+URZ+0x22800], R21 ;  /* 0x02280015100075a7 */ /* 0x0010e4000800017f */
[----:B---3--:R-:W-:Y:S05]  /*2b060*/  @!P0 NANOSLEEP.SYNCS 0x989680 ;  /* 0x009896800000895d */ /* 0x008fea0003900000 */
[----:B------:R-:W3:Y:S02]  /*2b070*/  @!P0 SYNCS.PHASECHK.TRANS64 P0, [R16+URZ+0x22800], R21 ;  /* 0x02280015100085a7 */ /* 0x000ee4000800007f */
[----:B---3--:R-:W-:Y:S05]  /*2b080*/  @!P0 BRA `(.L_x_1705) ;  /* 0xfffffffc00f08947 */ /* 0x008fea000383ffff */
[----:B------:R-:W-:Y:S05]  /*2b090*/  BRA `(.L_x_2015) ;  /* 0xfffffe3c00287947 */ /* 0x000fea000383ffff */
.L_x_1713:
[----:B-1----:R1:W3:Y:S02]  /*2b0a0*/  SYNCS.PHASECHK.TRANS64.TRYWAIT P1, [R3+URZ+0x22830], R0 ;  /* 0x02283000030075a7 */ /* 0x0022e4000802017f */
[----:B---3--:R-:W-:Y:S05]  /*2b0b0*/  @!P1 NANOSLEEP.SYNCS 0x989680 ;  /* 0x009896800000995d */ /* 0x008fea0003900000 */
[----:B------:R-:W3:Y:S02]  /*2b0c0*/  @!P1 SYNCS.PHASECHK.TRANS64 P1, [R3+URZ+0x22830], R0 ;  /* 0x02283000030095a7 */ /* 0x000ee4000802007f */
[----:B---3--:R-:W-:Y:S05]  /*2b0d0*/  @!P1 BRA `(.L_x_1713) ;  /* 0xfffffffc00f09947 */ /* 0x008fea000383ffff */
[----:B------:R-:W-:Y:S05]  /*2b0e0*/  BRA `(.L_x_1712) ;  /* 0xfffffe6c00587947 */ /* 0x000fea000383ffff */
.L_x_1732:
[----:B-1----:R1:W2:Y:S02]  /*2b0f0*/  SYNCS.PHASECHK.TRANS64.TRYWAIT P2, [R9+URZ+0x22830], R8 ;  /* 0x02283008090075a7 */ /* 0x0022a4000804017f */
[----:B--2---:R-:W-:Y:S05]  /*2b100*/  @!P2 NANOSLEEP.SYNCS 0x989680 ;  /* 0x009896800000a95d */ /* 0x004fea0003900000 */
[----:B------:R-:W2:Y:S02]  /*2b110*/  @!P2 SYNCS.PHASECHK.TRANS64 P2, [R9+URZ+0x22830], R8 ;  /* 0x022830080900a5a7 */ /* 0x000ea4000804007f */
[----:B--2---:R-:W-:Y:S05]  /*2b120*/  @!P2 BRA `(.L_x_1732) ;  /* 0xfffffffc00f0a947 */ /* 0x004fea000383ffff */
[----:B------:R-:W-:Y:S05]  /*2b130*/  BRA `(.L_x_1731) ;  /* 0xfffffea0005c7947 */ /* 0x000fea000383ffff */
.L_x_1736:
[----:B-1----:R1:W2:Y:S02]  /*2b140*/  SYNCS.PHASECHK.TRANS64.TRYWAIT P1, [R9+URZ+0x22850], R8 ;  /* 0x02285008090075a7 */ /* 0x0022a4000802017f */
[----:B--2---:R-:W-:Y:S05]  /*2b150*/  @!P1 NANOSLEEP.SYNCS 0x989680 ;  /* 0x009896800000995d */ /* 0x004fea0003900000 */
[----:B------:R-:W2:Y:S02]  /*2b160*/  @!P1 SYNCS.PHASECHK.TRANS64 P1, [R9+URZ+0x22850], R8 ;  /* 0x02285008090095a7 */ /* 0x000ea4000802007f */
[----:B--2---:R-:W-:Y:S05]  /*2b170*/  @!P1 BRA `(.L_x_1736) ;  /* 0xfffffffc00f09947 */ /* 0x004fea000383ffff */
[----:B------:R-:W-:Y:S05]  /*2b180*/  BRA `(.L_x_1733) ;  /* 0xfffffea4002c7947 */ /* 0x000fea000383ffff */
.L_x_1757:
[----:B-1----:R1:W2:Y:S02]  /*2b190*/  SYNCS.PHASECHK.TRANS64.TRYWAIT P2, [R3+URZ+0x22830], R8 ;  /* 0x02283008030075a7 */ /* 0x0022a4000804017f */
[----:B--2---:R-:W-:Y:S05]  /*2b1a0*/  @!P2 NANOSLEEP.SYNCS 0x989680 ;  /* 0x009896800000a95d */ /* 0x004fea0003900000 */
[----:B------:R-:W2:Y:S02]  /*2b1b0*/  @!P2 SYNCS.PHASECHK.TRANS64 P2, [R3+URZ+0x22830], R8 ;  /* 0x022830080300a5a7 */ /* 0x000ea4000804007f */
[----:B--2---:R-:W-:Y:S05]  /*2b1c0*/  @!P2 BRA `(.L_x_1757) ;  /* 0xfffffffc00f0a947 */ /* 0x004fea000383ffff */
[----:B------:R-:W-:Y:S05]  /*2b1d0*/  BRA `(.L_x_1756) ;  /* 0xfffffed400147947 */ /* 0x000fea000383ffff */
.L_x_1761:
[----:B-1----:R1:W2:Y:S02]  /*2b1e0*/  SYNCS.PHASECHK.TRANS64.TRYWAIT P1, [R5+URZ+0x22850], R3 ;  /* 0x02285003050075a7 */ /* 0x0022a4000802017f */
[----:B--2---:R-:W-:Y:S05]  /*2b1f0*/  @!P1 NANOSLEEP.SYNCS 0x989680 ;  /* 0x009896800000995d */ /* 0x004fea0003900000 */
[----:B------:R-:W2:Y:S02]  /*2b200*/  @!P1 SYNCS.PHASECHK.TRANS64 P1, [R5+URZ+0x22850], R3 ;  /* 0x02285003050095a7 */ /* 0x000ea4000802007f */
[----:B--2---:R-:W-:Y:S05]  /*2b210*/  @!P1 BRA `(.L_x_1761) ;  /* 0xfffffffc00f09947 */ /* 0x004fea000383ffff */
[----:B------:R-:W-:Y:S05]  /*2b220*/  BRA `(.L_x_1758) ;  /* 0xfffffed400f07947 */ /* 0x000fea000383ffff */
.L_x_1770:
[----:B-1----:R1:W2:Y:S02]  /*2b230*/  SYNCS.PHASECHK.TRANS64.TRYWAIT P2, [R3+URZ+0x22830], R8 ;  /* 0x02283008030075a7 */ /* 0x0022a4000804017f */
[----:B--2---:R-:W-:Y:S05]  /*2b240*/  @!P2 NANOSLEEP.SYNCS 0x989680 ;  /* 0x009896800000a95d */ /* 0x004fea0003900000 */
[----:B------:R-:W2:Y:S02]  /*2b250*/  @!P2 SYNCS.PHASECHK.TRANS64 P2, [R3+URZ+0x22830], R8 ;  /* 0x022830080300a5a7 */ /* 0x000ea4000804007f */
[----:B--2---:R-:W-:Y:S05]  /*2b260*/  @!P2 BRA `(.L_x_1770) ;  /* 0xfffffffc00f0a947 */ /* 0x004fea000383ffff */
[----:B------:R-:W-:Y:S05]  /*2b270*/  BRA `(.L_x_1769) ;  /* 0xfffffef000ec7947 */ /* 0x000fea000383ffff */
.L_x_1774:
[----:B-1----:R1:W2:Y:S02]  /*2b280*/  SYNCS.PHASECHK.TRANS64.TRYWAIT P1, [R5+URZ+0x22850], R3 ;  /* 0x02285003050075a7 */ /* 0x0022a4000802017f */
[----:B--2---:R-:W-:Y:S05]  /*2b290*/  @!P1 NANOSLEEP.SYNCS 0x989680 ;  /* 0x009896800000995d */ /* 0x004fea0003900000 */
[----:B------:R-:W2:Y:S02]  /*2b2a0*/  @!P1 SYNCS.PHASECHK.TRANS64 P1, [R5+URZ+0x22850], R3 ;  /* 0x02285003050095a7 */ /* 0x000ea4000802007f */
[----:B--2---:R-:W-:Y:S05]  /*2b2b0*/  @!P1 BRA `(.L_x_1774) ;  /* 0xfffffffc00f09947 */ /* 0x004fea000383ffff */
[----:B------:R-:W-:Y:S05]  /*2b2c0*/  BRA `(.L_x_1771) ;  /* 0xfffffef400c87947 */ /* 0x000fea000383ffff */
.L_x_1789:
[----:B-1----:R1:W2:Y:S02]  /*2b2d0*/  SYNCS.PHASECHK.TRANS64.TRYWAIT P1, [R14+URZ+0x22850], R7 ;  /* 0x022850070e0075a7 */ /* 0x0022a4000802017f */
[----:B--2---:R-:W-:Y:S05]  /*2b2e0*/  @!P1 NANOSLEEP.SYNCS 0x989680 ;  /* 0x009896800000995d */ /* 0x004fea0003900000 */
[----:B------:R-:W2:Y:S02]  /*2b2f0*/  @!P1 SYNCS.PHASECHK.TRANS64 P1, [R14+URZ+0x22850], R7 ;  /* 0x022850070e0095a7 */ /* 0x000ea4000802007f */
[----:B--2---:R-:W-:Y:S05]  /*2b300*/  @!P1 BRA `(.L_x_1789) ;  /* 0xfffffffc00f09947 */ /* 0x004fea000383ffff */
[----:B------:R-:W-:Y:S05]  /*2b310*/  BRA `(.L_x_1788) ;  /* 0xffffff2000d87947 */ /* 0x000fea000383ffff */
.L_x_1793:
[----:B------:R-:W-:Y:S01]  /*2b320*/  SEL R73, R43, R12, P0 ;  /* 0x0000000c2b497207 */ /* 0x000fe20000000000 */
[----:B------:R-:W-:Y:S01]  /*2b330*/  IMAD.MOV.U32 R11, RZ, RZ, 0x1c1f ;  /* 0x00001c1fff0b7424 */ /* 0x000fe200078e00ff */
[----:B------:R-:W-:Y:S01]  /*2b340*/  SEL R20, R12, R43, P0 ;  /* 0x0000002b0c147207 */ /* 0x000fe20000000000 */
[----:B------:R-:W-:Y:S01]  /*2b350*/  IMAD.MOV.U32 R12, RZ, RZ, R4 ;  /* 0x000000ffff0c7224 */ /* 0x000fe200078e0004 */
[----:B------:R-:W-:Y:S01]  /*2b360*/  LOP3.LUT R25, R4, 0x2, RZ, 0x3c, !PT ;  /* 0x0000000204197812 */ /* 0x000fe200078e3cff */
[----:B------:R-:W-:Y:S01]  /*2b370*/  IMAD.MOV.U32 R15, RZ, RZ, -0x1 ;  /* 0xffffffffff0f7424 */ /* 0x000fe200078e00ff */
[----:B------:R-:W-:Y:S02]  /*2b380*/  SEL R47, R96, R97, P0 ;  /* 0x00000061602f7207 */ /* 0x000fe40000000000 */
[----:B------:R-:W-:-:S07]  /*2b390*/  SEL R10, R97, R96, P0 ;  /* 0x00000060610a7207 */ /* 0x000fce0000000000 */
[----:B-12---:R-:W-:Y:S05]  /*2b3a0*/  WARPSYNC.COLLECTIVE R15, `(.L_x_2016) ;  /* 0x000000000f087348 */ /* 0x006fea0003c00000 */
[----:B------:R0:W3:Y:S02]  /*2b3b0*/  SHFL.IDX P6, R14, R13, R12, R11 ;  /* 0x0000000c0d0e7389 */ /* 0x0000e400000c000b */
[----:B0123--:R-:W-:Y:S01]  /*2b3c0*/  ENDCOLLECTIVE ;  /* 0x000000000000791b */ /* 0x00ffe20003800000 */
.L_x_2016:
        /* <DEDUP_REMOVED lines=18> */
.L_x_2017:
        /* <DEDUP_REMOVED lines=19> */
.L_x_2018:
        /* <DEDUP_REMOVED lines=18> */
.L_x_2019:
        /* <DEDUP_REMOVED lines=19> */
.L_x_2020:
        /* <DEDUP_REMOVED lines=9> */
[----:B------:R-:W-:-:S07]  /*2b900*/  IMAD.MOV.U32 R108, RZ, RZ, R14 ;  /* 0x000000ffff6c7224 */ /* 0x000fce00078e000e */
[----:B------:R-:W-:Y:S05]  /*2b910*/  WARPSYNC.COLLECTIVE R15, `(.L_x_2021) ;  /* 0x000000000f087348 */ /* 0x000fea0003c00000 */
[----:B------:R0:W1:Y:S02]  /*2b920*/  SHFL.IDX P6, R14, R13, R12, R11 ;  /* 0x0000000c0d0e7389 */ /* 0x00006400000c000b */
[----:B01----:R-:W-:Y:S01]  /*2b930*/  ENDCOLLECTIVE ;  /* 0x000000000000791b */ /* 0x003fe20003800000 */
.L_x_2021:
[----:B------:R-:W-:Y:S02]  /*2b940*/  IMAD.MOV.U32 R13, RZ, RZ, R20 ;  /* 0x000000ffff0d7224 */ /* 0x000fe400078e0014 */
[----:B------:R-:W-:Y:S02]  /*2b950*/  IMAD.MOV.U32 R12, RZ, RZ, R25 ;  /* 0x000000ffff0c7224 */ /* 0x000fe400078e0019 */
[----:B------:R-:W-:-:S07]  /*2b960*/  IMAD.MOV.U32 R78, RZ, RZ, R14 ;  /* 0x000000ffff4e7224 */ /* 0x000fce00078e000e */
[----:B------:R-:W-:Y:S05]  /*2b970*/  WARPSYNC.COLLECTIVE R15, `(.L_x_2022) ;  /* 0x000000000f087348 */ /* 0x000fea0003c00000 */
[----:B------:R0:W1:Y:S02]  /*2b980*/  SHFL.IDX P6, R14, R13, R12, R11 ;  /* 0x0000000c0d0e7389 */ /* 0x00006400000c000b */
[----:B01----:R-:W-:Y:S01]  /*2b990*/  ENDCOLLECTIVE ;  /* 0x000000000000791b */ /* 0x003fe20003800000 */
.L_x_2022:
[----:B------:R-:W-:Y:S02]  /*2b9a0*/  IMAD.MOV.U32 R13, RZ, RZ, R10 ;  /* 0x000000ffff0d7224 */ /* 0x000fe400078e000a */
[----:B------:R-:W-:-:S07]  /*2b9b0*/  IMAD.MOV.U32 R20, RZ, RZ, R14 ;  /* 0x000000ffff147224 */ /* 0x000fce00078e000e */
[----:B------:R-:W-:Y:S05]  /*2b9c0*/  WARPSYNC.COLLECTIVE R15, `(.L_x_2023) ;  /* 0x000000000f087348 */ /* 0x000fea0003c00000 */
[----:B------:R0:W1:Y:S02]  /*2b9d0*/  SHFL.IDX P6, R14, R13, R12, R11 ;  /* 0x0000000c0d0e7389 */ /* 0x00006400000c000b */
[----:B01----:R-:W-:Y:S01]  /*2b9e0*/  ENDCOLLECTIVE ;  /* 0x000000000000791b */ /* 0x003fe20003800000 */
.L_x_2023:
[----:B------:R-:W-:Y:S01]  /*2b9f0*/  SEL R93, R108, R20, P0 ;  /* 0x000000146c5d7207 */ /* 0x000fe20000000000 */
[----:B------:R-:W-:Y:S01]  /*2ba00*/  IMAD.MOV.U32 R13, RZ, RZ, R76 ;  /* 0x000000ffff0d7224 */ /* 0x000fe200078e004c */
[----:B------:R-:W-:Y:S01]  /*2ba10*/  SEL R76, R20, R108, P0 ;  /* 0x0000006c144c7207 */ /* 0x000fe20000000000 */
[----:B------:R-:W-:Y:S02]  /*2ba20*/  IMAD.MOV.U32 R12, RZ, RZ, R4 ;  /* 0x000000ffff0c7224 */ /* 0x000fe400078e0004 */
[----:B------:R-:W-:-:S07]  /*2ba30*/  IMAD.MOV.U32 R10, RZ, RZ, R14 ;  /* 0x000000ffff0a7224 */ /* 0x000fce00078e000e */
[----:B------:R-:W-:Y:S05]  /*2ba40*/  WARPSYNC.COLLECTIVE R15, `(.L_x_2024) ;  /* 0x000000000f087348 */ /* 0x000fea0003c00000 */
[----:B------:R0:W1:Y:S02]  /*2ba50*/  SHFL.IDX P6, R14, R13, R12, R11 ;  /* 0x0000000c0d0e7389 */ /* 0x00006400000c000b */
[----:B01----:R-:W-:Y:S01]  /*2ba60*/  ENDCOLLECTIVE ;  /* 0x000000000000791b */ /* 0x003fe20003800000 */
.L_x_2024:
[----:B------:R-:W-:Y:S01]  /*2ba70*/  SEL R94, R78, R10, P0 ;  /* 0x0000000a4e5e7207 */ /* 0x000fe20000000000 */
[----:B------:R-:W-:Y:S02]  /*2ba80*/  IMAD.MOV.U32 R13, RZ, RZ, R70 ;  /* 0x000000ffff0d7224 */ /* 0x000fe400078e0046 */
[----:B------:R-:W-:-:S07]  /*2ba90*/  IMAD.MOV.U32 R47, RZ, RZ, R14 ;  /* 0x000000ffff2f7224 */ /* 0x000fce00078e000e */
[----:B------:R-:W-:Y:S05]  /*2baa0*/  WARPSYNC.COLLECTIVE R15, `(.L_x_2025) ;  /* 0x000000000f087348 */ /* 0x000fea0003c00000 */
[----:B------:R0:W1:Y:S02]  /*2bab0*/  SHFL.IDX P6, R14, R13, R12, R11 ;  /* 0x0000000c0d0e7389 */ /* 0x00006400000c000b */
[----:B01----:R-:W-:Y:S01]  /*2bac0*/  ENDCOLLECTIVE ;  /* 0x000000000000791b */ /* 0x003fe20003800000 */
.L_x_2025:
[----:B------:R-:W-:Y:S02]  /*2bad0*/  IMAD.MOV.U32 R13, RZ, RZ, R33 ;  /* 0x000000ffff0d7224 */ /* 0x000fe400078e0021 */
[----:B------:R-:W-:Y:S02]  /*2bae0*/  IMAD.MOV.U32 R12, RZ, RZ, R25 ;  /* 0x000000ffff0c7224 */ /* 0x000fe400078e0019 */
[----:B------:R-:W-:-:S07]  /*2baf0*/  IMAD.MOV.U32 R3, RZ, RZ, R14 ;  /* 0x000000ffff037224 */ /* 0x000fce00078e000e */
[----:B------:R-:W-:Y:S05]  /*2bb00*/  WARPSYNC.COLLECTIVE R15, `(.L_x_2026) ;  /* 0x000000000f087348 */ /* 0x000fea0003c00000 */
[----:B------:R0:W1:Y:S02]  /*2bb10*/  SHFL.IDX P6, R14, R13, R12, R11 ;  /* 0x0000000c0d0e7389 */ /* 0x00006400000c000b */
[----:B01----:R-:W-:Y:S01]  /*2bb20*/  ENDCOLLECTIVE ;  /* 0x000000000000791b */ /* 0x003fe20003800000 */
.L_x_2026:
[----:B------:R-:W-:Y:S02]  /*2bb30*/  IMAD.MOV.U32 R13, RZ, RZ, R29 ;  /* 0x000000ffff0d7224 */ /* 0x000fe400078e001d */
[----:B------:R-:W-:-:S07]  /*2bb40*/  IMAD.MOV.U32 R0, RZ, RZ, R14 ;  /* 0x000000ffff007224 */ /* 0x000fce00078e000e */
[----:B------:R-:W-:Y:S05]  /*2bb50*/  WARPSYNC.COLLECTIVE R15, `(.L_x_2027) ;  /* 0x000000000f087348 */ /* 0x000fea0003c00000 */
[----:B------:R0:W1:Y:S02]  /*2bb60*/  SHFL.IDX P6, R14, R13, R12, R11 ;  /* 0x0000000c0d0e7389 */ /* 0x00006400000c000b */
[----:B01----:R-:W-:Y:S01]  /*2bb70*/  ENDCOLLECTIVE ;  /* 0x000000000000791b */ /* 0x003fe20003800000 */
.L_x_2027:
[----:B------:R-:W-:Y:S01]  /*2bb80*/  IMAD.MOV.U32 R13, RZ, RZ, R77 ;  /* 0x000000ffff0d7224 */ /* 0x000fe200078e004d */
        /* <DEDUP_REMOVED lines=8> */
.L_x_2028:
[----:B------:R-:W-:Y:S02]  /*2bc10*/  SEL R2, R3, R33, P0 ;  /* 0x0000002103027207 */ /* 0x000fe40000000000 */
[----:B------:R-:W-:Y:S01]  /*2bc20*/  SEL R3, R33, R3, P0 ;  /* 0x0000000321037207 */ /* 0x000fe20000000000 */
[----:B------:R-:W-:Y:S02]  /*2bc30*/  IMAD.MOV.U32 R13, RZ, RZ, R72 ;  /* 0x000000ffff0d7224 */ /* 0x000fe400078e0048 */
[----:B------:R-:W-:-:S07]  /*2bc40*/  IMAD.MOV.U32 R96, RZ, RZ, R14 ;  /* 0x000000ffff607224 */ /* 0x000fce00078e000e */
[----:B------:R-:W-:Y:S05]  /*2bc50*/  WARPSYNC.COLLECTIVE R15, `(.L_x_2029) ;  /* 0x000000000f087348 */ /* 0x000fea0003c00000 */
[----:B------:R0:W1:Y:S02]  /*2bc60*/  SHFL.IDX P6, R14, R13, R12, R11 ;  /* 0x0000000c0d0e7389 */ /* 0x00006400000c000b */
[----:B01----:R-:W-:Y:S01]  /*2bc70*/  ENDCOLLECTIVE ;  /* 0x000000000000791b */ /* 0x003fe20003800000 */
.L_x_2029:
[----:B------:R-:W-:Y:S02]  /*2bc80*/  IMAD.MOV.U32 R13, RZ, RZ, R37 ;  /* 0x000000ffff0d7224 */ /* 0x000fe400078e0025 */
[----:B------:R-:W-:Y:S02]  /*2bc90*/  IMAD.MOV.U32 R12, RZ, RZ, R25 ;  /* 0x000000ffff0c7224 */ /* 0x000fe400078e0019 */
[----:B------:R-:W-:-:S07]  /*2bca0*/  IMAD.MOV.U32 R82, RZ, RZ, R14 ;  /* 0x000000ffff527224 */ /* 0x000fce00078e000e */
[----:B------:R-:W-:Y:S05]  /*2bcb0*/  WARPSYNC.COLLECTIVE R15, `(.L_x_2030) ;  /* 0x000000000f087348 */ /* 0x000fea0003c00000 */
[----:B------:R0:W1:Y:S02]  /*2bcc0*/  SHFL.IDX P6, R14, R13, R12, R11 ;  /* 0x0000000c0d0e7389 */ /* 0x00006400000c000b */
[----:B01----:R-:W-:Y:S01]  /*2bcd0*/  ENDCOLLECTIVE ;  /* 0x000000000000791b */ /* 0x003fe20003800000 */
.L_x_2030:
[----:B------:R-:W-:Y:S02]  /*2bce0*/  IMAD.MOV.U32 R13, RZ, RZ, R8 ;  /* 0x000000ffff0d7224 */ /* 0x000fe400078e0008 */
[----:B------:R-:W-:-:S07]  /*2bcf0*/  IMAD.MOV.U32 R29, RZ, RZ, R14 ;  /* 0x000000ffff1d7224 */ /* 0x000fce00078e000e */
[----:B------:R-:W-:Y:S05]  /*2bd00*/  WARPSYNC.COLLECTIVE R15, `(.L_x_2031) ;  /* 0x000000000f087348 */ /* 0x000fea0003c00000 */
[----:B------:R0:W1:Y:S02]  /*2bd10*/  SHFL.IDX P6, R14, R13, R12, R11 ;  /* 0x0000000c0d0e7389 */ /* 0x00006400000c000b */
[----:B01----:R-:W-:Y:S01]  /*2bd20*/  ENDCOLLECTIVE ;  /* 0x000000000000791b */ /* 0x003fe20003800000 */
.L_x_2031:
[----:B------:R-:W-:Y:S01]  /*2bd30*/  SEL R20, R96, R29, P0 ;  /* 0x0000001d60147207 */ /* 0x000fe20000000000 */
[----:B------:R-:W-:Y:S02]  /*2bd40*/  IMAD.MOV.U32 R13, RZ, RZ, R46 ;  /* 0x000000ffff0d7224 */ /* 0x000fe400078e002e */
[----:B------:R-:W-:Y:S02]  /*2bd50*/  IMAD.MOV.U32 R12, RZ, RZ, R4 ;  /* 0x000000ffff0c7224 */ /* 0x000fe400078e0004 */
[----:B------:R-:W-:-:S07]  /*2bd60*/  IMAD.MOV.U32 R37, RZ, RZ, R14 ;  /* 0x000000ffff257224 */ /* 0x000fce00078e000e */
[----:B------:R-:W-:Y:S05]  /*2bd70*/  WARPSYNC.COLLECTIVE R15, `(.L_x_2032) ;  /* 0x000000000f087348 */ /* 0x000fea0003c00000 */
[----:B------:R0:W1:Y:S02]  /*2bd80*/  SHFL.IDX P6, R14, R13, R12, R11 ;  /* 0x0000000c0d0e7389 */ /* 0x00006400000c000b */
[----:B01----:R-:W-:Y:S01]  /*2bd90*/  ENDCOLLECTIVE ;  /* 0x000000000000791b */ /* 0x003fe20003800000 */
.L_x_2032:
[----:B------:R-:W-:Y:S02]  /*2bda0*/  IMAD.MOV.U32 R13, RZ, RZ, R44 ;  /* 0x000000ffff0d7224 */ /* 0x000fe400078e002c */
[----:B------:R-:W-:-:S07]  /*2bdb0*/  IMAD.MOV.U32 R112, RZ, RZ, R14 ;  /* 0x000000ffff707224 */ /* 0x000fce00078e000e */
[----:B------:R-:W-:Y:S05]  /*2bdc0*/  WARPSYNC.COLLECTIVE R15, `(.L_x_2033) ;  /* 0x000000000f087348 */ /* 0x000fea0003c00000 */
[----:B------:R0:W1:Y:S02]  /*2bdd0*/  SHFL.IDX P6, R14, R13, R12, R11 ;  /* 0x0000000c0d0e7389 */ /* 0x00006400000c000b */
[----:B01----:R-:W-:Y:S01]  /*2bde0*/  ENDCOLLECTIVE ;  /* 0x000000000000791b */ /* 0x003fe20003800000 */
.L_x_2033:
[----:B------:R-:W-:Y:S02]  /*2bdf0*/  IMAD.MOV.U32 R13, RZ, RZ, R31 ;  /* 0x000000ffff0d7224 */ /* 0x000fe400078e001f */
[----:B------:R-:W-:Y:S02]  /*2be00*/  IMAD.MOV.U32 R12, RZ, RZ, R25 ;  /* 0x000000ffff0c7224 */ /* 0x000fe400078e0019 */
[----:B------:R-:W-:-:S07]  /*2be10*/  IMAD.MOV.U32 R44, RZ, RZ, R14 ;  /* 0x000000ffff2c7224 */ /* 0x000fce00078e000e */
[----:B------:R-:W-:Y:S05]  /*2be20*/  WARPSYNC.COLLECTIVE R15, `(.L_x_2034) ;  /* 0x000000000f087348 */ /* 0x000fea0003c00000 */
[----:B------:R0:W1:Y:S02]  /*2be30*/  SHFL.IDX P6, R14, R13, R12, R11 ;  /* 0x0000000c0d0e7389 */ /* 0x00006400000c000b */
[----:B01----:R-:W-:Y:S01]  /*2be40*/  ENDCOLLECTIVE ;  /* 0x000000000000791b */ /* 0x003fe20003800000 */
.L_x_2034:
[----:B------:R-:W-:Y:S02]  /*2be50*/  IMAD.MOV.U32 R13, RZ, RZ, R9 ;  /* 0x000000ffff0d7224 */ /* 0x000fe400078e0009 */
[----:B------:R-:W-:-:S07]  /*2be60*/  IMAD.MOV.U32 R114, RZ, RZ, R14 ;  /* 0x000000ffff727224 */ /* 0x000fce00078e000e */
[----:B------:R-:W-:Y:S05]  /*2be70*/  WARPSYNC.COLLECTIVE R15, `(.L_x_2035) ;  /* 0x000000000f087348 */ /* 0x000fea0003c00000 */
[----:B------:R0:W1:Y:S02]  /*2be80*/  SHFL.IDX P6, R14, R13, R12, R11 ;  /* 0x0000000c0d0e7389 */ /* 0x00006400000c000b */
[----:B01----:R-:W-:Y:S01]  /*2be90*/  ENDCOLLECTIVE ;  /* 0x000000000000791b */ /* 0x003fe20003800000 */
.L_x_2035:
[----:B------:R-:W-:Y:S02]  /*2bea0*/  IMAD.MOV.U32 R13, RZ, RZ, R45 ;  /* 0x000000ffff0d7224 */ /* 0x000fe400078e002d */
[----:B------:R-:W-:Y:S02]  /*2beb0*/  IMAD.MOV.U32 R12, RZ, RZ, R4 ;  /* 0x000000ffff0c7224 */ /* 0x000fe400078e0004 */
[----:B------:R-:W-:-:S07]  /*2bec0*/  IMAD.MOV.U32 R115, RZ, RZ, R14 ;  /* 0x000000ffff737224 */ /* 0x000fce00078e000e */
[----:B------:R-:W-:Y:S05]  /*2bed0*/  WARPSYNC.COLLECTIVE R15, `(.L_x_2036) ;  /* 0x000000000f087348 */ /* 0x000fea0003c00000 */
[----:B------:R0:W1:Y:S02]  /*2bee0*/  SHFL.IDX P6, R14, R13, R12, R11 ;  /* 0x0000000c0d0e7389 */ /* 0x00006400000c000b */
[----:B01----:R-:W-:Y:S01]  /*2bef0*/  ENDCOLLECTIVE ;  /* 0x000000000000791b */ /* 0x003fe20003800000 */
.L_x_2036:
[----:B------:R-:W-:Y:S02]  /*2bf00*/  IMAD.MOV.U32 R13, RZ, RZ, R43 ;  /* 0x000000ffff0d7224 */ /* 0x000fe400078e002b */
[----:B------:R-:W-:-:S07]  /*2bf10*/  IMAD.MOV.U32 R46, RZ, RZ, R14 ;  /* 0x000000ffff2e7224 */ /* 0x000fce00078e000e */
[----:B------:R-:W-:Y:S05]  /*2bf20*/  WARPSYNC.COLLECTIVE R15, `(.L_x_2037) ;  /* 0x000000000f087348 */ /* 0x000fea0003c00000 */
[----:B------:R0:W1:Y:S02]  /*2bf30*/  SHFL.IDX P6, R14, R13, R12, R11 ;  /* 0x0000000c0d0e7389 */ /* 0x00006400000c000b */
[----:B01----:R-:W-:Y:S01]  /*2bf40*/  ENDCOLLECTIVE ;  /* 0x000000000000791b */ /* 0x003fe20003800000 */
.L_x_2037:
[----:B------:R-:W-:Y:S02]  /*2bf50*/  IMAD.MOV.U32 R13, RZ, RZ, R30 ;  /* 0x000000ffff0d7224 */ /* 0x000fe400078e001e */
[----:B------:R-:W-:Y:S02]  /*2bf60*/  IMAD.MOV.U32 R12, RZ, RZ, R25 ;  /* 0x000000ffff0c7224 */ /* 0x000fe400078e0019 */
[----:B------:R-:W-:-:S07]  /*2bf70*/  IMAD.MOV.U32 R111, RZ, RZ, R14 ;  /* 0x000000ffff6f7224 */ /* 0x000fce00078e000e */
[----:B------:R-:W-:Y:S05]  /*2bf80*/  WARPSYNC.COLLECTIVE R15, `(.L_x_2038) ;  /* 0x000000000f087348 */ /* 0x000fea0003c00000 */
[----:B------:R0:W1:Y:S02]  /*2bf90*/  SHFL.IDX P6, R14, R13, R12, R11 ;  /* 0x0000000c0d0e7389 */ /* 0x00006400000c000b */
[----:B01----:R-:W-:Y:S01]  /*2bfa0*/  ENDCOLLECTIVE ;  /* 0x000000000000791b */ /* 0x003fe20003800000 */
.L_x_2038:
[----:B------:R-:W-:Y:S01]  /*2bfb0*/  IMAD.MOV.U32 R13, RZ, RZ, R21 ;  /* 0x000000ffff0d7224 */ /* 0x000fe200078e0015 */
[----:B------:R-:W-:Y:S01]  /*2bfc0*/  SEL R21, R29, R96, P0 ;  /* 0x000000601d157207 */ /* 0x000fe20000000000 */
[----:B------:R-:W-:Y:S02]  /*2bfd0*/  IMAD.MOV.U32 R96, RZ, RZ, RZ ;  /* 0x000000ffff607224 */ /* 0x000fe400078e00ff */
[----:B------:R-:W-:-:S07]  /*2bfe0*/  IMAD.MOV.U32 R43, RZ, RZ, R14 ;  /* 0x000000ffff2b7224 */ /* 0x000fce00078e000e */
[----:B------:R-:W-:Y:S05]  /*2bff0*/  WARPSYNC.COLLECTIVE R15, `(.L_x_2039) ;  /* 0x000000000f087348 */ /* 0x000fea0003c00000 */
[----:B------:R0:W1:Y:S02]  /*2c000*/  SHFL.IDX P6, R14, R13, R12, R11 ;  /* 0x0000000c0d0e7389 */ /* 0x00006400000c000b */
[----:B01----:R-:W-:Y:S01]  /*2c010*/  ENDCOLLECTIVE ;  /* 0x000000000000791b */ /* 0x003fe20003800000 */
.L_x_2039:
[----:B------:R-:W-:Y:S02]  /*2c020*/  IMAD.MOV.U32 R13, RZ, RZ, R69 ;  /* 0x000000ffff0d7224 */ /* 0x000fe400078e0045 */
[----:B------:R-:W-:Y:S02]  /*2c030*/  IMAD.MOV.U32 R12, RZ, RZ, R4 ;  /* 0x000000ffff0c7224 */ /* 0x000fe400078e0004 */
[----:B------:R-:W-:-:S07]  /*2c040*/  IMAD.MOV.U32 R45, RZ, RZ, R14 ;  /* 0x000000ffff2d7224 */ /* 0x000fce00078e000e */
[----:B------:R-:W-:Y:S05]  /*2c050*/  WARPSYNC.COLLECTIVE R15, `(.L_x_2040) ;  /* 0x000000000f087348 */ /* 0x000fea0003c00000 */
[----:B------:R0:W1:Y:S02]  /*2c060*/  SHFL.IDX P6, R14, R13, R12, R11 ;  /* 0x0000000c0d0e7389 */ /* 0x00006400000c000b */
[----:B01----:R-:W-:Y:S01]  /*2c070*/  ENDCOLLECTIVE ;  /* 0x000000000000791b */ /* 0x003fe20003800000 */
.L_x_2040:
[----:B------:R-:W-:Y:S02]  /*2c080*/  IMAD.MOV.U32 R13, RZ, RZ, R48 ;  /* 0x000000ffff0d7224 */ /* 0x000fe400078e0030 */
[----:B------:R-:W-:-:S07]  /*2c090*/  IMAD.MOV.U32 R110, RZ, RZ, R14 ;  /* 0x000000ffff6e7224 */ /* 0x000fce00078e000e */
[----:B------:R-:W-:Y:S05]  /*2c0a0*/  WARPSYNC.COLLECTIVE R15, `(.L_x_2041) ;  /* 0x000000000f087348 */ /* 0x000fea0003c00000 */
[----:B------:R0:W1:Y:S02]  /*2c0b0*/  SHFL.IDX P6, R14, R13, R12, R11 ;  /* 0x0000000c0d0e7389 */ /* 0x00006400000c000b */
[----:B01----:R-:W-:Y:S01]  /*2c0c0*/  ENDCOLLECTIVE ;  /* 0x000000000000791b */ /* 0x003fe20003800000 */
.L_x_2041:
[----:B------:R-:W-:Y:S01]  /*2c0d0*/  IMAD.MOV.U32 R13, RZ, RZ, R36 ;  /* 0x000000ffff0d7224 */ /* 0x000fe200078e0024 */
[----:B------:R-:W-:Y:S01]  /*2c0e0*/  SEL R36, R82, R37, P0 ;  /* 0x0000002552247207 */ /* 0x000fe20000000000 */
[----:B------:R-:W-:Y:S01]  /*2c0f0*/  IMAD.MOV.U32 R12, RZ, RZ, R25 ;  /* 0x000000ffff0c7224 */ /* 0x000fe200078e0019 */
[----:B------:R-:W-:Y:S01]  /*2c100*/  SEL R37, R37, R82, P0 ;  /* 0x0000005225257207 */ /* 0x000fe20000000000 */
[----:B------:R-:W-:-:S07]  /*2c110*/  IMAD.MOV.U32 R109, RZ, RZ, R14 ;  /* 0x000000ffff6d7224 */ /* 0x000fce00078e000e */
[----:B------:R-:W-:Y:S05]  /*2c120*/  WARPSYNC.COLLECTIVE R15, `(.L_x_2042) ;  /* 0x000000000f087348 */ /* 0x000fea0003c00000 */
[----:B------:R0:W1:Y:S02]  /*2c130*/  SHFL.IDX P6, R14, R13, R12, R11 ;  /* 0x0000000c0d0e7389 */ /* 0x00006400000c000b */
[----:B01----:R-:W-:Y:S01]  /*2c140*/  ENDCOLLECTIVE ;  /* 0x000000000000791b */ /* 0x003fe20003800000 */
.L_x_2042:
[----:B------:R-:W-:Y:S02]  /*2c150*/  IMAD.MOV.U32 R13, RZ, RZ, R34 ;  /* 0x000000ffff0d7224 */ /* 0x000fe400078e0022 */
[----:B------:R-:W-:-:S07]  /*2c160*/  IMAD.MOV.U32 R113, RZ, RZ, R14 ;  /* 0x000000ffff717224 */ /* 0x000fce00078e000e */
[----:B------:R-:W-:Y:S05]  /*2c170*/  WARPSYNC.COLLECTIVE R15, `(.L_x_2043) ;  /* 0x000000000f087348 */ /* 0x000fea0003c00000 */
[----:B------:R0:W1:Y:S02]  /*2c180*/  SHFL.IDX P6, R14, R13, R12, R11 ;  /* 0x0000000c0d0e7389 */ /* 0x00006400000c000b */
[----:B01----:R-:W-:Y:S01]  /*2c190*/  ENDCOLLECTIVE ;  /* 0x000000000000791b */ /* 0x003fe20003800000 */
.L_x_2043:
[----:B------:R-:W-:Y:S01]  /*2c1a0*/  SEL R47, R113, R110, P0 ;  /* 0x0000006e712f7207 */ /* 0x000fe20000000000 */
[----:B------:R-:W-:Y:S02]  /*2c1b0*/  IMAD.MOV.U32 R13, RZ, RZ, R80 ;  /* 0x000000ffff0d7224 */ /* 0x000fe400078e0050 */
[----:B------:R-:W-:Y:S02]  /*2c1c0*/  IMAD.MOV.U32 R12, RZ, RZ, R4 ;  /* 0x000000ffff0c7224 */ /* 0x000fe400078e0004 */
[----:B------:R-:W-:-:S07]  /*2c1d0*/  IMAD.MOV.U32 R34, RZ, RZ, R14 ;  /* 0x000000ffff227224 */ /* 0x000fce00078e000e */
[----:B------:R-:W-:Y:S05]  /*2c1e0*/  WARPSYNC.COLLECTIVE R15, `(.L_x_2044) ;  /* 0x000000000f087348 */ /* 0x000fea0003c00000 */
[----:B------:R0:W1:Y:S02]  /*2c1f0*/  SHFL.IDX P6, R14, R13, R12, R11 ;  /* 0x0000000c0d0e7389 */ /* 0x00006400000c000b */
[----:B01----:R-:W-:Y:S01]  /*2c200*/  ENDCOLLECTIVE ;  /* 0x000000000000791b */ /* 0x003fe20003800000 */
.L_x_2044:
[----:B------:R-:W-:Y:S01]  /*2c210*/  SEL R48, R109, R34, P0 ;  /* 0x000000226d307207 */ /* 0x000fe20000000000 */
[----:B------:R-:W-:Y:S02]  /*2c220*/  IMAD.MOV.U32 R13, RZ, RZ, R52 ;  /* 0x000000ffff0d7224 */ /* 0x000fe400078e0034 */
[----:B------:R-:W-:-:S07]  /*2c230*/  IMAD.MOV.U32 R84, RZ, RZ, R14 ;  /* 0x000000ffff547224 */ /* 0x000fce00078e000e */
[----:B------:R-:W-:Y:S05]  /*2c240*/  WARPSYNC.COLLECTIVE R15, `(.L_x_2045) ;  /* 0x000000000f087348 */ /* 0x000fea0003c00000 */
[----:B------:R0:W1:Y:S02]  /*2c250*/  SHFL.IDX P6, R14, R13, R12, R11 ;  /* 0x0000000c0d0e7389 */ /* 0x00006400000c000b */
[----:B01----:R-:W-:Y:S01]  /*2c260*/  ENDCOLLECTIVE ;  /* 0x000000000000791b */ /* 0x003fe20003800000 */
.L_x_2045:
[----:B------:R-:W-:Y:S01]  /*2c270*/  IMAD.MOV.U32 R13, RZ, RZ, R39 ;  /* 0x000000ffff0d7224 */ /* 0x000fe200078e0027 */
[----:B------:R-:W-:Y:S01]  /*2c280*/  SEL R39, R114, R112, P0 ;  /* 0x0000007072277207 */ /* 0x000fe20000000000 */
[----:B------:R-:W-:Y:S02]  /*2c290*/  IMAD.MOV.U32 R12, RZ, RZ, R25 ;  /* 0x000000ffff0c7224 */ /* 0x000fe400078e0019 */
[----:B------:R-:W-:-:S07]  /*2c2a0*/  IMAD.MOV.U32 R83, RZ, RZ, R14 ;  /* 0x000000ffff537224 */ /* 0x000fce00078e000e */
[----:B------:R-:W-:Y:S05]  /*2c2b0*/  WARPSYNC.COLLECTIVE R15, `(.L_x_2046) ;  /* 0x000000000f087348 */ /* 0x000fea0003c00000 */
[----:B------:R0:W1:Y:S02]  /*2c2c0*/  SHFL.IDX P6, R14, R13, R12, R11 ;  /* 0x0000000c0d0e7389 */ /* 0x00006400000c000b */
[----:B01----:R-:W-:Y:S01]  /*2c2d0*/  ENDCOLLECTIVE ;  /* 0x000000000000791b */ /* 0x003fe20003800000 */
.L_x_2046:
[----:B------:R-:W-:Y:S01]  /*2c2e0*/  IMAD.MOV.U32 R13, RZ, RZ, R38 ;  /* 0x000000ffff0d7224 */ /* 0x000fe200078e0026 */
[----:B------:R-:W-:Y:S01]  /*2c2f0*/  SEL R38, R112, R114, P0 ;  /* 0x0000007270267207 */ /* 0x000fe20000000000 */
[----:B------:R-:W-:-:S07]  /*2c300*/  IMAD.MOV.U32 R31, RZ, RZ, R14 ;  /* 0x000000ffff1f7224 */ /* 0x000fce00078e000e */
[----:B------:R-:W-:Y:S05]  /*2c310*/  WARPSYNC.COLLECTIVE R15, `(.L_x_2047) ;  /* 0x000000000f087348 */ /* 0x000fea0003c00000 */
[----:B------:R0:W1:Y:S02]  /*2c320*/  SHFL.IDX P6, R14, R13, R12, R11 ;  /* 0x0000000c0d0e7389 */ /* 0x00006400000c000b */
[----:B01----:R-:W-:Y:S01]  /*2c330*/  ENDCOLLECTIVE ;  /* 0x000000000000791b */ /* 0x003fe20003800000 */
.L_x_2047:
        /* <DEDUP_REMOVED lines=8> */
.L_x_2048:
[----:B------:R-:W-:Y:S02]  /*2c3c0*/  SEL R82, R83, R116, P0 ;  /* 0x0000007453527207 */ /* 0x000fe40000000000 */
[----:B------:R-:W-:Y:S01]  /*2c3d0*/  SEL R83, R116, R83, P0 ;  /* 0x0000005374537207 */ /* 0x000fe20000000000 */
[----:B------:R-:W-:Y:S01]  /*2c3e0*/  IMAD.MOV.U32 R13, RZ, RZ, R79 ;  /* 0x000000ffff0d7224 */ /* 0x000fe200078e004f */
[----:B------:R-:W-:Y:S01]  /*2c3f0*/  SEL R79, R34, R109, P0 ;  /* 0x0000006d224f7207 */ /* 0x000fe20000000000 */
[----:B------:R-:W-:-:S07]  /*2c400*/  IMAD.MOV.U32 R85, RZ, RZ, R14 ;  /* 0x000000ffff557224 */ /* 0x000fce00078e000e */
[----:B------:R-:W-:Y:S05]  /*2c410*/  WARPSYNC.COLLECTIVE R15, `(.L_x_2049) ;  /* 0x000000000f087348 */ /* 0x000fea0003c00000 */
[----:B------:R0:W1:Y:S02]  /*2c420*/  SHFL.IDX P6, R14, R13, R12, R11 ;  /* 0x0000000c0d0e7389 */ /* 0x00006400000c000b */
[----:B01----:R-:W-:Y:S01]  /*2c430*/  ENDCOLLECTIVE ;  /* 0x000000000000791b */ /* 0x003fe20003800000 */
.L_x_2049:
        /* <DEDUP_REMOVED lines=9> */
.L_x_2050:
[----:B------:R-:W-:Y:S01]  /*2c4d0*/  IMAD.MOV.U32 R13, RZ, RZ, R40 ;  /* 0x000000ffff0d7224 */ /* 0x000fe200078e0028 */
[----:B------:R-:W-:Y:S01]  /*2c4e0*/  SEL R40, R44, R115, P0 ;  /* 0x000000732c287207 */ /* 0x000fe20000000000 */
[----:B------:R-:W-:-:S07]  /*2c4f0*/  IMAD.MOV.U32 R30, RZ, RZ, R14 ;  /* 0x000000ffff1e7224 */ /* 0x000fce00078e000e */
[----:B------:R-:W-:Y:S05]  /*2c500*/  WARPSYNC.COLLECTIVE R15, `(.L_x_2051) ;  /* 0x000000000f087348 */ /* 0x000fea0003c00000 */
[----:B------:R0:W1:Y:S02]  /*2c510*/  SHFL.IDX P6, R14, R13, R12, R11 ;  /* 0x0000000c0d0e7389 */ /* 0x00006400000c000b */
[----:B01----:R-:W-:Y:S01]  /*2c520*/  ENDCOLLECTIVE ;  /* 0x000000000000791b */ /* 0x003fe20003800000 */
.L_x_2051:
[----:B------:R-:W-:Y:S02]  /*2c530*/  SEL R84, R85, R30, P0 ;  /* 0x0000001e55547207 */ /* 0x000fe40000000000 */
[----:B------:R-:W-:Y:S01]  /*2c540*/  SEL R85, R30, R85, P0 ;  /* 0x000000551e557207 */ /* 0x000fe20000000000 */
[----:B------:R-:W-:Y:S02]  /*2c550*/  IMAD.MOV.U32 R13, RZ, RZ, R71 ;  /* 0x000000ffff0d7224 */ /* 0x000fe400078e0047 */
[----:B------:R-:W-:Y:S02]  /*2c560*/  IMAD.MOV.U32 R12, RZ, RZ, R4 ;  /* 0x000000ffff0c7224 */ /* 0x000fe400078e0004 */
[----:B------:R-:W-:-:S07]  /*2c570*/  IMAD.MOV.U32 R117, RZ, RZ, R14 ;  /* 0x000000ffff757224 */ /* 0x000fce00078e000e */
[----:B------:R-:W-:Y:S05]  /*2c580*/  WARPSYNC.COLLECTIVE R15, `(.L_x_2052) ;  /* 0x000000000f087348 */ /* 0x000fea0003c00000 */
[----:B------:R0:W1:Y:S02]  /*2c590*/  SHFL.IDX P6, R14, R13, R12, R11 ;  /* 0x0000000c0d0e7389 */ /* 0x00006400000c000b */
[----:B01----:R-:W-:Y:S01]  /*2c5a0*/  ENDCOLLECTIVE ;  /* 0x000000000000791b */ /* 0x003fe20003800000 */
.L_x_2052:
[----:B------:R-:W-:Y:S02]  /*2c5b0*/  IMAD.MOV.U32 R13, RZ, RZ, R51 ;  /* 0x000000ffff0d7224 */ /* 0x000fe400078e0033 */
[----:B------:R-:W-:-:S07]  /*2c5c0*/  IMAD.MOV.U32 R52, RZ, RZ, R14 ;  /* 0x000000ffff347224 */ /* 0x000fce00078e000e */
[----:B------:R-:W-:Y:S05]  /*2c5d0*/  WARPSYNC.COLLECTIVE R15, `(.L_x_2053) ;  /* 0x000000000f087348 */ /* 0x000fea0003c00000 */
[----:B------:R0:W1:Y:S02]  /*2c5e0*/  SHFL.IDX P6, R14, R13, R12, R11 ;  /* 0x0000000c0d0e7389 */ /* 0x00006400000c000b */
[----:B01----:R-:W-:Y:S01]  /*2c5f0*/  ENDCOLLECTIVE ;  /* 0x000000000000791b */ /* 0x003fe20003800000 */
.L_x_2053:
        /* <DEDUP_REMOVED lines=9> */
.L_x_2054:
[----:B------:R-:W-:Y:S02]  /*2c690*/  IMAD.MOV.U32 R13, RZ, RZ, R7 ;  /* 0x000000ffff0d7224 */ /* 0x000fe400078e0007 */
[----:B------:R-:W-:-:S07]  /*2c6a0*/  IMAD.MOV.U32 R9, RZ, RZ, R14 ;  /* 0x000000ffff097224 */ /* 0x000fce00078e000e */
[----:B------:R-:W-:Y:S05]  /*2c6b0*/  WARPSYNC.COLLECTIVE R15, `(.L_x_2055) ;  /* 0x000000000f087348 */ /* 0x000fea0003c00000 */
[----:B------:R0:W1:Y:S02]  /*2c6c0*/  SHFL.IDX P6, R14, R13, R12, R11 ;  /* 0x0000000c0d0e7389 */ /* 0x00006400000c000b */
[----:B01----:R-:W-:Y:S01]  /*2c6d0*/  ENDCOLLECTIVE ;  /* 0x000000000000791b */ /* 0x003fe20003800000 */
.L_x_2055:
[----:B------:R-:W-:Y:S02]  /*2c6e0*/  SEL R51, R52, R9, P0 ;  /* 0x0000000934337207 */ /* 0x000fe40000000000 */
        /* <DEDUP_REMOVED lines=8> */
.L_x_2056:
[----:B------:R-:W-:Y:S01]  /*2c770*/  IMAD.MOV.U32 R13, RZ, RZ, R49 ;  /* 0x000000ffff0d7224 */ /* 0x000fe200078e0031 */
[----:B------:R-:W-:Y:S01]  /*2c780*/  SEL R49, R91, R117, P0 ;  /* 0x000000755b317207 */ /* 0x000fe20000000000 */
[----:B------:R-:W-:-:S07]  /*2c790*/  IMAD.MOV.U32 R87, RZ, RZ, R14 ;  /* 0x000000ffff577224 */ /* 0x000fce00078e000e */
[----:B------:R-:W-:Y:S05]  /*2c7a0*/  WARPSYNC.COLLECTIVE R15, `(.L_x_2057) ;  /* 0x000000000f087348 */ /* 0x000fea0003c00000 */
[----:B------:R0:W1:Y:S02]  /*2c7b0*/  SHFL.IDX P6, R14, R13, R12, R11 ;  /* 0x0000000c0d0e7389 */ /* 0x00006400000c000b */
[----:B01----:R-:W-:Y:S01]  /*2c7c0*/  ENDCOLLECTIVE ;  /* 0x000000000000791b */ /* 0x003fe20003800000 */
.L_x_2057:
[----:B------:R-:W-:Y:S02]  /*2c7d0*/  IMAD.MOV.U32 R13, RZ, RZ, R28 ;  /* 0x000000ffff0d7224 */ /* 0x000fe400078e001c */
[----:B------:R-:W-:Y:S02]  /*2c7e0*/  IMAD.MOV.U32 R12, RZ, RZ, R25 ;  /* 0x000000ffff0c7224 */ /* 0x000fe400078e0019 */
[----:B------:R-:W-:-:S07]  /*2c7f0*/  IMAD.MOV.U32 R73, RZ, RZ, R14 ;  /* 0x000000ffff497224 */ /* 0x000fce00078e000e */
[----:B------:R-:W-:Y:S05]  /*2c800*/  WARPSYNC.COLLECTIVE R15, `(.L_x_2058) ;  /* 0x000000000f087348 */ /* 0x000fea0003c00000 */
[----:B------:R0:W1:Y:S02]  /*2c810*/  SHFL.IDX P6, R14, R13, R12, R11 ;  /* 0x0000000c0d0e7389 */ /* 0x00006400000c000b */
[----:B01----:R-:W-:Y:S01]  /*2c820*/  ENDCOLLECTIVE ;  /* 0x000000000000791b */ /* 0x003fe20003800000 */
.L_x_2058:
[----:B------:R-:W-:Y:S02]  /*2c830*/  IMAD.MOV.U32 R13, RZ, RZ, R24 ;  /* 0x000000ffff0d7224 */ /* 0x000fe400078e0018 */
[----:B------:R-:W-:-:S07]  /*2c840*/  IMAD.MOV.U32 R28, RZ, RZ, R14 ;  /* 0x000000ffff1c7224 */ /* 0x000fce00078e000e */
[----:B------:R-:W-:Y:S05]  /*2c850*/  WARPSYNC.COLLECTIVE R15, `(.L_x_2059) ;  /* 0x000000000f087348 */ /* 0x000fea0003c00000 */
[----:B------:R0:W1:Y:S02]  /*2c860*/  SHFL.IDX P6, R14, R13, R12, R11 ;  /* 0x0000000c0d0e7389 */ /* 0x00006400000c000b */
[----:B01----:R-:W-:Y:S01]  /*2c870*/  ENDCOLLECTIVE ;  /* 0x000000000000791b */ /* 0x003fe20003800000 */
.L_x_2059:
[----:B------:R-:W-:Y:S01]  /*2c880*/  IMAD.MOV.U32 R13, RZ, RZ, R56 ;  /* 0x000000ffff0d7224 */ /* 0x000fe200078e0038 */
[----:B------:R-:W-:Y:S01]  /*2c890*/  SEL R56, R28, R87, P0 ;  /* 0x000000571c387207 */ /* 0x000fe20000000000 */
[----:B------:R-:W-:Y:S02]  /*2c8a0*/  IMAD.MOV.U32 R12, RZ, RZ, R4 ;  /* 0x000000ffff0c7224 */ /* 0x000fe400078e0004 */
[----:B------:R-:W-:-:S07]  /*2c8b0*/  IMAD.MOV.U32 R24, RZ, RZ, R14 ;  /* 0x000000ffff187224 */ /* 0x000fce00078e000e */
[----:B------:R-:W-:Y:S05]  /*2c8c0*/  WARPSYNC.COLLECTIVE R15, `(.L_x_2060) ;  /* 0x000000000f087348 */ /* 0x000fea0003c00000 */
[----:B------:R0:W1:Y:S02]  /*2c8d0*/  SHFL.IDX P6, R14, R13, R12, R11 ;  /* 0x0000000c0d0e7389 */ /* 0x00006400000c000b */
[----:B01----:R-:W-:Y:S01]  /*2c8e0*/  ENDCOLLECTIVE ;  /* 0x000000000000791b */ /* 0x003fe20003800000 */
.L_x_2060:
[----:B------:R-:W-:Y:S01]  /*2c8f0*/  IMAD.MOV.U32 R13, RZ, RZ, R53 ;  /* 0x000000ffff0d7224 */ /* 0x000fe200078e0035 */
[----:B------:R-:W-:Y:S01]  /*2c900*/  SEL R53, R89, R118, P0 ;  /* 0x0000007659357207 */ /* 0x000fe20000000000 */
[----:B------:R-:W-:-:S07]  /*2c910*/  IMAD.MOV.U32 R69, RZ, RZ, R14 ;  /* 0x000000ffff457224 */ /* 0x000fce00078e000e */
[----:B------:R-:W-:Y:S05]  /*2c920*/  WARPSYNC.COLLECTIVE R15, `(.L_x_2061) ;  /* 0x000000000f087348 */ /* 0x000fea0003c00000 */
[----:B------:R0:W1:Y:S02]  /*2c930*/  SHFL.IDX P6, R14, R13, R12, R11 ;  /* 0x0000000c0d0e7389 */ /* 0x00006400000c000b */
[----:B01----:R-:W-:Y:S01]  /*2c940*/  ENDCOLLECTIVE ;  /* 0x000000000000791b */ /* 0x003fe20003800000 */
.L_x_2061:
[----:B------:R-:W-:Y:S02]  /*2c950*/  IMAD.MOV.U32 R13, RZ, RZ, R27 ;  /* 0x000000ffff0d7224 */ /* 0x000fe400078e001b */
[----:B------:R-:W-:Y:S02]  /*2c960*/  IMAD.MOV.U32 R12, RZ, RZ, R25 ;  /* 0x000000ffff0c7224 */ /* 0x000fe400078e0019 */
[----:B------:R-:W-:-:S07]  /*2c970*/  IMAD.MOV.U32 R71, RZ, RZ, R14 ;  /* 0x000000ffff477224 */ /* 0x000fce00078e000e */
[----:B------:R-:W-:Y:S05]  /*2c980*/  WARPSYNC.COLLECTIVE R15, `(.L_x_2062) ;  /* 0x000000000f087348 */ /* 0x000fea0003c00000 */
[----:B------:R0:W1:Y:S02]  /*2c990*/  SHFL.IDX P6, R14, R13, R12, R11 ;  /* 0x0000000c0d0e7389 */ /* 0x00006400000c000b */
[----:B01----:R-:W-:Y:S01]  /*2c9a0*/  ENDCOLLECTIVE ;  /* 0x000000000000791b */ /* 0x003fe20003800000 */
.L_x_2062:
[----:B------:R-:W-:Y:S02]  /*2c9b0*/  IMAD.MOV.U32 R13, RZ, RZ, R26 ;  /* 0x000000ffff0d7224 */ /* 0x000fe400078e001a */
[----:B------:R-:W-:-:S07]  /*2c9c0*/  IMAD.MOV.U32 R27, RZ, RZ, R14 ;  /* 0x000000ffff1b7224 */ /* 0x000fce00078e000e */
[----:B------:R-:W-:Y:S05]  /*2c9d0*/  WARPSYNC.COLLECTIVE R15, `(.L_x_2063) ;  /* 0x000000000f087348 */ /* 0x000fea0003c00000 */
[----:B------:R0:W1:Y:S02]  /*2c9e0*/  SHFL.IDX P6, R14, R13, R12, R11 ;  /* 0x0000000c0d0e7389 */ /* 0x00006400000c000b */
[----:B01----:R-:W-:Y:S01]  /*2c9f0*/  ENDCOLLECTIVE ;  /* 0x000000000000791b */ /* 0x003fe20003800000 */
.L_x_2063:
[----:B------:R-:W-:Y:S01]  /*2ca00*/  IMAD.MOV.U32 R13, RZ, RZ, R58 ;  /* 0x000000ffff0d7224 */ /* 0x000fe200078e003a */
[----:B------:R-:W-:Y:S01]  /*2ca10*/  SEL R58, R24, R73, P0 ;  /* 0x00000049183a7207 */ /* 0x000fe20000000000 */
[----:B------:R-:W-:Y:S02]  /*2ca20*/  IMAD.MOV.U32 R12, RZ, RZ, R4 ;  /* 0x000000ffff0c7224 */ /* 0x000fe400078e0004 */
[----:B------:R-:W-:-:S07]  /*2ca30*/  IMAD.MOV.U32 R26, RZ, RZ, R14 ;  /* 0x000000ffff1a7224 */ /* 0x000fce00078e000e */
[----:B------:R-:W-:Y:S05]  /*2ca40*/  WARPSYNC.COLLECTIVE R15, `(.L_x_2064) ;  /* 0x000000000f087348 */ /* 0x000fea0003c00000 */
[----:B------:R0:W1:Y:S02]  /*2ca50*/  SHFL.IDX P6, R14, R13, R12, R11 ;  /* 0x0000000c0d0e7389 */ /* 0x00006400000c000b */
[----:B01----:R-:W-:Y:S01]  /*2ca60*/  ENDCOLLECTIVE ;  /* 0x000000000000791b */ /* 0x003fe20003800000 */
.L_x_2064:
[----:B------:R-:W-:Y:S01]  /*2ca70*/  IMAD.MOV.U32 R13, RZ, RZ, R55 ;  /* 0x000000ffff0d7224 */ /* 0x000fe200078e0037 */
[----:B------:R-:W-:Y:S01]  /*2ca80*/  SEL R55, R87, R28, P0 ;  /* 0x0000001c57377207 */ /* 0x000fe20000000000 */
[----:B------:R-:W-:-:S07]  /*2ca90*/  IMAD.MOV.U32 R70, RZ, RZ, R14 ;  /* 0x000000ffff467224 */ /* 0x000fce00078e000e */
[----:B------:R-:W-:Y:S05]  /*2caa0*/  WARPSYNC.COLLECTIVE R15, `(.L_x_2065) ;  /* 0x000000000f087348 */ /* 0x000fea0003c00000 */
[----:B------:R0:W1:Y:S02]  /*2cab0*/  SHFL.IDX P6, R14, R13, R12, R11 ;  /* 0x0000000c0d0e7389 */ /* 0x00006400000c000b */
[----:B01----:R-:W-:Y:S01]  /*2cac0*/  ENDCOLLECTIVE ;  /* 0x000000000000791b */ /* 0x003fe20003800000 */
.L_x_2065:
[----:B------:R-:W-:Y:S02]  /*2cad0*/  IMAD.MOV.U32 R13, RZ, RZ, R35 ;  /* 0x000000ffff0d7224 */ /* 0x000fe400078e0023 */
[----:B------:R-:W-:Y:S02]  /*2cae0*/  IMAD.MOV.U32 R12, RZ, RZ, R25 ;  /* 0x000000ffff0c7224 */ /* 0x000fe400078e0019 */
[----:B------:R-:W-:-:S07]  /*2caf0*/  IMAD.MOV.U32 R72, RZ, RZ, R14 ;  /* 0x000000ffff487224 */ /* 0x000fce00078e000e */
[----:B------:R-:W-:Y:S05]  /*2cb00*/  WARPSYNC.COLLECTIVE R15, `(.L_x_2066) ;  /* 0x000000000f087348 */ /* 0x000fea0003c00000 */
[----:B------:R0:W1:Y:S02]  /*2cb10*/  SHFL.IDX P6, R14, R13, R12, R11 ;  /* 0x0000000c0d0e7389 */ /* 0x00006400000c000b */
[----:B01----:R-:W-:Y:S01]  /*2cb20*/  ENDCOLLECTIVE ;  /* 0x000000000000791b */ /* 0x003fe20003800000 */
.L_x_2066:
[----:B------:R-:W-:Y:S02]  /*2cb30*/  IMAD.MOV.U32 R13, RZ, RZ, R32 ;  /* 0x000000ffff0d7224 */ /* 0x000fe400078e0020 */
[----:B------:R-:W-:-:S07]  /*2cb40*/  IMAD.MOV.U32 R35, RZ, RZ, R14 ;  /* 0x000000ffff237224 */ /* 0x000fce00078e000e */
[----:B------:R-:W-:Y:S05]  /*2cb50*/  WARPSYNC.COLLECTIVE R15, `(.L_x_2067) ;  /* 0x000000000f087348 */ /* 0x000fea0003c00000 */
[----:B------:R0:W1:Y:S02]  /*2cb60*/  SHFL.IDX P6, R14, R13, R12, R11 ;  /* 0x0000000c0d0e7389 */ /* 0x00006400000c000b */
[----:B01----:R-:W-:Y:S01]  /*2cb70*/  ENDCOLLECTIVE ;  /* 0x000000000000791b */ /* 0x003fe20003800000 */
.L_x_2067:
[----:B------:R-:W-:Y:S01]  /*2cb80*/  IMAD.MOV.U32 R13, RZ, RZ, R66 ;  /* 0x000000ffff0d7224 */ /* 0x000fe200078e0042 */
[----:B------:R-:W-:Y:S01]  /*2cb90*/  SEL R66, R27, R69, P0 ;  /* 0x000000451b427207 */ /* 0x000fe20000000000 */
[----:B------:R-:W-:Y:S02]  /*2cba0*/  IMAD.MOV.U32 R12, RZ, RZ, R4 ;  /* 0x000000ffff0c7224 */ /* 0x000fe400078e0004 */
[----:B------:R-:W-:-:S07]  /*2cbb0*/  IMAD.MOV.U32 R32, RZ, RZ, R14 ;  /* 0x000000ffff207224 */ /* 0x000fce00078e000e */
[----:B------:R-:W-:Y:S05]  /*2cbc0*/  WARPSYNC.COLLECTIVE R15, `(.L_x_2068) ;  /* 0x000000000f087348 */ /* 0x000fea0003c00000 */
[----:B------:R0:W1:Y:S02]  /*2cbd0*/  SHFL.IDX P6, R14, R13, R12, R11 ;  /* 0x0000000c0d0e7389 */ /* 0x00006400000c000b */
[----:B01----:R-:W-:Y:S01]  /*2cbe0*/  ENDCOLLECTIVE ;  /* 0x000000000000791b */ /* 0x003fe20003800000 */
.L_x_2068:
[----:B------:R-:W-:Y:S01]  /*2cbf0*/  IMAD.MOV.U32 R13, RZ, RZ, R57 ;  /* 0x000000ffff0d7224 */ /* 0x000fe200078e0039 */
[----:B------:R-:W-:Y:S01]  /*2cc00*/  SEL R57, R73, R24, P0 ;  /* 0x0000001849397207 */ /* 0x000fe20000000000 */
[----:B------:R-:W-:-:S07]  /*2cc10*/  IMAD.MOV.U32 R86, RZ, RZ, R14 ;  /* 0x000000ffff567224 */ /* 0x000fce00078e000e */
[----:B------:R-:W-:Y:S05]  /*2cc20*/  WARPSYNC.COLLECTIVE R15, `(.L_x_2069) ;  /* 0x000000000f087348 */ /* 0x000fea0003c00000 */
[----:B------:R0:W1:Y:S02]  /*2cc30*/  SHFL.IDX P6, R14, R13, R12, R11 ;  /* 0x0000000c0d0e7389 */ /* 0x00006400000c000b */
[----:B01----:R-:W-:Y:S01]  /*2cc40*/  ENDCOLLECTIVE ;  /* 0x000000000000791b */ /* 0x003fe20003800000 */
.L_x_2069:
        /* <DEDUP_REMOVED lines=9> */
.L_x_2070:
[----:B------:R-:W-:Y:S01]  /*2cce0*/  IMAD.MOV.U32 R13, RZ, RZ, R54 ;  /* 0x000000ffff0d7224 */ /* 0x000fe200078e0036 */
[----:B------:R-:W-:Y:S01]  /*2ccf0*/  SEL R54, R118, R89, P0 ;  /* 0x0000005976367207 */ /* 0x000fe20000000000 */
[----:B------:R-:W-:-:S07]  /*2cd00*/  IMAD.MOV.U32 R8, RZ, RZ, R14 ;  /* 0x000000ffff087224 */ /* 0x000fce00078e000e */
[----:B------:R-:W-:Y:S05]  /*2cd10*/  WARPSYNC.COLLECTIVE R15, `(.L_x_2071) ;  /* 0x000000000f087348 */ /* 0x000fea0003c00000 */
[----:B------:R0:W1:Y:S02]  /*2cd20*/  SHFL.IDX P6, R14, R13, R12, R11 ;  /* 0x0000000c0d0e7389 */ /* 0x00006400000c000b */
[----:B01----:R-:W-:Y:S01]  /*2cd30*/  ENDCOLLECTIVE ;  /* 0x000000000000791b */ /* 0x003fe20003800000 */
.L_x_2071:
        /* <DEDUP_REMOVED lines=9> */
.L_x_2072:
[----:B------:R-:W-:Y:S02]  /*2cdd0*/  SEL R87, R88, R119, P0 ;  /* 0x0000007758577207 */ /* 0x000fe40000000000 */
[----:B------:R-:W-:Y:S01]  /*2cde0*/  SEL R88, R119, R88, P0 ;  /* 0x0000005877587207 */ /* 0x000fe20000000000 */
[----:B------:R-:W-:Y:S02]  /*2cdf0*/  IMAD.MOV.U32 R13, RZ, RZ, R65 ;  /* 0x000000ffff0d7224 */ /* 0x000fe400078e0041 */
[----:B------:R-:W-:-:S07]  /*2ce00*/  IMAD.MOV.U32 R90, RZ, RZ, R14 ;  /* 0x000000ffff5a7224 */ /* 0x000fce00078e000e */
[----:B------:R-:W-:Y:S05]  /*2ce10*/  WARPSYNC.COLLECTIVE R15, `(.L_x_2073) ;  /* 0x000000000f087348 */ /* 0x000fea0003c00000 */
[----:B------:R0:W1:Y:S02]  /*2ce20*/  SHFL.IDX P6, R14, R13, R12, R11 ;  /* 0x0000000c0d0e7389 */ /* 0x00006400000c000b */
[----:B01----:R-:W-:Y:S01]  /*2ce30*/  ENDCOLLECTIVE ;  /* 0x000000000000791b */ /* 0x003fe20003800000 */
.L_x_2073:
        /* <DEDUP_REMOVED lines=9> */
.L_x_2074:
[----:B------:R-:W-:Y:S02]  /*2ced0*/  IMAD.MOV.U32 R13, RZ, RZ, R62 ;  /* 0x000000ffff0d7224 */ /* 0x000fe400078e003e */
[----:B------:R-:W-:-:S07]  /*2cee0*/  IMAD.MOV.U32 R7, RZ, RZ, R14 ;  /* 0x000000ffff077224 */ /* 0x000fce00078e000e */
[----:B------:R-:W-:Y:S05]  /*2cef0*/  WARPSYNC.COLLECTIVE R15, `(.L_x_2075) ;  /* 0x000000000f087348 */ /* 0x000fea0003c00000 */
[----:B------:R0:W1:Y:S02]  /*2cf00*/  SHFL.IDX P6, R14, R13, R12, R11 ;  /* 0x0000000c0d0e7389 */ /* 0x00006400000c000b */
[----:B01----:R-:W-:Y:S01]  /*2cf10*/  ENDCOLLECTIVE ;  /* 0x000000000000791b */ /* 0x003fe20003800000 */
.L_x_2075:
        /* <DEDUP_REMOVED lines=8> */
.L_x_2076:
[----:B------:R-:W-:Y:S02]  /*2cfa0*/  SEL R91, R92, R62, P0 ;  /* 0x0000003e5c5b7207 */ /* 0x000fe40000000000 */
[----:B------:R-:W-:Y:S01]  /*2cfb0*/  SEL R92, R62, R92, P0 ;  /* 0x0000005c3e5c7207 */ /* 0x000fe20000000000 */
[----:B------:R-:W-:Y:S02]  /*2cfc0*/  IMAD.MOV.U32 R13, RZ, RZ, R5 ;  /* 0x000000ffff0d7224 */ /* 0x000fe400078e0005 */
[----:B------:R-:W-:-:S07]  /*2cfd0*/  IMAD.MOV.U32 R65, RZ, RZ, R14 ;  /* 0x000000ffff417224 */ /* 0x000fce00078e000e */
[----:B------:R-:W-:Y:S05]  /*2cfe0*/  WARPSYNC.COLLECTIVE R15, `(.L_x_2077) ;  /* 0x000000000f087348 */ /* 0x000fea0003c00000 */
[----:B------:R0:W1:Y:S02]  /*2cff0*/  SHFL.IDX P6, R14, R13, R12, R11 ;  /* 0x0000000c0d0e7389 */ /* 0x00006400000c000b */
[----:B01----:R-:W-:Y:S01]  /*2d000*/  ENDCOLLECTIVE ;  /* 0x000000000000791b */ /* 0x003fe20003800000 */
.L_x_2077:
[----:B------:R-:W-:Y:S02]  /*2d010*/  IMAD.MOV.U32 R13, RZ, RZ, R64 ;  /* 0x000000ffff0d7224 */ /* 0x000fe400078e0040 */
[----:B------:R-:W-:Y:S02]  /*2d020*/  IMAD.MOV.U32 R12, RZ, RZ, R25 ;  /* 0x000000ffff0c7224 */ /* 0x000fe400078e0019 */
[----:B------:R-:W-:-:S07]  /*2d030*/  IMAD.MOV.U32 R5, RZ, RZ, R14 ;  /* 0x000000ffff057224 */ /* 0x000fce00078e000e */
[----:B------:R-:W-:Y:S05]  /*2d040*/  WARPSYNC.COLLECTIVE R15, `(.L_x_2078) ;  /* 0x000000000f087348 */ /* 0x000fea0003c00000 */
[----:B------:R0:W1:Y:S02]  /*2d050*/  SHFL.IDX P6, R14, R13, R12, R11 ;  /* 0x0000000c0d0e7389 */ /* 0x00006400000c000b */
[----:B01----:R-:W-:Y:S01]  /*2d060*/  ENDCOLLECTIVE ;  /* 0x000000000000791b */ /* 0x003fe20003800000 */
.L_x_2078:
[----:B------:R-:W-:Y:S02]  /*2d070*/  IMAD.MOV.U32 R13, RZ, RZ, R6 ;  /* 0x000000ffff0d7224 */ /* 0x000fe400078e0006 */
[----:B------:R-:W-:-:S07]  /*2d080*/  IMAD.MOV.U32 R4, RZ, RZ, R14 ;  /* 0x000000ffff047224 */ /* 0x000fce00078e000e */
[----:B------:R-:W-:Y:S05]  /*2d090*/  WARPSYNC.COLLECTIVE R15, `(.L_x_2079) ;  /* 0x000000000f087348 */ /* 0x000fea0003c00000 */
[----:B------:R0:W1:Y:S02]  /*2d0a0*/  SHFL.IDX P6, R14, R13, R12, R11 ;  /* 0x0000000c0d0e7389 */ /* 0x00006400000c000b */
[----:B01----:R-:W-:Y:S01]  /*2d0b0*/  ENDCOLLECTIVE ;  /* 0x000000000000791b */ /* 0x003fe20003800000 */
.L_x_2079:
[----:B------:R-:W-:Y:S05]  /*2d0c0*/  BRA `(.L_x_2080) ;  /* 0xffffff1c00ec7947 */ /* 0x000fea000383ffff */
.L_x_1796:
[----:B------:R-:W-:Y:S02]  /*2d0d0*/  IMAD.MOV.U32 R13, RZ, RZ, R3 ;  /* 0x000000ffff0d7224 */ /* 0x000fe400078e0003 */
[----:B------:R-:W-:Y:S02]  /*2d0e0*/  IMAD.MOV.U32 R12, RZ, RZ, RZ ;  /* 0x000000ffff0c7224 */ /* 0x000fe400078e00ff */
[----:B------:R-:W-:Y:S02]  /*2d0f0*/  IMAD.MOV.U32 R11, RZ, RZ, 0x181f ;  /* 0x0000181fff0b7424 */ /* 0x000fe400078e00ff */
[----:B------:R-:W-:-:S07]  /*2d100*/  IMAD.MOV.U32 R15, RZ, RZ, -0x1 ;  /* 0xffffffffff0f7424 */ /* 0x000fce00078e00ff */
[----:B-----5:R-:W-:Y:S05]  /*2d110*/  WARPSYNC.COLLECTIVE R15, `(.L_x_2081) ;  /* 0x000000000f087348 */ /* 0x020fea0003c00000 */
[----:B------:R0:W1:Y:S02]  /*2d120*/  SHFL.IDX P6, R14, R13, R12, R11 ;  /* 0x0000000c0d0e7389 */ /* 0x00006400000c000b */
[----:B01---5:R-:W-:Y:S01]  /*2d130*/  ENDCOLLECTIVE ;  /* 0x000000000000791b */ /* 0x023fe20003800000 */
.L_x_2081:
[----:B------:R-:W-:Y:S02]  /*2d140*/  IMAD.MOV.U32 R13, RZ, RZ, R2 ;  /* 0x000000ffff0d7224 */ /* 0x000fe400078e0002 */
[----:B------:R-:W-:-:S07]  /*2d150*/  IMAD.MOV.U32 R0, RZ, RZ, R14 ;  /* 0x000000ffff007224 */ /* 0x000fce00078e000e */
[----:B------:R-:W-:Y:S05]  /*2d160*/  WARPSYNC.COLLECTIVE R15, `(.L_x_2082) ;  /* 0x000000000f087348 */ /* 0x000fea0003c00000 */
[----:B------:R0:W1:Y:S02]  /*2d170*/  SHFL.IDX P6, R14, R13, R12, R11 ;  /* 0x0000000c0d0e7389 */ /* 0x00006400000c000b */
[----:B01----:R-:W-:Y:S01]  /*2d180*/  ENDCOLLECTIVE ;  /* 0x000000000000791b */ /* 0x003fe20003800000 */
.L_x_2082:
[----:B------:R-:W-:Y:S05]  /*2d190*/  BRA `(.L_x_2083) ;  /* 0xffffff2c00487947 */ /* 0x000fea000383ffff */
.L_x_1799:
[----:B------:R-:W-:Y:S01]  /*2d1a0*/  BSSY B1, `(.L_x_2084) ;  /* 0x0000008000017945 */ /* 0x000fe20003800000 */
[----:B------:R-:W-:Y:S02]  /*2d1b0*/  IMAD.MOV.U32 R13, RZ, RZ, R3 ;  /* 0x000000ffff0d7224 */ /* 0x000fe400078e0003 */
[----:B------:R-:W-:Y:S02]  /*2d1c0*/  IMAD.MOV.U32 R12, RZ, RZ, 0x1 ;  /* 0x00000001ff0c7424 */ /* 0x000fe400078e00ff */
[----:B------:R-:W-:Y:S02]  /*2d1d0*/  IMAD.MOV.U32 R11, RZ, RZ, 0x181f ;  /* 0x0000181fff0b7424 */ /* 0x000fe400078e00ff */
[----:B---3--:R-:W-:-:S07]  /*2d1e0*/  IMAD.MOV.U32 R15, RZ, RZ, -0x1 ;  /* 0xffffffffff0f7424 */ /* 0x008fce00078e00ff */
[----:B012--5:R-:W-:Y:S05]  /*2d1f0*/  WARPSYNC.COLLECTIVE R15, `(.L_x_2085) ;  /* 0x000000000f087348 */ /* 0x027fea0003c00000 */
[----:B--2---:R2:W3:Y:S02]  /*2d200*/  SHFL.IDX P6, R14, R13, R12, R11 ;  /* 0x0000000c0d0e7389 */ /* 0x0044e400000c000b */
[----:B0123-5:R-:W-:Y:S01]  /*2d210*/  ENDCOLLECTIVE ;  /* 0x000000000000791b */ /* 0x02ffe20003800000 */
.L_x_2085:
[----:B------:R-:W-:Y:S05]  /*2d220*/  BSYNC B1 ;  /* 0x0000000000017941 */ /* 0x000fea0003800000 */
.L_x_2084:
[----:B------:R-:W-:Y:S02]  /*2d230*/  IMAD.MOV.U32 R13, RZ, RZ, R2 ;  /* 0x000000ffff0d7224 */ /* 0x000fe400078e0002 */
[----:B------:R-:W-:Y:S02]  /*2d240*/  IMAD.MOV.U32 R12, RZ, RZ, 0x1 ;  /* 0x00000001ff0c7424 */ /* 0x000fe400078e00ff */
[----:B------:R-:W-:Y:S02]  /*2d250*/  IMAD.MOV.U32 R11, RZ, RZ, 0x181f ;  /* 0x0000181fff0b7424 */ /* 0x000fe400078e00ff */
[----:B------:R-:W-:Y:S02]  /*2d260*/  IMAD.MOV.U32 R15, RZ, RZ, -0x1 ;  /* 0xffffffffff0f7424 */ /* 0x000fe400078e00ff */
[----:B------:R-:W-:-:S07]  /*2d270*/  IMAD.MOV.U32 R0, RZ, RZ, R14 ;  /* 0x000000ffff007224 */ /* 0x000fce00078e000e */
[----:B------:R-:W-:Y:S05]  /*2d280*/  WARPSYNC.COLLECTIVE R15, `(.L_x_2086) ;  /* 0x000000000f087348 */ /* 0x000fea0003c00000 */
[----:B------:R0:W1:Y:S02]  /*2d290*/  SHFL.IDX P6, R14, R13, R12, R11 ;  /* 0x0000000c0d0e7389 */ /* 0x00006400000c000b */
[----:B01----:R-:W-:Y:S01]  /*2d2a0*/  ENDCOLLECTIVE ;  /* 0x000000000000791b */ /* 0x003fe20003800000 */
.L_x_2086:
[----:B------:R-:W-:Y:S05]  /*2d2b0*/  BRA `(.L_x_2087) ;  /* 0xffffff2c00507947 */ /* 0x000fea000383ffff */
.L_x_1802:
        /* <DEDUP_REMOVED lines=8> */
.L_x_2089:
[----:B------:R-:W-:Y:S05]  /*2d340*/  BSYNC B1 ;  /* 0x0000000000017941 */ /* 0x000fea0003800000 */
.L_x_2088:
        /* <DEDUP_REMOVED lines=8> */
.L_x_2090:
[----:B------:R-:W-:Y:S05]  /*2d3d0*/  BRA `(.L_x_2091) ;  /* 0xffffff2c00587947 */ /* 0x000fea000383ffff */
.L_x_1805:
        /* <DEDUP_REMOVED lines=8> */
.L_x_2093:
[----:B------:R-:W-:Y:S05]  /*2d460*/  BSYNC B1 ;  /* 0x0000000000017941 */ /* 0x000fea0003800000 */
.L_x_2092:
        /* <DEDUP_REMOVED lines=8> */
.L_x_2094:
[----:B------:R-:W-:Y:S05]  /*2d4f0*/  BRA `(.L_x_2095) ;  /* 0xffffff2c00607947 */ /* 0x000fea000383ffff */
.L_x_1807:
[----:B------:R-:W-:Y:S02]  /*2d500*/  IMAD.MOV.U32 R13, RZ, RZ, R26 ;  /* 0x000000ffff0d7224 */ /* 0x000fe400078e001a */
[----:B------:R-:W-:Y:S02]  /*2d510*/  IMAD.MOV.U32 R12, RZ, RZ, RZ ;  /* 0x000000ffff0c7224 */ /* 0x000fe400078e00ff */
[----:B------:R-:W-:Y:S02]  /*2d520*/  IMAD.MOV.U32 R11, RZ, RZ, 0x1c1f ;  /* 0x00001c1fff0b7424 */ /* 0x000fe400078e00ff */
[----:B------:R-:W-:-:S07]  /*2d530*/  IMAD.MOV.U32 R15, RZ, RZ, -0x1 ;  /* 0xffffffffff0f7424 */ /* 0x000fce00078e00ff */
[----:B------:R-:W-:Y:S05]  /*2d540*/  WARPSYNC.COLLECTIVE R15, `(.L_x_2096) ;  /* 0x000000000f087348 */ /* 0x000fea0003c00000 */
[----:B------:R0:W1:Y:S02]  /*2d550*/  SHFL.IDX P6, R14, R13, R12, R11 ;  /* 0x0000000c0d0e7389 */ /* 0x00006400000c000b */
[----:B01----:R-:W-:Y:S01]  /*2d560*/  ENDCOLLECTIVE ;  /* 0x000000000000791b */ /* 0x003fe20003800000 */
.L_x_2096:
[----:B------:R-:W-:Y:S02]  /*2d570*/  IMAD.MOV.U32 R13, RZ, RZ, R25 ;  /* 0x000000ffff0d7224 */ /* 0x000fe400078e0019 */
[----:B------:R-:W-:-:S07]  /*2d580*/  IMAD.MOV.U32 R28, RZ, RZ, R14 ;  /* 0x000000ffff1c7224 */ /* 0x000fce00078e000e */
[----:B------:R-:W-:Y:S05]  /*2d590*/  WARPSYNC.COLLECTIVE R15, `(.L_x_2097) ;  /* 0x000000000f087348 */ /* 0x000fea0003c00000 */
[----:B------:R0:W1:Y:S02]  /*2d5a0*/  SHFL.IDX P6, R14, R13, R12, R11 ;  /* 0x0000000c0d0e7389 */ /* 0x00006400000c000b */
[----:B01----:R-:W-:Y:S01]  /*2d5b0*/  ENDCOLLECTIVE ;  /* 0x000000000000791b */ /* 0x003fe20003800000 */
.L_x_2097:
[----:B------:R-:W-:Y:S05]  /*2d5c0*/  BRA `(.L_x_2098) ;  /* 0xffffff3000247947 */ /* 0x000fea000383ffff */
.L_x_1810:
[----:B------:R-:W-:Y:S01]  /*2d5d0*/  BSSY B1, `(.L_x_2099) ;  /* 0x0000008000017945 */ /* 0x000fe20003800000 */
[----:B------:R-:W-:Y:S02]  /*2d5e0*/  IMAD.MOV.U32 R13, RZ, RZ, R26 ;  /* 0x000000ffff0d7224 */ /* 0x000fe400078e001a */
[----:B------:R-:W-:Y:S02]  /*2d5f0*/  IMAD.MOV.U32 R12, RZ, RZ, 0x1 ;  /* 0x00000001ff0c7424 */ /* 0x000fe400078e00ff */
[----:B------:R-:W-:Y:S02]  /*2d600*/  IMAD.MOV.U32 R11, RZ, RZ, 0x1c1f ;  /* 0x00001c1fff0b7424 */ /* 0x000fe400078e00ff */
[----:B------:R-:W-:-:S07]  /*2d610*/  IMAD.MOV.U32 R15, RZ, RZ, -0x1 ;  /* 0xffffffffff0f7424 */ /* 0x000fce00078e00ff */
[----:B0123--:R-:W-:Y:S05]  /*2d620*/  WARPSYNC.COLLECTIVE R15, `(.L_x_2100) ;  /* 0x000000000f087348 */ /* 0x00ffea0003c00000 */
[----:B--2---:R2:W4:Y:S02]  /*2d630*/  SHFL.IDX P6, R14, R13, R12, R11 ;  /* 0x0000000c0d0e7389 */ /* 0x00452400000c000b */
[----:B01234-:R-:W-:Y:S01]  /*2d640*/  ENDCOLLECTIVE ;  /* 0x000000000000791b */ /* 0x01ffe20003800000 */
.L_x_2100:
[----:B------:R-:W-:Y:S05]  /*2d650*/  BSYNC B1 ;  /* 0x0000000000017941 */ /* 0x000fea0003800000 */
.L_x_2099:
        /* <DEDUP_REMOVED lines=8> */
.L_x_2101:
[----:B------:R-:W-:Y:S05]  /*2d6e0*/  BRA `(.L_x_2102) ;  /* 0xffffff3400c07947 */ /* 0x000fea000383ffff */
.L_x_1814:
[----:B------:R-:W-:Y:S02]  /*2d6f0*/  IMAD.MOV.U32 R13, RZ, RZ, R3 ;  /* 0x000000ffff0d7224 */ /* 0x000fe400078e0003 */
[----:B------:R-:W-:Y:S02]  /*2d700*/  IMAD.MOV.U32 R12, RZ, RZ, RZ ;  /* 0x000000ffff0c7224 */ /* 0x000fe400078e00ff */
[----:B------:R-:W-:Y:S02]  /*2d710*/  IMAD.MOV.U32 R11, RZ, RZ, 0x181f ;  /* 0x0000181fff0b7424 */ /* 0x000fe400078e00ff */
[----:B------:R-:W-:-:S07]  /*2d720*/  IMAD.MOV.U32 R15, RZ, RZ, -0x1 ;  /* 0xffffffffff0f7424 */ /* 0x000fce00078e00ff */
[----:B--2---:R-:W-:Y:S05]  /*2d730*/  WARPSYNC.COLLECTIVE R15, `(.L_x_2103) ;  /* 0x000000000f087348 */ /* 0x004fea0003c00000 */
[----:B------:R0:W1:Y:S02]  /*2d740*/  SHFL.IDX P6, R14, R13, R12, R11 ;  /* 0x0000000c0d0e7389 */ /* 0x00006400000c000b */
[----:B012---:R-:W-:Y:S01]  /*2d750*/  ENDCOLLECTIVE ;  /* 0x000000000000791b */ /* 0x007fe20003800000 */
.L_x_2103:
[----:B------:R-:W-:Y:S02]  /*2d760*/  IMAD.MOV.U32 R13, RZ, RZ, R2 ;  /* 0x000000ffff0d7224 */ /* 0x000fe400078e0002 */
[----:B------:R-:W-:-:S07]  /*2d770*/  IMAD.MOV.U32 R0, RZ, RZ, R14 ;  /* 0x000000ffff007224 */ /* 0x000fce00078e000e */
[----:B------:R-:W-:Y:S05]  /*2d780*/  WARPSYNC.COLLECTIVE R15, `(.L_x_2104) ;  /* 0x000000000f087348 */ /* 0x000fea0003c00000 */
[----:B------:R0:W1:Y:S02]  /*2d790*/  SHFL.IDX P6, R14, R13, R12, R11 ;  /* 0x0000000c0d0e7389 */ /* 0x00006400000c000b */
[----:B01----:R-:W-:Y:S01]  /*2d7a0*/  ENDCOLLECTIVE ;  /* 0x000000000000791b */ /* 0x003fe20003800000 */
.L_x_2104:
[----:B------:R-:W-:Y:S05]  /*2d7b0*/  BRA `(.L_x_2105) ;  /* 0xffffff4400207947 */ /* 0x000fea000383ffff */
.L_x_1817:
[----:B------:R-:W-:Y:S01]  /*2d7c0*/  BSSY B1, `(.L_x_2106) ;  /* 0x0000008000017945 */ /* 0x000fe20003800000 */
[----:B------:R-:W-:Y:S02]  /*2d7d0*/  IMAD.MOV.U32 R13, RZ, RZ, R3 ;  /* 0x000000ffff0d7224 */ /* 0x000fe400078e0003 */
[----:B------:R-:W-:Y:S02]  /*2d7e0*/  IMAD.MOV.U32 R12, RZ, RZ, 0x1 ;  /* 0x00000001ff0c7424 */ /* 0x000fe400078e00ff */
[----:B------:R-:W-:Y:S02]  /*2d7f0*/  IMAD.MOV.U32 R11, RZ, RZ, 0x181f ;  /* 0x0000181fff0b7424 */ /* 0x000fe400078e00ff */
[----:B----4-:R-:W-:-:S07]  /*2d800*/  IMAD.MOV.U32 R15, RZ, RZ, -0x1 ;  /* 0xffffffffff0f7424 */ /* 0x010fce00078e00ff */
[----:B0123--:R-:W-:Y:S05]  /*2d810*/  WARPSYNC.COLLECTIVE R15, `(.L_x_2107) ;  /* 0x000000000f087348 */ /* 0x00ffea0003c00000 */
[----:B---3--:R3:W4:Y:S02]  /*2d820*/  SHFL.IDX P6, R14, R13, R12, R11 ;  /* 0x0000000c0d0e7389 */ /* 0x00872400000c000b */
[----:B01234-:R-:W-:Y:S01]  /*2d830*/  ENDCOLLECTIVE ;  /* 0x000000000000791b */ /* 0x01ffe20003800000 */
.L_x_2107:
[----:B------:R-:W-:Y:S05]  /*2d840*/  BSYNC B1 ;  /* 0x0000000000017941 */ /* 0x000fea0003800000 */
.L_x_2106:
        /* <DEDUP_REMOVED lines=8> */
.L_x_2108:
[----:B------:R-:W-:Y:S05]  /*2d8d0*/  BRA `(.L_x_2109) ;  /* 0xffffff44002c7947 */ /* 0x000fea000383ffff */
.L_x_1820:
        /* <DEDUP_REMOVED lines=8> */
.L_x_2111:
[----:B------:R-:W-:Y:S05]  /*2d960*/  BSYNC B1 ;  /* 0x0000000000017941 */ /* 0x000fea0003800000 */
.L_x_2110:
        /* <DEDUP_REMOVED lines=8> */
.L_x_2112:
[----:B------:R-:W-:Y:S05]  /*2d9f0*/  BRA `(.L_x_2113) ;  /* 0xffffff4400347947 */ /* 0x000fea000383ffff */
.L_x_1823:
[----:B------:R-:W-:Y:S01]  /*2da00*/  BSSY B1, `(.L_x_2114) ;  /* 0x0000008000017945 */ /* 0x000fe20003800000 */
[----:B------:R-:W-:Y:S02]  /*2da10*/  IMAD.MOV.U32 R13, RZ, RZ, R3 ;  /* 0x000000ffff0d7224 */ /* 0x000fe400078e0003 */
[----:B------:R-:W-:Y:S02]  /*2da20*/  IMAD.MOV.U32 R12, RZ, RZ, 0x3 ;  /* 0x00000003ff0c7424 */ /* 0x000fe400078e00ff */
[----:B------:R-:W-:Y:S02]  /*2da30*/  IMAD.MOV.U32 R11, RZ, RZ, 0x181f ;  /* 0x0000181fff0b7424 */ /* 0x000fe400078e00ff */
[----:B0-----:R-:W-:-:S07]  /*2da40*/  IMAD.MOV.U32 R15, RZ, RZ, -0x1 ;  /* 0xffffffffff0f7424 */ /* 0x001fce00078e00ff */
[----:B-1234-:R-:W-:Y:S05]  /*2da50*/  WARPSYNC.COLLECTIVE R15, `(.L_x_2115) ;  /* 0x000000000f087348 */ /* 0x01efea0003c00000 */
[----:B----4-:R0:W4:Y:S02]  /*2da60*/  SHFL.IDX P6, R14, R13, R12, R11 ;  /* 0x0000000c0d0e7389 */ /* 0x01012400000c000b */
[----:B01234-:R-:W-:Y:S01]  /*2da70*/  ENDCOLLECTIVE ;  /* 0x000000000000791b */ /* 0x01ffe20003800000 */
.L_x_2115:
[----:B------:R-:W-:Y:S05]  /*2da80*/  BSYNC B1 ;  /* 0x0000000000017941 */ /* 0x000fea0003800000 */
.L_x_2114:
        /* <DEDUP_REMOVED lines=8> */
.L_x_2116:
[----:B------:R-:W-:Y:S05]  /*2db10*/  BRA `(.L_x_2117) ;  /* 0xffffff44003c7947 */ /* 0x000fea000383ffff */
.L_x_1849:
[----:B------:R-:W0:Y:S01]  /*2db20*/  S2R R5, SR_TID.X ;  /* 0x0000000000057919 */ /* 0x000e220000002100 */
[----:B------:R-:W-:Y:S01]  /*2db30*/  BSSY B1, `(.L_x_2118) ;  /* 0x000000a000017945 */ /* 0x000fe20003800000 */
[----:B------:R-:W-:Y:S02]  /*2db40*/  IMAD.MOV.U32 R12, RZ, RZ, RZ ;  /* 0x000000ffff0c7224 */ /* 0x000fe400078e00ff */
[----:B------:R-:W-:Y:S02]  /*2db50*/  IMAD.MOV.U32 R11, RZ, RZ, 0x1f ;  /* 0x0000001fff0b7424 */ /* 0x000fe400078e00ff */
[----:B------:R-:W-:Y:S01]  /*2db60*/  IMAD.MOV.U32 R15, RZ, RZ, -0x1 ;  /* 0xffffffffff0f7424 */ /* 0x000fe200078e00ff */
[----:B0-----:R-:W-:-:S04]  /*2db70*/  SHF.R.U32.HI R5, RZ, 0x5, R5 ;  /* 0x00000005ff057819 */ /* 0x001fc80000011605 */
[----:B------:R-:W-:-:S05]  /*2db80*/  LOP3.LUT R5, R5, 0x3, RZ, 0xc0, !PT ;  /* 0x0000000305057812 */ /* 0x000fca00078ec0ff */
[----:B------:R-:W-:-:S07]  /*2db90*/  IMAD.MOV.U32 R13, RZ, RZ, R5 ;  /* 0x000000ffff0d7224 */ /* 0x000fce00078e0005 */
[----:B------:R-:W-:Y:S05]  /*2dba0*/  WARPSYNC.COLLECTIVE R15, `(.L_x_2119) ;  /* 0x000000000f087348 */ /* 0x000fea0003c00000 */
[----:B------:R0:W1:Y:S02]  /*2dbb0*/  SHFL.IDX P6, R14, R13, R12, R11 ;  /* 0x0000000c0d0e7389 */ /* 0x00006400000c000b */
[----:B01----:R-:W-:Y:S01]  /*2dbc0*/  ENDCOLLECTIVE ;  /* 0x000000000000791b */ /* 0x003fe20003800000 */
.L_x_2119:
[----:B------:R-:W-:Y:S05]  /*2dbd0*/  BSYNC B1 ;  /* 0x0000000000017941 */ /* 0x000fea0003800000 */
.L_x_2118:
[----:B------:R-:W-:Y:S05]  /*2dbe0*/  BRA `(.L_x_2120) ;  /* 0xffffff6400587947 */ /* 0x000fea000383ffff */
.L_x_1851:
[----:B------:R-:W-:Y:S01]  /*2dbf0*/  BSSY B1, `(.L_x_2121) ;  /* 0x0000006000017945 */ /* 0x000fe20003800000 */
[----:B------:R-:W-:-:S07]  /*2dc00*/  IMAD.MOV.U32 R15, RZ, RZ, -0x1 ;  /* 0xffffffffff0f7424 */ /* 0x000fce00078e00ff */
[----:B0-----:R-:W-:Y:S05]  /*2dc10*/  WARPSYNC.COLLECTIVE R15, `(.L_x_2122) ;  /* 0x000000000f0c7348 */ /* 0x001fea0003c00000 */
[----:B------:R-:W-:Y:S02]  /*2dc20*/  ELECT P6, UR62, PT ;  /* 0x00000000003e782f */ /* 0x000fe400038c0000 */
[----:B------:R-:W-:Y:S01]  /*2dc30*/  MOV R14, UR62 ;  /* 0x0000003e000e7c02 */ /* 0x000fe20008000f00 */
[----:B0-----:R-:W-:Y:S10]  /*2dc40*/  ENDCOLLECTIVE ;  /* 0x000000000000791b */ /* 0x001ff40003800000 */
.L_x_2122:
[----:B------:R-:W-:Y:S05]  /*2dc50*/  BSYNC B1 ;  /* 0x0000000000017941 */ /* 0x000fea0003800000 */
.L_x_2121:
[----:B------:R-:W-:Y:S05]  /*2dc60*/  BRA `(.L_x_1850) ;  /* 0xffffff6400507947 */ /* 0x000fea000383ffff */
.L_x_1853:
[----:B0-----:R0:W1:Y:S02]  /*2dc70*/  SYNCS.PHASECHK.TRANS64.TRYWAIT P0, [R16+URZ+0x22820], R5 ;  /* 0x02282005100075a7 */ /* 0x001064000800017f */
[----:B-1----:R-:W-:Y:S05]  /*2dc80*/  @!P0 NANOSLEEP.SYNCS 0x989680 ;  /* 0x009896800000895d */ /* 0x002fea0003900000 */
[----:B------:R-:W1:Y:S02]  /*2dc90*/  @!P0 SYNCS.PHASECHK.TRANS64 P0, [R16+URZ+0x22820], R5 ;  /* 0x02282005100085a7 */ /* 0x000e64000800007f */
[----:B-1----:R-:W-:Y:S05]  /*2dca0*/  @!P0 BRA `(.L_x_1853) ;  /* 0xfffffffc00f08947 */ /* 0x002fea000383ffff */
[----:B------:R-:W-:Y:S05]  /*2dcb0*/  BRA `(.L_x_2123) ;  /* 0xffffff6400607947 */ /* 0x000fea000383ffff */
.L_x_1857:
[----:B-1----:R1:W2:Y:S02]  /*2dcc0*/  SYNCS.PHASECHK.TRANS64.TRYWAIT P0, [R10+URZ+0x228a0], R9 ;  /* 0x0228a0090a0075a7 */ /* 0x0022a4000800017f */
[----:B--2---:R-:W-:Y:S05]  /*2dcd0*/  @!P0 NANOSLEEP.SYNCS 0x989680 ;  /* 0x009896800000895d */ /* 0x004fea0003900000 */
[----:B------:R-:W2:Y:S02]  /*2dce0*/  @!P0 SYNCS.PHASECHK.TRANS64 P0, [R10+URZ+0x228a0], R9 ;  /* 0x0228a0090a0085a7 */ /* 0x000ea4000800007f */
[----:B--2---:R-:W-:Y:S05]  /*2dcf0*/  @!P0 BRA `(.L_x_1857) ;  /* 0xfffffffc00f08947 */ /* 0x004fea000383ffff */
[----:B------:R-:W-:Y:S05]  /*2dd00*/  BRA `(.L_x_2124) ;  /* 0xffffff6400787947 */ /* 0x000fea000383ffff */
.L_x_1864:
[----:B0-----:R0:W2:Y:S02]  /*2dd10*/  SYNCS.PHASECHK.TRANS64.TRYWAIT P0, [R10+URZ+0x228c0], R9 ;  /* 0x0228c0090a0075a7 */ /* 0x0010a4000800017f */
[----:B--2---:R-:W-:Y:S05]  /*2dd20*/  @!P0 NANOSLEEP.SYNCS 0x989680 ;  /* 0x009896800000895d */ /* 0x004fea0003900000 */
[----:B------:R-:W2:Y:S02]  /*2dd30*/  @!P0 SYNCS.PHASECHK.TRANS64 P0, [R10+URZ+0x228c0], R9 ;  /* 0x0228c0090a0085a7 */ /* 0x000ea4000800007f */
[----:B--2---:R-:W-:Y:S05]  /*2dd40*/  @!P0 BRA `(.L_x_1864) ;  /* 0xfffffffc00f08947 */ /* 0x004fea000383ffff */
[----:B------:R-:W-:Y:S05]  /*2dd50*/  BRA `(.L_x_2125) ;  /* 0xffffff68006c7947 */ /* 0x000fea000383ffff */
.L_x_1871:
[----:B-1----:R1:W2:Y:S02]  /*2dd60*/  SYNCS.PHASECHK.TRANS64.TRYWAIT P1, [R9+URZ+0x228a0], R8 ;  /* 0x0228a008090075a7 */ /* 0x0022a4000802017f */
[----:B--2---:R-:W-:Y:S05]  /*2dd70*/  @!P1 NANOSLEEP.SYNCS 0x989680 ;  /* 0x009896800000995d */ /* 0x004fea0003900000 */
[----:B------:R-:W2:Y:S02]  /*2dd80*/  @!P1 SYNCS.PHASECHK.TRANS64 P1, [R9+URZ+0x228a0], R8 ;  /* 0x0228a008090095a7 */ /* 0x000ea4000802007f */
[----:B--2---:R-:W-:Y:S05]  /*2dd90*/  @!P1 BRA `(.L_x_1871) ;  /* 0xfffffffc00f09947 */ /* 0x004fea000383ffff */
[----:B------:R-:W-:Y:S05]  /*2dda0*/  BRA `(.L_x_2126) ;  /* 0xffffff6c002c7947 */ /* 0x000fea000383ffff */
.L_x_1878:
[----:B0-----:R0:W2:Y:S02]  /*2ddb0*/  SYNCS.PHASECHK.TRANS64.TRYWAIT P1, [R9+URZ+0x228c0], R8 ;  /* 0x0228c008090075a7 */ /* 0x0010a4000802017f */
[----:B--2---:R-:W-:Y:S05]  /*2ddc0*/  @!P1 NANOSLEEP.SYNCS 0x989680 ;  /* 0x009896800000995d */ /* 0x004fea0003900000 */
[----:B------:R-:W2:Y:S02]  /*2ddd0*/  @!P1 SYNCS.PHASECHK.TRANS64 P1, [R9+URZ+0x228c0], R8 ;  /* 0x0228c008090095a7 */ /* 0x000ea4000802007f */
[----:B--2---:R-:W-:Y:S05]  /*2dde0*/  @!P1 BRA `(.L_x_1878) ;  /* 0xfffffffc00f09947 */ /* 0x004fea000383ffff */
[----:B------:R-:W-:Y:S05]  /*2ddf0*/  BRA `(.L_x_2127) ;  /* 0xffffff70001c7947 */ /* 0x000fea000383ffff */
.L_x_1903:
        /* <DEDUP_REMOVED lines=11> */
.L_x_2129:
[----:B------:R-:W-:Y:S05]  /*2deb0*/  BSYNC B0 ;  /* 0x0000000000007941 */ /* 0x000fea0003800000 */
.L_x_2128:
[----:B------:R-:W-:Y:S05]  /*2dec0*/  BRA `(.L_x_2130) ;  /* 0xffffff8000d87947 */ /* 0x000fea000383ffff */
.L_x_1906:
[----:B0-----:R-:W2:Y:S02]  /*2ded0*/  LDL R0, [R1+0x24] ;  /* 0x0000240001007983 */ /* 0x001ea40000100800 */
[----:B--2---:R0:W1:Y:S02]  /*2dee0*/  SYNCS.PHASECHK.TRANS64.TRYWAIT P0, [R4+URZ+0x22880], R0 ;  /* 0x02288000040075a7 */ /* 0x004064000800017f */
[----:B-1----:R-:W-:Y:S05]  /*2def0*/  @!P0 NANOSLEEP.SYNCS 0x989680 ;  /* 0x009896800000895d */ /* 0x002fea0003900000 */
[----:B------:R-:W1:Y:S02]  /*2df00*/  @!P0 SYNCS.PHASECHK.TRANS64 P0, [R4+URZ+0x22880], R0 ;  /* 0x02288000040085a7 */ /* 0x000e64000800007f */
[----:B-1----:R-:W-:Y:S05]  /*2df10*/  @!P0 BRA `(.L_x_1906) ;  /* 0xfffffffc00ec8947 */ /* 0x002fea000383ffff */
[----:B------:R-:W-:Y:S05]  /*2df20*/  BRA `(.L_x_2131) ;  /* 0xffffff8000f47947 */ /* 0x000fea000383ffff */
.L_x_1907:
        /* <DEDUP_REMOVED lines=8> */
.L_x_2133:
[----:B------:R-:W-:Y:S05]  /*2dfb0*/  BSYNC B0 ;  /* 0x0000000000007941 */ /* 0x000fea0003800000 */
.L_x_2132:
[----:B------:R-:W-:Y:S01]  /*2dfc0*/  IMAD.MOV.U32 R13, RZ, RZ, R0 ;  /* 0x000000ffff0d7224 */ /* 0x000fe200078e0000 */
[----:B------:R-:W-:Y:S01]  /*2dfd0*/  LOP3.LUT P2, RZ, R17, 0x2, RZ, 0xc0, !PT ;  /* 0x0000000211ff7812 */ /* 0x000fe2000784c0ff */
[----:B------:R-:W-:Y:S01]  /*2dfe0*/  IMAD.MOV.U32 R12, RZ, RZ, RZ ;  /* 0x000000ffff0c7224 */ /* 0x000fe200078e00ff */
[C---:B------:R-:W-:Y:S01]  /*2dff0*/  ISETP.GE.AND P3, PT, R8.reuse, 0x21, PT ;  /* 0x000000210800780c */ /* 0x040fe20003f66270 */
[----:B------:R-:W-:Y:S01]  /*2e000*/  IMAD.MOV.U32 R11, RZ, RZ, 0x1c1f ;  /* 0x00001c1fff0b7424 */ /* 0x000fe200078e00ff */
[----:B------:R-:W-:Y:S01]  /*2e010*/  ISETP.GE.AND P5, PT, R8, 0x61, PT ;  /* 0x000000610800780c */ /* 0x000fe20003fa6270 */
[----:B------:R-:W-:Y:S02]  /*2e020*/  IMAD.MOV.U32 R15, RZ, RZ, -0x1 ;  /* 0xffffffffff0f7424 */ /* 0x000fe400078e00ff */
[----:B------:R-:W-:-:S10]  /*2e030*/  IMAD.MOV.U32 R3, RZ, RZ, R14 ;  /* 0x000000ffff037224 */ /* 0x000fd400078e000e */
[----:B------:R-:W-:Y:S05]  /*2e040*/  WARPSYNC.COLLECTIVE R15, `(.L_x_2134) ;  /* 0x000000000f087348 */ /* 0x000fea0003c00000 */
[----:B------:R0:W1:Y:S02]  /*2e050*/  SHFL.IDX P6, R14, R13, R12, R11 ;  /* 0x0000000c0d0e7389 */ /* 0x00006400000c000b */
[----:B01----:R-:W-:Y:S01]  /*2e060*/  ENDCOLLECTIVE ;  /* 0x000000000000791b */ /* 0x003fe20003800000 */
.L_x_2134:
[----:B------:R-:W-:Y:S02]  /*2e070*/  IMAD.MOV.U32 R13, RZ, RZ, R2 ;  /* 0x000000ffff0d7224 */ /* 0x000fe400078e0002 */
[----:B------:R-:W-:Y:S02]  /*2e080*/  IMAD.MOV.U32 R12, RZ, RZ, 0x1 ;  /* 0x00000001ff0c7424 */ /* 0x000fe400078e00ff */
[----:B------:R-:W-:-:S07]  /*2e090*/  IMAD.MOV.U32 R10, RZ, RZ, R14 ;  /* 0x000000ffff0a7224 */ /* 0x000fce00078e000e */
[----:B------:R-:W-:Y:S05]  /*2e0a0*/  WARPSYNC.COLLECTIVE R15, `(.L_x_2135) ;  /* 0x000000000f087348 */ /* 0x000fea0003c00000 */
[----:B------:R0:W1:Y:S02]  /*2e0b0*/  SHFL.IDX P6, R14, R13, R12, R11 ;  /* 0x0000000c0d0e7389 */ /* 0x00006400000c000b */
[----:B01----:R-:W-:Y:S01]  /*2e0c0*/  ENDCOLLECTIVE ;  /* 0x000000000000791b */ /* 0x003fe20003800000 */
.L_x_2135:
[----:B------:R-:W-:-:S05]  /*2e0d0*/  IADD3 R20, P0, R35, R10, RZ ;  /* 0x0000000a23147210 */ /* 0x000fca0007f1e0ff */
[----:B------:R-:W-:Y:S01]  /*2e0e0*/  IMAD.X R21, RZ, RZ, R3, P0 ;  /* 0x000000ffff157224 */ /* 0x000fe200000e0603 */
[----:B------:R-:W-:Y:S02]  /*2e0f0*/  ISETP.LT.OR P0, PT, R8, 0x1, P2 ;  /* 0x000000010800780c */ /* 0x000fe40001701670 */
[----:B------:R-:W-:Y:S01]  /*2e100*/  IADD3 R3, R16, R5, R32 ;  /* 0x0000000510037210 */ /* 0x000fe20007ffe020 */
[----:B------:R-:W-:-:S04]  /*2e110*/  IMAD.MOV.U32 R13, RZ, RZ, R0 ;  /* 0x000000ffff0d7224 */ /* 0x000fc800078e0000 */
[----:B------:R-:W-:-:S06]  /*2e120*/  IMAD.IADD R5, R33, 0x1, R3 ;  /* 0x0000000121057824 */ /* 0x000fcc00078e0203 */
        /* <DEDUP_REMOVED lines=9> */
.L_x_2136:
[----:B------:R-:W-:Y:S01]  /*2e1c0*/  @!PT LDS RZ, [RZ] ;  /* 0x00000000fffff984 */ /* 0x000fe20000000800 */
[----:B------:R-:W-:Y:S01]  /*2e1d0*/  @!PT LDS RZ, [RZ] ;  /* 0x00000000fffff984 */ /* 0x000fe20000000800 */
[----:B------:R-:W-:Y:S01]  /*2e1e0*/  @!PT LDS RZ, [RZ] ;  /* 0x00000000fffff984 */ /* 0x000fe20000000800 */
[----:B------:R0:W-:Y:S01]  /*2e1f0*/  LDGSTS.E.BYPASS.LTC128B.128 [R5+0x8400], desc[UR42][R20.64+0x40], !P0 ;  /* 0x0840004014057fae */ /* 0x0001e2000c101d6a */
[----:B------:R-:W-:Y:S02]  /*2e200*/  IMAD.MOV.U32 R13, RZ, RZ, R2 ;  /* 0x000000ffff0d7224 */ /* 0x000fe400078e0002 */
[----:B------:R-:W-:Y:S02]  /*2e210*/  IMAD.MOV.U32 R12, RZ, RZ, 0x2 ;  /* 0x00000002ff0c7424 */ /* 0x000fe400078e00ff */
[----:B------:R-:W-:-:S07]  /*2e220*/  IMAD.MOV.U32 R10, RZ, RZ, R14 ;  /* 0x000000ffff0a7224 */ /* 0x000fce00078e000e */
[----:B0-----:R-:W-:Y:S05]  /*2e230*/  WARPSYNC.COLLECTIVE R15, `(.L_x_2137) ;  /* 0x000000000f087348 */ /* 0x001fea0003c00000 */
[----:B------:R1:W2:Y:S02]  /*2e240*/  SHFL.IDX P6, R14, R13, R12, R11 ;  /* 0x0000000c0d0e7389 */ /* 0x0002a400000c000b */
[----:B012---:R-:W-:Y:S01]  /*2e250*/  ENDCOLLECTIVE ;  /* 0x000000000000791b */ /* 0x007fe20003800000 */
.L_x_2137:
        /* <DEDUP_REMOVED lines=13> */
.L_x_2138:
        /* <DEDUP_REMOVED lines=10> */
.L_x_2139:
        /* <DEDUP_REMOVED lines=14> */
.L_x_2140:
[----:B------:R-:W-:Y:S01]  /*2e4b0*/  @!PT LDS RZ, [RZ] ;  /* 0x00000000fffff984 */ /* 0x000fe20000000800 */
[----:B------:R-:W-:Y:S01]  /*2e4c0*/  @!PT LDS RZ, [RZ] ;  /* 0x00000000fffff984 */ /* 0x000fe20000000800 */
[----:B------:R-:W-:Y:S01]  /*2e4d0*/  @!PT LDS RZ, [RZ] ;  /* 0x00000000fffff984 */ /* 0x000fe20000000800 */
[----:B------:R1:W-:Y:S01]  /*2e4e0*/  LDGSTS.E.BYPASS.LTC128B.128 [R5+0xa400], desc[UR42][R20.64+0x40], !P0 ;  /* 0x0a40004014057fae */ /* 0x0003e2000c101d6a */
[----:B------:R-:W-:Y:S01]  /*2e4f0*/  IMAD.MOV.U32 R0, RZ, RZ, R14 ;  /* 0x000000ffff007224 */ /* 0x000fe200078e000e */
[----:B------:R-:W-:Y:S06]  /*2e500*/  BRA `(.L_x_2141) ;  /* 0xffffff80006c7947 */ /* 0x000fec000383ffff */
.L_x_1912:
[----:B---3--:R-:W3:Y:S02]  /*2e510*/  LDL R0, [R1+0x24] ;  /* 0x0000240001007983 */ /* 0x008ee40000100800 */
[----:B---3--:R3:W4:Y:S02]  /*2e520*/  SYNCS.PHASECHK.TRANS64.TRYWAIT P0, [R4+URZ+0x22840], R0 ;  /* 0x02284000040075a7 */ /* 0x008724000800017f */
[----:B----4-:R-:W-:Y:S05]  /*2e530*/  @!P0 NANOSLEEP.SYNCS 0x989680 ;  /* 0x009896800000895d */ /* 0x010fea0003900000 */
[----:B------:R-:W4:Y:S02]  /*2e540*/  @!P0 SYNCS.PHASECHK.TRANS64 P0, [R4+URZ+0x22840], R0 ;  /* 0x02284000040085a7 */ /* 0x000f24000800007f */
[----:B----4-:R-:W-:Y:S05]  /*2e550*/  @!P0 BRA `(.L_x_1912) ;  /* 0xfffffffc00ec8947 */ /* 0x010fea000383ffff */
[----:B------:R-:W-:Y:S05]  /*2e560*/  BRA `(.L_x_2142) ;  /* 0xffffff8000cc7947 */ /* 0x000fea000383ffff */
.L_x_1913:
[----:B------:R-:W-:Y:S01]  /*2e570*/  BSSY B0, `(.L_x_2143) ;  /* 0x0000008000007945 */ /* 0x000fe20003800000 */
[----:B------:R-:W-:Y:S02]  /*2e580*/  IMAD.MOV.U32 R13, RZ, RZ, R5 ;  /* 0x000000ffff0d7224 */ /* 0x000fe400078e0005 */
[----:B------:R-:W-:Y:S02]  /*2e590*/  IMAD.MOV.U32 R12, RZ, RZ, RZ ;  /* 0x000000ffff0c7224 */ /* 0x000fe400078e00ff */
[----:B------:R-:W-:Y:S02]  /*2e5a0*/  IMAD.MOV.U32 R11, RZ, RZ, 0x1c1f ;  /* 0x00001c1fff0b7424 */ /* 0x000fe400078e00ff */
[----:B------:R-:W-:-:S07]  /*2e5b0*/  IMAD.MOV.U32 R15, RZ, RZ, -0x1 ;  /* 0xffffffffff0f7424 */ /* 0x000fce00078e00ff */
[----:B--2---:R-:W-:Y:S05]  /*2e5c0*/  WARPSYNC.COLLECTIVE R15, `(.L_x_2144) ;  /* 0x000000000f087348 */ /* 0x004fea0003c00000 */
[----:B------:R0:W1:Y:S02]  /*2e5d0*/  SHFL.IDX P6, R14, R13, R12, R11 ;  /* 0x0000000c0d0e7389 */ /* 0x00006400000c000b */
[----:B012---:R-:W-:Y:S01]  /*2e5e0*/  ENDCOLLECTIVE ;  /* 0x000000000000791b */ /* 0x007fe20003800000 */
.L_x_2144:
[----:B------:R-:W-:Y:S05]  /*2e5f0*/  BSYNC B0 ;  /* 0x0000000000007941 */ /* 0x000fea0003800000 */
.L_x_2143:
        /* <DEDUP_REMOVED lines=12> */
.L_x_2145:
        /* <DEDUP_REMOVED lines=17> */
.L_x_2146:
        /* <DEDUP_REMOVED lines=12> */
.L_x_2147:
[----:B------:R-:W-:Y:S02]  /*2e890*/  IMAD.MOV.U32 R13, RZ, RZ, R5 ;  /* 0x000000ffff0d7224 */ /* 0x000fe400078e0005 */
[----:B------:R-:W-:Y:S02]  /*2e8a0*/  IMAD.MOV.U32 R12, RZ, RZ, 0x2 ;  /* 0x00000002ff0c7424 */ /* 0x000fe400078e00ff */
[----:B------:R-:W-:-:S07]  /*2e8b0*/  IMAD.MOV.U32 R3, RZ, RZ, R14 ;  /* 0x000000ffff037224 */ /* 0x000fce00078e000e */
[----:B------:R-:W-:Y:S05]  /*2e8c0*/  WARPSYNC.COLLECTIVE R15, `(.L_x_2148) ;  /* 0x000000000f087348 */ /* 0x000fea0003c00000 */
[----:B------:R0:W1:Y:S02]  /*2e8d0*/  SHFL.IDX P6, R14, R13, R12, R11 ;  /* 0x0000000c0d0e7389 */ /* 0x00006400000c000b */
[----:B01----:R-:W-:Y:S01]  /*2e8e0*/  ENDCOLLECTIVE ;  /* 0x000000000000791b */ /* 0x003fe20003800000 */
.L_x_2148:
        /* <DEDUP_REMOVED lines=16> */
.L_x_2149:
[----:B------:R-:W-:Y:S02]  /*2e9f0*/  IMAD.MOV.U32 R13, RZ, RZ, R5 ;  /* 0x000000ffff0d7224 */ /* 0x000fe400078e0005 */
[----:B------:R-:W-:Y:S02]  /*2ea00*/  IMAD.MOV.U32 R12, RZ, RZ, 0x3 ;  /* 0x00000003ff0c7424 */ /* 0x000fe400078e00ff */
[----:B------:R-:W-:-:S07]  /*2ea10*/  IMAD.MOV.U32 R3, RZ, RZ, R14 ;  /* 0x000000ffff037224 */ /* 0x000fce00078e000e */
[----:B------:R-:W-:Y:S05]  /*2ea20*/  WARPSYNC.COLLECTIVE R15, `(.L_x_2150) ;  /* 0x000000000f087348 */ /* 0x000fea0003c00000 */
[----:B------:R0:W1:Y:S02]  /*2ea30*/  SHFL.IDX P6, R14, R13, R12, R11 ;  /* 0x0000000c0d0e7389 */ /* 0x00006400000c000b */
[----:B01----:R-:W-:Y:S01]  /*2ea40*/  ENDCOLLECTIVE ;  /* 0x000000000000791b */ /* 0x003fe20003800000 */
.L_x_2150:
        /* <DEDUP_REMOVED lines=10> */
.L_x_2151:
[----:B------:R-:W-:Y:S01]  /*2eaf0*/  @!PT LDS RZ, [RZ] ;  /* 0x00000000fffff984 */ /* 0x000fe20000000800 */
[----:B------:R-:W-:Y:S01]  /*2eb00*/  @!PT LDS RZ, [RZ] ;  /* 0x00000000fffff984 */ /* 0x000fe20000000800 */
[----:B------:R-:W-:Y:S01]  /*2eb10*/  @!PT LDS RZ, [RZ] ;  /* 0x00000000fffff984 */ /* 0x000fe20000000800 */
[----:B------:R-:W-:Y:S04]  /*2eb20*/  @P2 LDGSTS.E.BYPASS.LTC128B.128 [R7+0x17400], desc[UR42][R2.64], !P4 ;  /* 0x1740000002072fae */ /* 0x000fe8000e101d6a */
[----:B------:R-:W-:Y:S01]  /*2eb30*/  @P2 LDGSTS.E.BYPASS.LTC128B.128 [R7+0x19400], desc[UR42][R2.64+0x40], !P5 ;  /* 0x1940004002072fae */ /* 0x000fe2000e901d6a */
[----:B------:R-:W-:-:S03]  /*2eb40*/  LOP3.LUT P5, RZ, R17, 0x40000000, RZ, 0xc0, !PT ;  /* 0x4000000011ff7812 */ /* 0x000fc600078ac0ff */
[----:B------:R0:W-:Y:S02]  /*2eb50*/  @P2 LDGSTS.E.BYPASS.LTC128B.128 [R7+0x1b400], desc[UR42][R2.64+0x80], !P1 ;  /* 0x1b40008002072fae */ /* 0x0001e4000c901d6a */
[----:B0-----:R-:W-:Y:S01]  /*2eb60*/  IMAD.MOV.U32 R2, RZ, RZ, R14 ;  /* 0x000000ffff027224 */ /* 0x001fe200078e000e */
[----:B------:R-:W-:Y:S07]  /*2eb70*/  BRA `(.L_x_2152) ;  /* 0xffffff8000407947 */ /* 0x000fee000383ffff */
.L_x_1918:
[----:B------:R-:W-:Y:S02]  /*2eb80*/  IMAD.MOV.U32 R13, RZ, RZ, R0 ;  /* 0x000000ffff0d7224 */ /* 0x000fe400078e0000 */
[----:B------:R-:W-:Y:S02]  /*2eb90*/  IMAD.MOV.U32 R12, RZ, RZ, RZ ;  /* 0x000000ffff0c7224 */ /* 0x000fe400078e00ff */
[----:B------:R-:W-:Y:S02]  /*2eba0*/  IMAD.MOV.U32 R11, RZ, RZ, 0x1c1f ;  /* 0x00001c1fff0b7424 */ /* 0x000fe400078e00ff */
[----:B------:R-:W-:Y:S02]  /*2ebb0*/  IMAD.MOV.U32 R15, RZ, RZ, -0x1 ;  /* 0xffffffffff0f7424 */ /* 0x000fe400078e00ff */
[----:B------:R-:W-:Y:S02]  /*2ebc0*/  IMAD R23, R23, R7, RZ ;  /* 0x0000000717177224 */ /* 0x000fe400078e02ff */
[----:B------:R-:W-:-:S07]  /*2ebd0*/  IMAD.IADD R25, R9, 0x1, R25 ;  /* 0x0000000109197824 */ /* 0x000fce00078e0219 */
[----:B-----5:R-:W-:Y:S05]  /*2ebe0*/  WARPSYNC.COLLECTIVE R15, `(.L_x_2153) ;  /* 0x000000000f087348 */ /* 0x020fea0003c00000 */
[----:B------:R0:W1:Y:S02]  /*2ebf0*/  SHFL.IDX P6, R14, R13, R12, R11 ;  /* 0x0000000c0d0e7389 */ /* 0x00006400000c000b */
[----:B01---5:R-:W-:Y:S01]  /*2ec00*/  ENDCOLLECTIVE ;  /* 0x000000000000791b */ /* 0x023fe20003800000 */
.L_x_2153:
[C---:B------:R-:W-:Y:S01]  /*2ec10*/  VIADD R6, R25.reuse, 0x20 ;  /* 0x0000002019067836 */ /* 0x040fe20000000000 */
[----:B------:R-:W-:Y:S01]  /*2ec20*/  ISETP.GE.AND P1, PT, R25, R23, PT ;  /* 0x000000171900720c */ /* 0x000fe20003f26270 */
[----:B------:R-:W-:Y:S02]  /*2ec30*/  IMAD.MOV.U32 R13, RZ, RZ, R4 ;  /* 0x000000ffff0d7224 */ /* 0x000fe400078e0004 */
[----:B------:R-:W-:-:S10]  /*2ec40*/  IMAD.MOV.U32 R2, RZ, RZ, R14 ;  /* 0x000000ffff027224 */ /* 0x000fd400078e000e */
[----:B------:R-:W-:Y:S05]  /*2ec50*/  WARPSYNC.COLLECTIVE R15, `(.L_x_2154) ;  /* 0x000000000f087348 */ /* 0x000fea0003c00000 */
[----:B------:R0:W1:Y:S02]  /*2ec60*/  SHFL.IDX P6, R14, R13, R12, R11 ;  /* 0x0000000c0d0e7389 */ /* 0x00006400000c000b */
[----:B01----:R-:W-:Y:S01]  /*2ec70*/  ENDCOLLECTIVE ;  /* 0x000000000000791b */ /* 0x003fe20003800000 */
.L_x_2154:
[----:B------:R-:W-:Y:S02]  /*2ec80*/  IMAD.MOV.U32 R13, RZ, RZ, R0 ;  /* 0x000000ffff0d7224 */ /* 0x000fe400078e0000 */
[----:B------:R-:W-:Y:S02]  /*2ec90*/  IMAD.MOV.U32 R12, RZ, RZ, 0x1 ;  /* 0x00000001ff0c7424 */ /* 0x000fe400078e00ff */
[----:B------:R-:W-:-:S07]  /*2eca0*/  IMAD.MOV.U32 R3, RZ, RZ, R14 ;  /* 0x000000ffff037224 */ /* 0x000fce00078e000e */
[----:B------:R-:W-:Y:S05]  /*2ecb0*/  WARPSYNC.COLLECTIVE R15, `(.L_x_2155) ;  /* 0x000000000f087348 */ /* 0x000fea0003c00000 */
[----:B------:R0:W1:Y:S02]  /*2ecc0*/  SHFL.IDX P6, R14, R13, R12, R11 ;  /* 0x0000000c0d0e7389 */ /* 0x00006400000c000b */
[----:B01----:R-:W-:Y:S01]  /*2ecd0*/  ENDCOLLECTIVE ;  /* 0x000000000000791b */ /* 0x003fe20003800000 */
.L_x_2155:
[----:B------:R-:W-:-:S05]  /*2ece0*/  @!P1 IADD3 R3, P4, R35, R3, RZ ;  /* 0x0000000323039210 */ /* 0x000fca0007f9e0ff */
[----:B------:R-:W-:-:S05]  /*2ecf0*/  @!P1 IMAD.X R2, RZ, RZ, R2, P4 ;  /* 0x000000ffff029224 */ /* 0x000fca00020e0602 */
        /* <DEDUP_REMOVED lines=15> */
.L_x_2156:
[----:B------:R-:W-:Y:S02]  /*2edf0*/  IMAD.MOV.U32 R13, RZ, RZ, R0 ;  /* 0x000000ffff0d7224 */ /* 0x000fe400078e0000 */
[----:B------:R-:W-:Y:S02]  /*2ee00*/  IMAD.MOV.U32 R12, RZ, RZ, 0x2 ;  /* 0x00000002ff0c7424 */ /* 0x000fe400078e00ff */
[----:B------:R-:W-:-:S07]  /*2ee10*/  IMAD.MOV.U32 R3, RZ, RZ, R14 ;  /* 0x000000ffff037224 */ /* 0x000fce00078e000e */
[----:B------:R-:W-:Y:S05]  /*2ee20*/  WARPSYNC.COLLECTIVE R15, `(.L_x_2157) ;  /* 0x000000000f087348 */ /* 0x000fea0003c00000 */
[----:B------:R0:W1:Y:S02]  /*2ee30*/  SHFL.IDX P6, R14, R13, R12, R11 ;  /* 0x0000000c0d0e7389 */ /* 0x00006400000c000b */
[----:B01----:R-:W-:Y:S01]  /*2ee40*/  ENDCOLLECTIVE ;  /* 0x000000000000791b */ /* 0x003fe20003800000 */
.L_x_2157:
        /* <DEDUP_REMOVED lines=12> */
[----:B0-----:R-:W-:-:S05]  /*2ef10*/  VIADD R2, R25, 0x40 ;  /* 0x0000004019027836 */ /* 0x001fca0000000000 */
[----:B------:R-:W-:Y:S01]  /*2ef20*/  ISETP.GE.AND P1, PT, R2, R23, PT ;  /* 0x000000170200720c */ /* 0x000fe20003f26270 */
[----:B------:R-:W-:-:S12]  /*2ef30*/  IMAD.MOV.U32 R2, RZ, RZ, R14 ;  /* 0x000000ffff027224 */ /* 0x000fd800078e000e */
[----:B------:R-:W-:Y:S05]  /*2ef40*/  WARPSYNC.COLLECTIVE R15, `(.L_x_2158) ;  /* 0x000000000f087348 */ /* 0x000fea0003c00000 */
[----:B------:R0:W1:Y:S02]  /*2ef50*/  SHFL.IDX P6, R14, R13, R12, R11 ;  /* 0x0000000c0d0e7389 */ /* 0x00006400000c000b */
[----:B01----:R-:W-:Y:S01]  /*2ef60*/  ENDCOLLECTIVE ;  /* 0x000000000000791b */ /* 0x003fe20003800000 */
.L_x_2158:
[----:B------:R-:W-:Y:S02]  /*2ef70*/  IMAD.MOV.U32 R13, RZ, RZ, R0 ;  /* 0x000000ffff0d7224 */ /* 0x000fe400078e0000 */
[----:B------:R-:W-:Y:S02]  /*2ef80*/  IMAD.MOV.U32 R12, RZ, RZ, 0x3 ;  /* 0x00000003ff0c7424 */ /* 0x000fe400078e00ff */
[----:B------:R-:W-:-:S07]  /*2ef90*/  IMAD.MOV.U32 R3, RZ, RZ, R14 ;  /* 0x000000ffff037224 */ /* 0x000fce00078e000e */
[----:B------:R-:W-:Y:S05]  /*2efa0*/  WARPSYNC.COLLECTIVE R15, `(.L_x_2159) ;  /* 0x000000000f087348 */ /* 0x000fea0003c00000 */
[----:B------:R0:W1:Y:S02]  /*2efb0*/  SHFL.IDX P6, R14, R13, R12, R11 ;  /* 0x0000000c0d0e7389 */ /* 0x00006400000c000b */
[----:B01----:R-:W-:Y:S01]  /*2efc0*/  ENDCOLLECTIVE ;  /* 0x000000000000791b */ /* 0x003fe20003800000 */
.L_x_2159:
        /* <DEDUP_REMOVED lines=10> */
.L_x_2160:
[----:B------:R-:W-:Y:S01]  /*2f070*/  @!PT LDS RZ, [RZ] ;  /* 0x00000000fffff984 */ /* 0x000fe20000000800 */
[----:B------:R-:W-:Y:S01]  /*2f080*/  @!PT LDS RZ, [RZ] ;  /* 0x00000000fffff984 */ /* 0x000fe20000000800 */
[----:B------:R-:W-:Y:S01]  /*2f090*/  @!PT LDS RZ, [RZ] ;  /* 0x00000000fffff984 */ /* 0x000fe20000000800 */
[----:B------:R-:W-:Y:S04]  /*2f0a0*/  @!P1 LDGSTS.E.BYPASS.LTC128B.128 [R8+0x11400], desc[UR42][R2.64], !P3 ;  /* 0x1140000002089fae */ /* 0x000fe8000d901d6a */
[----:B------:R-:W-:Y:S04]  /*2f0b0*/  @!P1 LDGSTS.E.BYPASS.LTC128B.128 [R8+0x13400], desc[UR42][R2.64+0x40], !P2 ;  /* 0x1340004002089fae */ /* 0x000fe8000d101d6a */
[----:B------:R0:W-:Y:S02]  /*2f0c0*/  @!P1 LDGSTS.E.BYPASS.LTC128B.128 [R8+0x15400], desc[UR42][R2.64+0x80], !P0 ;  /* 0x1540008002089fae */ /* 0x0001e4000c101d6a */
[----:B0-----:R-:W-:Y:S01]  /*2f0d0*/  IMAD.MOV.U32 R2, RZ, RZ, R14 ;  /* 0x000000ffff027224 */ /* 0x001fe200078e000e */
[----:B------:R-:W-:Y:S06]  /*2f0e0*/  BRA `(.L_x_2161) ;  /* 0xffffff8400587947 */ /* 0x000fec000383ffff */
.L_x_1923:
[----:B-1----:R1:W2:Y:S02]  /*2f0f0*/  SYNCS.PHASECHK.TRANS64.TRYWAIT P0, [R16+URZ+0x22820], R3 ;  /* 0x02282003100075a7 */ /* 0x0022a4000800017f */
[----:B--2---:R-:W-:Y:S05]  /*2f100*/  @!P0 NANOSLEEP.SYNCS 0x989680 ;  /* 0x009896800000895d */ /* 0x004fea0003900000 */
[----:B------:R-:W2:Y:S02]  /*2f110*/  @!P0 SYNCS.PHASECHK.TRANS64 P0, [R16+URZ+0x22820], R3 ;  /* 0x02282003100085a7 */ /* 0x000ea4000800007f */
[----:B--2---:R-:W-:Y:S05]  /*2f120*/  @!P0 BRA `(.L_x_1923) ;  /* 0xfffffffc00f08947 */ /* 0x004fea000383ffff */
[----:B------:R-:W-:Y:S05]  /*2f130*/  BRA `(.L_x_2162) ;  /* 0xffffff8400d07947 */ /* 0x000fea000383ffff */
.L_x_1927:
[----:B0-----:R0:W1:Y:S02]  /*2f140*/  SYNCS.PHASECHK.TRANS64.TRYWAIT P0, [R0+URZ+0x22880], R10 ;  /* 0x0228800a000075a7 */ /* 0x001064000800017f */
[----:B-1----:R-:W-:Y:S05]  /*2f150*/  @!P0 NANOSLEEP.SYNCS 0x989680 ;  /* 0x009896800000895d */ /* 0x002fea0003900000 */
[----:B------:R-:W1:Y:S02]  /*2f160*/  @!P0 SYNCS.PHASECHK.TRANS64 P0, [R0+URZ+0x22880], R10 ;  /* 0x0228800a000085a7 */ /* 0x000e64000800007f */
[----:B-1----:R-:W-:Y:S05]  /*2f170*/  @!P0 BRA `(.L_x_1927) ;  /* 0xfffffffc00f08947 */ /* 0x002fea000383ffff */
[----:B------:R-:W-:Y:S05]  /*2f180*/  BRA `(.L_x_2163) ;  /* 0xffffff8800887947 */ /* 0x000fea000383ffff */
.L_x_1928:
        /* <DEDUP_REMOVED lines=8> */
.L_x_2165:
[----:B------:R-:W-:Y:S05]  /*2f210*/  BSYNC B0 ;  /* 0x0000000000007941 */ /* 0x000fea0003800000 */
.L_x_2164:
        /* <DEDUP_REMOVED lines=10> */
.L_x_2166:
[----:B------:R-:W-:Y:S02]  /*2f2c0*/  IMAD.MOV.U32 R13, RZ, RZ, R25 ;  /* 0x000000ffff0d7224 */ /* 0x000fe400078e0019 */
[----:B------:R-:W-:Y:S02]  /*2f2d0*/  IMAD.MOV.U32 R12, RZ, RZ, 0x1 ;  /* 0x00000001ff0c7424 */ /* 0x000fe400078e00ff */
[----:B------:R-:W-:-:S07]  /*2f2e0*/  IMAD.MOV.U32 R2, RZ, RZ, R14 ;  /* 0x000000ffff027224 */ /* 0x000fce00078e000e */
[----:B------:R-:W-:Y:S05]  /*2f2f0*/  WARPSYNC.COLLECTIVE R15, `(.L_x_2167) ;  /* 0x000000000f087348 */ /* 0x000fea0003c00000 */
[----:B------:R0:W1:Y:S02]  /*2f300*/  SHFL.IDX P6, R14, R13, R12, R11 ;  /* 0x0000000c0d0e7389 */ /* 0x00006400000c000b */
[----:B01----:R-:W-:Y:S01]  /*2f310*/  ENDCOLLECTIVE ;  /* 0x000000000000791b */ /* 0x003fe20003800000 */
.L_x_2167:
        /* <DEDUP_REMOVED lines=12> */
.L_x_2168:
[----:B------:R-:W-:Y:S02]  /*2f3e0*/  IMAD.MOV.U32 R13, RZ, RZ, R25 ;  /* 0x000000ffff0d7224 */ /* 0x000fe400078e0019 */
[----:B------:R-:W-:Y:S02]  /*2f3f0*/  IMAD.MOV.U32 R12, RZ, RZ, 0x2 ;  /* 0x00000002ff0c7424 */ /* 0x000fe400078e00ff */
[----:B------:R-:W-:-:S07]  /*2f400*/  IMAD.MOV.U32 R2, RZ, RZ, R14 ;  /* 0x000000ffff027224 */ /* 0x000fce00078e000e */
[----:B------:R-:W-:Y:S05]  /*2f410*/  WARPSYNC.COLLECTIVE R15, `(.L_x_2169) ;  /* 0x000000000f087348 */ /* 0x000fea0003c00000 */
[----:B------:R0:W1:Y:S02]  /*2f420*/  SHFL.IDX P6, R14, R13, R12, R11 ;  /* 0x0000000c0d0e7389 */ /* 0x00006400000c000b */
[----:B01----:R-:W-:Y:S01]  /*2f430*/  ENDCOLLECTIVE ;  /* 0x000000000000791b */ /* 0x003fe20003800000 */
.L_x_2169:
        /* <DEDUP_REMOVED lines=12> */
.L_x_2170:
[----:B------:R-:W-:Y:S02]  /*2f500*/  IMAD.MOV.U32 R13, RZ, RZ, R25 ;  /* 0x000000ffff0d7224 */ /* 0x000fe400078e0019 */
[----:B------:R-:W-:Y:S02]  /*2f510*/  IMAD.MOV.U32 R12, RZ, RZ, 0x3 ;  /* 0x00000003ff0c7424 */ /* 0x000fe400078e00ff */
[----:B------:R-:W-:-:S07]  /*2f520*/  IMAD.MOV.U32 R2, RZ, RZ, R14 ;  /* 0x000000ffff027224 */ /* 0x000fce00078e000e */
[----:B------:R-:W-:Y:S05]  /*2f530*/  WARPSYNC.COLLECTIVE R15, `(.L_x_2171) ;  /* 0x000000000f087348 */ /* 0x000fea0003c00000 */
[----:B------:R0:W1:Y:S02]  /*2f540*/  SHFL.IDX P6, R14, R13, R12, R11 ;  /* 0x0000000c0d0e7389 */ /* 0x00006400000c000b */
[----:B01----:R-:W-:Y:S01]  /*2f550*/  ENDCOLLECTIVE ;  /* 0x000000000000791b */ /* 0x003fe20003800000 */
.L_x_2171:
        /* <DEDUP_REMOVED lines=12> */
.L_x_2172:
[----:B------:R-:W-:Y:S01]  /*2f620*/  IMAD.MOV.U32 R2, RZ, RZ, R14 ;  /* 0x000000ffff027224 */ /* 0x000fe200078e000e */
[----:B------:R-:W-:Y:S06]  /*2f630*/  BRA `(.L_x_2173) ;  /* 0xffffff8800207947 */ /* 0x000fec000383ffff */
.L_x_1933:
[----:B---3--:R3:W4:Y:S02]  /*2f640*/  SYNCS.PHASECHK.TRANS64.TRYWAIT P0, [R0+URZ+0x22840], R10 ;  /* 0x0228400a000075a7 */ /* 0x008724000800017f */
[----:B----4-:R-:W-:Y:S05]  /*2f650*/  @!P0 NANOSLEEP.SYNCS 0x989680 ;  /* 0x009896800000895d */ /* 0x010fea0003900000 */
[----:B------:R-:W4:Y:S02]  /*2f660*/  @!P0 SYNCS.PHASECHK.TRANS64 P0, [R0+URZ+0x22840], R10 ;  /* 0x0228400a000085a7 */ /* 0x000f24000800007f */
[----:B----4-:R-:W-:Y:S05]  /*2f670*/  @!P0 BRA `(.L_x_1933) ;  /* 0xfffffffc00f08947 */ /* 0x010fea000383ffff */
[----:B------:R-:W-:Y:S05]  /*2f680*/  BRA `(.L_x_2174) ;  /* 0xffffff8800747947 */ /* 0x000fea000383ffff */
.L_x_1934:
        /* <DEDUP_REMOVED lines=8> */
.L_x_2176:
[----:B------:R-:W-:Y:S05]  /*2f710*/  BSYNC B0 ;  /* 0x0000000000007941 */ /* 0x000fea0003800000 */
.L_x_2175:
        /* <DEDUP_REMOVED lines=9> */
.L_x_2177:
[----:B------:R-:W-:Y:S02]  /*2f7b0*/  IMAD.MOV.U32 R13, RZ, RZ, R8 ;  /* 0x000000ffff0d7224 */ /* 0x000fe400078e0008 */
[----:B------:R-:W-:Y:S02]  /*2f7c0*/  IMAD.MOV.U32 R12, RZ, RZ, 0x1 ;  /* 0x00000001ff0c7424 */ /* 0x000fe400078e00ff */
[----:B------:R-:W-:-:S07]  /*2f7d0*/  IMAD.MOV.U32 R2, RZ, RZ, R14 ;  /* 0x000000ffff027224 */ /* 0x000fce00078e000e */
[----:B------:R-:W-:Y:S05]  /*2f7e0*/  WARPSYNC.COLLECTIVE R15, `(.L_x_2178) ;  /* 0x000000000f087348 */ /* 0x000fea0003c00000 */
[----:B------:R0:W1:Y:S02]  /*2f7f0*/  SHFL.IDX P6, R14, R13, R12, R11 ;  /* 0x0000000c0d0e7389 */ /* 0x00006400000c000b */
[----:B01----:R-:W-:Y:S01]  /*2f800*/  ENDCOLLECTIVE ;  /* 0x000000000000791b */ /* 0x003fe20003800000 */
.L_x_2178:
        /* <DEDUP_REMOVED lines=13> */
.L_x_2179:
[----:B------:R-:W-:Y:S02]  /*2f8e0*/  IMAD.MOV.U32 R13, RZ, RZ, R8 ;  /* 0x000000ffff0d7224 */ /* 0x000fe400078e0008 */
[----:B------:R-:W-:Y:S02]  /*2f8f0*/  IMAD.MOV.U32 R12, RZ, RZ, 0x2 ;  /* 0x00000002ff0c7424 */ /* 0x000fe400078e00ff */
[----:B------:R-:W-:-:S07]  /*2f900*/  IMAD.MOV.U32 R2, RZ, RZ, R14 ;  /* 0x000000ffff027224 */ /* 0x000fce00078e000e */
[----:B------:R-:W-:Y:S05]  /*2f910*/  WARPSYNC.COLLECTIVE R15, `(.L_x_2180) ;  /* 0x000000000f087348 */ /* 0x000fea0003c00000 */
[----:B------:R0:W1:Y:S02]  /*2f920*/  SHFL.IDX P6, R14, R13, R12, R11 ;  /* 0x0000000c0d0e7389 */ /* 0x00006400000c000b */
[----:B01----:R-:W-:Y:S01]  /*2f930*/  ENDCOLLECTIVE ;  /* 0x000000000000791b */ /* 0x003fe20003800000 */
.L_x_2180:
        /* <DEDUP_REMOVED lines=13> */
.L_x_2181:
[----:B------:R-:W-:Y:S02]  /*2fa10*/  IMAD.MOV.U32 R13, RZ, RZ, R8 ;  /* 0x000000ffff0d7224 */ /* 0x000fe400078e0008 */
[----:B------:R-:W-:Y:S02]  /*2fa20*/  IMAD.MOV.U32 R12, RZ, RZ, 0x3 ;  /* 0x00000003ff0c7424 */ /* 0x000fe400078e00ff */
[----:B------:R-:W-:-:S07]  /*2fa30*/  IMAD.MOV.U32 R2, RZ, RZ, R14 ;  /* 0x000000ffff027224 */ /* 0x000fce00078e000e */
[----:B------:R-:W-:Y:S05]  /*2fa40*/  WARPSYNC.COLLECTIVE R15, `(.L_x_2182) ;  /* 0x000000000f087348 */ /* 0x000fea0003c00000 */
[----:B------:R0:W1:Y:S02]  /*2fa50*/  SHFL.IDX P6, R14, R13, R12, R11 ;  /* 0x0000000c0d0e7389 */ /* 0x00006400000c000b */
[----:B01----:R-:W-:Y:S01]  /*2fa60*/  ENDCOLLECTIVE ;  /* 0x000000000000791b */ /* 0x003fe20003800000 */
.L_x_2182:
        /* <DEDUP_REMOVED lines=13> */
.L_x_2183:
[----:B------:R-:W-:Y:S01]  /*2fb40*/  IMAD.MOV.U32 R2, RZ, RZ, R14 ;  /* 0x000000ffff027224 */ /* 0x000fe200078e000e */
[----:B------:R-:W-:Y:S06]  /*2fb50*/  BRA `(.L_x_2184) ;  /* 0xffffff8800007947 */ /* 0x000fec000383ffff */
.L_x_1939:
[----:B0-----:R0:W2:Y:S02]  /*2fb60*/  SYNCS.PHASECHK.TRANS64.TRYWAIT P1, [R18+URZ+0x22870], R0 ;  /* 0x02287000120075a7 */ /* 0x0010a4000802017f */
[----:B--2---:R-:W-:Y:S05]  /*2fb70*/  @!P1 NANOSLEEP.SYNCS 0x989680 ;  /* 0x009896800000995d */ /* 0x004fea0003900000 */
[----:B------:R-:W2:Y:S02]  /*2fb80*/  @!P1 SYNCS.PHASECHK.TRANS64 P1, [R18+URZ+0x22870], R0 ;  /* 0x02287000120095a7 */ /* 0x000ea4000802007f */
[----:B--2---:R-:W-:Y:S05]  /*2fb90*/  @!P1 BRA `(.L_x_1939) ;  /* 0xfffffffc00f09947 */ /* 0x004fea000383ffff */
[----:B------:R-:W-:Y:S05]  /*2fba0*/  BRA `(.L_x_2185) ;  /* 0xffffff88006c7947 */ /* 0x000fea000383ffff */
.L_x_1941:
[----:B0-----:R0:W2:Y:S02]  /*2fbb0*/  SYNCS.PHASECHK.TRANS64.TRYWAIT P1, [R18+URZ+0x22860], R0 ;  /* 0x02286000120075a7 */ /* 0x0010a4000802017f */
[----:B--2---:R-:W-:Y:S05]  /*2fbc0*/  @!P1 NANOSLEEP.SYNCS 0x989680 ;  /* 0x009896800000995d */ /* 0x004fea0003900000 */
[----:B------:R-:W2:Y:S02]  /*2fbd0*/  @!P1 SYNCS.PHASECHK.TRANS64 P1, [R18+URZ+0x22860], R0 ;  /* 0x02286000120095a7 */ /* 0x000ea4000802007f */
[----:B--2---:R-:W-:Y:S05]  /*2fbe0*/  @!P1 BRA `(.L_x_1941) ;  /* 0xfffffffc00f09947 */ /* 0x004fea000383ffff */
[----:B------:R-:W-:Y:S05]  /*2fbf0*/  BRA `(.L_x_2186) ;  /* 0xffffff88007c7947 */ /* 0x000fea000383ffff */
.L_x_1949:
[----:B-1----:R1:W2:Y:S02]  /*2fc00*/  SYNCS.PHASECHK.TRANS64.TRYWAIT P1, [R18+URZ+0x22870], R3 ;  /* 0x02287003120075a7 */ /* 0x0022a4000802017f */
[----:B--2---:R-:W-:Y:S05]  /*2fc10*/  @!P1 NANOSLEEP.SYNCS 0x989680 ;  /* 0x009896800000995d */ /* 0x004fea0003900000 */
[----:B------:R-:W2:Y:S02]  /*2fc20*/  @!P1 SYNCS.PHASECHK.TRANS64 P1, [R18+URZ+0x22870], R3 ;  /* 0x02287003120095a7 */ /* 0x000ea4000802007f */
[----:B--2---:R-:W-:Y:S05]  /*2fc30*/  @!P1 BRA `(.L_x_1949) ;  /* 0xfffffffc00f09947 */ /* 0x004fea000383ffff */
[----:B------:R-:W-:Y:S05]  /*2fc40*/  BRA `(.L_x_2187) ;  /* 0xffffff9000147947 */ /* 0x000fea000383ffff */
.L_x_1951:
[----:B-1----:R1:W2:Y:S02]  /*2fc50*/  SYNCS.PHASECHK.TRANS64.TRYWAIT P1, [R18+URZ+0x22860], R3 ;  /* 0x02286003120075a7 */ /* 0x0022a4000802017f */
[----:B--2---:R-:W-:Y:S05]  /*2fc60*/  @!P1 NANOSLEEP.SYNCS 0x989680 ;  /* 0x009896800000995d */ /* 0x004fea0003900000 */
[----:B------:R-:W2:Y:S02]  /*2fc70*/  @!P1 SYNCS.PHASECHK.TRANS64 P1, [R18+URZ+0x22860], R3 ;  /* 0x02286003120095a7 */ /* 0x000ea4000802007f */
[----:B--2---:R-:W-:Y:S05]  /*2fc80*/  @!P1 BRA `(.L_x_1951) ;  /* 0xfffffffc00f09947 */ /* 0x004fea000383ffff */
[----:B------:R-:W-:Y:S05]  /*2fc90*/  BRA `(.L_x_2188) ;  /* 0xffffff9000207947 */ /* 0x000fea000383ffff */
.L_x_1956:
        /* <DEDUP_REMOVED lines=8> */
.L_x_2190:
[----:B------:R-:W-:Y:S05]  /*2fd20*/  BSYNC B0 ;  /* 0x0000000000007941 */ /* 0x000fea0003800000 */
.L_x_2189:
[----:B------:R-:W-:Y:S02]  /*2fd30*/  IMAD.MOV.U32 R13, RZ, RZ, R24 ;  /* 0x000000ffff0d7224 */ /* 0x000fe400078e0018 */
[----:B------:R-:W-:Y:S02]  /*2fd40*/  IMAD.MOV.U32 R12, RZ, RZ, 0x1 ;  /* 0x00000001ff0c7424 */ /* 0x000fe400078e00ff */
[----:B------:R-:W-:Y:S02]  /*2fd50*/  IMAD.MOV.U32 R11, RZ, RZ, 0x1f ;  /* 0x0000001fff0b7424 */ /* 0x000fe400078e00ff */
[----:B------:R-:W-:Y:S02]  /*2fd60*/  IMAD.MOV.U32 R15, RZ, RZ, -0x1 ;  /* 0xffffffffff0f7424 */ /* 0x000fe400078e00ff */
[----:B------:R-:W-:Y:S02]  /*2fd70*/  IMAD.IADD R9, R27, 0x1, R8 ;  /* 0x000000011b097824 */ /* 0x000fe400078e0208 */
[----:B------:R-:W-:-:S07]  /*2fd80*/  IMAD.MOV.U32 R0, RZ, RZ, R14 ;  /* 0x000000ffff007224 */ /* 0x000fce00078e000e */
[----:B------:R-:W-:Y:S05]  /*2fd90*/  WARPSYNC.COLLECTIVE R15, `(.L_x_2191) ;  /* 0x000000000f087348 */ /* 0x000fea0003c00000 */
[----:B------:R0:W1:Y:S02]  /*2fda0*/  SHFL.IDX P6, R14, R13, R12, R11 ;  /* 0x0000000c0d0e7389 */ /* 0x00006400000c000b */
[----:B01----:R-:W-:Y:S01]  /*2fdb0*/  ENDCOLLECTIVE ;  /* 0x000000000000791b */ /* 0x003fe20003800000 */
.L_x_2191:
[----:B------:R-:W-:Y:S02]  /*2fdc0*/  ULDC UR4, c[0x0][0xc3c] ;  /* 0x00030f0000047ab9 */ /* 0x000fe40000000800 */
[----:B------:R-:W-:-:S13]  /*2fdd0*/  ISETP.GE.OR P1, PT, R9, UR4, !P0 ;  /* 0x0000000409007c0c */ /* 0x000fda000c726670 */
[----:B------:R-:W0:Y:S08]  /*2fde0*/  @!P1 LDC.64 R2, c[0x0][0xc80] ;  /* 0x00032000ff029b82 */ /* 0x000e300000000a00 */
[----:B------:R-:W1:Y:S01]  /*2fdf0*/  @!P1 LDC.64 R4, c[0x0][0xc78] ;  /* 0x00031e00ff049b82 */ /* 0x000e620000000a00 */
[----:B------:R-:W-:Y:S01]  /*2fe00*/  CS2R R24, SRZ ;  /* 0x0000000000187805 */ /* 0x000fe2000001ff00 */
[----:B------:R-:W-:-:S02]  /*2fe10*/  IMAD.MOV.U32 R11, RZ, RZ, RZ ;  /* 0x000000ffff0b7224 */ /* 0x000fc400078e00ff */
[----:B------:R-:W-:Y:S02]  /*2fe20*/  IMAD.MOV.U32 R6, RZ, RZ, R14 ;  /* 0x000000ffff067224 */ /* 0x000fe400078e000e */
[----:B0-----:R-:W-:-:S05]  /*2fe30*/  @!P1 IMAD.WIDE R2, R9, 0x4, R2 ;  /* 0x0000000409029825 */ /* 0x001fca00078e0202 */
[----:B------:R1:W2:Y:S02]  /*2fe40*/  @!P1 LDG.E R7, desc[UR42][R2.64] ;  /* 0x0000002a02079981 */ /* 0x0002a4000c1e1900 */
[----:B-1----:R-:W-:-:S05]  /*2fe50*/  @!P1 IMAD.WIDE R2, R9, 0x4, R4 ;  /* 0x0000000409029825 */ /* 0x002fca00078e0204 */
[----:B------:R-:W3:Y:S01]  /*2fe60*/  @!P1 LDG.E R4, desc[UR42][R2.64] ;  /* 0x0000002a02049981 */ /* 0x000ee2000c1e1900 */
[----:B------:R-:W-:Y:S01]  /*2fe70*/  IMAD.MOV.U32 R5, RZ, RZ, RZ ;  /* 0x000000ffff057224 */ /* 0x000fe200078e00ff */
[C---:B------:R-:W-:Y:S02]  /*2fe80*/  ISETP.GE.U32.AND P2, PT, R8.reuse, 0x2, PT ;  /* 0x000000020800780c */ /* 0x040fe40003f46070 */
[C---:B------:R-:W-:Y:S02]  /*2fe90*/  ISETP.GE.U32.AND P3, PT, R8.reuse, 0x4, PT ;  /* 0x000000040800780c */ /* 0x040fe40003f66070 */
[C---:B------:R-:W-:Y:S02]  /*2fea0*/  ISETP.GE.U32.AND P4, PT, R8.reuse, 0x8, PT ;  /* 0x000000080800780c */ /* 0x040fe40003f86070 */
[C---:B------:R-:W-:Y:S01]  /*2feb0*/  ISETP.GE.U32.AND P5, PT, R8.reuse, 0x10, PT ;  /* 0x000000100800780c */ /* 0x040fe20003fa6070 */
[----:B--2---:R-:W-:Y:S02]  /*2fec0*/  @!P1 IMAD.MOV.U32 R25, RZ, RZ, R7 ;  /* 0x000000ffff199224 */ /* 0x004fe400078e0007 */
[----:B---3--:R-:W-:Y:S01]  /*2fed0*/  @!P1 IMAD.MOV.U32 R5, RZ, RZ, R4 ;  /* 0x000000ffff059224 */ /* 0x008fe200078e0004 */
[----:B------:R-:W-:-:S03]  /*2fee0*/  ISETP.NE.AND P1, PT, R8, RZ, PT ;  /* 0x000000ff0800720c */ /* 0x000fc60003f25270 */
[----:B------:R-:W-:-:S10]  /*2fef0*/  IMAD R13, R5, R25, RZ ;  /* 0x00000019050d7224 */ /* 0x000fd400078e02ff */
[----:B------:R-:W-:Y:S05]  /*2ff00*/  WARPSYNC.COLLECTIVE R15, `(.L_x_2192) ;  /* 0x000000000f087348 */ /* 0x000fea0003c00000 */
[----:B------:R0:W1:Y:S02]  /*2ff10*/  SHFL.UP P6, R14, R13, R12, R11 ;  /* 0x0400000c0d0e7389 */ /* 0x00006400000c000b */
[----:B01----:R-:W-:Y:S01]  /*2ff20*/  ENDCOLLECTIVE ;  /* 0x000000000000791b */ /* 0x003fe20003800000 */
.L_x_2192:
[----:B------:R-:W-:Y:S01]  /*2ff30*/  IMAD.MOV.U32 R12, RZ, RZ, 0x2 ;  /* 0x00000002ff0c7424 */ /* 0x000fe200078e00ff */
[----:B------:R-:W-:-:S05]  /*2ff40*/  SEL R4, R14, RZ, P1 ;  /* 0x000000ff0e047207 */ /* 0x000fca0000800000 */
[----:B------:R-:W-:-:S04]  /*2ff50*/  IMAD.IADD R4, R13, 0x1, R4 ;  /* 0x000000010d047824 */ /* 0x000fc800078e0204 */
[----:B------:R-:W-:-:S07]  /*2ff60*/  IMAD.MOV.U32 R13, RZ, RZ, R4 ;  /* 0x000000ffff0d7224 */ /* 0x000fce00078e0004 */
[----:B------:R-:W-:Y:S05]  /*2ff70*/  WARPSYNC.COLLECTIVE R15, `(.L_x_2193) ;  /* 0x000000000f087348 */ /* 0x000fea0003c00000 */
[----:B------:R0:W1:Y:S02]  /*2ff80*/  SHFL.UP P6, R14, R13, R12, R11 ;  /* 0x0400000c0d0e7389 */ /* 0x00006400000c000b */
[----:B01----:R-:W-:Y:S01]  /*2ff90*/  ENDCOLLECTIVE ;  /* 0x000000000000791b */ /* 0x003fe20003800000 */
.L_x_2193:
[----:B------:R-:W-:Y:S01]  /*2ffa0*/  IMAD.MOV.U32 R12, RZ, RZ, 0x4 ;  /* 0x00000004ff0c7424 */ /* 0x000fe200078e00ff */
[----:B------:R-:W-:-:S05]  /*2ffb0*/  SEL R3, R14, RZ, P2 ;  /* 0x000000ff0e037207 */ /* 0x000fca0001000000 */
[----:B------:R-:W-:-:S04]  /*2ffc0*/  IMAD.IADD R2, R4, 0x1, R3 ;  /* 0x0000000104027824 */ /* 0x000fc800078e0203 */
[----:B------:R-:W-:-:S07]  /*2ffd0*/  IMAD.MOV.U32 R13, RZ, RZ, R2 ;  /* 0x000000ffff0d7224 */ /* 0x000fce00078e0002 */
[----:B------:R-:W-:Y:S05]  /*2ffe0*/  WARPSYNC.COLLECTIVE R15, `(.L_x_2194) ;  /* 0x000000000f087348 */ /* 0x000fea0003c00000 */
[----:B------:R0:W1:Y:S02]  /*2fff0*/  SHFL.UP P6, R14, R13, R12, R11 ;  /* 0x0400000c0d0e7389 */ /* 0x00006400000c000b */
[----:B01----:R-:W-:Y:S01]  /*30000*/  ENDCOLLECTIVE ;  /* 0x000000000000791b */ /* 0x003fe20003800000 */
.L_x_2194:
[----:B------:R-:W-:Y:S01]  /*30010*/  IMAD.MOV.U32 R12, RZ, RZ, 0x8 ;  /* 0x00000008ff0c7424 */ /* 0x000fe200078e00ff */
[----:B------:R-:W-:-:S05]  /*30020*/  SEL R3, R14, RZ, P3 ;  /* 0x000000ff0e037207 */ /* 0x000fca0001800000 */
[----:B------:R-:W-:-:S04]  /*30030*/  IMAD.IADD R3, R2, 0x1, R3 ;  /* 0x0000000102037824 */ /* 0x000fc800078e0203 */
[----:B------:R-:W-:-:S07]  /*30040*/  IMAD.MOV.U32 R13, RZ, RZ, R3 ;  /* 0x000000ffff0d7224 */ /* 0x000fce00078e0003 */
[----:B------:R-:W-:Y:S05]  /*30050*/  WARPSYNC.COLLECTIVE R15, `(.L_x_2195) ;  /* 0x000000000f087348 */ /* 0x000fea0003c00000 */
[----:B------:R0:W1:Y:S02]  /*30060*/  SHFL.UP P6, R14, R13, R12, R11 ;  /* 0x0400000c0d0e7389 */ /* 0x00006400000c000b */
[----:B01----:R-:W-:Y:S01]  /*30070*/  ENDCOLLECTIVE ;  /* 0x000000000000791b */ /* 0x003fe20003800000 */
.L_x_2195:
[----:B------:R-:W-:Y:S01]  /*30080*/  IMAD.MOV.U32 R12, RZ, RZ, 0x10 ;  /* 0x00000010ff0c7424 */ /* 0x000fe200078e00ff */
[----:B------:R-:W-:-:S05]  /*30090*/  SEL R4, R14, RZ, P4 ;  /* 0x000000ff0e047207 */ /* 0x000fca0002000000 */
[----:B------:R-:W-:-:S04]  /*300a0*/  IMAD.IADD R4, R3, 0x1, R4 ;  /* 0x0000000103047824 */ /* 0x000fc800078e0204 */
[----:B------:R-:W-:-:S07]  /*300b0*/  IMAD.MOV.U32 R13, RZ, RZ, R4 ;  /* 0x000000ffff0d7224 */ /* 0x000fce00078e0004 */
[----:B------:R-:W-:Y:S05]  /*300c0*/  WARPSYNC.COLLECTIVE R15, `(.L_x_2196) ;  /* 0x000000000f087348 */ /* 0x000fea0003c00000 */
[----:B------:R0:W1:Y:S02]  /*300d0*/  SHFL.UP P6, R14, R13, R12, R11 ;  /* 0x0400000c0d0e7389 */ /* 0x00006400000c000b */
[----:B01----:R-:W-:Y:S01]  /*300e0*/  ENDCOLLECTIVE ;  /* 0x000000000000791b */ /* 0x003fe20003800000 */
.L_x_2196:
[----:B------:R-:W-:Y:S02]  /*300f0*/  IMAD.MOV.U32 R12, RZ, RZ, 0x1f ;  /* 0x0000001fff0c7424 */ /* 0x000fe400078e00ff */
[----:B------:R-:W-:Y:S01]  /*30100*/  IMAD.MOV.U32 R11, RZ, RZ, 0x1f ;  /* 0x0000001fff0b7424 */ /* 0x000fe200078e00ff */
[----:B------:R-:W-:-:S05]  /*30110*/  SEL R3, R14, RZ, P5 ;  /* 0x000000ff0e037207 */ /* 0x000fca0002800000 */
[----:B------:R-:W-:-:S04]  /*30120*/  IMAD.IADD R2, R4, 0x1, R3 ;  /* 0x0000000104027824 */ /* 0x000fc800078e0203 */
[----:B------:R-:W-:-:S07]  /*30130*/  IMAD.MOV.U32 R13, RZ, RZ, R2 ;  /* 0x000000ffff0d7224 */ /* 0x000fce00078e0002 */
[----:B------:R-:W-:Y:S05]  /*30140*/  WARPSYNC.COLLECTIVE R15, `(.L_x_2197) ;  /* 0x000000000f087348 */ /* 0x000fea0003c00000 */
[----:B------:R0:W1:Y:S02]  /*30150*/  SHFL.IDX P6, R14, R13, R12, R11 ;  /* 0x0000000c0d0e7389 */ /* 0x00006400000c000b */
[----:B01----:R-:W-:Y:S01]  /*30160*/  ENDCOLLECTIVE ;  /* 0x000000000000791b */ /* 0x003fe20003800000 */
.L_x_2197:
[----:B------:R-:W-:Y:S05]  /*30170*/  BRA `(.L_x_2198) ;  /* 0xffffff94000c7947 */ /* 0x000fea000383ffff */
.L_x_1959:
[----:B------:R-:W-:Y:S01]  /*30180*/  BSSY B0, `(.L_x_2199) ;  /* 0x0000007000007945 */ /* 0x000fe20003800000 */
[----:B------:R-:W-:Y:S02]  /*30190*/  IMAD.MOV.U32 R12, RZ, RZ, 0x1 ;  /* 0x00000001ff0c7424 */ /* 0x000fe400078e00ff */
[----:B------:R-:W-:Y:S02]  /*301a0*/  IMAD.MOV.U32 R11, RZ, RZ, RZ ;  /* 0x000000ffff0b7224 */ /* 0x000fe400078e00ff */
[----:B------:R-:W-:-:S07]  /*301b0*/  IMAD.MOV.U32 R15, RZ, RZ, -0x1 ;  /* 0xffffffffff0f7424 */ /* 0x000fce00078e00ff */
[----:B0-----:R-:W-:Y:S05]  /*301c0*/  WARPSYNC.COLLECTIVE R15, `(.L_x_2200) ;  /* 0x000000000f087348 */ /* 0x001fea0003c00000 */
[----:B------:R1:W2:Y:S02]  /*301d0*/  SHFL.UP P6, R14, R13, R12, R11 ;  /* 0x0400000c0d0e7389 */ /* 0x0002a400000c000b */
[----:B012---:R-:W-:Y:S01]  /*301e0*/  ENDCOLLECTIVE ;  /* 0x000000000000791b */ /* 0x007fe20003800000 */
.L_x_2200:
[----:B------:R-:W-:Y:S05]  /*301f0*/  BSYNC B0 ;  /* 0x0000000000007941 */ /* 0x000fea0003800000 */
.L_x_2199:
[----:B------:R-:W-:Y:S01]  /*30200*/  SEL R14, R14, RZ, P1 ;  /* 0x000000ff0e0e7207 */ /* 0x000fe20000800000 */
[----:B------:R-:W-:Y:S02]  /*30210*/  IMAD.MOV.U32 R12, RZ, RZ, 0x2 ;  /* 0x00000002ff0c7424 */ /* 0x000fe400078e00ff */
[----:B------:R-:W-:Y:S02]  /*30220*/  IMAD.MOV.U32 R11, RZ, RZ, RZ ;  /* 0x000000ffff0b7224 */ /* 0x000fe400078e00ff */
[----:B------:R-:W-:Y:S02]  /*30230*/  IMAD.IADD R13, R13, 0x1, R14 ;  /* 0x000000010d0d7824 */ /* 0x000fe400078e020e */
[----:B------:R-:W-:-:S07]  /*30240*/  IMAD.MOV.U32 R15, RZ, RZ, -0x1 ;  /* 0xffffffffff0f7424 */ /* 0x000fce00078e00ff */
[----:B------:R-:W-:Y:S05]  /*30250*/  WARPSYNC.COLLECTIVE R15, `(.L_x_2201) ;  /* 0x000000000f087348 */ /* 0x000fea0003c00000 */
[----:B------:R0:W1:Y:S02]  /*30260*/  SHFL.UP P6, R14, R13, R12, R11 ;  /* 0x0400000c0d0e7389 */ /* 0x00006400000c000b */
[----:B01----:R-:W-:Y:S01]  /*30270*/  ENDCOLLECTIVE ;  /* 0x000000000000791b */ /* 0x003fe20003800000 */
.L_x_2201:
[----:B------:R-:W-:Y:S01]  /*30280*/  IMAD.MOV.U32 R12, RZ, RZ, 0x4 ;  /* 0x00000004ff0c7424 */ /* 0x000fe200078e00ff */
[----:B------:R-:W-:-:S05]  /*30290*/  SEL R14, R14, RZ, P2 ;  /* 0x000000ff0e0e7207 */ /* 0x000fca0001000000 */
[----:B------:R-:W-:-:S04]  /*302a0*/  IMAD.IADD R3, R13, 0x1, R14 ;  /* 0x000000010d037824 */ /* 0x000fc800078e020e */
[----:B------:R-:W-:-:S07]  /*302b0*/  IMAD.MOV.U32 R13, RZ, RZ, R3 ;  /* 0x000000ffff0d7224 */ /* 0x000fce00078e0003 */
[----:B------:R-:W-:Y:S05]  /*302c0*/  WARPSYNC.COLLECTIVE R15, `(.L_x_2202) ;  /* 0x000000000f087348 */ /* 0x000fea0003c00000 */
[----:B------:R0:W1:Y:S02]  /*302d0*/  SHFL.UP P6, R14, R13, R12, R11 ;  /* 0x0400000c0d0e7389 */ /* 0x00006400000c000b */
[----:B01----:R-:W-:Y:S01]  /*302e0*/  ENDCOLLECTIVE ;  /* 0x000000000000791b */ /* 0x003fe20003800000 */
.L_x_2202:
[----:B------:R-:W-:Y:S01]  /*302f0*/  IMAD.MOV.U32 R12, RZ, RZ, 0x8 ;  /* 0x00000008ff0c7424 */ /* 0x000fe200078e00ff */
[----:B------:R-:W-:-:S05]  /*30300*/  SEL R4, R14, RZ, P3 ;  /* 0x000000ff0e047207 */ /* 0x000fca0001800000 */
[----:B------:R-:W-:-:S04]  /*30310*/  IMAD.IADD R4, R3, 0x1, R4 ;  /* 0x0000000103047824 */ /* 0x000fc800078e0204 */
[----:B------:R-:W-:-:S07]  /*30320*/  IMAD.MOV.U32 R13, RZ, RZ, R4 ;  /* 0x000000ffff0d7224 */ /* 0x000fce00078e0004 */
[----:B------:R-:W-:Y:S05]  /*30330*/  WARPSYNC.COLLECTIVE R15, `(.L_x_2203) ;  /* 0x000000000f087348 */ /* 0x000fea0003c00000 */
[----:B------:R0:W1:Y:S02]  /*30340*/  SHFL.UP P6, R14, R13, R12, R11 ;  /* 0x0400000c0d0e7389 */ /* 0x00006400000c000b */
[----:B01----:R-:W-:Y:S01]  /*30350*/  ENDCOLLECTIVE ;  /* 0x000000000000791b */ /* 0x003fe20003800000 */
.L_x_2203:
[----:B------:R-:W-:Y:S01]  /*30360*/  IMAD.MOV.U32 R12, RZ, RZ, 0x10 ;  /* 0x00000010ff0c7424 */ /* 0x000fe200078e00ff */
[----:B------:R-:W-:-:S05]  /*30370*/  SEL R7, R14, RZ, P4 ;  /* 0x000000ff0e077207 */ /* 0x000fca0002000000 */
[----:B------:R-:W-:-:S04]  /*30380*/  IMAD.IADD R7, R4, 0x1, R7 ;  /* 0x0000000104077824 */ /* 0x000fc800078e0207 */
[----:B------:R-:W-:-:S07]  /*30390*/  IMAD.MOV.U32 R13, RZ, RZ, R7 ;  /* 0x000000ffff0d7224 */ /* 0x000fce00078e0007 */
[----:B------:R-:W-:Y:S05]  /*303a0*/  WARPSYNC.COLLECTIVE R15, `(.L_x_2204) ;  /* 0x000000000f087348 */ /* 0x000fea0003c00000 */
[----:B------:R0:W1:Y:S02]  /*303b0*/  SHFL.UP P6, R14, R13, R12, R11 ;  /* 0x0400000c0d0e7389 */ /* 0x00006400000c000b */
[----:B01----:R-:W-:Y:S01]  /*303c0*/  ENDCOLLECTIVE ;  /* 0x000000000000791b */ /* 0x003fe20003800000 */
.L_x_2204:
        /* <DEDUP_REMOVED lines=8> */
.L_x_2205:
[----:B------:R-:W-:Y:S05]  /*30450*/  BRA `(.L_x_2206) ;  /* 0xffffff9000f87947 */ /* 0x000fea000383ffff */
.L_x_1961:
[----:B------:R-:W-:Y:S01]  /*30460*/  BSSY B0, `(.L_x_2207) ;  /* 0x0000006000007945 */ /* 0x000fe20003800000 */
[----:B------:R-:W-:Y:S01]  /*30470*/  PLOP3.LUT P6, PT, P6, PT, PT, 0x8, 0x0 ;  /* 0x000000000000781c */ /* 0x000fe200037ce170 */
[----:B------:R-:W-:-:S12]  /*30480*/  IMAD.MOV.U32 R15, RZ, RZ, -0x1 ;  /* 0xffffffffff0f7424 */ /* 0x000fd800078e00ff */
[----:B01----:R-:W-:Y:S05]  /*30490*/  WARPSYNC.COLLECTIVE R15, `(.L_x_2208) ;  /* 0x000000000f087348 */ /* 0x003fea0003c00000 */
[----:B------:R-:W-:Y:S01]  /*304a0*/  VOTE.ANY R14, PT, P6 ;  /* 0x00000000000e7806 */ /* 0x000fe200030e0100 */
[----:B01----:R-:W-:Y:S06]  /*304b0*/  ENDCOLLECTIVE ;  /* 0x000000000000791b */ /* 0x003fec0003800000 */
.L_x_2208:
[----:B------:R-:W-:Y:S05]  /*304c0*/  BSYNC B0 ;  /* 0x0000000000007941 */ /* 0x000fea0003800000 */
.L_x_2207:
[----:B------:R-:W-:Y:S02]  /*304d0*/  IMAD.MOV.U32 R3, RZ, RZ, R14 ;  /* 0x000000ffff037224 */ /* 0x000fe400078e000e */
[----:B------:R-:W-:Y:S02]  /*304e0*/  IMAD.MOV.U32 R13, RZ, RZ, R25 ;  /* 0x000000ffff0d7224 */ /* 0x000fe400078e0019 */
[----:B------:R-:W0:Y:S01]  /*304f0*/  POPC R7, R3 ;  /* 0x0000000300077309 */ /* 0x000e220000000000 */
[----:B------:R-:W-:Y:S02]  /*30500*/  IMAD.MOV.U32 R11, RZ, RZ, 0x1f ;  /* 0x0000001fff0b7424 */ /* 0x000fe400078e00ff */
[----:B------:R-:W-:Y:S02]  /*30510*/  IMAD.MOV.U32 R15, RZ, RZ, -0x1 ;  /* 0xffffffffff0f7424 */ /* 0x000fe400078e00ff */
[----:B0-----:R-:W-:Y:S02]  /*30520*/  IMAD.MOV.U32 R12, RZ, RZ, R7 ;  /* 0x000000ffff0c7224 */ /* 0x001fe400078e0007 */
[----:B------:R-:W-:-:S07]  /*30530*/  IMAD.IADD R27, R7, 0x1, R27 ;  /* 0x00000001071b7824 */ /* 0x000fce00078e021b */
[----:B------:R-:W-:Y:S05]  /*30540*/  WARPSYNC.COLLECTIVE R15, `(.L_x_2209) ;  /* 0x000000000f087348 */ /* 0x000fea0003c00000 */
[----:B------:R0:W1:Y:S02]  /*30550*/  SHFL.IDX P6, R14, R13, R12, R11 ;  /* 0x0000000c0d0e7389 */ /* 0x00006400000c000b */
[----:B01----:R-:W-:Y:S01]  /*30560*/  ENDCOLLECTIVE ;  /* 0x000000000000791b */ /* 0x003fe20003800000 */
.L_x_2209:
[----:B------:R-:W-:Y:S02]  /*30570*/  IMAD.MOV.U32 R13, RZ, RZ, R5 ;  /* 0x000000ffff0d7224 */ /* 0x000fe400078e0005 */
[----:B------:R-:W-:-:S07]  /*30580*/  IMAD.MOV.U32 R25, RZ, RZ, R14 ;  /* 0x000000ffff197224 */ /* 0x000fce00078e000e */
[----:B------:R-:W-:Y:S05]  /*30590*/  WARPSYNC.COLLECTIVE R15, `(.L_x_2210) ;  /* 0x000000000f087348 */ /* 0x000fea0003c00000 */
[----:B------:R0:W1:Y:S02]  /*305a0*/  SHFL.IDX P6, R14, R13, R12, R11 ;  /* 0x0000000c0d0e7389 */ /* 0x00006400000c000b */
[----:B01----:R-:W-:Y:S01]  /*305b0*/  ENDCOLLECTIVE ;  /* 0x000000000000791b */ /* 0x003fe20003800000 */
.L_x_2210:
[----:B------:R-:W-:Y:S01]  /*305c0*/  IMAD.MOV.U32 R5, RZ, RZ, R14 ;  /* 0x000000ffff057224 */ /* 0x000fe200078e000e */
[----:B------:R-:W-:Y:S06]  /*305d0*/  BRA `(.L_x_2211) ;  /* 0xffffff9000d87947 */ /* 0x000fec000383ffff */
.L_x_1963:
[----:B------:R-:W-:Y:S01]  /*305e0*/  BSSY B0, `(.L_x_2212) ;  /* 0x0000007000007945 */ /* 0x000fe20003800000 */
[----:B------:R-:W-:Y:S02]  /*305f0*/  IMAD.MOV.U32 R13, RZ, RZ, R2 ;  /* 0x000000ffff0d7224 */ /* 0x000fe400078e0002 */
[----:B------:R-:W-:Y:S02]  /*30600*/  IMAD.MOV.U32 R11, RZ, RZ, 0x1f ;  /* 0x0000001fff0b7424 */ /* 0x000fe400078e00ff */
[----:B------:R-:W-:-:S07]  /*30610*/  IMAD.MOV.U32 R15, RZ, RZ, -0x1 ;  /* 0xffffffffff0f7424 */ /* 0x000fce00078e00ff */
[----:B01234-:R-:W-:Y:S05]  /*30620*/  WARPSYNC.COLLECTIVE R15, `(.L_x_2213) ;  /* 0x000000000f087348 */ /* 0x01ffea0003c00000 */
[----:B------:R0:W0:Y:S02]  /*30630*/  SHFL.IDX P6, R14, R13, R12, R11 ;  /* 0x0000000c0d0e7389 */ /* 0x00002400000c000b */
[----:B01234-:R-:W-:Y:S01]  /*30640*/  ENDCOLLECTIVE ;  /* 0x000000000000791b */ /* 0x01ffe20003800000 */
.L_x_2213:
[----:B------:R-:W-:Y:S05]  /*30650*/  BSYNC B0 ;  /* 0x0000000000007941 */ /* 0x000fea0003800000 */
.L_x_2212:
[----:B------:R-:W-:Y:S01]  /*30660*/  IMAD.MOV.U32 R24, RZ, RZ, R14 ;  /* 0x000000ffff187224 */ /* 0x000fe200078e000e */
[----:B------:R-:W-:Y:S06]  /*30670*/  BRA `(.L_x_1962) ;  /* 0xffffff9000c87947 */ /* 0x000fec000383ffff */
.L_x_1969:
[----:B0-----:R0:W1:Y:S02]  /*30680*/  SYNCS.PHASECHK.TRANS64.TRYWAIT P0, [R4+URZ+0x22820], R0 ;  /* 0x02282000040075a7 */ /* 0x001064000800017f */
[----:B-1----:R-:W-:Y:S05]  /*30690*/  @!P0 NANOSLEEP.SYNCS 0x989680 ;  /* 0x009896800000895d */ /* 0x002fea0003900000 */
[----:B------:R-:W1:Y:S02]  /*306a0*/  @!P0 SYNCS.PHASECHK.TRANS64 P0, [R4+URZ+0x22820], R0 ;  /* 0x02282000040085a7 */ /* 0x000e64000800007f */
[----:B-1----:R-:W-:Y:S05]  /*306b0*/  @!P0 BRA `(.L_x_1969) ;  /* 0xfffffffc00f08947 */ /* 0x002fea000383ffff */
[----:B------:R-:W-:Y:S05]  /*306c0*/  BRA `(.L_x_2214) ;  /* 0xffffff9c002c7947 */ /* 0x000fea000383ffff */
.L_x_1970:
[----:B------:R-:W1:Y:S01]  /*306d0*/  S2R R2, SR_TID.X ;  /* 0x0000000000027919 */ /* 0x000e620000002100 */
[----:B------:R-:W-:Y:S01]  /*306e0*/  BSSY B0, `(.L_x_2215) ;  /* 0x000000a000007945 */ /* 0x000fe20003800000 */
[----:B------:R-:W-:Y:S02]  /*306f0*/  IMAD.MOV.U32 R12, RZ, RZ, RZ ;  /* 0x000000ffff0c7224 */ /* 0x000fe400078e00ff */
[----:B------:R-:W-:Y:S02]  /*30700*/  IMAD.MOV.U32 R11, RZ, RZ, 0x1f ;  /* 0x0000001fff0b7424 */ /* 0x000fe400078e00ff */
[----:B------:R-:W-:Y:S01]  /*30710*/  IMAD.MOV.U32 R15, RZ, RZ, -0x1 ;  /* 0xffffffffff0f7424 */ /* 0x000fe200078e00ff */
[----:B-1----:R-:W-:-:S04]  /*30720*/  SHF.R.U32.HI R2, RZ, 0x5, R2 ;  /* 0x00000005ff027819 */ /* 0x002fc80000011602 */
[----:B------:R-:W-:-:S05]  /*30730*/  LOP3.LUT R2, R2, 0x3, RZ, 0xc0, !PT ;  /* 0x0000000302027812 */ /* 0x000fca00078ec0ff */
[----:B------:R-:W-:-:S07]  /*30740*/  IMAD.MOV.U32 R13, RZ, RZ, R2 ;  /* 0x000000ffff0d7224 */ /* 0x000fce00078e0002 */
[----:B0-----:R-:W-:Y:S05]  /*30750*/  WARPSYNC.COLLECTIVE R15, `(.L_x_2216) ;  /* 0x000000000f087348 */ /* 0x001fea0003c00000 */
[----:B------:R1:W2:Y:S02]  /*30760*/  SHFL.IDX P6, R14, R13, R12, R11 ;  /* 0x0000000c0d0e7389 */ /* 0x0002a400000c000b */
[----:B012---:R-:W-:Y:S01]  /*30770*/  ENDCOLLECTIVE ;  /* 0x000000000000791b */ /* 0x007fe20003800000 */
.L_x_2216:
[----:B------:R-:W-:Y:S05]  /*30780*/  BSYNC B0 ;  /* 0x0000000000007941 */ /* 0x000fea0003800000 */
.L_x_2215:
[----:B------:R-:W-:Y:S05]  /*30790*/  BRA `(.L_x_2217) ;  /* 0xffffff9c00147947 */ /* 0x000fea000383ffff */
.L_x_1971:
[----:B------:R-:W-:Y:S01]  /*307a0*/  BSSY B0, `(.L_x_2218) ;  /* 0x0000006000007945 */ /* 0x000fe20003800000 */
[----:B------:R-:W-:-:S07]  /*307b0*/  IMAD.MOV.U32 R15, RZ, RZ, -0x1 ;  /* 0xffffffffff0f7424 */ /* 0x000fce00078e00ff */
[----:B0-----:R-:W-:Y:S05]  /*307c0*/  WARPSYNC.COLLECTIVE R15, `(.L_x_2219) ;  /* 0x000000000f0c7348 */ /* 0x001fea0003c00000 */
[----:B------:R-:W-:Y:S02]  /*307d0*/  ELECT P6, UR62, PT ;  /* 0x00000000003e782f */ /* 0x000fe400038c0000 */
[----:B------:R-:W-:Y:S01]  /*307e0*/  MOV R14, UR62 ;  /* 0x0000003e000e7c02 */ /* 0x000fe20008000f00 */
[----:B0-----:R-:W-:Y:S10]  /*307f0*/  ENDCOLLECTIVE ;  /* 0x000000000000791b */ /* 0x001ff40003800000 */
.L_x_2219:
[----:B------:R-:W-:Y:S05]  /*30800*/  BSYNC B0 ;  /* 0x0000000000007941 */ /* 0x000fea0003800000 */
.L_x_2218:
[----:B------:R-:W-:Y:S05]  /*30810*/  BRA `(.L_x_2220) ;  /* 0xffffff9c00087947 */ /* 0x000fea000383ffff */
.L_x_1973:
[----:B0-----:R0:W1:Y:S02]  /*30820*/  SYNCS.PHASECHK.TRANS64.TRYWAIT P1, [R5+URZ+0x22840], R0 ;  /* 0x02284000050075a7 */ /* 0x001064000802017f */
[----:B-1----:R-:W-:Y:S05]  /*30830*/  @!P1 NANOSLEEP.SYNCS 0x989680 ;  /* 0x009896800000995d */ /* 0x002fea0003900000 */
[----:B------:R-:W1:Y:S02]  /*30840*/  @!P1 SYNCS.PHASECHK.TRANS64 P1, [R5+URZ+0x22840], R0 ;  /* 0x02284000050095a7 */ /* 0x000e64000802007f */
[----:B-1----:R-:W-:Y:S05]  /*30850*/  @!P1 BRA `(.L_x_1973) ;  /* 0xfffffffc00f09947 */ /* 0x002fea000383ffff */
[----:B------:R-:W-:Y:S05]  /*30860*/  BRA `(.L_x_2221) ;  /* 0xffffff9c00287947 */ /* 0x000fea000383ffff */
.L_x_1975:
[----:B-1----:R1:W2:Y:S02]  /*30870*/  SYNCS.PHASECHK.TRANS64.TRYWAIT P1, [R19+URZ+0x22840], R2 ;  /* 0x02284002130075a7 */ /* 0x0022a4000802017f */
[----:B--2---:R-:W-:Y:S05]  /*30880*/  @!P1 NANOSLEEP.SYNCS 0x989680 ;  /* 0x009896800000995d */ /* 0x004fea0003900000 */
[----:B------:R-:W2:Y:S02]  /*30890*/  @!P1 SYNCS.PHASECHK.TRANS64 P1, [R19+URZ+0x22840], R2 ;  /* 0x02284002130095a7 */ /* 0x000ea4000802007f */
[----:B--2---:R-:W-:Y:S05]  /*308a0*/  @!P1 BRA `(.L_x_1975) ;  /* 0xfffffffc00f09947 */ /* 0x004fea000383ffff */
[----:B------:R-:W-:Y:S05]  /*308b0*/  BRA `(.L_x_2222) ;  /* 0xffffff9c00347947 */ /* 0x000fea000383ffff */
.L_x_1977:
[----:B--2---:R2:W3:Y:S02]  /*308c0*/  SYNCS.PHASECHK.TRANS64.TRYWAIT P1, [R5+URZ+0x22860], R0 ;  /* 0x02286000050075a7 */ /* 0x0044e4000802017f */
[----:B---3--:R-:W-:Y:S05]  /*308d0*/  @!P1 NANOSLEEP.SYNCS 0x989680 ;  /* 0x009896800000995d */ /* 0x008fea0003900000 */
[----:B------:R-:W3:Y:S02]  /*308e0*/  @!P1 SYNCS.PHASECHK.TRANS64 P1, [R5+URZ+0x22860], R0 ;  /* 0x02286000050095a7 */ /* 0x000ee4000802007f */
[----:B---3--:R-:W-:Y:S05]  /*308f0*/  @!P1 BRA `(.L_x_1977) ;  /* 0xfffffffc00f09947 */ /* 0x008fea000383ffff */
[----:B------:R-:W-:Y:S05]  /*30900*/  BRA `(.L_x_2223) ;  /* 0xffffff9c00307947 */ /* 0x000fea000383ffff */
.L_x_1979:
[----:B---3--:R3:W4:Y:S02]  /*30910*/  SYNCS.PHASECHK.TRANS64.TRYWAIT P1, [R19+URZ+0x22860], R2 ;  /* 0x02286002130075a7 */ /* 0x008724000802017f */
[----:B----4-:R-:W-:Y:S05]  /*30920*/  @!P1 NANOSLEEP.SYNCS 0x989680 ;  /* 0x009896800000995d */ /* 0x010fea0003900000 */
[----:B------:R-:W4:Y:S02]  /*30930*/  @!P1 SYNCS.PHASECHK.TRANS64 P1, [R19+URZ+0x22860], R2 ;  /* 0x02286002130095a7 */ /* 0x000f24000802007f */
[----:B----4-:R-:W-:Y:S05]  /*30940*/  @!P1 BRA `(.L_x_1979) ;  /* 0xfffffffc00f09947 */ /* 0x010fea000383ffff */
[----:B------:R-:W-:Y:S05]  /*30950*/  BRA `(.L_x_2224) ;  /* 0xffffff9c002c7947 */ /* 0x000fea000383ffff */
.L_x_1981:
[----:B----4-:R4:W0:Y:S02]  /*30960*/  SYNCS.PHASECHK.TRANS64.TRYWAIT P1, [R5+URZ+0x22880], R0 ;  /* 0x02288000050075a7 */ /* 0x010824000802017f */
[----:B0-----:R-:W-:Y:S05]  /*30970*/  @!P1 NANOSLEEP.SYNCS 0x989680 ;  /* 0x009896800000995d */ /* 0x001fea0003900000 */
[----:B------:R-:W0:Y:S02]  /*30980*/  @!P1 SYNCS.PHASECHK.TRANS64 P1, [R5+URZ+0x22880], R0 ;  /* 0x02288000050095a7 */ /* 0x000e24000802007f */
[----:B0-----:R-:W-:Y:S05]  /*30990*/  @!P1 BRA `(.L_x_1981) ;  /* 0xfffffffc00f09947 */ /* 0x001fea000383ffff */
[----:B------:R-:W-:Y:S05]  /*309a0*/  BRA `(.L_x_2225) ;  /* 0xffffff9c00287947 */ /* 0x000fea000383ffff */
.L_x_2226:
        /* <DEDUP_REMOVED lines=13> */
.L_x_3319:


//--------------------- .text._ZN7cutlass13device_kernelIN5flash11enable_sm90INS1_16FlashAttnFwdSm90INS1_25CollectiveMainloopFwdSm90ILi2EN4cute5tupleIJNS5_1CILi1EEES8_S8_EEENS6_IJNS7_ILi128EEENS7_ILi160EEENS7_ILi192EEEEEELi128ENS_12float_e4m3_tEfNS_4arch4Sm90ELb1ELb0ELb0ELb0ELb1ELb0ELb0ELb1ELb1ELb1ELb1ELb0EEENS1_21CollectiveEpilogueFwdINS6_IJSA_SA_SB_EEES9_NS_10bfloat16_tESG_Li256ELb0ELb1ELb1ELb1EEENS1_19SingleTileSchedulerILb0ELb1ELb1ELi128EEEEEEEEEvNT_6ParamsE --------------------------
	.section	.text._ZN7cutlass13device_kernelIN5flash11enable_sm90INS1_16FlashAttnFwdSm90INS1_25CollectiveMainloopFwdSm90ILi2EN4cute5tupleIJNS5_1CILi1EEES8_S8_EEENS6_IJNS7_ILi128EEENS7_ILi160EEENS7_ILi192EEEEEELi128ENS_12float_e4m3_tEfNS_4arch4Sm90ELb1ELb0ELb0ELb0ELb1ELb0ELb0ELb1ELb1ELb1ELb1ELb0EEENS1_21CollectiveEpilogueFwdINS6_IJSA_SA_SB_EEES9_NS_10bfloat16_tESG_Li256ELb0ELb1ELb1ELb1EEENS1_19SingleTileSchedulerILb0ELb1ELb1ELi128EEEEEEEEEvNT_6ParamsE,"ax",@progbits
	.align	128
.text._ZN7cutlass13device_kernelIN5flash11enable_sm90INS1_16FlashAttnFwdSm90INS1_25CollectiveMainloopFwdSm90ILi2EN4cute5tupleIJNS5_1CILi1EEES8_S8_EEENS6_IJNS7_ILi128EEENS7_ILi160EEENS7_ILi192EEEEEELi128ENS_12float_e4m3_tEfNS_4arch4Sm90ELb1ELb0ELb0ELb0ELb1ELb0ELb0ELb1ELb1ELb1ELb1ELb0EEENS1_21CollectiveEpilogueFwdINS6_IJSA_SA_SB_EEES9_NS_10bfloat16_tESG_Li256ELb0ELb1ELb1ELb1EEENS1_19SingleTileSchedulerILb0ELb1ELb1ELi128EEEEEEEEEvNT_6ParamsE:
        .type           _ZN7cutlass13device_kernelIN5flash11enable_sm90INS1_16FlashAttnFwdSm90INS1_25CollectiveMainloopFwdSm90ILi2EN4cute5tupleIJNS5_1CILi1EEES8_S8_EEENS6_IJNS7_ILi128EEENS7_ILi160EEENS7_ILi192EEEEEELi128ENS_12float_e4m3_tEfNS_4arch4Sm90ELb1ELb0ELb0ELb0ELb1ELb0ELb0ELb1ELb1ELb1ELb1ELb0EEENS1_21CollectiveEpilogueFwdINS6_IJSA_SA_SB_EEES9_NS_10bfloat16_tESG_Li256ELb0ELb1ELb1ELb1EEENS1_19SingleTileSchedulerILb0ELb1ELb1ELi128EEEEEEEEEvNT_6ParamsE,@function
        .size           _ZN7cutlass13device_kernelIN5flash11enable_sm90INS1_16FlashAttnFwdSm90INS1_25CollectiveMainloopFwdSm90ILi2EN4cute5tupleIJNS5_1CILi1EEES8_S8_EEENS6_IJNS7_ILi128EEENS7_ILi160EEENS7_ILi192EEEEEELi128ENS_12float_e4m3_tEfNS_4arch4Sm90ELb1ELb0ELb0ELb0ELb1ELb0ELb0ELb1ELb1ELb1ELb1ELb0EEENS1_21CollectiveEpilogueFwdINS6_IJSA_SA_SB_EEES9_NS_10bfloat16_tESG_Li256ELb0ELb1ELb1ELb1EEENS1_19SingleTileSchedulerILb0ELb1ELb1ELi128EEEEEEEEEvNT_6ParamsE,(.L_x_3320 - _ZN7cutlass13device_kernelIN5flash11enable_sm90INS1_16FlashAttnFwdSm90INS1_25CollectiveMainloopFwdSm90ILi2EN4cute5tupleIJNS5_1CILi1EEES8_S8_EEENS6_IJNS7_ILi128EEENS7_ILi160EEENS7_ILi192EEEEEELi128ENS_12float_e4m3_tEfNS_4arch4Sm90ELb1ELb0ELb0ELb0ELb1ELb0ELb0ELb1ELb1ELb1ELb1ELb0EEENS1_21CollectiveEpilogueFwdINS6_IJSA_SA_SB_EEES9_NS_10bfloat16_tESG_Li256ELb0ELb1ELb1ELb1EEENS1_19SingleTileSchedulerILb0ELb1ELb1ELi128EEEEEEEEEvNT_6ParamsE)
        .other          _ZN7cutlass13device_kernelIN5flash11enable_sm90INS1_16FlashAttnFwdSm90INS1_25CollectiveMainloopFwdSm90ILi2EN4cute5tupleIJNS5_1CILi1EEES8_S8_EEENS6_IJNS7_ILi128EEENS7_ILi160EEENS7_ILi192EEEEEELi128ENS_12float_e4m3_tEfNS_4arch4Sm90ELb1ELb0ELb0ELb0ELb1ELb0ELb0ELb1ELb1ELb1ELb1ELb0EEENS1_21CollectiveEpilogueFwdINS6_IJSA_SA_SB_EEES9_NS_10bfloat16_tESG_Li256ELb0ELb1ELb1ELb1EEENS1_19SingleTileSchedulerILb0ELb1ELb1ELi128EEEEEEEEEvNT_6ParamsE,@"STO_CUDA_ENTRY STV_DEFAULT"
_ZN7cutlass13device_kernelIN5flash11enable_sm90INS1_16FlashAttnFwdSm90INS1_25CollectiveMainloopFwdSm90ILi2EN4cute5tupleIJNS5_1CILi1EEES8_S8_EEENS6_IJNS7_ILi128EEENS7_ILi160EEENS7_ILi192EEEEEELi128ENS_12float_e4m3_tEfNS_4arch4Sm90ELb1ELb0ELb0ELb0ELb1ELb0ELb0ELb1ELb1ELb1ELb1ELb0EEENS1_21CollectiveEpilogueFwdINS6_IJSA_SA_SB_EEES9_NS_10bfloat16_tESG_Li256ELb0ELb1ELb1ELb1EEENS1_19SingleTileSchedulerILb0ELb1ELb1ELi128EEEEEEEEEvNT_6ParamsE:
        /* <DEDUP_REMOVED lines=45> */
.L_x_2227:
        /* <DEDUP_REMOVED lines=22> */
.L_x_2228:
        /* <DEDUP_REMOVED lines=18> */
.L_x_2229:
        /* <DEDUP_REMOVED lines=22> */
.L_x_2230:
        /* <DEDUP_REMOVED lines=23> */
.L_x_2231:
[----:B------:R-:W-:Y:S01]  /*0820*/  UISETP.NE.AND UP0, UPT, UR9, URZ, UPT ;  /* 0x0000003f0900728c */ /* 0x000fe2000bf05270 */
[----:B------:R-:W-:Y:S01]  /*0830*/  NOP ;  /* 0x0000000000007918 */ /* 0x000fe20000000000 */
[----:B-1----:R-:W-:Y:S01]  /*0840*/  UMOV UR4, 0x1 ;  /* 0x0000000100047882 */ /* 0x002fe20000000000 */
[----:B------:R-:W-:Y:S01]  /*0850*/  ULDC.64 UR36, c[0x0][0x208] ;  /* 0x0000820000247ab9 */ /* 0x000fe20000000a00 */
[----:B------:R-:W-:Y:S01]  /*0860*/  USEL UR4, UR4, 0x2, !UP0 ;  /* 0x0000000204047887 */ /* 0x000fe2000c000000 */
[----:B------:R-:W-:Y:S01]  /*0870*/  BSSY B6, `(.L_x_2232) ;  /* 0x0001290000067945 */ /* 0x000fe20003800000 */
[----:B0-234-:R-:W-:Y:S01]  /*0880*/  BAR.SYNC.DEFER_BLOCKING 0x0 ;  /* 0x0000000000007b1d */ /* 0x01dfe20000010000 */
[----:B------:R-:W-:-:S03]  /*0890*/  PLOP3.LUT P0, PT, PT, PT, UP0, 0x80, 0x0 ;  /* 0x000000000000781c */ /* 0x000fc60003f0f008 */
[----:B------:R-:W-:-:S05]  /*08a0*/  IMAD.U32 R2, RZ, RZ, UR4 ;  /* 0x00000004ff027e24 */ /* 0x000fca000f8e00ff */
[----:B------:R0:W-:Y:S05]  /*08b0*/  STL [R1+0x14], R2 ;  /* 0x0000140201007387 */ /* 0x0001ea0000100800 */
[----:B------:R-:W-:Y:S05]  /*08c0*/  @!P0 BRA `(.L_x_2233) ;  /* 0x000000dc002c8947 */ /* 0x000fea0003800000 */
.L_x_2234:
[----:B------:R-:W-:-:S08]  /*08d0*/  NOP ;  /* 0x0000000000007918 */ /* 0x000fd00000000000 */
[----:B------:R-:W1:Y:S02]  /*08e0*/  USETMAXREG.TRY_ALLOC.CTAPOOL UP0, 0xe8 ;  /* 0x000000e8000079c8 */ /* 0x000e640008000600 */
[----:B-1----:R-:W-:-:S13]  /*08f0*/  PLOP3.LUT P0, PT, PT, PT, UP0, 0x80, 0x0 ;  /* 0x000000000000781c */ /* 0x002fda0003f0f008 */
[----:B------:R-:W-:Y:S05]  /*0900*/  @!P0 BRA `(.L_x_2234) ;  /* 0xfffffffc00f08947 */ /* 0x000fea000383ffff */
[----:B------:R-:W1:Y:S01]  /*0910*/  S2UR UR6, SR_CTAID.Y ;  /* 0x00000000000679c3 */ /* 0x000e620000002600 */
[----:B------:R-:W-:Y:S01]  /*0920*/  LOP3.LUT R0, R29, 0xffffff80, RZ, 0xc0, !PT ;  /* 0xffffff801d007812 */ /* 0x000fe200078ec0ff */
[----:B------:R-:W-:Y:S02]  /*0930*/  ULDC UR7, c[0x0][0xc50] ;  /* 0x0003140000077ab9 */ /* 0x000fe40000000800 */
[----:B------:R-:W-:-:S04]  /*0940*/  UISETP.NE.AND UP0, UPT, UR7, 0x1, UPT ;  /* 0x000000010700788c */ /* 0x000fc8000bf05270 */
[----:B------:R-:W-:Y:S08]  /*0950*/  BAR.ARV 0x8, 0x180 ;  /* 0x0206000000007b1d */ /* 0x000ff00000002000 */
[----:B------:R-:W2:Y:S01]  /*0960*/  S2UR UR9, SR_CTAID.Z ;  /* 0x00000000000979c3 */ /* 0x000ea20000002700 */
[----:B------:R-:W-:Y:S01]  /*0970*/  ISETP.NE.AND P0, PT, R0, 0x80, PT ;  /* 0x000000800000780c */ /* 0x000fe20003f05270 */
[----:B------:R-:W-:Y:S01]  /*0980*/  @UP0 ULDC UR4, c[0x0][0xc54] ;  /* 0x0003150000040ab9 */ /* 0x000fe20000000800 */
[----:B------:R-:W-:Y:S01]  /*0990*/  @UP0 ULDC UR8, c[0x0][0xc58] ;  /* 0x0003160000080ab9 */ /* 0x000fe20000000800 */
[----:B-1----:R-:W-:-:S10]  /*09a0*/  UIMAD.WIDE.U32 UR4, UR6, UR4, URZ ;  /* 0x00000004060472a5 */ /* 0x002fd4000f8e003f */
[----:B------:R-:W-:Y:S06]  /*09b0*/  @!P0 BAR.ARV 0x9, 0x100 ;  /* 0x0244000000008b1d */ /* 0x000fec0000002000 */
[----:B------:R-:W-:Y:S01]  /*09c0*/  UMOV UR59, UR6 ;  /* 0x00000006003b7c82 */ /* 0x000fe20008000000 */
[----:B------:R-:W-:Y:S01]  /*09d0*/  @UP0 USHF.R.U32.HI UR59, URZ, UR8, UR5 ;  /* 0x000000083f3b0299 */ /* 0x000fe20008011605 */
[----:B--2---:R-:W-:-:S03]  /*09e0*/  ISETP.LE.AND P0, PT, RZ, UR9, PT ;  /* 0x00000009ff007c0c */ /* 0x004fc6000bf03270 */
[----:B------:R-:W-:-:S04]  /*09f0*/  UIADD3 UR4, -UR59, URZ, URZ ;  /* 0x0000003f3b047290 */ /* 0x000fc8000fffe13f */
[----:B------:R-:W-:-:S06]  /*0a00*/  UIMAD UR4, UR7, UR4, UR6 ;  /* 0x00000004070472a4 */ /* 0x000fcc000f8e0206 */
[----:B------:R-:W-:Y:S06]  /*0a10*/  @!P0 BRA `(.L_x_2235) ;  /* 0x0000012400d48947 */ /* 0x000fec0003800000 */
[----:B------:R-:W1:Y:S01]  /*0a20*/  S2UR UR18, SR_CTAID.Z ;  /* 0x00000000001279c3 */ /* 0x000e620000002700 */
[----:B------:R-:W-:Y:S01]  /*0a30*/  ULDC.64 UR6, c[0x0][0x990] ;  /* 0x0002640000067ab9 */ /* 0x000fe20000000a00 */
[----:B------:R-:W-:Y:S01]  /*0a40*/  ULDC.64 UR8, c[0x0][0x998] ;  /* 0x0002660000087ab9 */ /* 0x000fe20000000a00 */
[----:B------:R-:W-:Y:S01]  /*0a50*/  UISETP.NE.U32.AND UP0, UPT, UR6, URZ, UPT ;  /* 0x0000003f0600728c */ /* 0x000fe2000bf05070 */
[----:B------:R-:W-:Y:S01]  /*0a60*/  IMAD.MOV.U32 R5, RZ, RZ, 0x3f800000 ;  /* 0x3f800000ff057424 */ /* 0x000fe200078e00ff */
[----:B------:R-:W-:Y:S01]  /*0a70*/  UISETP.NE.U32.AND UP1, UPT, UR8, URZ, UPT ;  /* 0x0000003f0800728c */ /* 0x000fe2000bf25070 */
[----:B------:R-:W-:Y:S01]  /*0a80*/  IMAD.MOV.U32 R0, RZ, RZ, 0x3f800000 ;  /* 0x3f800000ff007424 */ /* 0x000fe200078e00ff */
[----:B------:R-:W-:Y:S02]  /*0a90*/  UISETP.NE.AND.EX UP0, UPT, UR7, URZ, UPT, UP0 ;  /* 0x0000003f0700728c */ /* 0x000fe4000bf05300 */
[----:B------:R-:W-:Y:S01]  /*0aa0*/  UISETP.NE.AND.EX UP1, UPT, UR9, URZ, UPT, UP1 ;  /* 0x0000003f0900728c */ /* 0x000fe2000bf25310 */
[----:B------:R-:W2:Y:S01]  /*0ab0*/  S2UR UR40, SR_CTAID.X ;  /* 0x00000000002879c3 */ /* 0x000ea20000002500 */
[----:B------:R-:W-:Y:S01]  /*0ac0*/  ULDC UR57, c[0x0][0x424] ;  /* 0x0001090000397ab9 */ /* 0x000fe20000000800 */
[----:B------:R-:W-:Y:S01]  /*0ad0*/  ULDC UR41, c[0x0][0x2f0] ;  /* 0x0000bc0000297ab9 */ /* 0x000fe20000000800 */
[----:B------:R-:W-:-:S02]  /*0ae0*/  PLOP3.LUT P0, PT, PT, PT, UP0, 0x80, 0x0 ;  /* 0x000000000000781c */ /* 0x000fc40003f0f008 */
[----:B------:R-:W-:-:S03]  /*0af0*/  PLOP3.LUT P1, PT, PT, PT, UP1, 0x80, 0x0 ;  /* 0x000000000000781c */ /* 0x000fc60003f2f018 */
[----:B------:R-:W-:Y:S02]  /*0b00*/  @UP0 ULDC.64 UR12, c[0x0][0x9a8] ;  /* 0x00026a00000c0ab9 */ /* 0x000fe40000000a00 */
[----:B------:R-:W-:Y:S01]  /*0b10*/  @UP1 ULDC.64 UR16, c[0x0][0x9b8] ;  /* 0x00026e0000101ab9 */ /* 0x000fe20000000a00 */
[----:B------:R-:W-:Y:S02]  /*0b20*/  @UP1 USHF.R.S32.HI UR20, URZ, 0x1f, UR59 ;  /* 0x0000001f3f141899 */ /* 0x000fe4000801143b */
[----:B-1----:R-:W-:Y:S02]  /*0b30*/  USHF.R.S32.HI UR14, URZ, 0x1f, UR18 ;  /* 0x0000001f3f0e7899 */ /* 0x002fe40008011412 */
[----:B------:R-:W-:Y:S02]  /*0b40*/  @UP0 UIMAD.WIDE.U32 UR10, UR18, UR12, URZ ;  /* 0x0000000c120a02a5 */ /* 0x000fe4000f8e003f */
[----:B------:R-:W-:Y:S02]  /*0b50*/  @UP0 UIMAD UR5, UR14, UR12, URZ ;  /* 0x0000000c0e0502a4 */ /* 0x000fe4000f8e023f */
[----:B------:R-:W-:-:S02]  /*0b60*/  @UP1 UIMAD UR15, UR14, UR16, URZ ;  /* 0x000000100e0f12a4 */ /* 0x000fc4000f8e023f */
[----:B------:R-:W-:Y:S01]  /*0b70*/  IMAD.U32 R17, RZ, RZ, UR14 ;  /* 0x0000000eff117e24 */ /* 0x000fe2000f8e00ff */
[----:B------:R-:W-:Y:S02]  /*0b80*/  @UP0 UIMAD UR14, UR18, UR13, UR5 ;  /* 0x0000000d120e02a4 */ /* 0x000fe4000f8e0205 */
[----:B------:R-:W-:Y:S02]  /*0b90*/  @UP0 USHF.R.S32.HI UR5, URZ, 0x1f, UR59 ;  /* 0x0000001f3f050899 */ /* 0x000fe4000801143b */
[----:B------:R-:W-:Y:S02]  /*0ba0*/  @UP1 UIMAD.WIDE.U32 UR12, UR18, UR16, URZ ;  /* 0x00000010120c12a5 */ /* 0x000fe4000f8e003f */
[----:B------:R-:W-:Y:S02]  /*0bb0*/  @UP1 UIMAD UR15, UR18, UR17, UR15 ;  /* 0x00000011120f12a4 */ /* 0x000fe4000f8e020f */
[----:B------:R-:W-:Y:S01]  /*0bc0*/  @UP0 UIADD3 UR11, UR11, UR14, URZ ;  /* 0x0000000e0b0b0290 */ /* 0x000fe2000fffe03f */
[----:B------:R-:W-:Y:S01]  /*0bd0*/  @UP0 ULDC.64 UR16, c[0x0][0x9b0] ;  /* 0x00026c0000100ab9 */ /* 0x000fe20000000a00 */
[----:B------:R-:W-:Y:S01]  /*0be0*/  @UP1 ULDC.64 UR18, c[0x0][0x9c0] ;  /* 0x0002700000121ab9 */ /* 0x000fe20000000a00 */
[----:B------:R-:W-:-:S02]  /*0bf0*/  @UP0 UIMAD UR5, UR5, UR16, URZ ;  /* 0x00000010050502a4 */ /* 0x000fc4000f8e023f */
[----:B------:R-:W-:Y:S02]  /*0c00*/  @UP1 UIMAD UR14, UR20, UR18, URZ ;  /* 0x00000012140e12a4 */ /* 0x000fe4000f8e023f */
[----:B------:R-:W-:Y:S02]  /*0c10*/  @UP1 UIADD3 UR13, UR13, UR15, URZ ;  /* 0x0000000f0d0d1290 */ /* 0x000fe4000fffe03f */
[----:B------:R-:W-:Y:S02]  /*0c20*/  @UP0 UIMAD UR5, UR59, UR17, UR5 ;  /* 0x000000113b0502a4 */ /* 0x000fe4000f8e0205 */
[----:B------:R-:W-:Y:S02]  /*0c30*/  @UP0 UIMAD.WIDE.U32 UR10, UR59, UR16, UR10 ;  /* 0x000000103b0a02a5 */ /* 0x000fe4000f8e000a */
[----:B------:R-:W-:Y:S02]  /*0c40*/  @UP1 UIMAD UR14, UR59, UR19, UR14 ;  /* 0x000000133b0e12a4 */ /* 0x000fe4000f8e020e */
[----:B------:R-:W-:-:S02]  /*0c50*/  @UP1 UIMAD.WIDE.U32 UR12, UR59, UR18, UR12 ;  /* 0x000000123b0c12a5 */ /* 0x000fc4000f8e000c */
[----:B------:R-:W-:Y:S02]  /*0c60*/  @UP0 UIADD3 UR11, UR11, UR5, URZ ;  /* 0x000000050b0b0290 */ /* 0x000fe4000fffe03f */
[----:B------:R-:W-:Y:S02]  /*0c70*/  @UP0 ULEA UR6, UP2, UR10, UR6, 0x2 ;  /* 0x000000060a060291 */ /* 0x000fe4000f84103f */
[----:B------:R-:W-:Y:S02]  /*0c80*/  @UP1 UIADD3 UR5, UR13, UR14, URZ ;  /* 0x0000000e0d051290 */ /* 0x000fe4000fffe03f */
[----:B------:R-:W-:Y:S02]  /*0c90*/  @UP1 ULEA UR8, UP3, UR12, UR8, 0x2 ;  /* 0x000000080c081291 */ /* 0x000fe4000f86103f */
[----:B------:R-:W-:Y:S01]  /*0ca0*/  @UP0 ULEA.HI.X UR7, UR10, UR7, UR11, 0x2, UP2 ;  /* 0x000000070a070291 */ /* 0x000fe200090f140b */
[----:B0-----:R-:W-:Y:S01]  /*0cb0*/  IMAD.U32 R2, RZ, RZ, UR6 ;  /* 0x00000006ff027e24 */ /* 0x001fe2000f8e00ff */
[----:B------:R-:W-:-:S02]  /*0cc0*/  @UP1 ULEA.HI.X UR9, UR12, UR9, UR5, 0x2, UP3 ;  /* 0x000000090c091291 */ /* 0x000fc400098f1405 */
[----:B------:R-:W-:Y:S01]  /*0cd0*/  IMAD.U32 R6, RZ, RZ, UR8 ;  /* 0x00000008ff067e24 */ /* 0x000fe2000f8e00ff */
[----:B------:R-:W-:Y:S01]  /*0ce0*/  ULDC UR5, c[0x0][0x448] ;  /* 0x0001120000057ab9 */ /* 0x000fe20000000800 */
[----:B------:R-:W-:Y:S01]  /*0cf0*/  IMAD.U32 R3, RZ, RZ, UR7 ;  /* 0x00000007ff037e24 */ /* 0x000fe2000f8e00ff */
[----:B--2---:R-:W-:Y:S01]  /*0d00*/  USHF.L.U32 UR40, UR40, 0x7, URZ ;  /* 0x0000000728287899 */ /* 0x004fe2000800063f */
[----:B------:R-:W-:Y:S01]  /*0d10*/  IMAD.U32 R7, RZ, RZ, UR9 ;  /* 0x00000009ff077e24 */ /* 0x000fe2000f8e00ff */
[----:B------:R-:W-:Y:S02]  /*0d20*/  UISETP.NE.AND UP4, UPT, UR5, 0x1, UPT ;  /* 0x000000010500788c */ /* 0x000fe4000bf85270 */
[----:B------:R-:W2:Y:S01]  /*0d30*/  @P0 LDG.E R5, desc[UR36][R2.64] ;  /* 0x0000002402050981 */ /* 0x000ea2000c1e1900 */
[----:B------:R-:W-:Y:S01]  /*0d40*/  ULDC.64 UR6, c[0x0][0x418] ;  /* 0x0001060000067ab9 */ /* 0x000fe20000000a00 */
[----:B------:R-:W-:Y:S01]  /*0d50*/  ULDC UR8, c[0x0][0x288] ;  /* 0x0000a20000087ab9 */ /* 0x000fe20000000800 */
[----:B------:R-:W-:Y:S01]  /*0d60*/  USHF.R.U32.HI UR10, URZ, 0x10, UR4 ;  /* 0x000000103f0a7899 */ /* 0x000fe20008011604 */
[----:B------:R-:W2:Y:S01]  /*0d70*/  @P1 LDG.E R0, desc[UR36][R6.64] ;  /* 0x0000002406001981 */ /* 0x000ea2000c1e1900 */
[----:B------:R-:W-:-:S02]  /*0d80*/  UISETP.NE.U32.AND UP0, UPT, UR6, URZ, UPT ;  /* 0x0000003f0600728c */ /* 0x000fc4000bf05070 */
[----:B------:R-:W-:Y:S02]  /*0d90*/  UIADD3 UR8, -UR8, 0xa0, URZ ;  /* 0x000000a008087890 */ /* 0x000fe4000fffe13f */
[----:B------:R-:W-:Y:S02]  /*0da0*/  UISETP.NE.AND.EX UP0, UPT, UR7, URZ, UPT, UP0 ;  /* 0x0000003f0700728c */ /* 0x000fe4000bf05300 */
[----:B------:R-:W-:Y:S01]  /*0db0*/  @UP4 UIADD3 UR6, UR40, 0x7f, URZ ;  /* 0x0000007f28064890 */ /* 0x000fe2000fffe03f */
[----:B------:R-:W-:Y:S01]  /*0dc0*/  @UP4 ULDC UR7, c[0x0][0x44c] ;  /* 0x0001130000074ab9 */ /* 0x000fe20000000800 */
[----:B------:R-:W-:Y:S02]  /*0dd0*/  USEL UR57, UR57, 0x1, UP0 ;  /* 0x0000000139397887 */ /* 0x000fe40008000000 */
[----:B------:R-:W-:Y:S01]  /*0de0*/  UIMAD.WIDE.U32 UR6, UR6, UR7, URZ ;  /* 0x00000007060672a5 */ /* 0x000fe2000f8e003f */
[----:B------:R-:W-:Y:S01]  /*0df0*/  @UP4 ULDC UR9, c[0x0][0x450] ;  /* 0x0001140000094ab9 */ /* 0x000fe20000000800 */
[----:B------:R-:W-:-:S02]  /*0e00*/  UIADD3 UR5, UR40, 0x7f, URZ ;  /* 0x0000007f28057890 */ /* 0x000fc4000fffe03f */
[----:B------:R-:W-:Y:S02]  /*0e10*/  UIMAD UR8, UR57, UR41, UR8 ;  /* 0x00000029390872a4 */ /* 0x000fe4000f8e0208 */
[----:B------:R-:W-:Y:S02]  /*0e20*/  @UP4 USHF.R.U32.HI UR5, URZ, UR9, UR7 ;  /* 0x000000093f054299 */ /* 0x000fe40008011607 */
[----:B------:R-:W-:Y:S02]  /*0e30*/  UIMAD UR6, UR57, UR41, 0x9f ;  /* 0x0000009f390674a4 */ /* 0x000fe4000f8e0229 */
[----:B------:R-:W-:Y:S02]  /*0e40*/  UIADD3 UR8, UR8, UR5, URZ ;  /* 0x0000000508087290 */ /* 0x000fe4000fffe03f */
[----:B------:R-:W-:Y:S02]  /*0e50*/  UIMAD.WIDE UR6, UR6, 0x66666667, URZ ;  /* 0x66666667060678a5 */ /* 0x000fe4000f8e023f */
[----:B------:R-:W-:-:S02]  /*0e60*/  UIMAD.WIDE UR8, UR8, 0x66666667, URZ ;  /* 0x66666667080878a5 */ /* 0x000fc4000f8e023f */
[----:B------:R-:W-:Y:S02]  /*0e70*/  USHF.R.U32.HI UR5, URZ, 0x1f, UR7 ;  /* 0x0000001f3f057899 */ /* 0x000fe40008011607 */
[----:B------:R-:W-:Y:S02]  /*0e80*/  USHF.R.U32.HI UR6, URZ, 0x1f, UR9 ;  /* 0x0000001f3f067899 */ /* 0x000fe40008011609 */
[----:B------:R-:W-:Y:S02]  /*0e90*/  ULEA.HI.SX32 UR5, UR7, UR5, 0x1a ;  /* 0x0000000507057291 */ /* 0x000fe4000f8fd23f */
[----:B------:R-:W-:Y:S02]  /*0ea0*/  ULEA.HI.SX32 UR6, UR9, UR6, 0x1a ;  /* 0x0000000609067291 */ /* 0x000fe4000f8fd23f */
[----:B------:R-:W-:Y:S02]  /*0eb0*/  ULOP3.LUT UR60, UR4, 0xffff, URZ, 0xc0, !UPT ;  /* 0x0000ffff043c7892 */ /* 0x000fe4000f8ec03f */
[----:B------:R-:W-:-:S02]  /*0ec0*/  UISETP.LT.AND UP0, UPT, UR5, UR6, UPT ;  /* 0x000000060500728c */ /* 0x000fc4000bf01270 */
[----:B------:R-:W-:Y:S02]  /*0ed0*/  UP2UR UR58, UPR, URZ, 0x10 ;  /* 0x000000103f3a7883 */ /* 0x000fe40008000000 */
[----:B------:R-:W-:Y:S02]  /*0ee0*/  USEL UR9, UR5, UR6, UP0 ;  /* 0x0000000605097287 */ /* 0x000fe40008000000 */
[----:B------:R-:W-:Y:S02]  /*0ef0*/  UISETP.NE.AND UP0, UPT, UR10, URZ, UPT ;  /* 0x0000003f0a00728c */ /* 0x000fe4000bf05270 */
[----:B------:R-:W-:Y:S01]  /*0f00*/  UISETP.GE.AND UP1, UPT, UR9, 0x1, UPT ;  /* 0x000000010900788c */ /* 0x000fe2000bf26270 */
[----:B------:R-:W-:Y:S01]  /*0f10*/  ULDC UR11, c[0x0][0x988] ;  /* 0x00026200000b7ab9 */ /* 0x000fe20000000800 */
[----:B------:R-:W-:-:S04]  /*0f20*/  UMOV UR4, URZ ;  /* 0x0000003f00047c82 */ /* 0x000fc80008000000 */
[----:B------:R-:W-:-:S03]  /*0f30*/  PLOP3.LUT P0, PT, PT, PT, UP1, 0x80, 0x0 ;  /* 0x000000000000781c */ /* 0x000fc60003f0f018 */
[----:B------:R-:W-:Y:S01]  /*0f40*/  @!UP0 ULDC UR10, c[0x0][0x9f0] ;  /* 0x00027c00000a8ab9 */ /* 0x000fe20000000800 */
[----:B--2---:R-:W-:-:S09]  /*0f50*/  FMUL.FTZ R0, R5, R0 ;  /* 0x0000000005007220 */ /* 0x004fd20000410000 */
[----:B------:R-:W-:Y:S05]  /*0f60*/  @!P0 BRA `(.L_x_2236) ;  /* 0x0000000000848947 */ /* 0x000fea0003800000 */
[----:B------:R-:W-:Y:S01]  /*0f70*/  IMAD.U32 R4, RZ, RZ, UR10 ;  /* 0x0000000aff047e24 */ /* 0x000fe2000f8e00ff */
[----:B------:R-:W-:Y:S01]  /*0f80*/  UIADD3 UR6, UR10, -0x1, UR9 ;  /* 0xffffffff0a067890 */ /* 0x000fe2000fffe009 */
[----:B------:R-:W-:-:S03]  /*0f90*/  UMOV UR4, URZ ;  /* 0x0000003f00047c82 */ /* 0x000fc60008000000 */
        /* <DEDUP_REMOVED lines=30> */
.L_x_2236:
[----:B------:R-:W-:Y:S01]  /*1180*/  UIMAD UR60, UR60, UR4, URZ ;  /* 0x000000043c3c72a4 */ /* 0x000fe2000f8e023f */
[----:B------:R-:W-:Y:S02]  /*1190*/  IMAD.U32 R2, RZ, RZ, UR9 ;  /* 0x00000009ff027e24 */ /* 0x000fe4000f8e00ff */
[----:B------:R-:W-:Y:S01]  /*11a0*/  FMUL.FTZ R0, R0, UR11 ;  /* 0x0000000b00007c20 */ /* 0x000fe20008410000 */
[----:B------:R-:W-:Y:S01]  /*11b0*/  IMAD.U32 R3, RZ, RZ, UR4 ;  /* 0x00000004ff037e24 */ /* 0x000fe2000f8e00ff */
[----:B------:R-:W-:Y:S01]  /*11c0*/  UIMAD UR41, UR57, UR41, URZ ;  /* 0x00000029392972a4 */ /* 0x000fe2000f8e023f */
[----:B------:R-:W-:Y:S01]  /*11d0*/  VIADD R18, R29, 0xffffff80 ;  /* 0xffffff801d127836 */ /* 0x000fe20000000000 */
[----:B------:R-:W-:Y:S02]  /*11e0*/  PLOP3.LUT P0, PT, PT, PT, PT, 0x80, 0x0 ;  /* 0x000000000000781c */ /* 0x000fe40003f0f070 */
[----:B------:R-:W-:Y:S02]  /*11f0*/  CS2R R28, SRZ ;  /* 0x00000000001c7805 */ /* 0x000fe4000001ff00 */
[----:B------:R-:W-:-:S02]  /*1200*/  VIADDMNMX R2, R3, UR60, R2, PT ;  /* 0x0000003c03027c46 */ /* 0x000fc4000b800102 */
[----:B------:R-:W-:Y:S02]  /*1210*/  CS2R R24, SRZ ;  /* 0x0000000000187805 */ /* 0x000fe4000001ff00 */
[----:B------:R-:W-:Y:S01]  /*1220*/  R2UR UR38, R0 ;  /* 0x00000000002672ca */ /* 0x000fe200000e0000 */
[----:B------:R-:W-:Y:S01]  /*1230*/  IMAD.MOV.U32 R0, RZ, RZ, RZ ;  /* 0x000000ffff007224 */ /* 0x000fe200078e00ff */
[----:B------:R-:W-:Y:S01]  /*1240*/  R2UR UR53, R2 ;  /* 0x00000000023572ca */ /* 0x000fe200000e0000 */
[----:B------:R-:W-:Y:S01]  /*1250*/  IMAD.MOV.U32 R2, RZ, RZ, RZ ;  /* 0x000000ffff027224 */ /* 0x000fe200078e00ff */
        /* <DEDUP_REMOVED lines=11> */
[----:B------:R-:W-:Y:S01]  /*1310*/  UISETP.GT.AND UP0, UPT, UR53, UR60, UPT ;  /* 0x0000003c3500728c */ /* 0x000fe2000bf04270 */
[----:B------:R-:W-:Y:S02]  /*1320*/  CS2R R48, SRZ ;  /* 0x0000000000307805 */ /* 0x000fe4000001ff00 */
[----:B------:R-:W-:Y:S02]  /*1330*/  CS2R R54, SRZ ;  /* 0x0000000000367805 */ /* 0x000fe4000001ff00 */
[----:B------:R-:W-:Y:S02]  /*1340*/  CS2R R50, SRZ ;  /* 0x0000000000327805 */ /* 0x000fe4000001ff00 */
[----:B------:R-:W-:-:S02]  /*1350*/  CS2R R60, SRZ ;  /* 0x00000000003c7805 */ /* 0x000fc4000001ff00 */
[----:B------:R-:W-:Y:S02]  /*1360*/  CS2R R56, SRZ ;  /* 0x0000000000387805 */ /* 0x000fe4000001ff00 */
[----:B------:R-:W-:Y:S02]  /*1370*/  PLOP3.LUT P1, PT, PT, PT, UP0, 0x80, 0x0 ;  /* 0x000000000000781c */ /* 0x000fe40003f2f008 */
        /* <DEDUP_REMOVED lines=49> */
.L_x_2238:
[----:B------:R-:W-:-:S04]  /*1690*/  SHF.L.U32 R0, RZ, 0x1f, RZ ;  /* 0x0000001fff007819 */ /* 0x000fc800000006ff */
[----:B------:R-:W0:Y:S02]  /*16a0*/  SYNCS.PHASECHK.TRANS64.TRYWAIT P0, [UR39+0x29800], R0 ;  /* 0x02980000ff0075a7 */ /* 0x000e240008000167 */
[----:B0-----:R-:W-:Y:S05]  /*16b0*/  @!P0 BRA `(.L_x_2239) ;  /* 0x0000011800b48947 */ /* 0x001fea0003800000 */
.L_x_2337:
[----:B------:R-:W2:Y:S02]  /*16c0*/  LDL R2, [R1+0x14] ;  /* 0x0000140001027983 */ /* 0x000ea40000100800 */
[----:B--2---:R-:W-:-:S13]  /*16d0*/  R2UR UR4, R2 ;  /* 0x00000000020472ca */ /* 0x004fda00000e0000 */
[----:B------:R-:W-:-:S06]  /*16e0*/  ULOP3.LUT UR4, UR4, 0x1, URZ, 0xfc, !UPT ;  /* 0x0000000104047892 */ /* 0x000fcc000f8efc3f */
[----:B------:R-:W-:-:S05]  /*16f0*/  IMAD.U32 R2, RZ, RZ, UR4 ;  /* 0x00000004ff027e24 */ /* 0x000fca000f8e00ff */
[----:B------:R-:W-:-:S13]  /*1700*/  ISETP.NE.AND P0, PT, R2, 0x3, PT ;  /* 0x000000030200780c */ /* 0x000fda0003f05270 */
[----:B------:R-:W-:Y:S05]  /*1710*/  @!P0 BRA `(.L_x_2240) ;  /* 0x0000000000048947 */ /* 0x000fea0003800000 */
[----:B------:R-:W-:Y:S01]  /*1720*/  BPT.TRAP 0x1 ;  /* 0x000000040000795c */ /* 0x000fe20000300000 */
.L_x_2240:
[----:B------:R1:W2:Y:S01]  /*1730*/  SYNCS.PHASECHK.TRANS64.TRYWAIT P1, [UR39+0x29830], R0 ;  /* 0x02983000ff0075a7 */ /* 0x0002a20008020167 */
[----:B------:R-:W-:Y:S05]  /*1740*/  @!P0 BRA `(.L_x_2241) ;  /* 0x0000000000048947 */ /* 0x000fea0003800000 */
[----:B------:R-:W-:Y:S01]  /*1750*/  BPT.TRAP 0x1 ;  /* 0x000000040000795c */ /* 0x000fe20000300000 */
.L_x_2241:
[----:B------:R-:W-:-:S05]  /*1760*/  IMAD.U32 R2, RZ, RZ, UR43 ;  /* 0x0000002bff027e24 */ /* 0x000fca000f8e00ff */
[----:B------:R-:W-:Y:S01]  /*1770*/  LOP3.LUT R2, R2, 0x10000, RZ, 0xfc, !PT ;  /* 0x0001000002027812 */ /* 0x000fe200078efcff */
[----:B--2---:R-:W-:Y:S06]  /*1780*/  @P1 BRA `(.L_x_2242) ;  /* 0x0000000000081947 */ /* 0x004fec0003800000 */
[----:B------:R-:W2:Y:S02]  /*1790*/  SYNCS.PHASECHK.TRANS64.TRYWAIT P1, [UR39+0x29830], R0 ;  /* 0x02983000ff0075a7 */ /* 0x000ea40008020167 */
[----:B--2---:R-:W-:Y:S05]  /*17a0*/  @!P1 BRA `(.L_x_2243) ;  /* 0x0000011800909947 */ /* 0x004fea0003800000 */
.L_x_2242:
[----:B------:R-:W-:Y:S05]  /*17b0*/  WARPSYNC.ALL ;  /* 0x0000000000007948 */ /* 0x000fea0003800000 */
[----:B0-----:R-:W-:Y:S01]  /*17c0*/  IMAD.MOV.U32 R3, RZ, RZ, -0x7fffffe0 ;  /* 0x80000020ff037424 */ /* 0x001fe200078e00ff */
        /* <DEDUP_REMOVED lines=35> */
[----:B------:R-:W-:Y:S01]  /*1a00*/  R2UR UR10, R2 ;  /* 0x00000000020a72ca */ /* 0x000fe200000e0000 */
[----:B------:R-:W-:Y:S01]  /*1a10*/  UMOV UR9, 0x80000020 ;  /* 0x8000002000097882 */ /* 0x000fe20000000000 */
[----:B------:R-:W-:Y:S01]  /*1a20*/  UIADD3 UR11, UR54, 0x202, URZ ;  /* 0x00000202360b7890 */ /* 0x000fe2000fffe03f */
[----:B------:R-:W-:-:S10]  /*1a30*/  UMOV UR5, UR9 ;  /* 0x0000000900057c82 */ /* 0x000fd40008000000 */
[----:B------:R-:W-:-:S07]  /*1a40*/  UIADD3 UR8, UR10, 0x2, URZ ;  /* 0x000000020a087890 */ /* 0x000fce000fffe03f */
[----:B------:R-:W-:Y:S01]  /*1a50*/  UMOV UR4, UR8 ;  /* 0x0000000800047c82 */ /* 0x000fe20008000000 */
        /* <DEDUP_REMOVED lines=30> */
[----:B------:R-:W-:Y:S01]  /*1c40*/  UMOV UR13, 0x80000020 ;  /* 0x80000020000d7882 */ /* 0x000fe20000000000 */
        /* <DEDUP_REMOVED lines=13> */
[----:B------:R-:W-:Y:S01]  /*1d20*/  UMOV UR5, UR9 ;  /* 0x0000000900057c82 */ /* 0x000fe20008000000 */
        /* <DEDUP_REMOVED lines=26> */
[----:B------:R-:W-:Y:S01]  /*1ed0*/  UMOV UR19, 0x80000020 ;  /* 0x8000002000137882 */ /* 0x000fe20000000000 */
[----:B------:R-:W-:-:S03]  /*1ee0*/  UMOV UR21, UR17 ;  /* 0x0000001100157c82 */ /* 0x000fc60008000000 */
[----:B------:R-:W-:Y:S01]  /*1ef0*/  UMOV UR20, UR16 ;  /* 0x0000001000147c82 */ /* 0x000fe20008000000 */
        /* <DEDUP_REMOVED lines=68> */
[----:B------:R-:W-:Y:S01]  /*2340*/  UIADD3 UR10, UR54, 0x702, URZ ;  /* 0x00000702360a7890 */ /* 0x000fe2000fffe03f */
[----:B------:R-:W-:Y:S02]  /*2350*/  WARPGROUP.DEPBAR.LE gsb0, 0x0 ;  /* 0x00008000000079c5 */ /* 0x000fe40000010000 */
[----:B------:R-:W-:-:S06]  /*2360*/  WARPGROUP.ARRIVE ;  /* 0x00000000000079c5 */ /* 0x000fcc0000000000 */
[----:B------:R-:W-:Y:S01]  /*2370*/  QGMMA.64x32x32.F32.E4M3.E4M3 R40, gdesc[UR4], R40, gsb0 ;  /* 0x00600000042879f3 */ /* 0x000fe20008000828 */
[----:B------:R-:W-:Y:S01]  /*2380*/  UMOV UR4, UR20 ;  /* 0x0000001400047c82 */ /* 0x000fe20008000000 */
        /* <DEDUP_REMOVED lines=36> */
.L_x_2244:
[----:B--2---:R-:W-:Y:S01]  /*25d0*/  LOP3.LUT R5, R22, 0xffffff80, RZ, 0xc0, !PT ;  /* 0xffffff8016057812 */ /* 0x004fe200078ec0ff */
[----:B------:R-:W-:Y:S01]  /*25e0*/  UISETP.NE.AND UP0, UPT, UR58, URZ, UPT ;  /* 0x0000003f3a00728c */ /* 0x000fe2000bf05270 */
[----:B------:R-:W-:Y:S01]  /*25f0*/  LEA.HI R19, R19, R18, RZ, 0x2 ;  /* 0x0000001213137211 */ /* 0x000fe200078f10ff */
[----:B------:R-:W-:Y:S01]  /*2600*/  UMOV UR5, 0xffffff60 ;  /* 0xffffff6000057882 */ /* 0x000fe20000000000 */
[----:B------:R-:W-:Y:S01]  /*2610*/  LEA.HI R8, R23, R23, RZ, 0x1 ;  /* 0x0000001717087211 */ /* 0x000fe200078f08ff */
[----:B------:R-:W-:Y:S01]  /*2620*/  IMAD.IADD R6, R18, 0x1, -R5 ;  /* 0x0000000112067824 */ /* 0x000fe200078e0a05 */
[----:B------:R-:W-:Y:S01]  /*2630*/  LOP3.LUT R19, R19, 0xfffffffc, RZ, 0xc0, !PT ;  /* 0xfffffffc13137812 */ /* 0x000fe200078ec0ff */
[----:B------:R-:W-:Y:S01]  /*2640*/  UIMAD UR5, UR53, UR5, 0xa1 ;  /* 0x000000a1350574a4 */ /* 0x000fe2000f8e0205 */
[----:B------:R-:W-:Y:S01]  /*2650*/  LOP3.LUT R8, R8, 0x3fffffe, RZ, 0xc0, !PT ;  /* 0x03fffffe08087812 */ /* 0x000fe200078ec0ff */
[----:B------:R-:W-:Y:S01]  /*2660*/  ULDC UR7, c[0x0][0x288] ;  /* 0x0000a20000077ab9 */ /* 0x000fe20000000800 */
[----:B------:R-:W-:Y:S01]  /*2670*/  SHF.R.S32.HI R5, RZ, 0x1f, R6 ;  /* 0x0000001fff057819 */ /* 0x000fe20000011406 */
[----:B------:R-:W-:Y:S01]  /*2680*/  IMAD.IADD R19, R18, 0x1, -R19 ;  /* 0x0000000112137824 */ /* 0x000fe200078e0a13 */
[----:B------:R-:W-:Y:S01]  /*2690*/  PLOP3.LUT P1, PT, PT, PT, UP0, 0x80, 0x0 ;  /* 0x000000000000781c */ /* 0x000fe20003f2f008 */
[----:B------:R-:W-:Y:S01]  /*26a0*/  IMAD.IADD R8, R23, 0x1, -R8 ;  /* 0x0000000117087824 */ /* 0x000fe200078e0a08 */
[CC--:B-1----:R-:W-:Y:S01]  /*26b0*/  LEA.HI R0, R5.reuse, R6.reuse, RZ, 0x2 ;  /* 0x0000000605007211 */ /* 0x0c2fe200078f10ff */
[----:B------:R-:W-:Y:S01]  /*26c0*/  @UP0 ULDC UR4, c[0x0][0x44c] ;  /* 0x0001130000040ab9 */ /* 0x000fe20000000800 */
[----:B------:R-:W-:Y:S01]  /*26d0*/  LEA.HI R5, R5, R6, RZ, 0x5 ;  /* 0x0000000605057211 */ /* 0x000fe200078f28ff */
[----:B------:R-:W-:Y:S01]  /*26e0*/  IMAD.U32 R127, RZ, RZ, UR38 ;  /* 0x00000026ff7f7e24 */ /* 0x000fe2000f8e00ff */
[--C-:B------:R-:W-:Y:S01]  /*26f0*/  SHF.R.S32.HI R4, RZ, 0x2, R0.reuse ;  /* 0x00000002ff047819 */ /* 0x100fe20000011400 */
[----:B------:R-:W-:Y:S01]  /*2700*/  @UP0 ULDC UR10, c[0x0][0x450] ;  /* 0x00011400000a0ab9 */ /* 0x000fe20000000800 */
[----:B------:R-:W-:Y:S01]  /*2710*/  SHF.R.S32.HI R7, RZ, 0x1f, R0 ;  /* 0x0000001fff077819 */ /* 0x000fe20000011400 */
[----:B------:R-:W-:Y:S01]  /*2720*/  UIADD3 UR6, UR39, 0x29840, URZ ;  /* 0x0002984027067890 */ /* 0x000fe2000fffe03f */
[----:B------:R-:W-:Y:S01]  /*2730*/  SHF.R.S32.HI R5, RZ, 0x5, R5 ;  /* 0x00000005ff057819 */ /* 0x000fe20000011405 */
[----:B------:R-:W0:Y:S01]  /*2740*/  S2UR UR61, SR_CgaCtaId ;  /* 0x00000000003d79c3 */ /* 0x000e220000008800 */
[----:B------:R-:W-:Y:S01]  /*2750*/  LEA.HI R7, R7, R4, RZ, 0x3 ;  /* 0x0000000407077211 */ /* 0x000fe200078f18ff */
[----:B------:R-:W-:Y:S01]  /*2760*/  UPRMT UR6, UR42, 0x654, UR6 ;  /* 0x000006542a067896 */ /* 0x000fe20008000006 */
[----:B------:R-:W-:-:S02]  /*2770*/  LEA.HI R9, R19, R19, RZ, 0x1 ;  /* 0x0000001313097211 */ /* 0x000fc400078f08ff */
[----:B------:R-:W-:Y:S02]  /*2780*/  LEA R5, R5, UR40, 0x4 ;  /* 0x0000002805057c11 */ /* 0x000fe4000f8e20ff */
[----:B------:R-:W-:Y:S02]  /*2790*/  LOP3.LUT R7, R7, 0xfffffff8, RZ, 0xc0, !PT ;  /* 0xfffffff807077812 */ /* 0x000fe400078ec0ff */
[----:B------:R-:W-:Y:S02]  /*27a0*/  LOP3.LUT R10, R9, 0x1ffffffe, RZ, 0xc0, !PT ;  /* 0x1ffffffe090a7812 */ /* 0x000fe400078ec0ff */
[----:B------:R-:W-:Y:S01]  /*27b0*/  IADD3 R7, R5, R4, -R7 ;  /* 0x0000000405077210 */ /* 0x000fe20007ffe807 */
[----:B------:R-:W-:Y:S01]  /*27c0*/  SYNCS.ARRIVE.TRANS64.RED.A1T0 RZ, [UR6], RZ ;  /* 0x000000ffffff79a7 */ /* 0x000fe20008100406 */
[----:B------:R-:W-:Y:S01]  /*27d0*/  PLOP3.LUT P2, PT, PT, PT, UP0, 0x80, 0x0 ;  /* 0x000000000000781c */ /* 0x000fe20003f4f008 */
[----:B------:R-:W-:Y:S02]  /*27e0*/  IMAD.IADD R5, R19, 0x1, -R10 ;  /* 0x0000000113057824 */ /* 0x000fe400078e0a0a */
[----:B------:R-:W-:Y:S01]  /*27f0*/  IMAD R8, R8, 0x40, R7 ;  /* 0x0000004008087824 */ /* 0x000fe200078e0207 */
[----:B------:R-:W-:-:S03]  /*2800*/  LOP3.LUT R7, R0, 0x7ffffffc, RZ, 0xc0, !PT ;  /* 0x7ffffffc00077812 */ /* 0x000fc600078ec0ff */
[----:B------:R-:W-:Y:S02]  /*2810*/  IMAD R5, R5, 0x8, R8 ;  /* 0x0000000805057824 */ /* 0x000fe400078e0208 */
[----:B------:R-:W-:Y:S02]  /*2820*/  IMAD.IADD R6, R6, 0x1, -R7 ;  /* 0x0000000106067824 */ /* 0x000fe400078e0a07 */
[----:B------:R-:W-:Y:S01]  /*2830*/  @P1 IMAD.HI.U32 R4, R5, UR4, RZ ;  /* 0x0000000405041c27 */ /* 0x000fe2000f8e00ff */
[----:B------:R-:W-:-:S03]  /*2840*/  @UP0 ULDC UR4, c[0x0][0x450] ;  /* 0x0001140000040ab9 */ /* 0x000fc60000000800 */
[----:B------:R-:W-:Y:S01]  /*2850*/  IMAD.MOV.U32 R12, RZ, RZ, R5 ;  /* 0x000000ffff0c7224 */ /* 0x000fe200078e0005 */
[----:B------:R-:W-:Y:S01]  /*2860*/  @P2 SHF.R.U32.HI R12, RZ, UR4, R4 ;  /* 0x00000004ff0c2c19 */ /* 0x000fe20008011604 */
[----:B------:R-:W-:Y:S01]  /*2870*/  UIMAD UR4, UR53, -0xa0, UR41 ;  /* 0xffffff60350478a4 */ /* 0x000fe2000f8e0229 */
[----:B------:R-:W-:Y:S01]  /*2880*/  IMAD.U32 R7, RZ, RZ, UR5 ;  /* 0x00000005ff077e24 */ /* 0x000fe2000f8e00ff */
[----:B------:R-:W-:Y:S02]  /*2890*/  UIADD3 UR53, UR53, -0x2, URZ ;  /* 0xfffffffe35357890 */ /* 0x000fe4000fffe03f */
[----:B------:R-:W1:Y:S01]  /*28a0*/  SHFL.IDX PT, R4, R12, 0x1, 0x1c1f ;  /* 0x003c1f000c047f89 */ /* 0x000e6200000e0000 */
[----:B------:R-:W-:Y:S01]  /*28b0*/  UIADD3 UR4, UR4, 0xa0, URZ ;  /* 0x000000a004047890 */ /* 0x000fe2000fffe03f */
[----:B------:R-:W-:Y:S02]  /*28c0*/  IMAD R0, R6, -0x2, R7 ;  /* 0xfffffffe06007824 */ /* 0x000fe400078e0207 */
[----:B------:R-:W-:Y:S01]  /*28d0*/  IMAD.U32 R7, RZ, RZ, UR41 ;  /* 0x00000029ff077e24 */ /* 0x000fe2000f8e00ff */
[----:B------:R-:W2:Y:S02]  /*28e0*/  SHFL.IDX PT, R12, R12, RZ, 0x1c1f ;  /* 0x001c1fff0c0c7589 */ /* 0x000ea400000e0000 */
[----:B------:R-:W-:Y:S01]  /*28f0*/  IMAD.U32 R13, RZ, RZ, UR4 ;  /* 0x00000004ff0d7e24 */ /* 0x000fe2000f8e00ff */
[----:B------:R-:W-:Y:S01]  /*2900*/  @UP0 ULDC UR4, c[0x0][0x44c] ;  /* 0x0001130000040ab9 */ /* 0x000fe20000000800 */
[----:B------:R-:W-:Y:S01]  /*2910*/  IADD3 R14, R0, -UR7, R7 ;  /* 0x80000007000e7c10 */ /* 0x000fe2000fffe007 */
[----:B------:R-:W-:Y:S01]  /*2920*/  UIMAD.WIDE.U32 UR4, UR40, UR4, URZ ;  /* 0x00000004280472a5 */ /* 0x000fe2000f8e003f */
[----:B------:R-:W-:-:S03]  /*2930*/  IMAD R13, R6, -0x2, R13 ;  /* 0xfffffffe060d7824 */ /* 0x000fc600078e020d */
[----:B------:R-:W-:-:S04]  /*2940*/  @UP0 USHF.R.U32.HI UR40, URZ, UR10, UR5 ;  /* 0x0000000a3f280299 */ /* 0x000fc80008011605 */
[----:B------:R-:W-:-:S04]  /*2950*/  UIADD3 UR4, UR40, -UR7, UR41 ;  /* 0x8000000728047290 */ /* 0x000fc8000fffe029 */
[----:B------:R-:W-:Y:S01]  /*2960*/  UIMAD.WIDE UR4, UR4, 0x66666667, URZ ;  /* 0x66666667040478a5 */ /* 0x000fe2000f8e023f */
[----:B-1----:R-:W-:-:S03]  /*2970*/  VIADDMNMX R4, R4, R14, R13, PT ;  /* 0x0000000e04047246 */ /* 0x002fc6000380010d */
[----:B------:R-:W-:Y:S01]  /*2980*/  USHF.R.U32.HI UR4, URZ, 0x1f, UR5 ;  /* 0x0000001f3f047899 */ /* 0x000fe20008011605 */
[C---:B------:R-:W-:Y:S02]  /*2990*/  ISETP.GT.AND P1, PT, R4.reuse, RZ, PT ;  /* 0x000000ff0400720c */ /* 0x040fe40003f24270 */
[C---:B------:R-:W-:Y:S01]  /*29a0*/  ISETP.GT.AND P2, PT, R4.reuse, 0x1, PT ;  /* 0x000000010400780c */ /* 0x040fe20003f44270 */
[----:B------:R-:W-:Y:S01]  /*29b0*/  ULEA.HI.SX32 UR4, UR5, UR4, 0x1a ;  /* 0x0000000405047291 */ /* 0x000fe2000f8fd23f */
[----:B------:R-:W-:Y:S02]  /*29c0*/  ISETP.GT.AND P3, PT, R4, 0x8, PT ;  /* 0x000000080400780c */ /* 0x000fe40003f64270 */
[----:B------:R-:W-:Y:S01]  /*29d0*/  FSEL R9, R90, -INF , P1 ;  /* 0xff8000005a097808 */ /* 0x000fe20000800000 */
[----:B------:R-:W-:Y:S01]  /*29e0*/  UISETP.LT.AND UP0, UPT, UR60, UR4, UPT ;  /* 0x000000043c00728c */ /* 0x000fe2000bf01270 */
[----:B------:R-:W-:Y:S01]  /*29f0*/  FSEL R11, R91, -INF , P2 ;  /* 0xff8000005b0b7808 */ /* 0x000fe20001000000 */
[----:B------:R-:W-:Y:S01]  /*2a00*/  UMOV UR5, URZ ;  /* 0x0000003f00057c82 */ /* 0x000fe20008000000 */
[----:B------:R-:W-:Y:S01]  /*2a10*/  ISETP.GT.AND P1, PT, R4, 0x9, PT ;  /* 0x000000090400780c */ /* 0x000fe20003f24270 */
[----:B------:R-:W-:Y:S01]  /*2a20*/  USEL UR55, UR60, UR4, !UP0 ;  /* 0x000000043c377287 */ /* 0x000fe2000c000000 */
[----:B------:R-:W-:-:S02]  /*2a30*/  FSEL R15, R94, -INF , P3 ;  /* 0xff8000005e0f7808 */ /* 0x000fc40001800000 */
[----:B------:R-:W-:Y:S01]  /*2a40*/  FMNMX.FTZ R0, R9, R11, !PT ;  /* 0x0000000b09007209 */ /* 0x000fe20007810000 */
[----:B------:R-:W-:Y:S01]  /*2a50*/  UISETP.GE.AND UP0, UPT, UR53, UR55, UPT ;  /* 0x000000373500728c */ /* 0x000fe2000bf06270 */
[C---:B------:R-:W-:Y:S01]  /*2a60*/  ISETP.GT.AND P2, PT, R4.reuse, 0x10, PT ;  /* 0x000000100400780c */ /* 0x040fe20003f44270 */
[----:B------:R-:W-:Y:S01]  /*2a70*/  UMOV UR4, URZ ;  /* 0x0000003f00047c82 */ /* 0x000fe20008000000 */
[----:B------:R-:W-:Y:S02]  /*2a80*/  FSEL R19, R95, -INF , P1 ;  /* 0xff8000005f137808 */ /* 0x000fe40000800000 */
[----:B------:R-:W-:Y:S02]  /*2a90*/  FMNMX.FTZ R0, R15, R0, !PT ;  /* 0x000000000f007209 */ /* 0x000fe40007810000 */
[----:B------:R-:W-:Y:S02]  /*2aa0*/  ISETP.GT.AND P1, PT, R4, 0x11, PT ;  /* 0x000000110400780c */ /* 0x000fe40003f24270 */
[----:B------:R-:W-:-:S02]  /*2ab0*/  FSEL R21, R98, -INF , P2 ;  /* 0xff80000062157808 */ /* 0x000fc40001000000 */
[----:B------:R-:W-:Y:S02]  /*2ac0*/  FMNMX.FTZ R0, R19, R0, !PT ;  /* 0x0000000013007209 */ /* 0x000fe40007810000 */
[C---:B------:R-:W-:Y:S02]  /*2ad0*/  ISETP.GT.AND P2, PT, R4.reuse, 0x18, PT ;  /* 0x000000180400780c */ /* 0x040fe40003f44270 */
        /* <DEDUP_REMOVED lines=59> */
[----:B------:R-:W-:Y:S02]  /*2e90*/  ISETP.GT.AND P2, PT, R4, 0x68, PT ;  /* 0x000000680400780c */ /* 0x000fe40003f44270 */
        /* <DEDUP_REMOVED lines=41> */
[----:B------:R-:W-:Y:S02]  /*3130*/  FSEL R39, R39, -INF , P1 ;  /* 0xff80000027277808 */ /* 0x000fe40000800000 */
[----:B------:R-:W-:Y:S02]  /*3140*/  FMNMX.FTZ R0, R83, R0, !PT ;  /* 0x0000000053007209 */ /* 0x000fe40007810000 */
[----:B--2---:R-:W-:Y:S02]  /*3150*/  VIADDMNMX R38, R12, R14, R13, PT ;  /* 0x0000000e0c267246 */ /* 0x004fe4000380010d */
[----:B------:R-:W-:Y:S02]  /*3160*/  FMNMX.FTZ R10, R39, R0, !PT ;  /* 0x00000000270a7209 */ /* 0x000fe40007810000 */
[----:B------:R-:W-:-:S02]  /*3170*/  ISETP.GT.AND P2, PT, R38, 0x1, PT ;  /* 0x000000012600780c */ /* 0x000fc40003f44270 */
[----:B------:R-:W-:Y:S01]  /*3180*/  ISETP.GT.AND P3, PT, R38, 0x8, PT ;  /* 0x000000082600780c */ /* 0x000fe20003f64270 */
[----:B------:R-:W1:Y:S01]  /*3190*/  SHFL.BFLY PT, R27, R10, 0x2, 0x1f ;  /* 0x0c401f000a1b7f89 */ /* 0x000e6200000e0000 */
[----:B------:R-:W-:Y:S02]  /*31a0*/  FSEL R89, R89, -INF , P2 ;  /* 0xff80000059597808 */ /* 0x000fe40001000000 */
[----:B------:R-:W-:Y:S02]  /*31b0*/  FSEL R92, R92, -INF , P3 ;  /* 0xff8000005c5c7808 */ /* 0x000fe40001800000 */
[----:B------:R-:W-:-:S04]  /*31c0*/  ISETP.GT.AND P2, PT, R38, 0x10, PT ;  /* 0x000000102600780c */ /* 0x000fc80003f44270 */
[----:B------:R-:W-:Y:S02]  /*31d0*/  FSEL R96, R96, -INF , P2 ;  /* 0xff80000060607808 */ /* 0x000fe40001000000 */
[----:B------:R-:W-:-:S04]  /*31e0*/  ISETP.GT.AND P2, PT, R38, 0x18, PT ;  /* 0x000000182600780c */ /* 0x000fc80003f44270 */
[----:B------:R-:W-:Y:S02]  /*31f0*/  FSEL R100, R100, -INF , P2 ;  /* 0xff80000064647808 */ /* 0x000fe40001000000 */
[----:B------:R-:W-:-:S04]  /*3200*/  ISETP.GT.AND P2, PT, R38, 0x21, PT ;  /* 0x000000212600780c */ /* 0x000fc80003f44270 */
[----:B------:R-:W-:Y:S02]  /*3210*/  FSEL R73, R73, -INF , P2 ;  /* 0xff80000049497808 */ /* 0x000fe40001000000 */
[----:B------:R-:W-:Y:S02]  /*3220*/  ISETP.GT.AND P2, PT, R38, 0x29, PT ;  /* 0x000000292600780c */ /* 0x000fe40003f44270 */
[----:B-1----:R-:W-:Y:S02]  /*3230*/  FMNMX.FTZ R27, R10, R27, !PT ;  /* 0x0000001b0a1b7209 */ /* 0x002fe40007810000 */
[----:B------:R-:W-:Y:S02]  /*3240*/  FSEL R77, R77, -INF , P2 ;  /* 0xff8000004d4d7808 */ /* 0x000fe40001000000 */
[----:B------:R-:W-:Y:S01]  /*3250*/  ISETP.GT.AND P2, PT, R38, 0x31, PT ;  /* 0x000000312600780c */ /* 0x000fe20003f44270 */
[----:B------:R-:W1:Y:S03]  /*3260*/  SHFL.BFLY PT, R8, R27, 0x1, 0x1f ;  /* 0x0c201f001b087f89 */ /* 0x000e6600000e0000 */
[----:B------:R-:W-:-:S02]  /*3270*/  FSEL R81, R81, -INF , P2 ;  /* 0xff80000051517808 */ /* 0x000fc40001000000 */
        /* <DEDUP_REMOVED lines=9> */
[C---:B------:R-:W-:Y:S01]  /*3310*/  FSETP.NEU.FTZ.AND P1, PT, R8.reuse, -INF , PT ;  /* 0xff8000000800780b */ /* 0x040fe20003f3d000 */
[----:B------:R-:W-:Y:S01]  /*3320*/  FFMA.FTZ R0, R8, R127, -8 ;  /* 0xc100000008007423 */ /* 0x000fe2000001007f */
[----:B------:R-:W-:-:S04]  /*3330*/  ISETP.GT.AND P2, PT, R38, 0x59, PT ;  /* 0x000000592600780c */ /* 0x000fc80003f44270 */
[----:B------:R-:W-:Y:S02]  /*3340*/  FSEL R0, R0, RZ, P1 ;  /* 0x000000ff00007208 */ /* 0x000fe40000800000 */
[----:B------:R-:W-:Y:S02]  /*3350*/  ISETP.GT.AND P1, PT, R38, RZ, PT ;  /* 0x000000ff2600720c */ /* 0x000fe40003f24270 */
[----:B------:R-:W-:Y:S01]  /*3360*/  FSEL R69, R69, -INF , P2 ;  /* 0xff80000045457808 */ /* 0x000fe20001000000 */
[--C-:B------:R-:W-:Y:S01]  /*3370*/  FFMA.FTZ R10, R15, UR38, -R0.reuse ;  /* 0x000000260f0a7c23 */ /* 0x100fe20008010800 */
[----:B------:R-:W-:Y:S01]  /*3380*/  FSEL R88, R88, -INF , P1 ;  /* 0xff80000058587808 */ /* 0x000fe20000800000 */
[--C-:B------:R-:W-:Y:S01]  /*3390*/  FFMA.FTZ R4, R9, UR38, -R0.reuse ;  /* 0x0000002609047c23 */ /* 0x100fe20008010800 */
[----:B------:R-:W-:Y:S01]  /*33a0*/  ISETP.GT.AND P1, PT, R38, 0x9, PT ;  /* 0x000000092600780c */ /* 0x000fe20003f24270 */
[--C-:B------:R-:W-:Y:S01]  /*33b0*/  FFMA.FTZ R9, R11, UR38, -R0.reuse ;  /* 0x000000260b097c23 */ /* 0x100fe20008010800 */
[----:B------:R-:W-:Y:S01]  /*33c0*/  FMNMX.FTZ R15, R88, R89, !PT ;  /* 0x00000059580f7209 */ /* 0x000fe20007810000 */
[--C-:B------:R-:W-:Y:S01]  /*33d0*/  FFMA.FTZ R11, R19, UR38, -R0.reuse ;  /* 0x00000026130b7c23 */ /* 0x100fe20008010800 */
[----:B------:R-:W-:Y:S01]  /*33e0*/  FSEL R93, R93, -INF , P1 ;  /* 0xff8000005d5d7808 */ /* 0x000fe20000800000 */
[--C-:B------:R-:W-:Y:S01]  /*33f0*/  FFMA.FTZ R21, R21, UR38, -R0.reuse ;  /* 0x0000002615157c23 */ /* 0x100fe20008010800 */
[----:B------:R-:W-:Y:S01]  /*3400*/  FMNMX.FTZ R18, R92, R15, !PT ;  /* 0x0000000f5c127209 */ /* 0x000fe20007810000 */
[--C-:B------:R-:W-:Y:S01]  /*3410*/  FFMA.FTZ R13, R23, UR38, -R0.reuse ;  /* 0x00000026170d7c23 */ /* 0x100fe20008010800 */
[----:B------:R-:W-:Y:S01]  /*3420*/  ISETP.GT.AND P1, PT, R38, 0x11, PT ;  /* 0x000000112600780c */ /* 0x000fe20003f24270 */
[----:B------:R1:W-:Y:S01]  /*3430*/  MUFU.EX2 R12, R21 ;  /* 0x00000015000c7308 */ /* 0x0003e20000000800 */
[----:B------:R-:W-:Y:S01]  /*3440*/  FMNMX.FTZ R15, R93, R18, !PT ;  /* 0x000000125d0f7209 */ /* 0x000fe20007810000 */
[--C-:B------:R-:W-:Y:S01]  /*3450*/  FFMA.FTZ R14, R105, UR38, -R0.reuse ;  /* 0x00000026690e7c23 */ /* 0x100fe20008010800 */
[----:B------:R-:W-:Y:S01]  /*3460*/  FSEL R97, R97, -INF , P1 ;  /* 0xff80000061617808 */ /* 0x000fe20000800000 */
[--C-:B------:R-:W-:Y:S01]  /*3470*/  FFMA.FTZ R107, R107, UR38, -R0.reuse ;  /* 0x000000266b6b7c23 */ /* 0x100fe20008010800 */
[----:B------:R-:W-:Y:S01]  /*3480*/  FMNMX.FTZ R18, R96, R15, !PT ;  /* 0x0000000f60127209 */ /* 0x000fe20007810000 */
[--C-:B------:R-:W-:Y:S01]  /*3490*/  FFMA.FTZ R111, R111, UR38, -R0.reuse ;  /* 0x000000266f6f7c23 */ /* 0x100fe20008010800 */
[C---:B------:R-:W-:Y:S01]  /*34a0*/  ISETP.GT.AND P1, PT, R38.reuse, 0x19, PT ;  /* 0x000000192600780c */ /* 0x040fe20003f24270 */
[----:B------:R-:W-:Y:S01]  /*34b0*/  MUFU.EX2 R4, R4 ;  /* 0x0000000400047308 */ /* 0x000fe20000000800 */
[----:B------:R-:W-:Y:S01]  /*34c0*/  FMNMX.FTZ R19, R97, R18, !PT ;  /* 0x0000001261137209 */ /* 0x000fe20007810000 */
[--C-:B------:R-:W-:Y:S01]  /*34d0*/  FFMA.FTZ R18, R109, UR38, -R0.reuse ;  /* 0x000000266d127c23 */ /* 0x100fe20008010800 */
[----:B------:R-:W-:Y:S01]  /*34e0*/  FSEL R101, R101, -INF , P1 ;  /* 0xff80000065657808 */ /* 0x000fe20000800000 */
[--C-:B------:R-:W-:Y:S01]  /*34f0*/  FFMA.FTZ R115, R115, UR38, -R0.reuse ;  /* 0x0000002673737c23 */ /* 0x100fe20008010800 */
[----:B------:R-:W-:Y:S01]  /*3500*/  ISETP.GT.AND P1, PT, R38, 0x20, PT ;  /* 0x000000202600780c */ /* 0x000fe20003f24270 */
[--C-:B------:R-:W-:Y:S01]  /*3510*/  FFMA.FTZ R119, R119, UR38, -R0.reuse ;  /* 0x0000002677777c23 */ /* 0x100fe20008010800 */
[----:B------:R-:W-:Y:S01]  /*3520*/  FMNMX.FTZ R20, R100, R19, !PT ;  /* 0x0000001364147209 */ /* 0x000fe20007810000 */
[----:B------:R-:W2:Y:S01]  /*3530*/  MUFU.EX2 R9, R9 ;  /* 0x0000000900097308 */ /* 0x000ea20000000800 */
[----:B------:R-:W-:Y:S01]  /*3540*/  FSEL R72, R72, -INF , P1 ;  /* 0xff80000048487808 */ /* 0x000fe20000800000 */
[--C-:B------:R-:W-:Y:S01]  /*3550*/  FFMA.FTZ R57, R123, UR38, -R0.reuse ;  /* 0x000000267b397c23 */ /* 0x100fe20008010800 */
[----:B------:R-:W-:Y:S01]  /*3560*/  FMNMX.FTZ R19, R101, R20, !PT ;  /* 0x0000001465137209 */ /* 0x000fe20007810000 */
[--C-:B------:R-:W-:Y:S01]  /*3570*/  FFMA.FTZ R125, R125, UR38, -R0.reuse ;  /* 0x000000267d7d7c23 */ /* 0x100fe20008010800 */
[----:B------:R-:W-:Y:S01]  /*3580*/  ISETP.GT.AND P1, PT, R38, 0x28, PT ;  /* 0x000000282600780c */ /* 0x000fe20003f24270 */
[--C-:B------:R-:W-:Y:S01]  /*3590*/  FFMA.FTZ R34, R99, UR38, -R0.reuse ;  /* 0x0000002663227c23 */ /* 0x100fe20008010800 */
[----:B------:R-:W-:Y:S01]  /*35a0*/  FMNMX.FTZ R20, R72, R19, !PT ;  /* 0x0000001348147209 */ /* 0x000fe20007810000 */
[----:B------:R-:W3:Y:S01]  /*35b0*/  MUFU.EX2 R10, R10 ;  /* 0x0000000a000a7308 */ /* 0x000ee20000000800 */
[----:B------:R-:W-:Y:S01]  /*35c0*/  FSEL R76, R76, -INF , P1 ;  /* 0xff8000004c4c7808 */ /* 0x000fe20000800000 */
[--C-:B------:R-:W-:Y:S01]  /*35d0*/  FFMA.FTZ R95, R95, UR38, -R0.reuse ;  /* 0x000000265f5f7c23 */ /* 0x100fe20008010800 */
[----:B-1----:R-:W-:Y:S01]  /*35e0*/  FMNMX.FTZ R21, R73, R20, !PT ;  /* 0x0000001449157209 */ /* 0x002fe20007810000 */
[--C-:B------:R-:W-:Y:S01]  /*35f0*/  FFMA.FTZ R20, R113, UR38, -R0.reuse ;  /* 0x0000002671147c23 */ /* 0x100fe20008010800 */
[----:B------:R-:W-:Y:S01]  /*3600*/  ISETP.GT.AND P1, PT, R38, 0x30, PT ;  /* 0x000000302600780c */ /* 0x000fe20003f24270 */
[--C-:B------:R-:W-:Y:S01]  /*3610*/  FFMA.FTZ R91, R91, UR38, -R0.reuse ;  /* 0x000000265b5b7c23 */ /* 0x100fe20008010800 */
[----:B------:R-:W-:Y:S01]  /*3620*/  FMNMX.FTZ R22, R76, R21, !PT ;  /* 0x000000154c167209 */ /* 0x000fe20007810000 */
[----:B------:R-:W1:Y:S01]  /*3630*/  MUFU.EX2 R11, R11 ;  /* 0x0000000b000b7308 */ /* 0x000e620000000800 */
[----:B------:R-:W-:Y:S01]  /*3640*/  FSEL R80, R80, -INF , P1 ;  /* 0xff80000050507808 */ /* 0x000fe20000800000 */
[--C-:B------:R-:W-:Y:S01]  /*3650*/  FFMA.FTZ R31, R31, UR38, -R0.reuse ;  /* 0x000000261f1f7c23 */ /* 0x100fe20008010800 */
[----:B------:R-:W-:Y:S01]  /*3660*/  FMNMX.FTZ R21, R77, R22, !PT ;  /* 0x000000164d157209 */ /* 0x000fe20007810000 */
[----:B------:R-:W-:Y:S01]  /*3670*/  FFMA.FTZ R35, R35, UR38, -R0 ;  /* 0x0000002623237c23 */ /* 0x000fe20008010800 */
[----:B------:R-:W-:-:S02]  /*3680*/  ISETP.GT.AND P1, PT, R38, 0x38, PT ;  /* 0x000000382600780c */ /* 0x000fc40003f24270 */
[----:B------:R-:W-:Y:S01]  /*3690*/  FMNMX.FTZ R22, R80, R21, !PT ;  /* 0x0000001550167209 */ /* 0x000fe20007810000 */
[----:B------:R-:W-:Y:S01]  /*36a0*/  MUFU.EX2 R13, R13 ;  /* 0x0000000d000d7308 */ /* 0x000fe20000000800 */
[----:B------:R-:W-:Y:S02]  /*36b0*/  FSEL R84, R84, -INF , P1 ;  /* 0xff80000054547808 */ /* 0x000fe40000800000 */
[----:B------:R-:W-:Y:S01]  /*36c0*/  FMNMX.FTZ R23, R81, R22, !PT ;  /* 0x0000001651177209 */ /* 0x000fe20007810000 */
[----:B------:R-:W-:Y:S01]  /*36d0*/  FFMA.FTZ R22, R117, UR38, -R0 ;  /* 0x0000002675167c23 */ /* 0x000fe20008010800 */
[----:B------:R-:W-:Y:S02]  /*36e0*/  ISETP.GT.AND P1, PT, R38, 0x40, PT ;  /* 0x000000402600780c */ /* 0x000fe40003f24270 */
[----:B------:R-:W-:Y:S01]  /*36f0*/  FMNMX.FTZ R26, R84, R23, !PT ;  /* 0x00000017541a7209 */ /* 0x000fe20007810000 */
[----:B------:R-:W-:Y:S01]  /*3700*/  MUFU.EX2 R14, R14 ;  /* 0x0000000e000e7308 */ /* 0x000fe20000000800 */
[----:B------:R-:W-:-:S02]  /*3710*/  FSEL R56, R56, -INF , P1 ;  /* 0xff80000038387808 */ /* 0x000fc40000800000 */
[----:B------:R-:W-:Y:S01]  /*3720*/  FMNMX.FTZ R23, R85, R26, !PT ;  /* 0x0000001a55177209 */ /* 0x000fe20007810000 */
[----:B------:R-:W-:Y:S01]  /*3730*/  FFMA.FTZ R26, R121, UR38, -R0 ;  /* 0x00000026791a7c23 */ /* 0x000fe20008010800 */
[----:B------:R-:W-:Y:S02]  /*3740*/  ISETP.GT.AND P1, PT, R38, 0x48, PT ;  /* 0x000000482600780c */ /* 0x000fe40003f24270 */
[----:B------:R-:W-:Y:S01]  /*3750*/  FMNMX.FTZ R27, R56, R23, !PT ;  /* 0x00000017381b7209 */ /* 0x000fe20007810000 */
[----:B------:R-:W-:Y:S01]  /*3760*/  MUFU.EX2 R15, R107 ;  /* 0x0000006b000f7308 */ /* 0x000fe20000000800 */
[----:B------:R-:W-:Y:S02]  /*3770*/  FSEL R62, R60, -INF , P1 ;  /* 0xff8000003c3e7808 */ /* 0x000fe40000800000 */
[----:B------:R-:W-:Y:S02]  /*3780*/  FMNMX.FTZ R27, R58, R27, !PT ;  /* 0x0000001b3a1b7209 */ /* 0x000fe40007810000 */
[----:B------:R-:W-:-:S02]  /*3790*/  ISETP.GT.AND P1, PT, R38, 0x50, PT ;  /* 0x000000502600780c */ /* 0x000fc40003f24270 */
[----:B------:R-:W-:Y:S01]  /*37a0*/  FMNMX.FTZ R30, R62, R27, !PT ;  /* 0x0000001b3e1e7209 */ /* 0x000fe20007810000 */
[----:B------:R-:W-:Y:S01]  /*37b0*/  MUFU.EX2 R18, R18 ;  /* 0x0000001200127308 */ /* 0x000fe20000000800 */
[----:B------:R-:W-:Y:S02]  /*37c0*/  FSEL R64, R64, -INF , P1 ;  /* 0xff80000040407808 */ /* 0x000fe40000800000 */
[----:B------:R-:W-:Y:S02]  /*37d0*/  FMNMX.FTZ R27, R61, R30, !PT ;  /* 0x0000001e3d1b7209 */ /* 0x000fe40007810000 */
[----:B------:R-:W-:Y:S02]  /*37e0*/  ISETP.GT.AND P1, PT, R38, 0x58, PT ;  /* 0x000000582600780c */ /* 0x000fe40003f24270 */
[----:B------:R-:W-:Y:S01]  /*37f0*/  FMNMX.FTZ R30, R64, R27, !PT ;  /* 0x0000001b401e7209 */ /* 0x000fe20007810000 */
[----:B------:R-:W-:Y:S01]  /*3800*/  MUFU.EX2 R19, R111 ;  /* 0x0000006f00137308 */ /* 0x000fe20000000800 */
[----:B------:R-:W-:-:S02]  /*3810*/  FSEL R68, R68, -INF , P1 ;  /* 0xff80000044447808 */ /* 0x000fc40000800000 */
[----:B------:R-:W-:Y:S02]  /*3820*/  FMNMX.FTZ R27, R65, R30, !PT ;  /* 0x0000001e411b7209 */ /* 0x000fe40007810000 */
[----:B------:R-:W-:Y:S02]  /*3830*/  ISETP.GT.AND P1, PT, R38, 0x60, PT ;  /* 0x000000602600780c */ /* 0x000fe40003f24270 */
[----:B------:R-:W-:Y:S01]  /*3840*/  FMNMX.FTZ R30, R68, R27, !PT ;  /* 0x0000001b441e7209 */ /* 0x000fe20007810000 */
[----:B------:R-:W-:Y:S01]  /*3850*/  MUFU.EX2 R20, R20 ;  /* 0x0000001400147308 */ /* 0x000fe20000000800 */
[----:B------:R-:W-:Y:S02]  /*3860*/  ISETP.GT.AND P2, PT, R38, 0x61, PT ;  /* 0x000000612600780c */ /* 0x000fe40003f44270 */
[----:B------:R-:W-:Y:S02]  /*3870*/  FSEL R66, R40, -INF , P1 ;  /* 0xff80000028427808 */ /* 0x000fe40000800000 */
[----:B------:R-:W-:Y:S01]  /*3880*/  FMNMX.FTZ R105, R69, R30, !PT ;  /* 0x0000001e45697209 */ /* 0x000fe20007810000 */
[----:B------:R-:W-:Y:S01]  /*3890*/  FFMA.FTZ R30, R103, UR38, -R0 ;  /* 0x00000026671e7c23 */ /* 0x000fe20008010800 */
[----:B------:R-:W-:Y:S01]  /*38a0*/  ISETP.GT.AND P1, PT, R38, 0x68, PT ;  /* 0x000000682600780c */ /* 0x000fe20003f24270 */
[----:B------:R-:W-:Y:S01]  /*38b0*/  MUFU.EX2 R21, R115 ;  /* 0x0000007300157308 */ /* 0x000fe20000000800 */
[----:B------:R-:W-:-:S02]  /*38c0*/  FSEL R70, R41, -INF , P2 ;  /* 0xff80000029467808 */ /* 0x000fc40001000000 */
[----:B------:R-:W-:Y:S02]  /*38d0*/  FMNMX.FTZ R105, R66, R105, !PT ;  /* 0x0000006942697209 */ /* 0x000fe40007810000 */
[----:B------:R-:W-:Y:S02]  /*38e0*/  ISETP.GT.AND P2, PT, R38, 0x69, PT ;  /* 0x000000692600780c */ /* 0x000fe40003f44270 */
[----:B------:R-:W-:Y:S01]  /*38f0*/  FSEL R74, R44, -INF , P1 ;  /* 0xff8000002c4a7808 */ /* 0x000fe20000800000 */
[----:B------:R-:W-:Y:S01]  /*3900*/  FFMA.FTZ R44, R67, UR38, -R0 ;  /* 0x00000026432c7c23 */ /* 0x000fe20008010800 */
[----:B------:R-:W-:Y:S01]  /*3910*/  FMNMX.FTZ R105, R70, R105, !PT ;  /* 0x0000006946697209 */ /* 0x000fe20007810000 */
[----:B------:R-:W-:Y:S01]  /*3920*/  MUFU.EX2 R22, R22 ;  /* 0x0000001600167308 */ /* 0x000fe20000000800 */
[----:B------:R-:W-:Y:S02]  /*3930*/  ISETP.GT.AND P1, PT, R38, 0x70, PT ;  /* 0x000000702600780c */ /* 0x000fe40003f24270 */
[----:B------:R-:W-:-:S02]  /*3940*/  FSEL R45, R45, -INF , P2 ;  /* 0xff8000002d2d7808 */ /* 0x000fc40001000000 */
[----:B------:R-:W-:Y:S02]  /*3950*/  FMNMX.FTZ R40, R74, R105, !PT ;  /* 0x000000694a287209 */ /* 0x000fe40007810000 */
[----:B------:R-:W-:Y:S01]  /*3960*/  ISETP.GT.AND P2, PT, R38, 0x71, PT ;  /* 0x000000712600780c */ /* 0x000fe20003f44270 */
[----:B------:R-:W-:Y:S01]  /*3970*/  MUFU.EX2 R23, R119 ;  /* 0x0000007700177308 */ /* 0x000fe20000000800 */
[----:B------:R-:W-:Y:S02]  /*3980*/  FSEL R48, R48, -INF , P1 ;  /* 0xff80000030307808 */ /* 0x000fe40000800000 */
[----:B------:R-:W-:Y:S02]  /*3990*/  FMNMX.FTZ R41, R45, R40, !PT ;  /* 0x000000282d297209 */ /* 0x000fe40007810000 */
[----:B------:R-:W-:Y:S02]  /*39a0*/  FSEL R60, R49, -INF , P2 ;  /* 0xff800000313c7808 */ /* 0x000fe40001000000 */
[----:B------:R-:W-:Y:S01]  /*39b0*/  ISETP.GT.AND P1, PT, R38, 0x78, PT ;  /* 0x000000782600780c */ /* 0x000fe20003f24270 */
[----:B------:R-:W-:Y:S01]  /*39c0*/  MUFU.EX2 R26, R26 ;  /* 0x0000001a001a7308 */ /* 0x000fe20000000800 */
[----:B------:R-:W-:-:S02]  /*39d0*/  FMNMX.FTZ R49, R48, R41, !PT ;  /* 0x0000002930317209 */ /* 0x000fc40007810000 */
[----:B------:R-:W-:Y:S02]  /*39e0*/  ISETP.GT.AND P2, PT, R38, 0x79, PT ;  /* 0x000000792600780c */ /* 0x000fe40003f44270 */
[----:B------:R-:W-:Y:S02]  /*39f0*/  FSEL R52, R52, -INF , P1 ;  /* 0xff80000034347808 */ /* 0x000fe40000800000 */
[----:B------:R-:W-:Y:S01]  /*3a00*/  FMNMX.FTZ R49, R60, R49, !PT ;  /* 0x000000313c317209 */ /* 0x000fe20007810000 */
[----:B------:R-:W-:Y:S01]  /*3a10*/  MUFU.EX2 R57, R57 ;  /* 0x0000003900397308 */ /* 0x000fe20000000800 */
[----:B------:R-:W-:Y:S02]  /*3a20*/  FSEL R53, R53, -INF , P2 ;  /* 0xff80000035357808 */ /* 0x000fe40001000000 */
[----:B------:R-:W-:Y:S02]  /*3a30*/  ISETP.GT.AND P1, PT, R38, 0x80, PT ;  /* 0x000000802600780c */ /* 0x000fe40003f24270 */
[----:B------:R-:W-:-:S02]  /*3a40*/  FMNMX.FTZ R40, R52, R49, !PT ;  /* 0x0000003134287209 */ /* 0x000fc40007810000 */
[----:B------:R-:W-:Y:S01]  /*3a50*/  ISETP.GT.AND P2, PT, R38, 0x81, PT ;  /* 0x000000812600780c */ /* 0x000fe20003f44270 */
[----:B------:R-:W-:Y:S01]  /*3a60*/  MUFU.EX2 R27, R125 ;  /* 0x0000007d001b7308 */ /* 0x000fe20000000800 */
[----:B------:R-:W-:Y:S02]  /*3a70*/  FSEL R78, R24, -INF , P1 ;  /* 0xff800000184e7808 */ /* 0x000fe40000800000 */
[----:B------:R-:W-:Y:S02]  /*3a80*/  FMNMX.FTZ R49, R53, R40, !PT ;  /* 0x0000002835317209 */ /* 0x000fe40007810000 */
[----:B------:R-:W-:Y:S02]  /*3a90*/  ISETP.GT.AND P1, PT, R38, 0x88, PT ;  /* 0x000000882600780c */ /* 0x000fe40003f24270 */
[----:B------:R-:W-:Y:S01]  /*3aa0*/  FSEL R54, R25, -INF , P2 ;  /* 0xff80000019367808 */ /* 0x000fe20001000000 */
[----:B------:R-:W-:Y:S01]  /*3ab0*/  FFMA.FTZ R25, R87, UR38, -R0 ;  /* 0x0000002657197c23 */ /* 0x000fe20008010800 */
[----:B------:R-:W-:Y:S01]  /*3ac0*/  FMNMX.FTZ R49, R78, R49, !PT ;  /* 0x000000314e317209 */ /* 0x000fe20007810000 */
[----:B------:R-:W-:Y:S01]  /*3ad0*/  MUFU.EX2 R30, R30 ;  /* 0x0000001e001e7308 */ /* 0x000fe20000000800 */
[----:B------:R-:W-:-:S02]  /*3ae0*/  ISETP.GT.AND P2, PT, R38, 0x89, PT ;  /* 0x000000892600780c */ /* 0x000fc40003f44270 */
[----:B------:R-:W-:Y:S01]  /*3af0*/  FSEL R82, R28, -INF , P1 ;  /* 0xff8000001c527808 */ /* 0x000fe20000800000 */
[--C-:B------:R-:W-:Y:S01]  /*3b00*/  FFMA.FTZ R28, R79, UR38, -R0.reuse ;  /* 0x000000264f1c7c23 */ /* 0x100fe20008010800 */
[----:B------:R-:W-:Y:S02]  /*3b10*/  FMNMX.FTZ R49, R54, R49, !PT ;  /* 0x0000003136317209 */ /* 0x000fe40007810000 */
[----:B------:R-:W-:Y:S01]  /*3b20*/  ISETP.GT.AND P1, PT, R38, 0x90, PT ;  /* 0x000000902600780c */ /* 0x000fe20003f24270 */
[----:B------:R-:W-:Y:S01]  /*3b30*/  MUFU.EX2 R34, R34 ;  /* 0x0000002200227308 */ /* 0x000fe20000000800 */
[----:B------:R-:W-:Y:S01]  /*3b40*/  FSEL R86, R29, -INF , P2 ;  /* 0xff8000001d567808 */ /* 0x000fe20001000000 */
[--C-:B------:R-:W-:Y:S01]  /*3b50*/  FFMA.FTZ R29, R42, UR38, -R0.reuse ;  /* 0x000000262a1d7c23 */ /* 0x100fe20008010800 */
[----:B------:R-:W-:Y:S01]  /*3b60*/  FMNMX.FTZ R49, R82, R49, !PT ;  /* 0x0000003152317209 */ /* 0x000fe20007810000 */
[----:B------:R-:W-:Y:S01]  /*3b70*/  FFMA.FTZ R42, R59, UR38, -R0 ;  /* 0x000000263b2a7c23 */ /* 0x000fe20008010800 */
[----:B------:R-:W-:-:S02]  /*3b80*/  FSEL R79, R32, -INF , P1 ;  /* 0xff800000204f7808 */ /* 0x000fc40000800000 */
[----:B------:R-:W-:Y:S01]  /*3b90*/  ISETP.GT.AND P2, PT, R38, 0x91, PT ;  /* 0x000000912600780c */ /* 0x000fe20003f44270 */
[----:B------:R-:W-:Y:S01]  /*3ba0*/  MUFU.EX2 R41, R95 ;  /* 0x0000005f00297308 */ /* 0x000fe20000000800 */
[----:B------:R-:W-:Y:S02]  /*3bb0*/  FMNMX.FTZ R32, R86, R49, !PT ;  /* 0x0000003156207209 */ /* 0x000fe40007810000 */
[C---:B------:R-:W-:Y:S02]  /*3bc0*/  ISETP.GT.AND P1, PT, R38.reuse, 0x98, PT ;  /* 0x000000982600780c */ /* 0x040fe40003f24270 */
[----:B------:R-:W-:Y:S01]  /*3bd0*/  FSEL R87, R33, -INF , P2 ;  /* 0xff80000021577808 */ /* 0x000fe20001000000 */
[--C-:B------:R-:W-:Y:S01]  /*3be0*/  FFMA.FTZ R33, R71, UR38, -R0.reuse ;  /* 0x0000002647217c23 */ /* 0x100fe20008010800 */
[----:B------:R-:W-:Y:S01]  /*3bf0*/  FMNMX.FTZ R32, R79, R32, !PT ;  /* 0x000000204f207209 */ /* 0x000fe20007810000 */
[----:B------:R-:W-:Y:S01]  /*3c00*/  MUFU.EX2 R24, R91 ;  /* 0x0000005b00187308 */ /* 0x000fe20000000800 */
[----:B------:R-:W-:Y:S01]  /*3c10*/  ISETP.GT.AND P2, PT, R38, 0x99, PT ;  /* 0x000000992600780c */ /* 0x000fe20003f44270 */
[--C-:B------:R-:W-:Y:S01]  /*3c20*/  FFMA.FTZ R38, R51, UR38, -R0.reuse ;  /* 0x0000002633267c23 */ /* 0x100fe20008010800 */
[----:B------:R-:W-:Y:S01]  /*3c30*/  FSEL R71, R36, -INF , P1 ;  /* 0xff80000024477808 */ /* 0x000fe20000800000 */
[----:B------:R-:W-:Y:S01]  /*3c40*/  FFMA.FTZ R36, R46, UR38, -R0 ;  /* 0x000000262e247c23 */ /* 0x000fe20008010800 */
[----:B------:R-:W-:-:S02]  /*3c50*/  FMNMX.FTZ R32, R87, R32, !PT ;  /* 0x0000002057207209 */ /* 0x000fc40007810000 */
[----:B------:R-:W-:Y:S01]  /*3c60*/  FSEL R90, R37, -INF , P2 ;  /* 0xff800000255a7808 */ /* 0x000fe20001000000 */
[----:B------:R-:W-:Y:S01]  /*3c70*/  MUFU.EX2 R25, R25 ;  /* 0x0000001900197308 */ /* 0x000fe20000000800 */
[----:B------:R-:W-:Y:S01]  /*3c80*/  FMNMX.FTZ R37, R71, R32, !PT ;  /* 0x0000002047257209 */ /* 0x000fe20007810000 */
[--C-:B------:R-:W-:Y:S01]  /*3c90*/  FFMA.FTZ R32, R43, UR38, -R0.reuse ;  /* 0x000000262b207c23 */ /* 0x100fe20008010800 */
[--C-:B------:R-:W-:Y:S01]  /*3ca0*/  FFMA.FTZ R43, R47, UR38, -R0.reuse ;  /* 0x000000262f2b7c23 */ /* 0x100fe20008010800 */
[--C-:B------:R-:W-:Y:S01]  /*3cb0*/  FFMA.FTZ R47, R55, UR38, -R0.reuse ;  /* 0x00000026372f7c23 */ /* 0x100fe20008010800 */
[----:B------:R-:W-:Y:S01]  /*3cc0*/  FMNMX.FTZ R40, R90, R37, !PT ;  /* 0x000000255a287209 */ /* 0x000fe20007810000 */
[--C-:B------:R-:W-:Y:S01]  /*3cd0*/  FFMA.FTZ R37, R50, UR38, -R0.reuse ;  /* 0x0000002632257c23 */ /* 0x100fe20008010800 */
[--C-:B------:R-:W-:Y:S01]  /*3ce0*/  FFMA.FTZ R50, R7, UR38, -R0.reuse ;  /* 0x0000002607327c23 */ /* 0x100fe20008010800 */
[----:B------:R-:W-:Y:S02]  /*3cf0*/  MUFU.EX2 R28, R28 ;  /* 0x0000001c001c7308 */ /* 0x000fe40000000800 */
[----:B------:R-:W4:Y:S06]  /*3d00*/  SHFL.BFLY PT, R49, R40, 0x2, 0x1f ;  /* 0x0c401f0028317f89 */ /* 0x000f2c00000e0000 */
[----:B------:R-:W-:Y:S08]  /*3d10*/  MUFU.EX2 R33, R33 ;  /* 0x0000002100217308 */ /* 0x000ff00000000800 */
[----:B------:R-:W-:Y:S08]  /*3d20*/  MUFU.EX2 R29, R29 ;  /* 0x0000001d001d7308 */ /* 0x000ff00000000800 */
[----:B------:R-:W-:Y:S01]  /*3d30*/  MUFU.EX2 R32, R32 ;  /* 0x0000002000207308 */ /* 0x000fe20000000800 */
[----:B----4-:R-:W-:Y:S01]  /*3d40*/  FMNMX.FTZ R46, R40, R49, !PT ;  /* 0x00000031282e7209 */ /* 0x010fe20007810000 */
[----:B------:R-:W-:Y:S01]  /*3d50*/  FFMA.FTZ R49, R63, UR38, -R0 ;  /* 0x000000263f317c23 */ /* 0x000fe20008010800 */
[----:B--2---:R-:W-:-:S03]  /*3d60*/  FADD.FTZ R63, R4, R9 ;  /* 0x00000009043f7221 */ /* 0x004fc60000010000 */
[----:B------:R-:W2:Y:S02]  /*3d70*/  SHFL.BFLY PT, R7, R46, 0x1, 0x1f ;  /* 0x0c201f002e077f89 */ /* 0x000ea400000e0000 */
[----:B------:R4:W-:Y:S01]  /*3d80*/  MUFU.EX2 R40, R50 ;  /* 0x0000003200287308 */ /* 0x0009e20000000800 */
[----:B---3--:R-:W-:-:S04]  /*3d90*/  FADD.FTZ R94, R10, R63 ;  /* 0x0000003f0a5e7221 */ /* 0x008fc80000010000 */
[----:B-1----:R-:W-:-:S03]  /*3da0*/  FADD.FTZ R67, R11, R94 ;  /* 0x0000005e0b437221 */ /* 0x002fc60000010000 */
[----:B------:R-:W-:Y:S01]  /*3db0*/  MUFU.EX2 R36, R36 ;  /* 0x0000002400247308 */ /* 0x000fe20000000800 */
[----:B----4-:R-:W-:-:S07]  /*3dc0*/  IMAD.U32 R50, RZ, RZ, UR38 ;  /* 0x00000026ff327e24 */ /* 0x010fce000f8e00ff */
[----:B------:R-:W-:Y:S01]  /*3dd0*/  MUFU.EX2 R43, R43 ;  /* 0x0000002b002b7308 */ /* 0x000fe20000000800 */
[----:B--2---:R-:W-:Y:S01]  /*3de0*/  FMNMX.FTZ R7, R46, R7, !PT ;  /* 0x000000072e077209 */ /* 0x004fe20007810000 */
[----:B------:R-:W-:-:S06]  /*3df0*/  FFMA.FTZ R46, R75, UR38, -R0 ;  /* 0x000000264b2e7c23 */ /* 0x000fcc0008010800 */
[----:B------:R-:W-:Y:S01]  /*3e00*/  MUFU.EX2 R37, R37 ;  /* 0x0000002500257308 */ /* 0x000fe20000000800 */
[C---:B------:R-:W-:Y:S01]  /*3e10*/  FSETP.NEU.FTZ.AND P1, PT, R7.reuse, -INF , PT ;  /* 0xff8000000700780b */ /* 0x040fe20003f3d000 */
[----:B------:R-:W-:-:S05]  /*3e20*/  FFMA.FTZ R50, R7, R50, -8 ;  /* 0xc100000007327423 */ /* 0x000fca0000010032 */
[----:B------:R-:W-:Y:S01]  /*3e30*/  FSEL R51, R50, RZ, P1 ;  /* 0x000000ff32337208 */ /* 0x000fe20000800000 */
[----:B------:R-:W-:Y:S01]  /*3e40*/  FFMA.FTZ R50, R83, UR38, -R0 ;  /* 0x0000002653327c23 */ /* 0x000fe20008010800 */
[----:B------:R-:W-:Y:S01]  /*3e50*/  MUFU.EX2 R38, R38 ;  /* 0x0000002600267308 */ /* 0x000fe20000000800 */
[----:B------:R-:W-:Y:S02]  /*3e60*/  PLOP3.LUT P1, PT, PT, PT, UP0, 0x80, 0x0 ;  /* 0x000000000000781c */ /* 0x000fe40003f2f008 */
[--C-:B------:R-:W-:Y:S01]  /*3e70*/  FFMA.FTZ R88, R88, UR38, -R51.reuse ;  /* 0x0000002658587c23 */ /* 0x100fe20008010833 */
[--C-:B------:R-:W-:Y:S01]  /*3e80*/  FFMA.FTZ R89, R89, UR38, -R51.reuse ;  /* 0x0000002659597c23 */ /* 0x100fe20008010833 */
[--C-:B------:R-:W-:Y:S01]  /*3e90*/  FFMA.FTZ R92, R92, UR38, -R51.reuse ;  /* 0x000000265c5c7c23 */ /* 0x100fe20008010833 */
[--C-:B------:R-:W-:Y:S01]  /*3ea0*/  FFMA.FTZ R93, R93, UR38, -R51.reuse ;  /* 0x000000265d5d7c23 */ /* 0x100fe20008010833 */
[--C-:B------:R-:W-:Y:S01]  /*3eb0*/  FFMA.FTZ R96, R96, UR38, -R51.reuse ;  /* 0x0000002660607c23 */ /* 0x100fe20008010833 */
[--C-:B------:R-:W-:Y:S01]  /*3ec0*/  FFMA.FTZ R97, R97, UR38, -R51.reuse ;  /* 0x0000002661617c23 */ /* 0x100fe20008010833 */
[----:B------:R-:W-:Y:S01]  /*3ed0*/  MUFU.EX2 R88, R88 ;  /* 0x0000005800587308 */ /* 0x000fe20000000800 */
[--C-:B------:R-:W-:Y:S01]  /*3ee0*/  FFMA.FTZ R100, R100, UR38, -R51.reuse ;  /* 0x0000002664647c23 */ /* 0x100fe20008010833 */
[--C-:B------:R-:W-:Y:S01]  /*3ef0*/  FFMA.FTZ R58, R58, UR38, -R51.reuse ;  /* 0x000000263a3a7c23 */ /* 0x100fe20008010833 */
[--C-:B------:R-:W-:Y:S01]  /*3f00*/  FFMA.FTZ R101, R101, UR38, -R51.reuse ;  /* 0x0000002665657c23 */ /* 0x100fe20008010833 */
[--C-:B------:R-:W-:Y:S01]  /*3f10*/  FFMA.FTZ R72, R72, UR38, -R51.reuse ;  /* 0x0000002648487c23 */ /* 0x100fe20008010833 */
[--C-:B------:R-:W-:Y:S01]  /*3f20*/  FFMA.FTZ R73, R73, UR38, -R51.reuse ;  /* 0x0000002649497c23 */ /* 0x100fe20008010833 */
[--C-:B------:R-:W-:Y:S01]  /*3f30*/  FFMA.FTZ R76, R76, UR38, -R51.reuse ;  /* 0x000000264c4c7c23 */ /* 0x100fe20008010833 */
[--C-:B------:R-:W-:Y:S01]  /*3f40*/  FFMA.FTZ R77, R77, UR38, -R51.reuse ;  /* 0x000000264d4d7c23 */ /* 0x100fe20008010833 */
[----:B------:R-:W1:Y:S01]  /*3f50*/  MUFU.EX2 R89, R89 ;  /* 0x0000005900597308 */ /* 0x000e620000000800 */
[--C-:B------:R-:W-:Y:S01]  /*3f60*/  FFMA.FTZ R80, R80, UR38, -R51.reuse ;  /* 0x0000002650507c23 */ /* 0x100fe20008010833 */
[--C-:B------:R-:W-:Y:S01]  /*3f70*/  FFMA.FTZ R70, R70, UR38, -R51.reuse ;  /* 0x0000002646467c23 */ /* 0x100fe20008010833 */
[--C-:B------:R-:W-:Y:S01]  /*3f80*/  FFMA.FTZ R81, R81, UR38, -R51.reuse ;  /* 0x0000002651517c23 */ /* 0x100fe20008010833 */
[--C-:B------:R-:W-:Y:S01]  /*3f90*/  FFMA.FTZ R84, R84, UR38, -R51.reuse ;  /* 0x0000002654547c23 */ /* 0x100fe20008010833 */
[--C-:B------:R-:W-:Y:S01]  /*3fa0*/  FFMA.FTZ R85, R85, UR38, -R51.reuse ;  /* 0x0000002655557c23 */ /* 0x100fe20008010833 */
[--C-:B------:R-:W-:Y:S01]  /*3fb0*/  FFMA.FTZ R56, R56, UR38, -R51.reuse ;  /* 0x0000002638387c23 */ /* 0x100fe20008010833 */
[--C-:B------:R-:W-:Y:S01]  /*3fc0*/  FFMA.FTZ R62, R62, UR38, -R51.reuse ;  /* 0x000000263e3e7c23 */ /* 0x100fe20008010833 */
[----:B------:R-:W2:Y:S01]  /*3fd0*/  MUFU.EX2 R92, R92 ;  /* 0x0000005c005c7308 */ /* 0x000ea20000000800 */
[--C-:B------:R-:W-:Y:S01]  /*3fe0*/  FFMA.FTZ R61, R61, UR38, -R51.reuse ;  /* 0x000000263d3d7c23 */ /* 0x100fe20008010833 */
[--C-:B------:R-:W-:Y:S01]  /*3ff0*/  FFMA.FTZ R60, R60, UR38, -R51.reuse ;  /* 0x000000263c3c7c23 */ /* 0x100fe20008010833 */
[--C-:B------:R-:W-:Y:S01]  /*4000*/  FFMA.FTZ R64, R64, UR38, -R51.reuse ;  /* 0x0000002640407c23 */ /* 0x100fe20008010833 */
[--C-:B------:R-:W-:Y:S01]  /*4010*/  FFMA.FTZ R65, R65, UR38, -R51.reuse ;  /* 0x0000002641417c23 */ /* 0x100fe20008010833 */
[--C-:B------:R-:W-:Y:S01]  /*4020*/  FFMA.FTZ R68, R68, UR38, -R51.reuse ;  /* 0x0000002644447c23 */ /* 0x100fe20008010833 */
[--C-:B------:R-:W-:Y:S01]  /*4030*/  FFMA.FTZ R69, R69, UR38, -R51.reuse ;  /* 0x0000002645457c23 */ /* 0x100fe20008010833 */
[----:B------:R-:W-:Y:S01]  /*4040*/  FFMA.FTZ R66, R66, UR38, -R51 ;  /* 0x0000002642427c23 */ /* 0x000fe20008010833 */
[----:B------:R-:W3:Y:S01]  /*4050*/  MUFU.EX2 R93, R93 ;  /* 0x0000005d005d7308 */ /* 0x000ee20000000800 */
[----:B-1----:R-:W-:Y:S01]  /*4060*/  FADD.FTZ R59, R88, R89 ;  /* 0x00000059583b7221 */ /* 0x002fe20000010000 */
        /* <DEDUP_REMOVED lines=13> */
[----:B------:R-:W-:Y:S01]  /*4140*/  FFMA.FTZ R51, R90, UR38, -R51 ;  /* 0x000000265a337c23 */ /* 0x000fe20008010833 */
[----:B------:R-:W4:Y:S08]  /*4150*/  MUFU.EX2 R97, R97 ;  /* 0x0000006100617308 */ /* 0x000f300000000800 */
[----:B------:R-:W5:Y:S08]  /*4160*/  MUFU.EX2 R100, R100 ;  /* 0x0000006400647308 */ /* 0x000f700000000800 */
[----:B------:R2:W-:Y:S08]  /*4170*/  MUFU.EX2 R55, R58 ;  /* 0x0000003a00377308 */ /* 0x0005f00000000800 */
[----:B------:R-:W0:Y:S01]  /*4180*/  MUFU.EX2 R101, R101 ;  /* 0x0000006500657308 */ /* 0x000e220000000800 */
[----:B--2---:R-:W-:Y:S01]  /*4190*/  FADD.FTZ R58, R92, R59 ;  /* 0x0000003b5c3a7221 */ /* 0x004fe20000010000 */
[----:B---3--:R-:W-:-:S03]  /*41a0*/  F2FP.SATFINITE.E4M3.F32.PACK_AB_MERGE_C R92, R93, R92, RZ ;  /* 0x0000005c5d5c723e */ /* 0x008fc600048070ff */
[----:B------:R-:W-:Y:S01]  /*41b0*/  FADD.FTZ R63, R93, R58 ;  /* 0x0000003a5d3f7221 */ /* 0x000fe20000010000 */
[----:B------:R-:W-:Y:S01]  /*41c0*/  FADD.FTZ R58, R12, R67 ;  /* 0x000000430c3a7221 */ /* 0x000fe20000010000 */
[----:B------:R-:W-:Y:S01]  /*41d0*/  F2FP.SATFINITE.E4M3.F32.PACK_AB_MERGE_C R184, R89, R88, R92 ;  /* 0x0000005859b8723e */ /* 0x000fe2000480705c */
[----:B------:R-:W2:Y:S01]  /*41e0*/  MUFU.EX2 R72, R72 ;  /* 0x0000004800487308 */ /* 0x000ea20000000800 */
[----:B-1----:R-:W-:Y:S01]  /*41f0*/  FADD.FTZ R94, R96, R63 ;  /* 0x0000003f605e7221 */ /* 0x002fe20000010000 */
[----:B------:R-:W-:Y:S01]  /*4200*/  FADD.FTZ R63, R13, R58 ;  /* 0x0000003a0d3f7221 */ /* 0x000fe20000010000 */
[----:B------:R-:W-:Y:S02]  /*4210*/  FFMA.FTZ R58, R39, UR38, -R0 ;  /* 0x00000026273a7c23 */ /* 0x000fe40008010800 */
[----:B----4-:R-:W-:Y:S01]  /*4220*/  FADD.FTZ R39, R97, R94 ;  /* 0x0000005e61277221 */ /* 0x010fe20000010000 */
[----:B------:R-:W-:Y:S01]  /*4230*/  FADD.FTZ R94, R14, R63 ;  /* 0x0000003f0e5e7221 */ /* 0x000fe20000010000 */
[C---:B------:R-:W-:Y:S01]  /*4240*/  F2FP.SATFINITE.E4M3.F32.PACK_AB_MERGE_C R14, R15.reuse, R14, RZ ;  /* 0x0000000e0f0e723e */ /* 0x040fe200048070ff */
[----:B------:R-:W1:Y:S01]  /*4250*/  MUFU.EX2 R73, R73 ;  /* 0x0000004900497308 */ /* 0x000e620000000800 */
[----:B-----5:R-:W-:Y:S01]  /*4260*/  FADD.FTZ R0, R100, R39 ;  /* 0x0000002764007221 */ /* 0x020fe20000010000 */
[----:B------:R-:W-:Y:S01]  /*4270*/  FADD.FTZ R63, R15, R94 ;  /* 0x0000005e0f3f7221 */ /* 0x000fe20000010000 */
[----:B------:R-:W-:-:S02]  /*4280*/  F2FP.SATFINITE.E4M3.F32.PACK_AB_MERGE_C R187, R13, R12, R14 ;  /* 0x0000000c0dbb723e */ /* 0x000fc4000480700e */
[C---:B0-----:R-:W-:Y:S01]  /*4290*/  FADD.FTZ R39, R101.reuse, R0 ;  /* 0x0000000065277221 */ /* 0x041fe20000010000 */
[----:B------:R-:W-:Y:S02]  /*42a0*/  F2FP.SATFINITE.E4M3.F32.PACK_AB_MERGE_C R100, R101, R100, RZ ;  /* 0x000000646564723e */ /* 0x000fe400048070ff */
[----:B------:R-:W0:Y:S01]  /*42b0*/  MUFU.EX2 R76, R76 ;  /* 0x0000004c004c7308 */ /* 0x000e220000000800 */
[----:B--2---:R-:W-:Y:S01]  /*42c0*/  FADD.FTZ R0, R72, R39 ;  /* 0x0000002748007221 */ /* 0x004fe20000010000 */
[----:B------:R-:W-:-:S06]  /*42d0*/  F2FP.SATFINITE.E4M3.F32.PACK_AB_MERGE_C R186, R97, R96, R100 ;  /* 0x0000006061ba723e */ /* 0x000fcc0004807064 */
[----:B------:R-:W2:Y:S01]  /*42e0*/  MUFU.EX2 R77, R77 ;  /* 0x0000004d004d7308 */ /* 0x000ea20000000800 */
[----:B-1----:R-:W-:-:S07]  /*42f0*/  FADD.FTZ R39, R73, R0 ;  /* 0x0000000049277221 */ /* 0x002fce0000010000 */
[----:B------:R1:W-:Y:S01]  /*4300*/  MUFU.EX2 R59, R70 ;  /* 0x00000046003b7308 */ /* 0x0003e20000000800 */
[----:B0-----:R-:W-:-:S07]  /*4310*/  FADD.FTZ R0, R76, R39 ;  /* 0x000000274c007221 */ /* 0x001fce0000010000 */
[----:B------:R-:W0:Y:S01]  /*4320*/  MUFU.EX2 R80, R80 ;  /* 0x0000005000507308 */ /* 0x000e220000000800 */
[----:B-1----:R-:W-:Y:S01]  /*4330*/  FADD.FTZ R70, R18, R63 ;  /* 0x0000003f12467221 */ /* 0x002fe20000010000 */
[----:B--2---:R-:W-:-:S03]  /*4340*/  F2FP.SATFINITE.E4M3.F32.PACK_AB_MERGE_C R76, R77, R76, RZ ;  /* 0x0000004c4d4c723e */ /* 0x004fc600048070ff */
[----:B------:R-:W-:Y:S01]  /*4350*/  FADD.FTZ R63, R19, R70 ;  /* 0x00000046133f7221 */ /* 0x000fe20000010000 */
[----:B------:R-:W-:Y:S02]  /*4360*/  F2FP.SATFINITE.E4M3.F32.PACK_AB_MERGE_C R180, R73, R72, R76 ;  /* 0x0000004849b4723e */ /* 0x000fe4000480704c */
[----:B------:R-:W-:Y:S01]  /*4370*/  CS2R R72, SRZ ;  /* 0x0000000000487805 */ /* 0x000fe2000001ff00 */
[----:B------:R-:W1:Y:S01]  /*4380*/  MUFU.EX2 R81, R81 ;  /* 0x0000005100517308 */ /* 0x000e620000000800 */
[----:B------:R-:W-:Y:S01]  /*4390*/  FADD.FTZ R70, R20, R63 ;  /* 0x0000003f14467221 */ /* 0x000fe20000010000 */
[----:B------:R-:W-:Y:S01]  /*43a0*/  FADD.FTZ R63, R77, R0 ;  /* 0x000000004d3f7221 */ /* 0x000fe20000010000 */
[C---:B------:R-:W-:Y:S02]  /*43b0*/  F2FP.SATFINITE.E4M3.F32.PACK_AB_MERGE_C R20, R21.reuse, R20, RZ ;  /* 0x000000141514723e */ /* 0x040fe400048070ff */
[----:B------:R-:W-:Y:S01]  /*43c0*/  CS2R R76, SRZ ;  /* 0x00000000004c7805 */ /* 0x000fe2000001ff00 */
[----:B------:R-:W-:Y:S01]  /*43d0*/  FADD.FTZ R67, R21, R70 ;  /* 0x0000004615437221 */ /* 0x000fe20000010000 */
[----:B------:R-:W-:Y:S01]  /*43e0*/  F2FP.SATFINITE.E4M3.F32.PACK_AB_MERGE_C R181, R19, R18, R20 ;  /* 0x0000001213b5723e */ /* 0x000fe20004807014 */
[----:B------:R-:W2:Y:S02]  /*43f0*/  MUFU.EX2 R84, R84 ;  /* 0x0000005400547308 */ /* 0x000ea40000000800 */
[----:B------:R-:W-:Y:S01]  /*4400*/  FADD.FTZ R70, R22, R67 ;  /* 0x0000004316467221 */ /* 0x000fe20000010000 */
[----:B0-----:R-:W-:-:S03]  /*4410*/  FADD.FTZ R0, R80, R63 ;  /* 0x0000003f50007221 */ /* 0x001fc60000010000 */
[----:B------:R-:W-:Y:S02]  /*4420*/  FADD.FTZ R67, R23, R70 ;  /* 0x0000004617437221 */ /* 0x000fe40000010000 */
[----:B------:R-:W0:Y:S01]  /*4430*/  MUFU.EX2 R85, R85 ;  /* 0x0000005500557308 */ /* 0x000e220000000800 */
[----:B-1----:R-:W-:Y:S01]  /*4440*/  FADD.FTZ R63, R81, R0 ;  /* 0x00000000513f7221 */ /* 0x002fe20000010000 */
[----:B------:R-:W-:Y:S01]  /*4450*/  FADD.FTZ R70, R26, R67 ;  /* 0x000000431a467221 */ /* 0x000fe20000010000 */
[----:B------:R-:W-:-:S03]  /*4460*/  F2FP.SATFINITE.E4M3.F32.PACK_AB_MERGE_C R26, R57, R26, RZ ;  /* 0x0000001a391a723e */ /* 0x000fc600048070ff */
[----:B------:R-:W-:Y:S01]  /*4470*/  FADD.FTZ R70, R57, R70 ;  /* 0x0000004639467221 */ /* 0x000fe20000010000 */
[----:B------:R-:W-:Y:S01]  /*4480*/  F2FP.SATFINITE.E4M3.F32.PACK_AB_MERGE_C R183, R23, R22, R26 ;  /* 0x0000001617b7723e */ /* 0x000fe2000480701a */
[----:B------:R-:W1:Y:S01]  /*4490*/  MUFU.EX2 R56, R56 ;  /* 0x0000003800387308 */ /* 0x000e620000000800 */
[----:B--2---:R-:W-:Y:S01]  /*44a0*/  FADD.FTZ R0, R84, R63 ;  /* 0x0000003f54007221 */ /* 0x004fe20000010000 */
[----:B------:R-:W-:-:S04]  /*44b0*/  FADD.FTZ R63, R27, R70 ;  /* 0x000000461b3f7221 */ /* 0x000fc80000010000 */
[----:B------:R-:W-:Y:S02]  /*44c0*/  FADD.FTZ R63, R30, R63 ;  /* 0x0000003f1e3f7221 */ /* 0x000fe40000010000 */
[----:B------:R-:W2:Y:S01]  /*44d0*/  MUFU.EX2 R62, R62 ;  /* 0x0000003e003e7308 */ /* 0x000ea20000000800 */
[----:B0-----:R-:W-:-:S04]  /*44e0*/  F2FP.SATFINITE.E4M3.F32.PACK_AB_MERGE_C R84, R85, R84, RZ ;  /* 0x000000545554723e */ /* 0x001fc800048070ff */
[----:B------:R-:W-:Y:S02]  /*44f0*/  F2FP.SATFINITE.E4M3.F32.PACK_AB_MERGE_C R182, R81, R80, R84 ;  /* 0x0000005051b6723e */ /* 0x000fe40004807054 */
[----:B------:R-:W-:Y:S01]  /*4500*/  CS2R R80, SRZ ;  /* 0x0000000000507805 */ /* 0x000fe2000001ff00 */
[----:B------:R0:W-:Y:S08]  /*4510*/  MUFU.EX2 R39, R60 ;  /* 0x0000003c00277308 */ /* 0x0001f00000000800 */
[----:B------:R-:W3:Y:S01]  /*4520*/  MUFU.EX2 R61, R61 ;  /* 0x0000003d003d7308 */ /* 0x000ee20000000800 */
[----:B0-----:R-:W-:Y:S01]  /*4530*/  F2FP.SATFINITE.E4M3.F32.PACK_AB_MERGE_C R60, R11, R10, RZ ;  /* 0x0000000a0b3c723e */ /* 0x001fe200048070ff */
[----:B------:R-:W-:Y:S01]  /*4540*/  FADD.FTZ R11, R85, R0 ;  /* 0x00000000550b7221 */ /* 0x000fe20000010000 */
[----:B------:R-:W-:Y:S01]  /*4550*/  FADD.FTZ R10, R34, R63 ;  /* 0x0000003f220a7221 */ /* 0x000fe20000010000 */
[----:B------:R-:W-:-:S02]  /*4560*/  F2FP.SATFINITE.E4M3.F32.PACK_AB_MERGE_C R34, R41, R34, RZ ;  /* 0x000000222922723e */ /* 0x000fc400048070ff */
[----:B------:R-:W-:Y:S01]  /*4570*/  CS2R R84, SRZ ;  /* 0x0000000000547805 */ /* 0x000fe2000001ff00 */
[----:B-1----:R-:W-:Y:S01]  /*4580*/  FADD.FTZ R0, R56, R11 ;  /* 0x0000000b38007221 */ /* 0x002fe20000010000 */
[----:B------:R-:W-:Y:S01]  /*4590*/  FADD.FTZ R21, R41, R10 ;  /* 0x0000000a29157221 */ /* 0x000fe20000010000 */
[----:B------:R-:W0:Y:S01]  /*45a0*/  MUFU.EX2 R64, R64 ;  /* 0x0000004000407308 */ /* 0x000e220000000800 */
[----:B------:R-:W-:Y:S01]  /*45b0*/  F2FP.SATFINITE.E4M3.F32.PACK_AB_MERGE_C R185, R9, R4, R60 ;  /* 0x0000000409b9723e */ /* 0x000fe2000480703c */
[----:B------:R-:W-:Y:S01]  /*45c0*/  FADD.FTZ R11, R55, R0 ;  /* 0x00000000370b7221 */ /* 0x000fe20000010000 */
[----:B------:R-:W-:Y:S01]  /*45d0*/  FADD.FTZ R10, R24, R21 ;  /* 0x00000015180a7221 */ /* 0x000fe20000010000 */
[----:B------:R-:W-:Y:S02]  /*45e0*/  F2FP.SATFINITE.E4M3.F32.PACK_AB_MERGE_C R177, R30, R27, R34 ;  /* 0x0000001b1eb1723e */ /* 0x000fe40004807022 */
[----:B------:R-:W-:Y:S01]  /*45f0*/  CS2R R26, SRZ ;  /* 0x00000000001a7805 */ /* 0x000fe2000001ff00 */
[----:B--2---:R-:W-:Y:S01]  /*4600*/  FADD.FTZ R0, R62, R11 ;  /* 0x0000000b3e007221 */ /* 0x004fe20000010000 */
[----:B------:R-:W1:Y:S03]  /*4610*/  MUFU.EX2 R65, R65 ;  /* 0x0000004100417308 */ /* 0x000e660000000800 */
[C---:B---3--:R-:W-:Y:S01]  /*4620*/  FADD.FTZ R15, R61.reuse, R0 ;  /* 0x000000003d0f7221 */ /* 0x048fe20000010000 */
[----:B------:R-:W-:-:S02]  /*4630*/  F2FP.SATFINITE.E4M3.F32.PACK_AB_MERGE_C R61, R61, R62, RZ ;  /* 0x0000003e3d3d723e */ /* 0x000fc400048070ff */
[----:B------:R-:W-:Y:S02]  /*4640*/  CS2R R62, SRZ ;  /* 0x00000000003e7805 */ /* 0x000fe4000001ff00 */
[----:B------:R-:W-:Y:S01]  /*4650*/  F2FP.SATFINITE.E4M3.F32.PACK_AB_MERGE_C R176, R55, R56, R61 ;  /* 0x0000003837b0723e */ /* 0x000fe2000480703d */
[----:B------:R-:W2:Y:S01]  /*4660*/  MUFU.EX2 R68, R68 ;  /* 0x0000004400447308 */ /* 0x000ea20000000800 */
[----:B0-----:R-:W-:Y:S01]  /*4670*/  FADD.FTZ R0, R64, R15 ;  /* 0x0000000f40007221 */ /* 0x001fe20000010000 */
[----:B------:R-:W-:Y:S01]  /*4680*/  FADD.FTZ R15, R25, R10 ;  /* 0x0000000a190f7221 */ /* 0x000fe20000010000 */
[----:B------:R-:W-:Y:S02]  /*4690*/  CS2R R56, SRZ ;  /* 0x0000000000387805 */ /* 0x000fe4000001ff00 */
[----:B------:R-:W-:Y:S01]  /*46a0*/  CS2R R60, SRZ ;  /* 0x00000000003c7805 */ /* 0x000fe2000001ff00 */
[----:B------:R-:W-:Y:S01]  /*46b0*/  FADD.FTZ R4, R28, R15 ;  /* 0x0000000f1c047221 */ /* 0x000fe20000010000 */
[----:B------:R-:W-:Y:S01]  /*46c0*/  F2FP.SATFINITE.E4M3.F32.PACK_AB_MERGE_C R28, R33, R28, RZ ;  /* 0x0000001c211c723e */ /* 0x000fe200048070ff */
[----:B------:R-:W0:Y:S01]  /*46d0*/  MUFU.EX2 R69, R69 ;  /* 0x0000004500457308 */ /* 0x000e220000000800 */
[----:B-1----:R-:W-:Y:S01]  /*46e0*/  FADD.FTZ R9, R65, R0 ;  /* 0x0000000041097221 */ /* 0x002fe20000010000 */
[----:B------:R-:W-:Y:S01]  /*46f0*/  FADD.FTZ R4, R33, R4 ;  /* 0x0000000421047221 */ /* 0x000fe20000010000 */
[----:B------:R-:W-:-:S02]  /*4700*/  F2FP.SATFINITE.E4M3.F32.PACK_AB_MERGE_C R179, R25, R24, R28 ;  /* 0x0000001819b3723e */ /* 0x000fc4000480701c */
[----:B------:R-:W-:Y:S01]  /*4710*/  CS2R R24, SRZ ;  /* 0x0000000000187805 */ /* 0x000fe2000001ff00 */
[----:B------:R-:W-:Y:S02]  /*4720*/  FADD.FTZ R15, R29, R4 ;  /* 0x000000041d0f7221 */ /* 0x000fe40000010000 */
[----:B------:R-:W1:Y:S01]  /*4730*/  MUFU.EX2 R66, R66 ;  /* 0x0000004200427308 */ /* 0x000e620000000800 */
[----:B--2---:R-:W-:Y:S01]  /*4740*/  FADD.FTZ R0, R68, R9 ;  /* 0x0000000944007221 */ /* 0x004fe20000010000 */
[----:B------:R-:W-:-:S04]  /*4750*/  FADD.FTZ R15, R32, R15 ;  /* 0x0000000f200f7221 */ /* 0x000fc80000010000 */
[----:B------:R-:W-:Y:S01]  /*4760*/  FADD.FTZ R4, R36, R15 ;  /* 0x0000000f24047221 */ /* 0x000fe20000010000 */
[----:B------:R-:W-:Y:S01]  /*4770*/  F2FP.SATFINITE.E4M3.F32.PACK_AB_MERGE_C R36, R43, R36, RZ ;  /* 0x000000242b24723e */ /* 0x000fe200048070ff */
[----:B------:R-:W2:Y:S01]  /*4780*/  MUFU.EX2 R74, R74 ;  /* 0x0000004a004a7308 */ /* 0x000ea20000000800 */
[C---:B0-----:R-:W-:Y:S01]  /*4790*/  F2FP.SATFINITE.E4M3.F32.PACK_AB_MERGE_C R68, R69.reuse, R68, RZ ;  /* 0x000000444544723e */ /* 0x041fe200048070ff */
[----:B------:R-:W-:Y:S01]  /*47a0*/  FADD.FTZ R69, R69, R0 ;  /* 0x0000000045457221 */ /* 0x000fe20000010000 */
[----:B------:R-:W-:Y:S01]  /*47b0*/  FADD.FTZ R4, R43, R4 ;  /* 0x000000042b047221 */ /* 0x000fe20000010000 */
[----:B------:R-:W-:Y:S02]  /*47c0*/  F2FP.SATFINITE.E4M3.F32.PACK_AB_MERGE_C R173, R32, R29, R36 ;  /* 0x0000001d20ad723e */ /* 0x000fe40004807024 */
[----:B------:R-:W-:Y:S02]  /*47d0*/  CS2R R28, SRZ ;  /* 0x00000000001c7805 */ /* 0x000fe4000001ff00 */
[----:B------:R-:W-:-:S02]  /*47e0*/  F2FP.SATFINITE.E4M3.F32.PACK_AB_MERGE_C R178, R65, R64, R68 ;  /* 0x0000004041b2723e */ /* 0x000fc40004807044 */
[----:B------:R-:W-:Y:S01]  /*47f0*/  CS2R R32, SRZ ;  /* 0x0000000000207805 */ /* 0x000fe2000001ff00 */
[----:B------:R-:W0:Y:S01]  /*4800*/  MUFU.EX2 R45, R45 ;  /* 0x0000002d002d7308 */ /* 0x000e220000000800 */
[----:B-1----:R-:W-:Y:S01]  /*4810*/  FADD.FTZ R0, R66, R69 ;  /* 0x0000004542007221 */ /* 0x002fe20000010000 */
[----:B------:R-:W-:Y:S02]  /*4820*/  CS2R R64, SRZ ;  /* 0x0000000000407805 */ /* 0x000fe4000001ff00 */
[----:B------:R-:W-:Y:S01]  /*4830*/  CS2R R68, SRZ ;  /* 0x0000000000447805 */ /* 0x000fe2000001ff00 */
[----:B------:R-:W-:-:S03]  /*4840*/  FADD.FTZ R13, R59, R0 ;  /* 0x000000003b0d7221 */ /* 0x000fc60000010000 */
[----:B------:R-:W1:Y:S01]  /*4850*/  MUFU.EX2 R48, R48 ;  /* 0x0000003000307308 */ /* 0x000e620000000800 */
[----:B--2---:R-:W-:Y:S01]  /*4860*/  FADD.FTZ R0, R74, R13 ;  /* 0x0000000d4a007221 */ /* 0x004fe20000010000 */
[----:B------:R-:W-:-:S04]  /*4870*/  FADD.FTZ R13, R37, R4 ;  /* 0x00000004250d7221 */ /* 0x000fc80000010000 */
[----:B------:R-:W-:Y:S02]  /*4880*/  FADD.FTZ R15, R38, R13 ;  /* 0x0000000d260f7221 */ /* 0x000fe40000010000 */
[----:B------:R-:W2:Y:S01]  /*4890*/  MUFU.EX2 R52, R52 ;  /* 0x0000003400347308 */ /* 0x000ea20000000800 */
[C---:B0-----:R-:W-:Y:S01]  /*48a0*/  F2FP.SATFINITE.E4M3.F32.PACK_AB_MERGE_C R74, R45.reuse, R74, RZ ;  /* 0x0000004a2d4a723e */ /* 0x041fe200048070ff */
[----:B------:R-:W-:Y:S01]  /*48b0*/  FADD.FTZ R45, R45, R0 ;  /* 0x000000002d2d7221 */ /* 0x000fe20000010000 */
[----:B------:R-:W-:Y:S02]  /*48c0*/  FADD.FTZ R10, R40, R15 ;  /* 0x0000000f280a7221 */ /* 0x000fe40000010000 */
[----:B------:R-:W-:Y:S02]  /*48d0*/  F2FP.SATFINITE.E4M3.F32.PACK_AB_MERGE_C R172, R59, R66, R74 ;  /* 0x000000423bac723e */ /* 0x000fe4000480704a */
[----:B------:R-:W-:Y:S02]  /*48e0*/  CS2R R66, SRZ ;  /* 0x0000000000427805 */ /* 0x000fe4000001ff00 */
[----:B------:R-:W-:Y:S01]  /*48f0*/  CS2R R74, SRZ ;  /* 0x00000000004a7805 */ /* 0x000fe2000001ff00 */
[----:B------:R-:W0:Y:S01]  /*4900*/  MUFU.EX2 R47, R47 ;  /* 0x0000002f002f7308 */ /* 0x000e220000000800 */
[----:B-1----:R-:W-:-:S04]  /*4910*/  FADD.FTZ R4, R48, R45 ;  /* 0x0000002d30047221 */ /* 0x002fc80000010000 */
[----:B------:R-:W-:-:S03]  /*4920*/  FADD.FTZ R13, R39, R4 ;  /* 0x00000004270d7221 */ /* 0x000fc60000010000 */
[----:B------:R-:W1:Y:S01]  /*4930*/  MUFU.EX2 R53, R53 ;  /* 0x0000003500357308 */ /* 0x000e620000000800 */
[----:B--2---:R-:W-:-:S07]  /*4940*/  FADD.FTZ R4, R52, R13 ;  /* 0x0000000d34047221 */ /* 0x004fce0000010000 */
[----:B------:R-:W2:Y:S01]  /*4950*/  MUFU.EX2 R42, R42 ;  /* 0x0000002a002a7308 */ /* 0x000ea20000000800 */
[C---:B0-----:R-:W-:Y:S01]  /*4960*/  F2FP.SATFINITE.E4M3.F32.PACK_AB_MERGE_C R40, R47.reuse, R40, RZ ;  /* 0x000000282f28723e */ /* 0x041fe200048070ff */
[----:B------:R-:W-:-:S03]  /*4970*/  FADD.FTZ R47, R47, R10 ;  /* 0x0000000a2f2f7221 */ /* 0x000fc60000010000 */
[----:B------:R-:W-:Y:S02]  /*4980*/  F2FP.SATFINITE.E4M3.F32.PACK_AB_MERGE_C R175, R38, R37, R40 ;  /* 0x0000002526af723e */ /* 0x000fe40004807028 */
[----:B------:R-:W-:Y:S02]  /*4990*/  CS2R R36, SRZ ;  /* 0x0000000000247805 */ /* 0x000fe4000001ff00 */
[----:B------:R-:W-:Y:S01]  /*49a0*/  CS2R R40, SRZ ;  /* 0x0000000000287805 */ /* 0x000fe2000001ff00 */
[----:B------:R-:W0:Y:S01]  /*49b0*/  MUFU.EX2 R78, R78 ;  /* 0x0000004e004e7308 */ /* 0x000e220000000800 */
[C---:B-1----:R-:W-:Y:S01]  /*49c0*/  F2FP.SATFINITE.E4M3.F32.PACK_AB_MERGE_C R52, R53.reuse, R52, RZ ;  /* 0x000000343534723e */ /* 0x042fe200048070ff */
[----:B------:R-:W-:-:S03]  /*49d0*/  FADD.FTZ R53, R53, R4 ;  /* 0x0000000435357221 */ /* 0x000fc60000010000 */
[----:B------:R-:W-:Y:S02]  /*49e0*/  F2FP.SATFINITE.E4M3.F32.PACK_AB_MERGE_C R174, R39, R48, R52 ;  /* 0x0000003027ae723e */ /* 0x000fe40004807034 */
[----:B------:R-:W-:Y:S01]  /*49f0*/  CS2R R38, SRZ ;  /* 0x0000000000267805 */ /* 0x000fe2000001ff00 */
[----:B------:R-:W1:Y:S01]  /*4a00*/  MUFU.EX2 R49, R49 ;  /* 0x0000003100317308 */ /* 0x000e620000000800 */
[----:B--2---:R-:W-:-:S07]  /*4a10*/  FADD.FTZ R12, R42, R47 ;  /* 0x0000002f2a0c7221 */ /* 0x004fce0000010000 */
[----:B------:R2:W3:Y:S01]  /*4a20*/  MUFU.EX2 R11, R54 ;  /* 0x00000036000b7308 */ /* 0x0004e20000000800 */
[----:B0-----:R-:W-:Y:S01]  /*4a30*/  FADD.FTZ R10, R78, R53 ;  /* 0x000000354e0a7221 */ /* 0x001fe20000010000 */
[----:B------:R-:W-:-:S06]  /*4a40*/  CS2R R52, SRZ ;  /* 0x0000000000347805 */ /* 0x000fcc000001ff00 */
[----:B------:R-:W0:Y:S01]  /*4a50*/  MUFU.EX2 R44, R44 ;  /* 0x0000002c002c7308 */ /* 0x000e220000000800 */
[----:B-1----:R-:W-:Y:S01]  /*4a60*/  FADD.FTZ R19, R49, R12 ;  /* 0x0000000c31137221 */ /* 0x002fe20000010000 */
[----:B--2---:R-:W-:-:S06]  /*4a70*/  CS2R R54, SRZ ;  /* 0x0000000000367805 */ /* 0x004fcc000001ff00 */
[----:B------:R-:W1:Y:S01]  /*4a80*/  MUFU.EX2 R82, R82 ;  /* 0x0000005200527308 */ /* 0x000e620000000800 */
[----:B---3--:R-:W-:-:S07]  /*4a90*/  FADD.FTZ R15, R11, R10 ;  /* 0x0000000a0b0f7221 */ /* 0x008fce0000010000 */
[----:B------:R-:W2:Y:S01]  /*4aa0*/  MUFU.EX2 R31, R31 ;  /* 0x0000001f001f7308 */ /* 0x000ea20000000800 */
[----:B0-----:R-:W-:-:S07]  /*4ab0*/  FADD.FTZ R12, R44, R19 ;  /* 0x000000132c0c7221 */ /* 0x001fce0000010000 */
[----:B------:R-:W0:Y:S01]  /*4ac0*/  MUFU.EX2 R9, R86 ;  /* 0x0000005600097308 */ /* 0x000e220000000800 */
[----:B-1----:R-:W-:-:S07]  /*4ad0*/  FADD.FTZ R10, R82, R15 ;  /* 0x0000000f520a7221 */ /* 0x002fce0000010000 */
[----:B------:R-:W1:Y:S01]  /*4ae0*/  MUFU.EX2 R46, R46 ;  /* 0x0000002e002e7308 */ /* 0x000e620000000800 */
[C---:B--2---:R-:W-:Y:S01]  /*4af0*/  F2FP.SATFINITE.E4M3.F32.PACK_AB_MERGE_C R44, R31.reuse, R44, RZ ;  /* 0x0000002c1f2c723e */ /* 0x044fe200048070ff */
[----:B------:R-:W-:-:S03]  /*4b00*/  FADD.FTZ R31, R31, R12 ;  /* 0x0000000c1f1f7221 */ /* 0x000fc60000010000 */
[----:B------:R-:W-:Y:S02]  /*4b10*/  F2FP.SATFINITE.E4M3.F32.PACK_AB_MERGE_C R169, R49, R42, R44 ;  /* 0x0000002a31a9723e */ /* 0x000fe4000480702c */
[----:B------:R-:W-:Y:S02]  /*4b20*/  CS2R R42, SRZ ;  /* 0x00000000002a7805 */ /* 0x000fe4000001ff00 */
[----:B------:R-:W-:Y:S01]  /*4b30*/  CS2R R44, SRZ ;  /* 0x00000000002c7805 */ /* 0x000fe2000001ff00 */
[----:B------:R-:W2:Y:S01]  /*4b40*/  MUFU.EX2 R79, R79 ;  /* 0x0000004f004f7308 */ /* 0x000ea20000000800 */
[C---:B0-----:R-:W-:Y:S01]  /*4b50*/  FADD.FTZ R10, R9.reuse, R10 ;  /* 0x0000000a090a7221 */ /* 0x041fe20000010000 */
[----:B------:R-:W-:Y:S02]  /*4b60*/  F2FP.SATFINITE.E4M3.F32.PACK_AB_MERGE_C R82, R9, R82, RZ ;  /* 0x000000520952723e */ /* 0x000fe400048070ff */
[----:B------:R-:W-:Y:S02]  /*4b70*/  CS2R R48, SRZ ;  /* 0x0000000000307805 */ /* 0x000fe4000001ff00 */
[----:B------:R-:W-:-:S02]  /*4b80*/  F2FP.SATFINITE.E4M3.F32.PACK_AB_MERGE_C R168, R11, R78, R82 ;  /* 0x0000004e0ba8723e */ /* 0x000fc40004807052 */
[----:B------:R-:W-:Y:S01]  /*4b90*/  CS2R R82, SRZ ;  /* 0x0000000000527805 */ /* 0x000fe2000001ff00 */
[----:B------:R-:W0:Y:S01]  /*4ba0*/  MUFU.EX2 R35, R35 ;  /* 0x0000002300237308 */ /* 0x000e220000000800 */
[----:B-1----:R-:W-:Y:S01]  /*4bb0*/  FADD.FTZ R12, R46, R31 ;  /* 0x0000001f2e0c7221 */ /* 0x002fe20000010000 */
[----:B------:R-:W-:-:S06]  /*4bc0*/  CS2R R30, SRZ ;  /* 0x00000000001e7805 */ /* 0x000fcc000001ff00 */
[----:B------:R1:W3:Y:S01]  /*4bd0*/  MUFU.EX2 R0, R87 ;  /* 0x0000005700007308 */ /* 0x0002e20000000800 */
[----:B--2---:R-:W-:-:S07]  /*4be0*/  FADD.FTZ R9, R79, R10 ;  /* 0x0000000a4f097221 */ /* 0x004fce0000010000 */
[----:B------:R-:W-:Y:S01]  /*4bf0*/  MUFU.EX2 R50, R50 ;  /* 0x0000003200327308 */ /* 0x000fe20000000800 */
[----:B0-----:R-:W-:Y:S01]  /*4c00*/  FADD.FTZ R11, R35, R12 ;  /* 0x0000000c230b7221 */ /* 0x001fe20000010000 */
[----:B-1----:R-:W-:-:S06]  /*4c10*/  CS2R R86, SRZ ;  /* 0x0000000000567805 */ /* 0x002fcc000001ff00 */
[----:B------:R-:W-:Y:S01]  /*4c20*/  MUFU.EX2 R71, R71 ;  /* 0x0000004700477308 */ /* 0x000fe20000000800 */
[----:B---3--:R-:W-:-:S07]  /*4c30*/  FADD.FTZ R10, R0, R9 ;  /* 0x00000009000a7221 */ /* 0x008fce0000010000 */
[----:B------:R-:W0:Y:S08]  /*4c40*/  MUFU.EX2 R4, R51 ;  /* 0x0000003300047308 */ /* 0x000e300000000800 */
[----:B------:R1:W2:Y:S01]  /*4c50*/  MUFU.EX2 R13, R58 ;  /* 0x0000003a000d7308 */ /* 0x0002a20000000800 */
[----:B0-----:R-:W-:Y:S01]  /*4c60*/  F2FP.SATFINITE.E4M3.F32.PACK_AB_MERGE_C R9, R4, R71, RZ ;  /* 0x000000470409723e */ /* 0x001fe200048070ff */
[----:B------:R-:W-:Y:S01]  /*4c70*/  FADD.FTZ R71, R71, R10 ;  /* 0x0000000a47477221 */ /* 0x000fe20000010000 */
[----:B-1----:R-:W-:-:S02]  /*4c80*/  CS2R R58, SRZ ;  /* 0x00000000003a7805 */ /* 0x002fc4000001ff00 */
[----:B------:R-:W-:Y:S01]  /*4c90*/  F2FP.SATFINITE.E4M3.F32.PACK_AB_MERGE_C R170, R0, R79, R9 ;  /* 0x0000004f00aa723e */ /* 0x000fe20004807009 */
[----:B------:R-:W-:Y:S01]  /*4ca0*/  FADD.FTZ R4, R4, R71 ;  /* 0x0000004704047221 */ /* 0x000fe20000010000 */
[----:B------:R-:W-:Y:S02]  /*4cb0*/  CS2R R70, SRZ ;  /* 0x0000000000467805 */ /* 0x000fe4000001ff00 */
[----:B------:R-:W-:Y:S02]  /*4cc0*/  CS2R R78, SRZ ;  /* 0x00000000004e7805 */ /* 0x000fe4000001ff00 */
[----:B--2---:R-:W-:Y:S01]  /*4cd0*/  F2FP.SATFINITE.E4M3.F32.PACK_AB_MERGE_C R12, R13, R50, RZ ;  /* 0x000000320d0c723e */ /* 0x004fe200048070ff */
[----:B------:R-:W-:-:S03]  /*4ce0*/  FADD.FTZ R50, R50, R11 ;  /* 0x0000000b32327221 */ /* 0x000fc60000010000 */
[----:B------:R-:W-:Y:S01]  /*4cf0*/  F2FP.SATFINITE.E4M3.F32.PACK_AB_MERGE_C R171, R35, R46, R12 ;  /* 0x0000002e23ab723e */ /* 0x000fe2000480700c */
[----:B------:R-:W-:Y:S01]  /*4d00*/  FADD.FTZ R0, R13, R50 ;  /* 0x000000320d007221 */ /* 0x000fe20000010000 */
[----:B------:R-:W-:Y:S02]  /*4d10*/  CS2R R34, SRZ ;  /* 0x0000000000227805 */ /* 0x000fe4000001ff00 */
        /* <DEDUP_REMOVED lines=38> */
[----:B------:R-:W-:Y:S01]  /*4f80*/  UMOV UR52, URZ ;  /* 0x0000003f00347c82 */ /* 0x000fe20008000000 */
[----:B------:R-:W-:Y:S01]  /*4f90*/  UMOV UR6, URZ ;  /* 0x0000003f00067c82 */ /* 0x000fe20008000000 */
[----:B------:R-:W-:-:S05]  /*4fa0*/  ULDC UR53, c[0x0][0x2f0] ;  /* 0x0000bc0000357ab9 */ /* 0x000fca0000000800 */
.L_x_2256:
[----:B------:R-:W-:Y:S01]  /*4fb0*/  ISETP.NE.AND P2, PT, RZ, UR56, PT ;  /* 0x00000038ff007c0c */ /* 0x000fe2000bf45270 */
[----:B------:R-:W-:-:S04]  /*4fc0*/  UISETP.NE.AND UP0, UPT, UR6, 0x1, UPT ;  /* 0x000000010600788c */ /* 0x000fc8000bf05270 */
[----:B------:R-:W-:-:S04]  /*4fd0*/  USEL UR5, URZ, 0x1, UP0 ;  /* 0x000000013f057887 */ /* 0x000fc80008000000 */
[----:B------:R-:W-:-:S04]  /*4fe0*/  ULOP3.LUT UR5, UR52, UR5, URZ, 0x3c, !UPT ;  /* 0x0000000534057292 */ /* 0x000fc8000f8e3c3f */
[----:B------:R-:W-:Y:S08]  /*4ff0*/  @P2 BRA `(.L_x_2246) ;  /* 0x0000000000382947 */ /* 0x000ff00003800000 */
[----:B------:R-:W-:Y:S05]  /*5000*/  @!P0 BRA `(.L_x_2247) ;  /* 0x0000000000048947 */ /* 0x000fea0003800000 */
[----:B------:R-:W-:Y:S01]  /*5010*/  BPT.TRAP 0x1 ;  /* 0x000000040000795c */ /* 0x000fe20000300000 */
.L_x_2247:
        /* <DEDUP_REMOVED lines=9> */
.L_x_2248:
[----:B-1----:R-:W-:Y:S05]  /*50b0*/  @P1 BRA `(.L_x_2246) ;  /* 0x0000000000081947 */ /* 0x002fea0003800000 */
[----:B------:R-:W1:Y:S02]  /*50c0*/  SYNCS.PHASECHK.TRANS64.TRYWAIT P1, [UR4+0x29830], R7 ;  /* 0x02983007ff0075a7 */ /* 0x000e640008020144 */
[----:B-1----:R-:W-:Y:S05]  /*50d0*/  @!P1 BRA `(.L_x_2249) ;  /* 0x000000e0005c9947 */ /* 0x002fea0003800000 */
.L_x_2246:
        /* <DEDUP_REMOVED lines=21> */
[----:B------:R-:W-:Y:S01]  /*5230*/  UIADD3 UR46, UR30, 0x180, URZ ;  /* 0x000001801e2e7890 */ /* 0x000fe2000fffe03f */
[----:B------:R-:W-:Y:S01]  /*5240*/  UMOV UR47, 0x80000020 ;  /* 0x80000020002f7882 */ /* 0x000fe20000000000 */
[----:B------:R-:W-:Y:S01]  /*5250*/  UIADD3 UR50, UR30, 0x200, URZ ;  /* 0x000002001e327890 */ /* 0x000fe2000fffe03f */
[----:B------:R-:W-:Y:S01]  /*5260*/  UMOV UR51, 0x80000020 ;  /* 0x8000002000337882 */ /* 0x000fe20000000000 */
[----:B------:R-:W-:Y:S01]  /*5270*/  UIADD3 UR10, UR30, 0x2, URZ ;  /* 0x000000021e0a7890 */ /* 0x000fe2000fffe03f */
[----:B------:R-:W-:Y:S01]  /*5280*/  WARPGROUP.ARRIVE ;  /* 0x00000000000079c5 */ /* 0x000fe20000000000 */
[----:B------:R-:W-:Y:S01]  /*5290*/  UMOV UR11, 0x80000020 ;  /* 0x80000020000b7882 */ /* 0x000fe20000000000 */
[----:B------:R-:W-:-:S02]  /*52a0*/  UIADD3 UR14, UR30, 0x82, URZ ;  /* 0x000000821e0e7890 */ /* 0x000fc4000fffe03f */
[----:B------:R-:W-:Y:S02]  /*52b0*/  UIADD3 UR15, UR30, 0x182, URZ ;  /* 0x000001821e0f7890 */ /* 0x000fe4000fffe03f */
[----:B------:R-:W-:Y:S01]  /*52c0*/  QGMMA.64x32x32.F32.E4M3.E4M3 R152, gdesc[UR28], RZ, !UPT, gsb0 ;  /* 0x006000001c9879f3 */ /* 0x000fe2000c0008ff */
[----:B------:R-:W-:Y:S01]  /*52d0*/  UIADD3 UR18, UR30, 0x282, URZ ;  /* 0x000002821e127890 */ /* 0x000fe2000fffe03f */
[----:B------:R-:W-:Y:S01]  /*52e0*/  UMOV UR19, 0x80000020 ;  /* 0x8000002000137882 */ /* 0x000fe20000000000 */
[----:B------:R-:W-:Y:S01]  /*52f0*/  UIADD3 UR22, UR30, 0x500, URZ ;  /* 0x000005001e167890 */ /* 0x000fe2000fffe03f */
[----:B------:R-:W-:Y:S01]  /*5300*/  UMOV UR23, 0x80000020 ;  /* 0x8000002000177882 */ /* 0x000fe20000000000 */
[----:B------:R-:W-:Y:S01]  /*5310*/  UIADD3 UR26, UR30, 0x502, URZ ;  /* 0x000005021e1a7890 */ /* 0x000fe2000fffe03f */
[----:B------:R-:W-:Y:S01]  /*5320*/  UMOV UR27, 0x80000020 ;  /* 0x80000020001b7882 */ /* 0x000fe20000000000 */
[----:B------:R-:W-:Y:S01]  /*5330*/  UMOV UR28, UR24 ;  /* 0x00000018001c7c82 */ /* 0x000fe20008000000 */
[----:B------:R-:W-:Y:S01]  /*5340*/  UMOV UR29, UR25 ;  /* 0x00000019001d7c82 */ /* 0x000fe20008000000 */
[----:B------:R-:W-:Y:S01]  /*5350*/  UMOV UR31, 0x80000020 ;  /* 0x80000020001f7882 */ /* 0x000fe20000000000 */
[----:B------:R-:W-:-:S02]  /*5360*/  WARPGROUP.DEPBAR.LE gsb0, 0x0 ;  /* 0x00008000000079c5 */ /* 0x000fc40000010000 */
        /* <DEDUP_REMOVED lines=153> */
.L_x_2251:
[----:B------:R-:W-:Y:S01]  /*5d00*/  ULEA UR10, UR6, UR39, 0x3 ;  /* 0x00000027060a7291 */ /* 0x000fe2000f8e183f */
[----:B------:R-:W-:-:S05]  /*5d10*/  IMAD.U32 R7, RZ, RZ, UR52 ;  /* 0x00000034ff077e24 */ /* 0x000fca000f8e00ff */
[----:B------:R-:W-:-:S04]  /*5d20*/  SHF.L.U32 R7, R7, 0x1f, RZ ;  /* 0x0000001f07077819 */ /* 0x000fc800000006ff */
[----:B------:R0:W1:Y:S01]  /*5d30*/  SYNCS.PHASECHK.TRANS64.TRYWAIT P1, [UR10+0x29850], R7 ;  /* 0x02985007ff0075a7 */ /* 0x000062000802014a */
[----:B------:R-:W-:Y:S05]  /*5d40*/  @!P0 BRA `(.L_x_2252) ;  /* 0x0000000000048947 */ /* 0x000fea0003800000 */
[----:B------:R-:W-:Y:S01]  /*5d50*/  BPT.TRAP 0x1 ;  /* 0x000000040000795c */ /* 0x000fe20000300000 */
.L_x_2252:
[----:B-1----:R-:W-:Y:S05]  /*5d60*/  @P1 BRA `(.L_x_2250) ;  /* 0x0000000000081947 */ /* 0x002fea0003800000 */
[----:B------:R-:W1:Y:S02]  /*5d70*/  SYNCS.PHASECHK.TRANS64.TRYWAIT P1, [UR10+0x29850], R7 ;  /* 0x02985007ff0075a7 */ /* 0x000e64000802014a */
[----:B-1----:R-:W-:Y:S05]  /*5d80*/  @!P1 BRA `(.L_x_2253) ;  /* 0x000000d400489947 */ /* 0x002fea0003800000 */
.L_x_2250:
        /* <DEDUP_REMOVED lines=34> */
.L_x_2254:
[----:B------:R-:W-:Y:S01]  /*5fb0*/  UISETP.NE.AND UP0, UPT, UR58, URZ, UPT ;  /* 0x0000003f3a00728c */ /* 0x000fe2000bf05270 */
[----:B------:R-:W-:Y:S01]  /*5fc0*/  IMAD.MOV.U32 R20, RZ, RZ, R5 ;  /* 0x000000ffff147224 */ /* 0x000fe200078e0005 */
[----:B------:R-:W-:Y:S01]  /*5fd0*/  ULDC UR11, c[0x0][0x288] ;  /* 0x0000a200000b7ab9 */ /* 0x000fe20000000800 */
[----:B------:R-:W-:Y:S02]  /*5fe0*/  IMAD.U32 R12, RZ, RZ, UR53 ;  /* 0x00000035ff0c7e24 */ /* 0x000fe4000f8e00ff */
[----:B------:R-:W-:Y:S01]  /*5ff0*/  IMAD.U32 R182, RZ, RZ, UR38 ;  /* 0x00000026ffb67e24 */ /* 0x000fe2000f8e00ff */
[----:B------:R-:W-:Y:S02]  /*6000*/  PLOP3.LUT P1, PT, PT, PT, UP0, 0x80, 0x0 ;  /* 0x000000000000781c */ /* 0x000fe40003f2f008 */
[----:B------:R-:W-:-:S03]  /*6010*/  PLOP3.LUT P2, PT, PT, PT, UP0, 0x80, 0x0 ;  /* 0x000000000000781c */ /* 0x000fc60003f4f008 */
[----:B------:R-:W-:-:S08]  /*6020*/  @UP0 ULDC UR10, c[0x0][0x44c] ;  /* 0x00011300000a0ab9 */ /* 0x000fd00000000800 */
[----:B0-----:R-:W-:Y:S01]  /*6030*/  @P1 IMAD.HI.U32 R7, R5, UR10, RZ ;  /* 0x0000000a05071c27 */ /* 0x001fe2000f8e00ff */
[----:B------:R-:W-:-:S04]  /*6040*/  @UP0 ULDC UR10, c[0x0][0x450] ;  /* 0x00011400000a0ab9 */ /* 0x000fc80000000800 */
[----:B------:R-:W-:Y:S01]  /*6050*/  @P2 SHF.R.U32.HI R20, RZ, UR10, R7 ;  /* 0x0000000aff142c19 */ /* 0x000fe20008011607 */
[----:B------:R-:W-:Y:S02]  /*6060*/  UMOV UR10, 0x1 ;  /* 0x00000001000a7882 */ /* 0x000fe40000000000 */
[----:B------:R-:W-:Y:S02]  /*6070*/  UIMAD UR10, UR7, -0xa0, UR10 ;  /* 0xffffff60070a78a4 */ /* 0x000fe4000f8e020a */
[----:B------:R-:W0:Y:S04]  /*6080*/  SHFL.IDX PT, R8, R20, RZ, 0x1c1f ;  /* 0x001c1fff14087589 */ /* 0x000e2800000e0000 */
[----:B------:R-:W-:Y:S01]  /*6090*/  IMAD.U32 R19, RZ, RZ, UR10 ;  /* 0x0000000aff137e24 */ /* 0x000fe2000f8e00ff */
[----:B------:R-:W1:Y:S01]  /*60a0*/  SHFL.IDX PT, R20, R20, 0x1, 0x1c1f ;  /* 0x003c1f0014147f89 */ /* 0x000e6200000e0000 */
[----:B------:R-:W-:-:S02]  /*60b0*/  ULEA UR10, UR4, UR39, 0x3 ;  /* 0x00000027040a7291 */ /* 0x000fc4000f8e183f */
[----:B------:R-:W-:Y:S02]  /*60c0*/  IMAD R19, R6, -0x2, R19 ;  /* 0xfffffffe06137824 */ /* 0x000fe400078e0213 */
[----:B------:R-:W-:Y:S02]  /*60d0*/  UIADD3 UR10, UR10, 0x29840, URZ ;  /* 0x000298400a0a7890 */ /* 0x000fe4000fffe03f */
[----:B------:R-:W-:Y:S02]  /*60e0*/  IMAD R19, R12, UR57, R19 ;  /* 0x000000390c137c24 */ /* 0x000fe4000f8e0213 */
[----:B------:R-:W-:-:S09]  /*60f0*/  UPRMT UR10, UR61, 0x654, UR10 ;  /* 0x000006543d0a7896 */ /* 0x000fd2000800000a */
[----:B------:R-:W-:Y:S01]  /*6100*/  SYNCS.ARRIVE.TRANS64.RED.A1T0 RZ, [UR10], RZ ;  /* 0x000000ffffff79a7 */ /* 0x000fe2000810040a */
[----:B0-----:R-:W-:-:S04]  /*6110*/  IADD3 R7, R8, -UR11, R19 ;  /* 0x8000000b08077c10 */ /* 0x001fc8000fffe013 */
[C---:B------:R-:W-:Y:S02]  /*6120*/  ISETP.GT.AND P1, PT, R7.reuse, RZ, PT ;  /* 0x000000ff0700720c */ /* 0x040fe40003f24270 */
[C---:B------:R-:W-:Y:S02]  /*6130*/  ISETP.GT.AND P2, PT, R7.reuse, 0x1, PT ;  /* 0x000000010700780c */ /* 0x040fe40003f44270 */
[----:B------:R-:W-:Y:S02]  /*6140*/  FSEL R174, R152, -INF , P1 ;  /* 0xff80000098ae7808 */ /* 0x000fe40000800000 */
[----:B------:R-:W-:Y:S02]  /*6150*/  ISETP.GT.AND P1, PT, R7, 0x8, PT ;  /* 0x000000080700780c */ /* 0x000fe40003f24270 */
[----:B------:R-:W-:Y:S02]  /*6160*/  FSEL R12, R153, -INF , P2 ;  /* 0xff800000990c7808 */ /* 0x000fe40001000000 */
[----:B------:R-:W-:-:S02]  /*6170*/  FMNMX.FTZ R11, R174, R9, !PT ;  /* 0x00000009ae0b7209 */ /* 0x000fc40007810000 */
[C---:B------:R-:W-:Y:S02]  /*6180*/  ISETP.GT.AND P2, PT, R7.reuse, 0x9, PT ;  /* 0x000000090700780c */ /* 0x040fe40003f44270 */
[----:B------:R-:W-:Y:S02]  /*6190*/  FSEL R14, R156, -INF , P1 ;  /* 0xff8000009c0e7808 */ /* 0x000fe40000800000 */
[----:B------:R-:W-:Y:S02]  /*61a0*/  FMNMX.FTZ R11, R12, R11, !PT ;  /* 0x0000000b0c0b7209 */ /* 0x000fe40007810000 */
        /* <DEDUP_REMOVED lines=109> */
[----:B------:R-:W-:Y:S02]  /*6880*/  FMNMX.FTZ R120, R100, R7, !PT ;  /* 0x0000000764787209 */ /* 0x000fe40007810000 */
[----:B-1----:R-:W-:-:S02]  /*6890*/  IADD3 R141, R20, -UR11, R19 ;  /* 0x8000000b148d7c10 */ /* 0x002fc4000fffe013 */
[----:B------:R-:W-:Y:S02]  /*68a0*/  FMNMX.FTZ R120, R101, R120, !PT ;  /* 0x0000007865787209 */ /* 0x000fe40007810000 */
[C---:B------:R-:W-:Y:S02]  /*68b0*/  ISETP.GT.AND P2, PT, R141.reuse, RZ, PT ;  /* 0x000000ff8d00720c */ /* 0x040fe40003f44270 */
[C---:B------:R-:W-:Y:S01]  /*68c0*/  ISETP.GT.AND P3, PT, R141.reuse, 0x1, PT ;  /* 0x000000018d00780c */ /* 0x040fe20003f64270 */
[----:B------:R-:W0:Y:S01]  /*68d0*/  SHFL.BFLY PT, R7, R120, 0x2, 0x1f ;  /* 0x0c401f0078077f89 */ /* 0x000e2200000e0000 */
[----:B------:R-:W-:Y:S02]  /*68e0*/  FSEL R21, R154, -INF , P2 ;  /* 0xff8000009a157808 */ /* 0x000fe40001000000 */
[----:B------:R-:W-:Y:S02]  /*68f0*/  ISETP.GT.AND P2, PT, R141, 0x8, PT ;  /* 0x000000088d00780c */ /* 0x000fe40003f44270 */
[----:B------:R-:W-:-:S02]  /*6900*/  FSEL R155, R155, -INF , P3 ;  /* 0xff8000009b9b7808 */ /* 0x000fc40001800000 */
[C---:B------:R-:W-:Y:S02]  /*6910*/  ISETP.GT.AND P3, PT, R141.reuse, 0x9, PT ;  /* 0x000000098d00780c */ /* 0x040fe40003f64270 */
[----:B------:R-:W-:Y:S02]  /*6920*/  FSEL R158, R158, -INF , P2 ;  /* 0xff8000009e9e7808 */ /* 0x000fe40001000000 */
[----:B------:R-:W-:Y:S02]  /*6930*/  ISETP.GT.AND P2, PT, R141, 0x10, PT ;  /* 0x000000108d00780c */ /* 0x000fe40003f44270 */
[----:B------:R-:W-:Y:S02]  /*6940*/  FSEL R159, R159, -INF , P3 ;  /* 0xff8000009f9f7808 */ /* 0x000fe40001800000 */
[----:B------:R-:W-:Y:S02]  /*6950*/  ISETP.GT.AND P3, PT, R141, 0x11, PT ;  /* 0x000000118d00780c */ /* 0x000fe40003f64270 */
[----:B------:R-:W-:-:S02]  /*6960*/  FSEL R162, R162, -INF , P2 ;  /* 0xff800000a2a27808 */ /* 0x000fc40001000000 */
[----:B------:R-:W-:Y:S02]  /*6970*/  ISETP.GT.AND P2, PT, R141, 0x18, PT ;  /* 0x000000188d00780c */ /* 0x000fe40003f44270 */
[----:B------:R-:W-:Y:S02]  /*6980*/  FSEL R163, R163, -INF , P3 ;  /* 0xff800000a3a37808 */ /* 0x000fe40001800000 */
[----:B------:R-:W-:Y:S02]  /*6990*/  ISETP.GT.AND P3, PT, R141, 0x19, PT ;  /* 0x000000198d00780c */ /* 0x000fe40003f64270 */
[----:B0-----:R-:W-:Y:S02]  /*69a0*/  FMNMX.FTZ R15, R120, R7, !PT ;  /* 0x00000007780f7209 */ /* 0x001fe40007810000 */
[----:B------:R-:W-:Y:S02]  /*69b0*/  FMNMX.FTZ R120, R21, R10, !PT ;  /* 0x0000000a15787209 */ /* 0x000fe40007810000 */
[----:B------:R-:W-:Y:S01]  /*69c0*/  FSEL R166, R166, -INF , P2 ;  /* 0xff800000a6a67808 */ /* 0x000fe20001000000 */
[----:B------:R-:W0:Y:S01]  /*69d0*/  SHFL.BFLY PT, R124, R15, 0x1, 0x1f ;  /* 0x0c201f000f7c7f89 */ /* 0x000e2200000e0000 */
[----:B------:R-:W-:-:S02]  /*69e0*/  FMNMX.FTZ R23, R155, R120, !PT ;  /* 0x000000789b177209 */ /* 0x000fc40007810000 */
[----:B------:R-:W-:Y:S02]  /*69f0*/  FSEL R167, R167, -INF , P3 ;  /* 0xff800000a7a77808 */ /* 0x000fe40001800000 */
[----:B------:R-:W-:Y:S02]  /*6a00*/  FMNMX.FTZ R120, R158, R23, !PT ;  /* 0x000000179e787209 */ /* 0x000fe40007810000 */
[----:B------:R-:W-:Y:S02]  /*6a10*/  ISETP.GT.AND P2, PT, R141, 0x20, PT ;  /* 0x000000208d00780c */ /* 0x000fe40003f44270 */
[----:B------:R-:W-:Y:S02]  /*6a20*/  FMNMX.FTZ R121, R159, R120, !PT ;  /* 0x000000789f797209 */ /* 0x000fe40007810000 */
[----:B------:R-:W-:Y:S02]  /*6a30*/  ISETP.GT.AND P3, PT, R141, 0x21, PT ;  /* 0x000000218d00780c */ /* 0x000fe40003f64270 */
[----:B------:R-:W-:-:S02]  /*6a40*/  FMNMX.FTZ R120, R162, R121, !PT ;  /* 0x00000079a2787209 */ /* 0x000fc40007810000 */
[----:B------:R-:W-:Y:S02]  /*6a50*/  FSEL R138, R138, -INF , P2 ;  /* 0xff8000008a8a7808 */ /* 0x000fe40001000000 */
[----:B------:R-:W-:Y:S02]  /*6a60*/  FMNMX.FTZ R121, R163, R120, !PT ;  /* 0x00000078a3797209 */ /* 0x000fe40007810000 */
[----:B------:R-:W-:Y:S02]  /*6a70*/  ISETP.GT.AND P2, PT, R141, 0x28, PT ;  /* 0x000000288d00780c */ /* 0x000fe40003f44270 */
[----:B------:R-:W-:Y:S02]  /*6a80*/  FMNMX.FTZ R120, R166, R121, !PT ;  /* 0x00000079a6787209 */ /* 0x000fe40007810000 */
[----:B------:R-:W-:Y:S02]  /*6a90*/  FSEL R139, R139, -INF , P3 ;  /* 0xff8000008b8b7808 */ /* 0x000fe40001800000 */
[----:B------:R-:W-:-:S02]  /*6aa0*/  FMNMX.FTZ R125, R167, R120, !PT ;  /* 0x00000078a77d7209 */ /* 0x000fc40007810000 */
[----:B0-----:R-:W-:Y:S02]  /*6ab0*/  FMNMX.FTZ R7, R15, R124, !PT ;  /* 0x0000007c0f077209 */ /* 0x001fe40007810000 */
[----:B------:R-:W-:Y:S02]  /*6ac0*/  FMNMX.FTZ R124, R138, R125, !PT ;  /* 0x0000007d8a7c7209 */ /* 0x000fe40007810000 */
[----:B------:R-:W-:Y:S01]  /*6ad0*/  ISETP.GT.AND P3, PT, R141, 0x29, PT ;  /* 0x000000298d00780c */ /* 0x000fe20003f64270 */
[----:B------:R-:W-:-:S01]  /*6ae0*/  FFMA.FTZ R11, R7, R182, -8 ;  /* 0xc1000000070b7423 */ /* 0x000fc200000100b6 */
[----:B------:R-:W-:Y:S02]  /*6af0*/  FSEL R142, R142, -INF , P2 ;  /* 0xff8000008e8e7808 */ /* 0x000fe40001000000 */
[----:B------:R-:W-:Y:S02]  /*6b00*/  FMNMX.FTZ R125, R139, R124, !PT ;  /* 0x0000007c8b7d7209 */ /* 0x000fe40007810000 */
        /* <DEDUP_REMOVED lines=12> */
[----:B------:R-:W-:-:S02]  /*6bd0*/  FSEL R151, R151, -INF , P3 ;  /* 0xff80000097977808 */ /* 0x000fc40001800000 */
[C---:B------:R-:W-:Y:S02]  /*6be0*/  ISETP.GT.AND P2, PT, R141.reuse, 0x40, PT ;  /* 0x000000408d00780c */ /* 0x040fe40003f44270 */
[----:B------:R-:W-:Y:S02]  /*6bf0*/  FMNMX.FTZ R154, R150, R137, !PT ;  /* 0x00000089969a7209 */ /* 0x000fe40007810000 */
[----:B------:R-:W-:Y:S02]  /*6c00*/  ISETP.GT.AND P3, PT, R141, 0x41, PT ;  /* 0x000000418d00780c */ /* 0x000fe40003f64270 */
[----:B------:R-:W-:Y:S02]  /*6c10*/  FSEL R145, R122, -INF , P2 ;  /* 0xff8000007a917808 */ /* 0x000fe40001000000 */
[----:B------:R-:W-:Y:S02]  /*6c20*/  FMNMX.FTZ R154, R151, R154, !PT ;  /* 0x0000009a979a7209 */ /* 0x000fe40007810000 */
[----:B------:R-:W-:-:S02]  /*6c30*/  FSETP.NEU.FTZ.AND P1, PT, R7, -INF , PT ;  /* 0xff8000000700780b */ /* 0x000fc40003f3d000 */
[----:B------:R-:W-:Y:S02]  /*6c40*/  ISETP.GT.AND P2, PT, R141, 0x48, PT ;  /* 0x000000488d00780c */ /* 0x000fe40003f44270 */
[----:B------:R-:W-:Y:S02]  /*6c50*/  FSEL R149, R123, -INF , P3 ;  /* 0xff8000007b957808 */ /* 0x000fe40001800000 */
[----:B------:R-:W-:Y:S02]  /*6c60*/  FMNMX.FTZ R154, R145, R154, !PT ;  /* 0x0000009a919a7209 */ /* 0x000fe40007810000 */
[----:B------:R-:W-:Y:S02]  /*6c70*/  FSEL R11, R11, RZ, P1 ;  /* 0x000000ff0b0b7208 */ /* 0x000fe40000800000 */
[----:B------:R-:W-:Y:S02]  /*6c80*/  ISETP.GT.AND P3, PT, R141, 0x49, PT ;  /* 0x000000498d00780c */ /* 0x000fe40003f64270 */
[----:B------:R-:W-:Y:S01]  /*6c90*/  FSEL R153, R126, -INF , P2 ;  /* 0xff8000007e997808 */ /* 0x000fe20001000000 */
[----:B------:R-:W-:-:S01]  /*6ca0*/  FFMA.FTZ R122, R152, UR38, -R11 ;  /* 0x00000026987a7c23 */ /* 0x000fc2000801080b */
[----:B------:R-:W-:Y:S01]  /*6cb0*/  FMNMX.FTZ R154, R149, R154, !PT ;  /* 0x0000009a959a7209 */ /* 0x000fe20007810000 */
[----:B------:R-:W-:-:S01]  /*6cc0*/  FFMA.FTZ R126, R144, UR38, -R11 ;  /* 0x00000026907e7c23 */ /* 0x000fc2000801080b */
[----:B------:R-:W-:Y:S01]  /*6cd0*/  FSEL R152, R127, -INF , P3 ;  /* 0xff8000007f987808 */ /* 0x000fe20001800000 */
[----:B------:R-:W-:-:S01]  /*6ce0*/  FFMA.FTZ R123, R148, UR38, -R11 ;  /* 0x00000026947b7c23 */ /* 0x000fc2000801080b */
[----:B------:R-:W-:Y:S01]  /*6cf0*/  ISETP.GT.AND P2, PT, R141, 0x50, PT ;  /* 0x000000508d00780c */ /* 0x000fe20003f44270 */
[----:B------:R-:W-:-:S01]  /*6d00*/  FFMA.FTZ R148, R140, UR38, -R11 ;  /* 0x000000268c947c23 */ /* 0x000fc2000801080b */
[----:B------:R-:W-:Y:S01]  /*6d10*/  FMNMX.FTZ R127, R153, R154, !PT ;  /* 0x0000009a997f7209 */ /* 0x000fe20007810000 */
[----:B------:R-:W-:-:S01]  /*6d20*/  FFMA.FTZ R132, R132, UR38, -R11 ;  /* 0x0000002684847c23 */ /* 0x000fc2000801080b */
[----:B------:R-:W-:Y:S01]  /*6d30*/  ISETP.GT.AND P3, PT, R141, 0x51, PT ;  /* 0x000000518d00780c */ /* 0x000fe20003f64270 */
[----:B------:R-:W-:-:S01]  /*6d40*/  FFMA.FTZ R13, R174, UR38, -R11 ;  /* 0x00000026ae0d7c23 */ /* 0x000fc2000801080b */
[----:B------:R-:W-:Y:S01]  /*6d50*/  FSEL R130, R130, -INF , P2 ;  /* 0xff80000082827808 */ /* 0x000fe20001000000 */
[----:B------:R-:W-:-:S01]  /*6d60*/  FFMA.FTZ R124, R160, UR38, -R11 ;  /* 0x00000026a07c7c23 */ /* 0x000fc2000801080b */
[----:B------:R-:W-:Y:S01]  /*6d70*/  FMNMX.FTZ R127, R152, R127, !PT ;  /* 0x0000007f987f7209 */ /* 0x000fe20007810000 */
[----:B------:R-:W-:-:S01]  /*6d80*/  FFMA.FTZ R12, R12, UR38, -R11 ;  /* 0x000000260c0c7c23 */ /* 0x000fc2000801080b */
[----:B------:R-:W-:Y:S01]  /*6d90*/  ISETP.GT.AND P2, PT, R141, 0x58, PT ;  /* 0x000000588d00780c */ /* 0x000fe20003f44270 */
[----:B------:R-:W-:Y:S01]  /*6da0*/  MUFU.EX2 R13, R13 ;  /* 0x0000000d000d7308 */ /* 0x000fe20000000800 */
[----:B------:R-:W-:Y:S01]  /*6db0*/  FSEL R131, R131, -INF , P3 ;  /* 0xff80000083837808 */ /* 0x000fe20001800000 */
[--C-:B------:R-:W-:Y:S01]  /*6dc0*/  FFMA.FTZ R15, R18, UR38, -R11.reuse ;  /* 0x00000026120f7c23 */ /* 0x100fe2000801080b */
[----:B------:R-:W-:Y:S01]  /*6dd0*/  FMNMX.FTZ R144, R130, R127, !PT ;  /* 0x0000007f82907209 */ /* 0x000fe20007810000 */
[--C-:B------:R-:W-:Y:S01]  /*6de0*/  FFMA.FTZ R14, R14, UR38, -R11.reuse ;  /* 0x000000260e0e7c23 */ /* 0x100fe2000801080b */
[----:B------:R-:W-:Y:S01]  /*6df0*/  ISETP.GT.AND P3, PT, R141, 0x59, PT ;  /* 0x000000598d00780c */ /* 0x000fe20003f64270 */
[--C-:B------:R-:W-:Y:S01]  /*6e00*/  FFMA.FTZ R18, R178, UR38, -R11.reuse ;  /* 0x00000026b2127c23 */ /* 0x100fe2000801080b */
[----:B------:R-:W-:Y:S01]  /*6e10*/  FSEL R134, R134, -INF , P2 ;  /* 0xff80000086867808 */ /* 0x000fe20001000000 */
[--C-:B------:R-:W-:Y:S01]  /*6e20*/  FFMA.FTZ R19, R180, UR38, -R11.reuse ;  /* 0x00000026b4137c23 */ /* 0x100fe2000801080b */
[----:B------:R-:W-:Y:S01]  /*6e30*/  FMNMX.FTZ R127, R131, R144, !PT ;  /* 0x00000090837f7209 */ /* 0x000fe20007810000 */
[--C-:B------:R-:W-:Y:S01]  /*6e40*/  FFMA.FTZ R20, R176, UR38, -R11.reuse ;  /* 0x00000026b0147c23 */ /* 0x100fe2000801080b */
[----:B------:R-:W-:Y:S01]  /*6e50*/  FSEL R135, R135, -INF , P3 ;  /* 0xff80000087877808 */ /* 0x000fe20001800000 */
[--C-:B------:R-:W-:Y:S01]  /*6e60*/  FFMA.FTZ R172, R172, UR38, -R11.reuse ;  /* 0x00000026acac7c23 */ /* 0x100fe2000801080b */
[C---:B------:R-:W-:Y:S01]  /*6e70*/  ISETP.GT.AND P2, PT, R141.reuse, 0x60, PT ;  /* 0x000000608d00780c */ /* 0x040fe20003f44270 */
[--C-:B------:R-:W-:Y:S01]  /*6e80*/  FFMA.FTZ R22, R22, UR38, -R11.reuse ;  /* 0x0000002616167c23 */ /* 0x100fe2000801080b */
[----:B------:R-:W-:Y:S01]  /*6e90*/  FMNMX.FTZ R144, R134, R127, !PT ;  /* 0x0000007f86907209 */ /* 0x000fe20007810000 */
[--C-:B------:R-:W-:Y:S01]  /*6ea0*/  FFMA.FTZ R170, R170, UR38, -R11.reuse ;  /* 0x00000026aaaa7c23 */ /* 0x100fe2000801080b */
        /* <DEDUP_REMOVED lines=44> */
[----:B------:R-:W-:Y:S01]  /*7170*/  ISETP.GT.AND P2, PT, R141, 0x80, PT ;  /* 0x000000808d00780c */ /* 0x000fe20003f44270 */
[--C-:B------:R-:W-:Y:S01]  /*7180*/  FFMA.FTZ R97, R97, UR38, -R11.reuse ;  /* 0x0000002661617c23 */ /* 0x100fe2000801080b */
[----:B------:R-:W-:Y:S01]  /*7190*/  FMNMX.FTZ R157, R118, R157, !PT ;  /* 0x0000009d769d7209 */ /* 0x000fe20007810000 */
[--C-:B------:R-:W-:Y:S01]  /*71a0*/  FFMA.FTZ R100, R100, UR38, -R11.reuse ;  /* 0x0000002664647c23 */ /* 0x100fe2000801080b */
[----:B------:R-:W-:Y:S01]  /*71b0*/  ISETP.GT.AND P3, PT, R141, 0x81, PT ;  /* 0x000000818d00780c */ /* 0x000fe20003f64270 */
[----:B------:R-:W-:Y:S01]  /*71c0*/  FFMA.FTZ R11, R101, UR38, -R11 ;  /* 0x00000026650b7c23 */ /* 0x000fe2000801080b */
[----:B------:R-:W-:Y:S01]  /*71d0*/  FSEL R90, R90, -INF , P2 ;  /* 0xff8000005a5a7808 */ /* 0x000fe20001000000 */
[----:B------:R-:W-:Y:S01]  /*71e0*/  MUFU.EX2 R12, R12 ;  /* 0x0000000c000c7308 */ /* 0x000fe20000000800 */
[----:B------:R-:W-:-:S02]  /*71f0*/  FMNMX.FTZ R157, R128, R157, !PT ;  /* 0x0000009d809d7209 */ /* 0x000fc40007810000 */
[----:B------:R-:W-:Y:S02]  /*7200*/  ISETP.GT.AND P2, PT, R141, 0x88, PT ;  /* 0x000000888d00780c */ /* 0x000fe40003f44270 */
[----:B------:R-:W-:Y:S02]  /*7210*/  FSEL R91, R91, -INF , P3 ;  /* 0xff8000005b5b7808 */ /* 0x000fe40001800000 */
[----:B------:R-:W-:Y:S01]  /*7220*/  FMNMX.FTZ R8, R90, R157, !PT ;  /* 0x0000009d5a087209 */ /* 0x000fe20007810000 */
[----:B------:R-:W-:Y:S01]  /*7230*/  MUFU.EX2 R14, R14 ;  /* 0x0000000e000e7308 */ /* 0x000fe20000000800 */
[----:B------:R-:W-:Y:S02]  /*7240*/  ISETP.GT.AND P3, PT, R141, 0x89, PT ;  /* 0x000000898d00780c */ /* 0x000fe40003f64270 */
[----:B------:R-:W-:Y:S02]  /*7250*/  FSEL R129, R94, -INF , P2 ;  /* 0xff8000005e817808 */ /* 0x000fe40001000000 */
[----:B------:R-:W-:-:S02]  /*7260*/  FMNMX.FTZ R8, R91, R8, !PT ;  /* 0x000000085b087209 */ /* 0x000fc40007810000 */
[----:B------:R-:W-:Y:S01]  /*7270*/  ISETP.GT.AND P2, PT, R141, 0x90, PT ;  /* 0x000000908d00780c */ /* 0x000fe20003f44270 */
[----:B------:R0:W-:Y:S01]  /*7280*/  MUFU.EX2 R94, R132 ;  /* 0x00000084005e7308 */ /* 0x0001e20000000800 */
[----:B------:R-:W-:Y:S02]  /*7290*/  FSEL R95, R95, -INF , P3 ;  /* 0xff8000005f5f7808 */ /* 0x000fe40001800000 */
[----:B------:R-:W-:Y:S02]  /*72a0*/  FMNMX.FTZ R8, R129, R8, !PT ;  /* 0x0000000881087209 */ /* 0x000fe40007810000 */
[----:B------:R-:W-:Y:S02]  /*72b0*/  ISETP.GT.AND P3, PT, R141, 0x91, PT ;  /* 0x000000918d00780c */ /* 0x000fe40003f64270 */
[----:B------:R-:W-:Y:S01]  /*72c0*/  FSEL R98, R98, -INF , P2 ;  /* 0xff80000062627808 */ /* 0x000fe20001000000 */
[----:B------:R-:W-:Y:S01]  /*72d0*/  MUFU.EX2 R15, R15 ;  /* 0x0000000f000f7308 */ /* 0x000fe20000000800 */
[----:B------:R-:W-:-:S02]  /*72e0*/  FMNMX.FTZ R157, R95, R8, !PT ;  /* 0x000000085f9d7209 */ /* 0x000fc40007810000 */
[----:B------:R-:W-:Y:S02]  /*72f0*/  ISETP.GT.AND P2, PT, R141, 0x98, PT ;  /* 0x000000988d00780c */ /* 0x000fe40003f44270 */
[----:B------:R-:W-:Y:S02]  /*7300*/  FSEL R99, R99, -INF , P3 ;  /* 0xff80000063637808 */ /* 0x000fe40001800000 */
[----:B------:R-:W-:Y:S01]  /*7310*/  FMNMX.FTZ R8, R98, R157, !PT ;  /* 0x0000009d62087209 */ /* 0x000fe20007810000 */
[----:B------:R1:W-:Y:S01]  /*7320*/  MUFU.EX2 R137, R156 ;  /* 0x0000009c00897308 */ /* 0x0003e20000000800 */
[----:B------:R-:W-:Y:S02]  /*7330*/  ISETP.GT.AND P3, PT, R141, 0x99, PT ;  /* 0x000000998d00780c */ /* 0x000fe40003f64270 */
[----:B------:R-:W-:Y:S02]  /*7340*/  FSEL R102, R102, -INF , P2 ;  /* 0xff80000066667808 */ /* 0x000fe40001000000 */
[----:B------:R-:W-:-:S02]  /*7350*/  FMNMX.FTZ R141, R99, R8, !PT ;  /* 0x00000008638d7209 */ /* 0x000fc40007810000 */
[----:B------:R-:W-:Y:S01]  /*7360*/  FSEL R103, R103, -INF , P3 ;  /* 0xff80000067677808 */ /* 0x000fe20001800000 */
[----:B------:R-:W-:Y:S01]  /*7370*/  MUFU.EX2 R18, R18 ;  /* 0x0000001200127308 */ /* 0x000fe20000000800 */
[----:B------:R-:W-:-:S04]  /*7380*/  FMNMX.FTZ R8, R102, R141, !PT ;  /* 0x0000008d66087209 */ /* 0x000fc80007810000 */
[----:B------:R-:W-:-:S03]  /*7390*/  FMNMX.FTZ R8, R103, R8, !PT ;  /* 0x0000000867087209 */ /* 0x000fc60007810000 */
[----:B------:R-:W-:Y:S02]  /*73a0*/  MUFU.EX2 R19, R19 ;  /* 0x0000001300137308 */ /* 0x000fe40000000800 */
[----:B------:R-:W2:Y:S06]  /*73b0*/  SHFL.BFLY PT, R141, R8, 0x2, 0x1f ;  /* 0x0c401f00088d7f89 */ /* 0x000eac00000e0000 */
[----:B------:R-:W-:Y:S08]  /*73c0*/  MUFU.EX2 R20, R20 ;  /* 0x0000001400147308 */ /* 0x000ff00000000800 */
[----:B------:R-:W-:Y:S08]  /*73d0*/  MUFU.EX2 R23, R172 ;  /* 0x000000ac00177308 */ /* 0x000ff00000000800 */
[----:B------:R-:W-:Y:S01]  /*73e0*/  MUFU.EX2 R22, R22 ;  /* 0x0000001600167308 */ /* 0x000fe20000000800 */
[----:B--2---:R-:W-:-:S05]  /*73f0*/  FMNMX.FTZ R141, R8, R141, !PT ;  /* 0x0000008d088d7209 */ /* 0x004fca0007810000 */
[----:B------:R-:W2:Y:S02]  /*7400*/  SHFL.BFLY PT, R8, R141, 0x1, 0x1f ;  /* 0x0c201f008d087f89 */ /* 0x000ea400000e0000 */
[----:B------:R-:W-:Y:S08]  /*7410*/  MUFU.EX2 R121, R170 ;  /* 0x000000aa00797308 */ /* 0x000ff00000000800 */
[----:B------:R-:W-:Y:S08]  /*7420*/  MUFU.EX2 R120, R120 ;  /* 0x0000007800787308 */ /* 0x000ff00000000800 */
[----:B------:R-:W-:Y:S01]  /*7430*/  MUFU.EX2 R125, R164 ;  /* 0x000000a4007d7308 */ /* 0x000fe20000000800 */
[----:B--2---:R-:W-:Y:S01]  /*7440*/  FMNMX.FTZ R8, R141, R8, !PT ;  /* 0x000000088d087209 */ /* 0x004fe20007810000 */
[----:B------:R-:W-:-:S06]  /*7450*/  IMAD.U32 R141, RZ, RZ, UR38 ;  /* 0x00000026ff8d7e24 */ /* 0x000fcc000f8e00ff */
[----:B------:R-:W-:Y:S01]  /*7460*/  MUFU.EX2 R124, R124 ;  /* 0x0000007c007c7308 */ /* 0x000fe20000000800 */
[C---:B------:R-:W-:Y:S01]  /*7470*/  FSETP.NEU.FTZ.AND P2, PT, R8.reuse, -INF , PT ;  /* 0xff8000000800780b */ /* 0x040fe20003f5d000 */
[----:B0-----:R-:W-:-:S05]  /*7480*/  FFMA.FTZ R132, R8, R141, -8 ;  /* 0xc100000008847423 */ /* 0x001fca000001008d */
[----:B------:R-:W-:Y:S01]  /*7490*/  FSEL R132, R132, RZ, P2 ;  /* 0x000000ff84847208 */ /* 0x000fe20001000000 */
[----:B------:R-:W-:Y:S04]  /*74a0*/  MUFU.EX2 R122, R122 ;  /* 0x0000007a007a7308 */ /* 0x000fe80000000800 */
[----:B------:R-:W-:-:S01]  /*74b0*/  FFMA.FTZ R141, R162, UR38, -R132 ;  /* 0x00000026a28d7c23 */ /* 0x000fc20008010884 */
[----:B------:R-:W-:Y:S01]  /*74c0*/  FSEL R162, R7, RZ, P1 ;  /* 0x000000ff07a27208 */ /* 0x000fe20000800000 */
[----:B------:R-:W-:-:S01]  /*74d0*/  FFMA.FTZ R21, R21, UR38, -R132 ;  /* 0x0000002615157c23 */ /* 0x000fc20008010884 */
[--C-:B------:R-:W-:Y:S01]  /*74e0*/  FFMA.FTZ R160, R149, UR38, -R132.reuse ;  /* 0x0000002695a07c23 */ /* 0x100fe20008010884 */
[----:B------:R-:W-:-:S01]  /*74f0*/  FFMA.FTZ R148, R155, UR38, -R132 ;  /* 0x000000269b947c23 */ /* 0x000fc20008010884 */
[----:B------:R-:W-:Y:S01]  /*7500*/  FFMA.FTZ R101, R158, UR38, -R132 ;  /* 0x000000269e657c23 */ /* 0x000fe20008010884 */
[----:B------:R-:W-:-:S01]  /*7510*/  FADD.FTZ R162, -R162, R9 ;  /* 0x00000009a2a27221 */ /* 0x000fc20000010100 */
[--C-:B------:R-:W-:Y:S01]  /*7520*/  FFMA.FTZ R9, R153, UR38, -R132.reuse ;  /* 0x0000002699097c23 */ /* 0x100fe20008010884 */
[----:B------:R-:W-:Y:S01]  /*7530*/  FSEL R153, R8, RZ, P2 ;  /* 0x000000ff08997208 */ /* 0x000fe20001000000 */
[----:B------:R-:W-:Y:S01]  /*7540*/  MUFU.EX2 R21, R21 ;  /* 0x0000001500157308 */ /* 0x000fe20000000800 */
[----:B------:R-:W-:Y:S01]  /*7550*/  FMUL.FTZ R149, R162, UR38 ;  /* 0x00000026a2957c20 */ /* 0x000fe20008410000 */
[--C-:B------:R-:W-:Y:S01]  /*7560*/  FFMA.FTZ R154, R159, UR38, -R132.reuse ;  /* 0x000000269f9a7c23 */ /* 0x100fe20008010884 */
[----:B-1----:R-:W-:-:S01]  /*7570*/  FFMA.FTZ R156, R163, UR38, -R132 ;  /* 0x00000026a39c7c23 */ /* 0x002fc20008010884 */
[----:B------:R-:W-:Y:S01]  /*7580*/  FADD.FTZ R153, -R153, R10 ;  /* 0x0000000a99997221 */ /* 0x000fe20000010100 */
[----:B------:R-:W-:-:S01]  /*7590*/  FFMA.FTZ R155, R166, UR38, -R132 ;  /* 0x00000026a69b7c23 */ /* 0x000fc20008010884 */
[--C-:B------:R-:W-:Y:S01]  /*75a0*/  FFMA.FTZ R158, R167, UR38, -R132.reuse ;  /* 0x00000026a79e7c23 */ /* 0x100fe20008010884 */
[----:B------:R-:W-:-:S01]  /*75b0*/  FFMA.FTZ R138, R138, UR38, -R132 ;  /* 0x000000268a8a7c23 */ /* 0x000fc20008010884 */
[----:B------:R-:W-:Y:S01]  /*75c0*/  FMUL.FTZ R153, R153, UR38 ;  /* 0x0000002699997c20 */ /* 0x000fe20008410000 */
        /* <DEDUP_REMOVED lines=17> */
[----:B0-----:R-:W-:-:S01]  /*76e0*/  FFMA.FTZ R157, R10, R4, R13 ;  /* 0x000000040a9d7223 */ /* 0x001fc2000001000d */
[--C-:B------:R-:W-:Y:S01]  /*76f0*/  FFMA.FTZ R110, R110, UR38, -R132.reuse ;  /* 0x000000266e6e7c23 */ /* 0x100fe20008010884 */
[----:B------:R-:W-:-:S01]  /*7700*/  FFMA.FTZ R111, R111, UR38, -R132 ;  /* 0x000000266f6f7c23 */ /* 0x000fc20008010884 */
[----:B------:R-:W-:Y:S01]  /*7710*/  FFMA.FTZ R136, R136, UR38, -R132 ;  /* 0x0000002688887c23 */ /* 0x000fe20008010884 */
[----:B------:R-:W-:-:S01]  /*7720*/  FADD.FTZ R157, R12, R157 ;  /* 0x0000009d0c9d7221 */ /* 0x000fc20000010000 */
[--C-:B------:R-:W-:Y:S01]  /*7730*/  FFMA.FTZ R115, R115, UR38, -R132.reuse ;  /* 0x0000002673737c23 */ /* 0x100fe20008010884 */
[----:B------:R-:W-:-:S01]  /*7740*/  FFMA.FTZ R118, R118, UR38, -R132 ;  /* 0x0000002676767c23 */ /* 0x000fc20008010884 */
[----:B------:R-:W0:Y:S01]  /*7750*/  MUFU.EX2 R101, R101 ;  /* 0x0000006500657308 */ /* 0x000e220000000800 */
[----:B-1----:R-:W-:-:S01]  /*7760*/  FFMA.FTZ R149, R162, R0, R21 ;  /* 0x00000000a2957223 */ /* 0x002fc20000010015 */
[----:B------:R-:W-:Y:S01]  /*7770*/  FADD.FTZ R4, R14, R157 ;  /* 0x0000009d0e047221 */ /* 0x000fe20000010000 */
[----:B------:R-:W-:-:S01]  /*7780*/  FFMA.FTZ R90, R90, UR38, -R132 ;  /* 0x000000265a5a7c23 */ /* 0x000fc20008010884 */
[--C-:B------:R-:W-:Y:S01]  /*7790*/  FFMA.FTZ R91, R91, UR38, -R132.reuse ;  /* 0x000000265b5b7c23 */ /* 0x100fe20008010884 */
[----:B------:R-:W-:-:S01]  /*77a0*/  FFMA.FTZ R129, R129, UR38, -R132 ;  /* 0x0000002681817c23 */ /* 0x000fc20008010884 */
[----:B------:R-:W-:Y:S01]  /*77b0*/  FADD.FTZ R153, R15, R4 ;  /* 0x000000040f997221 */ /* 0x000fe20000010000 */
[----:B------:R-:W-:-:S01]  /*77c0*/  FFMA.FTZ R95, R95, UR38, -R132 ;  /* 0x000000265f5f7c23 */ /* 0x000fc20008010884 */
[----:B------:R-:W1:Y:S01]  /*77d0*/  MUFU.EX2 R154, R154 ;  /* 0x0000009a009a7308 */ /* 0x000e620000000800 */
[----:B--2---:R-:W-:-:S01]  /*77e0*/  FADD.FTZ R0, R148, R149 ;  /* 0x0000009594007221 */ /* 0x004fc20000010000 */
[----:B------:R-:W-:Y:S01]  /*77f0*/  FADD.FTZ R4, R18, R153 ;  /* 0x0000009912047221 */ /* 0x000fe20000010000 */
[----:B------:R-:W-:-:S01]  /*7800*/  FFMA.FTZ R98, R98, UR38, -R132 ;  /* 0x0000002662627c23 */ /* 0x000fc20008010884 */
[--C-:B------:R-:W-:Y:S01]  /*7810*/  FFMA.FTZ R99, R99, UR38, -R132.reuse ;  /* 0x0000002663637c23 */ /* 0x100fe20008010884 */
[----:B------:R-:W-:-:S01]  /*7820*/  FFMA.FTZ R102, R102, UR38, -R132 ;  /* 0x0000002666667c23 */ /* 0x000fc20008010884 */
[----:B------:R-:W-:Y:S01]  /*7830*/  FADD.FTZ R153, R19, R4 ;  /* 0x0000000413997221 */ /* 0x000fe20000010000 */
[----:B------:R-:W-:-:S01]  /*7840*/  FFMA.FTZ R103, R103, UR38, -R132 ;  /* 0x0000002667677c23 */ /* 0x000fc20008010884 */
        /* <DEDUP_REMOVED lines=9> */
[----:B0-----:R-:W-:-:S01]  /*78e0*/  FADD.FTZ R0, R156, R149 ;  /* 0x000000959c007221 */ /* 0x001fc20000010000 */
[----:B------:R-:W-:-:S06]  /*78f0*/  FFMA.FTZ R149, R144, UR38, -R132 ;  /* 0x0000002690957c23 */ /* 0x000fcc0008010884 */
[----:B------:R-:W0:Y:S01]  /*7900*/  MUFU.EX2 R138, R138 ;  /* 0x0000008a008a7308 */ /* 0x000e220000000800 */
[----:B-1----:R-:W-:-:S01]  /*7910*/  FADD.FTZ R153, R155, R0 ;  /* 0x000000009b997221 */ /* 0x002fc20000010000 */
[----:B------:R-:W-:-:S06]  /*7920*/  FADD.FTZ R0, R22, R157 ;  /* 0x0000009d16007221 */ /* 0x000fcc0000010000 */
        /* <DEDUP_REMOVED lines=27> */
[----:B0-----:R-:W-:-:S04]  /*7ae0*/  FADD.FTZ R0, R126, R153 ;  /* 0x000000997e007221 */ /* 0x001fc80000010000 */
[----:B------:R-:W-:-:S03]  /*7af0*/  FADD.FTZ R157, R127, R0 ;  /* 0x000000007f9d7221 */ /* 0x000fc60000010000 */
        /* <DEDUP_REMOVED lines=55> */
[----:B------:R-:W1:Y:S08]  /*7e70*/  MUFU.EX2 R90, R90 ;  /* 0x0000005a005a7308 */ /* 0x000e700000000800 */
[----:B------:R-:W-:Y:S08]  /*7e80*/  MUFU.EX2 R89, R89 ;  /* 0x0000005900597308 */ /* 0x000ff00000000800 */
[----:B------:R2:W-:Y:S08]  /*7e90*/  MUFU.EX2 R161, R129 ;  /* 0x0000008100a17308 */ /* 0x0005f00000000800 */
[----:B------:R-:W3:Y:S01]  /*7ea0*/  MUFU.EX2 R91, R91 ;  /* 0x0000005b005b7308 */ /* 0x000ee20000000800 */
[----:B--2---:R-:W-:-:S04]  /*7eb0*/  FADD.FTZ R129, R113, R0 ;  /* 0x0000000071817221 */ /* 0x004fc80000010000 */
[----:B------:R-:W-:Y:S01]  /*7ec0*/  FADD.FTZ R0, R116, R129 ;  /* 0x0000008174007221 */ /* 0x000fe20000010000 */
[----:B0-----:R-:W-:-:S02]  /*7ed0*/  FADD.FTZ R129, R153, R4 ;  /* 0x0000000499817221 */ /* 0x001fc40000010000 */
[----:B------:R-:W-:Y:S02]  /*7ee0*/  MUFU.EX2 R92, R92 ;  /* 0x0000005c005c7308 */ /* 0x000fe40000000800 */
[----:B-1----:R-:W-:-:S06]  /*7ef0*/  FADD.FTZ R4, R90, R129 ;  /* 0x000000815a047221 */ /* 0x002fcc0000010000 */
[----:B------:R-:W-:Y:S01]  /*7f00*/  MUFU.EX2 R93, R93 ;  /* 0x0000005d005d7308 */ /* 0x000fe20000000800 */
[----:B---3--:R-:W-:-:S04]  /*7f10*/  FADD.FTZ R4, R91, R4 ;  /* 0x000000045b047221 */ /* 0x008fc80000010000 */
[----:B------:R-:W-:-:S03]  /*7f20*/  FADD.FTZ R4, R161, R4 ;  /* 0x00000004a1047221 */ /* 0x000fc60000010000 */
[----:B------:R0:W1:Y:S08]  /*7f30*/  MUFU.EX2 R128, R95 ;  /* 0x0000005f00807308 */ /* 0x0000700000000800 */
[----:B------:R-:W2:Y:S01]  /*7f40*/  MUFU.EX2 R96, R96 ;  /* 0x0000006000607308 */ /* 0x000ea20000000800 */
[----:B0-----:R-:W-:-:S04]  /*7f50*/  FADD.FTZ R95, R117, R0 ;  /* 0x00000000755f7221 */ /* 0x001fc80000010000 */
[----:B------:R-:W-:-:S03]  /*7f60*/  FADD.FTZ R0, R88, R95 ;  /* 0x0000005f58007221 */ /* 0x000fc60000010000 */
[----:B------:R-:W0:Y:S01]  /*7f70*/  MUFU.EX2 R98, R98 ;  /* 0x0000006200627308 */ /* 0x000e220000000800 */
[----:B------:R-:W-:-:S01]  /*7f80*/  FADD.FTZ R95, R89, R0 ;  /* 0x00000000595f7221 */ /* 0x000fc20000010000 */
[----:B-1----:R-:W-:-:S03]  /*7f90*/  FADD.FTZ R4, R128, R4 ;  /* 0x0000000480047221 */ /* 0x002fc60000010000 */
        /* <DEDUP_REMOVED lines=18> */
.L_x_2255:
[----:B------:R-:W-:Y:S01]  /*80c0*/  ULEA UR6, UR6, UR39, 0x3 ;  /* 0x0000002706067291 */ /* 0x000fe2000f8e183f */
[----:B------:R-:W-:Y:S01]  /*80d0*/  F2FP.SATFINITE.E4M3.F32.PACK_AB_MERGE_C R14, R15, R14, RZ ;  /* 0x0000000e0f0e723e */ /* 0x000fe200048070ff */
[----:B------:R-:W-:Y:S01]  /*80e0*/  UISETP.GT.AND UP0, UPT, UR7, UR55, UPT ;  /* 0x000000370700728c */ /* 0x000fe2000bf04270 */
[----:B------:R-:W-:Y:S01]  /*80f0*/  F2FP.SATFINITE.E4M3.F32.PACK_AB_MERGE_C R20, R23, R20, RZ ;  /* 0x000000141714723e */ /* 0x000fe200048070ff */
[----:B------:R-:W-:Y:S01]  /*8100*/  UIADD3 UR6, UR6, 0x29860, URZ ;  /* 0x0002986006067890 */ /* 0x000fe2000fffe03f */
[----:B------:R-:W-:Y:S01]  /*8110*/  F2FP.SATFINITE.E4M3.F32.PACK_AB_MERGE_C R9, R152, R9, RZ ;  /* 0x000000099809723e */ /* 0x000fe200048070ff */
[----:B------:R-:W-:Y:S01]  /*8120*/  UIADD3 UR7, UR7, -0x1, URZ ;  /* 0xffffffff07077890 */ /* 0x000fe2000fffe03f */
[----:B------:R-:W-:Y:S01]  /*8130*/  F2FP.SATFINITE.E4M3.F32.PACK_AB_MERGE_C R101, R154, R101, RZ ;  /* 0x000000659a65723e */ /* 0x000fe200048070ff */
[----:B------:R-:W-:Y:S01]  /*8140*/  UPRMT UR6, UR61, 0x654, UR6 ;  /* 0x000006543d067896 */ /* 0x000fe20008000006 */
[----:B------:R-:W-:Y:S01]  /*8150*/  PLOP3.LUT P1, PT, PT, PT, UP0, 0x80, 0x0 ;  /* 0x000000000000781c */ /* 0x000fe20003f2f008 */
[----:B------:R-:W-:Y:S01]  /*8160*/  UMOV UR52, UR5 ;  /* 0x0000000500347c82 */ /* 0x000fe20008000000 */
        /* <DEDUP_REMOVED lines=105> */
[----:B------:R-:W-:-:S05]  /*8800*/  UMOV UR53, UR7 ;  /* 0x0000000700357c82 */ /* 0x000fca0008000000 */
.L_x_2245:
[----:B------:R-:W-:-:S06]  /*8810*/  UISETP.GE.AND UP0, UPT, UR53, UR60, UPT ;  /* 0x0000003c3500728c */ /* 0x000fcc000bf06270 */
[----:B------:R-:W-:-:S13]  /*8820*/  PLOP3.LUT P1, PT, PT, PT, UP0, 0x80, 0x0 ;  /* 0x000000000000781c */ /* 0x000fda0003f2f008 */
[----:B------:R-:W-:Y:S05]  /*8830*/  @!P1 BRA `(.L_x_2257) ;  /* 0x0000002c00309947 */ /* 0x000fea0003800000 */
[C---:B------:R-:W-:Y:S01]  /*8840*/  VIADD R5, R16.reuse, 0x8 ;  /* 0x0000000810057836 */ /* 0x040fe20000000000 */
[----:B------:R-:W-:Y:S01]  /*8850*/  IADD3 R16, -R16, 0xb, RZ ;  /* 0x0000000b10107810 */ /* 0x000fe20007ffe1ff */
[----:B------:R-:W-:Y:S01]  /*8860*/  IMAD.MOV.U32 R9, RZ, RZ, R8 ;  /* 0x000000ffff097224 */ /* 0x000fe200078e0008 */
[----:B------:R-:W-:Y:S01]  /*8870*/  UMOV UR52, UR5 ;  /* 0x0000000500347c82 */ /* 0x000fe20008000000 */
[----:B------:R-:W-:Y:S01]  /*8880*/  IMAD.MOV.U32 R6, RZ, RZ, R7 ;  /* 0x000000ffff067224 */ /* 0x000fe200078e0007 */
[----:B------:R-:W-:-:S06]  /*8890*/  UMOV UR6, UR4 ;  /* 0x0000000400067c82 */ /* 0x000fcc0008000000 */
.L_x_2268:
[----:B------:R-:W-:Y:S01]  /*88a0*/  UIADD3 UR4, UR6, 0x1, URZ ;  /* 0x0000000106047890 */ /* 0x000fe2000fffe03f */
[----:B------:R-:W-:-:S03]  /*88b0*/  ISETP.NE.AND P2, PT, RZ, UR56, PT ;  /* 0x00000038ff007c0c */ /* 0x000fc6000bf45270 */
[----:B------:R-:W-:-:S04]  /*88c0*/  UISETP.NE.AND UP0, UPT, UR4, 0x2, UPT ;  /* 0x000000020400788c */ /* 0x000fc8000bf05270 */
[----:B------:R-:W-:Y:S02]  /*88d0*/  USEL UR5, URZ, 0x1, UP0 ;  /* 0x000000013f057887 */ /* 0x000fe40008000000 */
[----:B------:R-:W-:Y:S02]  /*88e0*/  USEL UR4, UR4, URZ, UP0 ;  /* 0x0000003f04047287 */ /* 0x000fe40008000000 */
[----:B------:R-:W-:Y:S02]  /*88f0*/  ULOP3.LUT UR5, UR52, UR5, URZ, 0x3c, !UPT ;  /* 0x0000000534057292 */ /* 0x000fe4000f8e3c3f */
[----:B--2---:R-:W-:Y:S10]  /*8900*/  @P2 BRA `(.L_x_2258) ;  /* 0x00000000002c2947 */ /* 0x004ff40003800000 */
[----:B------:R-:W-:Y:S05]  /*8910*/  @!P0 BRA `(.L_x_2259) ;  /* 0x0000000000048947 */ /* 0x000fea0003800000 */
[----:B------:R-:W-:Y:S01]  /*8920*/  BPT.TRAP 0x1 ;  /* 0x000000040000795c */ /* 0x000fe20000300000 */
.L_x_2259:
[----:B------:R-:W-:Y:S01]  /*8930*/  ULEA UR7, UR4, UR39, 0x3 ;  /* 0x0000002704077291 */ /* 0x000fe2000f8e183f */
[----:B------:R-:W-:-:S05]  /*8940*/  IMAD.U32 R7, RZ, RZ, UR5 ;  /* 0x00000005ff077e24 */ /* 0x000fca000f8e00ff */
[----:B------:R-:W-:-:S04]  /*8950*/  SHF.L.U32 R7, R7, 0x1f, RZ ;  /* 0x0000001f07077819 */ /* 0x000fc800000006ff */
[----:B------:R0:W1:Y:S01]  /*8960*/  SYNCS.PHASECHK.TRANS64.TRYWAIT P1, [UR7+0x29830], R7 ;  /* 0x02983007ff0075a7 */ /* 0x0000620008020147 */
[----:B------:R-:W-:Y:S05]  /*8970*/  @!P0 BRA `(.L_x_2260) ;  /* 0x0000000000048947 */ /* 0x000fea0003800000 */
[----:B------:R-:W-:Y:S01]  /*8980*/  BPT.TRAP 0x1 ;  /* 0x000000040000795c */ /* 0x000fe20000300000 */
.L_x_2260:
[----:B-1----:R-:W-:Y:S05]  /*8990*/  @P1 BRA `(.L_x_2258) ;  /* 0x0000000000081947 */ /* 0x002fea0003800000 */
[----:B------:R-:W1:Y:S02]  /*89a0*/  SYNCS.PHASECHK.TRANS64.TRYWAIT P1, [UR7+0x29830], R7 ;  /* 0x02983007ff0075a7 */ /* 0x000e640008020147 */
[----:B-1----:R-:W-:Y:S05]  /*89b0*/  @!P1 BRA `(.L_x_2261) ;  /* 0x000000a800549947 */ /* 0x002fea0003800000 */
.L_x_2258:
[----:B------:R2:W-:Y:S01]  /*89c0*/  BAR.SYNC.DEFER_BLOCKING R5, 0x100 ;  /* 0x000400050000751d */ /* 0x0005e20000010000 */
[C---:B------:R-:W-:Y:S01]  /*89d0*/  R2UR UR28, R2.reuse ;  /* 0x00000000021c72ca */ /* 0x040fe200000e0000 */
[----:B------:R-:W-:Y:S01]  /*89e0*/  UIMAD UR7, UR4, 0x780, UR54 ;  /* 0x00000780040778a4 */ /* 0x000fe2000f8e0236 */
[C---:B------:R-:W-:Y:S02]  /*89f0*/  R2UR UR29, R3.reuse ;  /* 0x00000000031d72ca */ /* 0x040fe400000e0000 */
[C---:B------:R-:W-:Y:S01]  /*8a00*/  R2UR UR32, R2.reuse ;  /* 0x00000000022072ca */ /* 0x040fe200000e0000 */
[----:B------:R-:W-:Y:S01]  /*8a10*/  UMOV UR31, 0x80000020 ;  /* 0x80000020001f7882 */ /* 0x000fe20000000000 */
[C---:B------:R-:W-:Y:S01]  /*8a20*/  R2UR UR33, R3.reuse ;  /* 0x00000000032172ca */ /* 0x040fe200000e0000 */
[----:B------:R-:W-:Y:S01]  /*8a30*/  UIADD3 UR34, UR7, 0x80, URZ ;  /* 0x0000008007227890 */ /* 0x000fe2000fffe03f */
[C---:B------:R-:W-:Y:S01]  /*8a40*/  R2UR UR40, R2.reuse ;  /* 0x00000000022872ca */ /* 0x040fe200000e0000 */
[----:B------:R-:W-:Y:S01]  /*8a50*/  UMOV UR30, UR7 ;  /* 0x00000007001e7c82 */ /* 0x000fe20008000000 */
[----:B------:R-:W-:Y:S01]  /*8a60*/  UMOV UR35, 0x80000020 ;  /* 0x8000002000237882 */ /* 0x000fe20000000000 */
[C---:B------:R-:W-:Y:S01]  /*8a70*/  R2UR UR41, R3.reuse ;  /* 0x00000000032972ca */ /* 0x040fe200000e0000 */
[----:B------:R-:W-:Y:S01]  /*8a80*/  UIADD3 UR42, UR7, 0x100, URZ ;  /* 0x00000100072a7890 */ /* 0x000fe2000fffe03f */
[C---:B------:R-:W-:Y:S01]  /*8a90*/  R2UR UR44, R2.reuse ;  /* 0x00000000022c72ca */ /* 0x040fe200000e0000 */
[----:B------:R-:W-:Y:S01]  /*8aa0*/  UMOV UR43, 0x80000020 ;  /* 0x80000020002b7882 */ /* 0x000fe20000000000 */
[C---:B------:R-:W-:Y:S01]  /*8ab0*/  R2UR UR45, R3.reuse ;  /* 0x00000000032d72ca */ /* 0x040fe200000e0000 */
[----:B------:R-:W-:Y:S01]  /*8ac0*/  UIADD3 UR46, UR7, 0x180, URZ ;  /* 0x00000180072e7890 */ /* 0x000fe2000fffe03f */
[----:B------:R-:W-:Y:S01]  /*8ad0*/  R2UR UR48, R2 ;  /* 0x00000000023072ca */ /* 0x000fe200000e0000 */
[----:B------:R-:W-:Y:S01]  /*8ae0*/  UMOV UR47, 0x80000020 ;  /* 0x80000020002f7882 */ /* 0x000fe20000000000 */
[----:B------:R-:W-:Y:S01]  /*8af0*/  R2UR UR49, R3 ;  /* 0x00000000033172ca */ /* 0x000fe200000e0000 */
        /* <DEDUP_REMOVED lines=167> */
[----:B--2---:R-:W-:Y:S05]  /*9570*/  @P2 BRA `(.L_x_2262) ;  /* 0x00000000002c2947 */ /* 0x004fea0003800000 */
[----:B------:R-:W-:Y:S05]  /*9580*/  @!P0 BRA `(.L_x_2263) ;  /* 0x0000000000048947 */ /* 0x000fea0003800000 */
[----:B------:R-:W-:Y:S01]  /*9590*/  BPT.TRAP 0x1 ;  /* 0x000000040000795c */ /* 0x000fe20000300000 */
.L_x_2263:
[----:B------:R-:W-:Y:S01]  /*95a0*/  ULEA UR7, UR6, UR39, 0x3 ;  /* 0x0000002706077291 */ /* 0x000fe2000f8e183f */
[----:B01----:R-:W-:-:S05]  /*95b0*/  IMAD.U32 R7, RZ, RZ, UR52 ;  /* 0x00000034ff077e24 */ /* 0x003fca000f8e00ff */
[----:B------:R-:W-:-:S04]  /*95c0*/  SHF.L.U32 R7, R7, 0x1f, RZ ;  /* 0x0000001f07077819 */ /* 0x000fc800000006ff */
[----:B------:R0:W1:Y:S01]  /*95d0*/  SYNCS.PHASECHK.TRANS64.TRYWAIT P1, [UR7+0x29850], R7 ;  /* 0x02985007ff0075a7 */ /* 0x0000620008020147 */
[----:B------:R-:W-:Y:S05]  /*95e0*/  @!P0 BRA `(.L_x_2264) ;  /* 0x0000000000048947 */ /* 0x000fea0003800000 */
[----:B------:R-:W-:Y:S01]  /*95f0*/  BPT.TRAP 0x1 ;  /* 0x000000040000795c */ /* 0x000fe20000300000 */
.L_x_2264:
[----:B-1----:R-:W-:Y:S05]  /*9600*/  @P1 BRA `(.L_x_2262) ;  /* 0x0000000000081947 */ /* 0x002fea0003800000 */
[----:B------:R-:W1:Y:S02]  /*9610*/  SYNCS.PHASECHK.TRANS64.TRYWAIT P1, [UR7+0x29850], R7 ;  /* 0x02985007ff0075a7 */ /* 0x000e640008020147 */
[----:B-1----:R-:W-:Y:S05]  /*9620*/  @!P1 BRA `(.L_x_2265) ;  /* 0x0000009c00509947 */ /* 0x002fea0003800000 */
.L_x_2262:
        /* <DEDUP_REMOVED lines=33> */
.L_x_2266:
[----:B-1----:R-:W-:Y:S01]  /*9840*/  FMNMX.FTZ R8, R152, R6, !PT ;  /* 0x0000000698087209 */ /* 0x002fe20007810000 */
        /* <DEDUP_REMOVED lines=97> */
[----:B------:R-:W-:Y:S02]  /*9e60*/  IMAD.U32 R153, RZ, RZ, UR38 ;  /* 0x00000026ff997e24 */ /* 0x000fe4000f8e00ff */
[----:B------:R-:W-:Y:S01]  /*9e70*/  FMUL.FTZ R14, R6, UR38 ;  /* 0x00000026060e7c20 */ /* 0x000fe20008410000 */
[----:B------:R-:W-:-:S01]  /*9e80*/  FFMA.FTZ R141, R145, UR38, -R168 ;  /* 0x00000026918d7c23 */ /* 0x000fc200080108a8 */
[----:B------:R-:W-:Y:S01]  /*9e90*/  FADD.FTZ R6, -R8, R9 ;  /* 0x0000000908067221 */ /* 0x000fe20000010100 */
[----:B------:R-:W-:-:S01]  /*9ea0*/  FFMA.FTZ R145, R149, UR38, -R168 ;  /* 0x0000002695917c23 */ /* 0x000fc200080108a8 */
[----:B------:R-:W-:Y:S01]  /*9eb0*/  FFMA.FTZ R149, R101, UR38, -R168 ;  /* 0x0000002665957c23 */ /* 0x000fe200080108a8 */
[----:B------:R-:W-:-:S01]  /*9ec0*/  FFMA.FTZ R101, R8, R153, -8 ;  /* 0xc100000008657423 */ /* 0x000fc20000010099 */
[----:B------:R-:W-:Y:S01]  /*9ed0*/  FMUL.FTZ R9, R6, UR38 ;  /* 0x0000002606097c20 */ /* 0x000fe20008410000 */
[----:B------:R-:W-:-:S01]  /*9ee0*/  FFMA.FTZ R6, R152, UR38, -R168 ;  /* 0x0000002698067c23 */ /* 0x000fc200080108a8 */
[----:B------:R-:W-:Y:S01]  /*9ef0*/  FFMA.FTZ R20, R140, UR38, -R168 ;  /* 0x000000268c147c23 */ /* 0x000fe200080108a8 */
[----:B------:R-:W-:-:S01]  /*9f00*/  FFMA.FTZ R140, R154, UR38, -R101 ;  /* 0x000000269a8c7c23 */ /* 0x000fc20008010865 */
[----:B------:R-:W-:Y:S01]  /*9f10*/  FFMA.FTZ R153, R155, UR38, -R101 ;  /* 0x000000269b997c23 */ /* 0x000fe20008010865 */
[----:B------:R0:W-:Y:S01]  /*9f20*/  MUFU.EX2 R11, R14 ;  /* 0x0000000e000b7308 */ /* 0x0001e20000000800 */
[----:B------:R-:W-:-:S01]  /*9f30*/  FFMA.FTZ R10, R156, UR38, -R168 ;  /* 0x000000269c0a7c23 */ /* 0x000fc200080108a8 */
[----:B------:R-:W-:Y:S01]  /*9f40*/  FFMA.FTZ R22, R144, UR38, -R168 ;  /* 0x0000002690167c23 */ /* 0x000fe200080108a8 */
[----:B------:R-:W-:-:S01]  /*9f50*/  FFMA.FTZ R144, R158, UR38, -R101 ;  /* 0x000000269e907c23 */ /* 0x000fc20008010865 */
[----:B------:R-:W-:Y:S01]  /*9f60*/  FFMA.FTZ R15, R157, UR38, -R168 ;  /* 0x000000269d0f7c23 */ /* 0x000fe200080108a8 */
[----:B------:R-:W-:-:S01]  /*9f70*/  FFMA.FTZ R155, R159, UR38, -R101 ;  /* 0x000000269f9b7c23 */ /* 0x000fc20008010865 */
[--C-:B------:R-:W-:Y:S01]  /*9f80*/  FFMA.FTZ R18, R136, UR38, -R168.reuse ;  /* 0x0000002688127c23 */ /* 0x100fe200080108a8 */
[----:B------:R-:W-:-:S01]  /*9f90*/  FFMA.FTZ R12, R160, UR38, -R168 ;  /* 0x00000026a00c7c23 */ /* 0x000fc200080108a8 */
[----:B------:R-:W1:Y:S01]  /*9fa0*/  MUFU.EX2 R6, R6 ;  /* 0x0000000600067308 */ /* 0x000e620000000800 */
[----:B------:R-:W-:-:S01]  /*9fb0*/  FFMA.FTZ R136, R148, UR38, -R168 ;  /* 0x0000002694887c23 */ /* 0x000fc200080108a8 */
[----:B------:R-:W-:Y:S01]  /*9fc0*/  FFMA.FTZ R148, R162, UR38, -R101 ;  /* 0x00000026a2947c23 */ /* 0x000fe20008010865 */
[----:B------:R-:W-:-:S01]  /*9fd0*/  FFMA.FTZ R19, R161, UR38, -R168 ;  /* 0x00000026a1137c23 */ /* 0x000fc200080108a8 */
[----:B------:R-:W-:Y:S01]  /*9fe0*/  FFMA.FTZ R157, R163, UR38, -R101 ;  /* 0x00000026a39d7c23 */ /* 0x000fe20008010865 */
[----:B0-----:R-:W-:-:S01]  /*9ff0*/  FFMA.FTZ R14, R164, UR38, -R168 ;  /* 0x00000026a40e7c23 */ /* 0x001fc200080108a8 */
        /* <DEDUP_REMOVED lines=11> */
[----:B-1----:R-:W-:-:S01]  /*a0b0*/  FFMA.FTZ R4, R11, R4, R6 ;  /* 0x000000040b047223 */ /* 0x002fc20000010006 */
[--C-:B------:R-:W-:Y:S01]  /*a0c0*/  FFMA.FTZ R150, R150, UR38, -R101.reuse ;  /* 0x0000002696967c23 */ /* 0x100fe20008010865 */
        /* <DEDUP_REMOVED lines=13> */
[----:B------:R-:W3:Y:S01]  /*a1a0*/  MUFU.EX2 R153, R153 ;  /* 0x0000009900997308 */ /* 0x000ee20000000800 */
[----:B0-----:R-:W-:-:S01]  /*a1b0*/  FFMA.FTZ R0, R9, R0, R140 ;  /* 0x0000000009007223 */ /* 0x001fc2000001008c */
[----:B------:R-:W-:Y:S01]  /*a1c0*/  FFMA.FTZ R131, R131, UR38, -R101 ;  /* 0x0000002683837c23 */ /* 0x000fe20008010865 */
[----:B------:R-:W-:-:S01]  /*a1d0*/  FFMA.FTZ R132, R132, UR38, -R168 ;  /* 0x0000002684847c23 */ /* 0x000fc200080108a8 */
[----:B------:R-:W-:Y:S01]  /*a1e0*/  FFMA.FTZ R134, R134, UR38, -R101 ;  /* 0x0000002686867c23 */ /* 0x000fe20008010865 */
[----:B------:R-:W-:-:S01]  /*a1f0*/  FFMA.FTZ R133, R133, UR38, -R168 ;  /* 0x0000002685857c23 */ /* 0x000fc200080108a8 */
[----:B------:R-:W-:Y:S01]  /*a200*/  FFMA.FTZ R135, R135, UR38, -R101 ;  /* 0x0000002687877c23 */ /* 0x000fe20008010865 */
[----:B------:R-:W-:-:S01]  /*a210*/  FFMA.FTZ R104, R104, UR38, -R168 ;  /* 0x0000002668687c23 */ /* 0x000fc200080108a8 */
[----:B------:R-:W0:Y:S01]  /*a220*/  MUFU.EX2 R10, R10 ;  /* 0x0000000a000a7308 */ /* 0x000e220000000800 */
[----:B-1----:R-:W-:-:S01]  /*a230*/  FADD.FTZ R161, R13, R4 ;  /* 0x000000040da17221 */ /* 0x002fc20000010000 */
        /* <DEDUP_REMOVED lines=8> */
[----:B------:R-:W-:Y:S01]  /*a2c0*/  FFMA.FTZ R111, R111, UR38, -R101 ;  /* 0x000000266f6f7c23 */ /* 0x000fe20008010865 */
[----:B------:R-:W-:-:S01]  /*a2d0*/  FFMA.FTZ R112, R112, UR38, -R168 ;  /* 0x0000002670707c23 */ /* 0x000fc200080108a8 */
[----:B------:R-:W-:Y:S01]  /*a2e0*/  FFMA.FTZ R114, R114, UR38, -R101 ;  /* 0x0000002672727c23 */ /* 0x000fe20008010865 */
[----:B------:R-:W-:-:S01]  /*a2f0*/  FFMA.FTZ R113, R113, UR38, -R168 ;  /* 0x0000002671717c23 */ /* 0x000fc200080108a8 */
[----:B------:R-:W-:Y:S01]  /*a300*/  FFMA.FTZ R115, R115, UR38, -R101 ;  /* 0x0000002673737c23 */ /* 0x000fe20008010865 */
[----:B------:R-:W-:-:S01]  /*a310*/  FFMA.FTZ R116, R116, UR38, -R168 ;  /* 0x0000002674747c23 */ /* 0x000fc200080108a8 */
[----:B------:R-:W3:Y:S01]  /*a320*/  MUFU.EX2 R15, R15 ;  /* 0x0000000f000f7308 */ /* 0x000ee20000000800 */
        /* <DEDUP_REMOVED lines=21> */
[--C-:B------:R-:W-:Y:S01]  /*a480*/  FFMA.FTZ R102, R102, UR38, -R101.reuse ;  /* 0x0000002666667c23 */ /* 0x100fe20008010865 */
[----:B------:R-:W-:-:S01]  /*a490*/  FFMA.FTZ R101, R103, UR38, -R101 ;  /* 0x0000002667657c23 */ /* 0x000fc20008010865 */
[----:B------:R-:W3:Y:S01]  /*a4a0*/  MUFU.EX2 R148, R148 ;  /* 0x0000009400947308 */ /* 0x000ee20000000800 */
[----:B0-----:R-:W-:-:S07]  /*a4b0*/  FADD.FTZ R163, R155, R4 ;  /* 0x000000049ba37221 */ /* 0x001fce0000010000 */
[----:B------:R-:W0:Y:S01]  /*a4c0*/  MUFU.EX2 R19, R19 ;  /* 0x0000001300137308 */ /* 0x000e220000000800 */
[----:B-1----:R-:W-:-:S07]  /*a4d0*/  FADD.FTZ R0, R12, R161 ;  /* 0x000000a10c007221 */ /* 0x002fce0000010000 */
[----:B------:R-:W1:Y:S01]  /*a4e0*/  MUFU.EX2 R157, R157 ;  /* 0x0000009d009d7308 */ /* 0x000e620000000800 */
[----:B---3--:R-:W-:-:S07]  /*a4f0*/  FADD.FTZ R4, R148, R163 ;  /* 0x000000a394047221 */ /* 0x008fce0000010000 */
        /* <DEDUP_REMOVED lines=100> */
[----:B------:R-:W-:Y:S01]  /*ab40*/  MUFU.EX2 R117, R117 ;  /* 0x0000007500757308 */ /* 0x000fe20000000800 */
[----:B---3--:R-:W-:-:S07]  /*ab50*/  FADD.FTZ R0, R116, R161 ;  /* 0x000000a174007221 */ /* 0x008fce0000010000 */
        /* <DEDUP_REMOVED lines=11> */
[----:B------:R-:W-:Y:S08]  /*ac10*/  MUFU.EX2 R93, R93 ;  /* 0x0000005d005d7308 */ /* 0x000ff00000000800 */
[----:B------:R1:W3:Y:S01]  /*ac20*/  MUFU.EX2 R154, R95 ;  /* 0x0000005f009a7308 */ /* 0x0002e20000000800 */
[----:B0-----:R-:W-:-:S07]  /*ac30*/  FADD.FTZ R4, R165, R4 ;  /* 0x00000004a5047221 */ /* 0x001fce0000010000 */
[----:B------:R-:W0:Y:S01]  /*ac40*/  MUFU.EX2 R96, R96 ;  /* 0x0000006000607308 */ /* 0x000e220000000800 */
[----:B-1----:R-:W-:-:S04]  /*ac50*/  FADD.FTZ R95, R117, R0 ;  /* 0x00000000755f7221 */ /* 0x002fc80000010000 */
[----:B------:R-:W-:-:S03]  /*ac60*/  FADD.FTZ R0, R88, R95 ;  /* 0x0000005f58007221 */ /* 0x000fc60000010000 */
[----:B------:R-:W1:Y:S01]  /*ac70*/  MUFU.EX2 R98, R98 ;  /* 0x0000006200627308 */ /* 0x000e620000000800 */
[----:B------:R-:W-:-:S01]  /*ac80*/  FADD.FTZ R95, R89, R0 ;  /* 0x00000000595f7221 */ /* 0x000fc20000010000 */
[----:B---3--:R-:W-:-:S03]  /*ac90*/  FADD.FTZ R4, R154, R4 ;  /* 0x000000049a047221 */ /* 0x008fc60000010000 */
[----:B------:R-:W-:-:S03]  /*aca0*/  FADD.FTZ R0, R92, R95 ;  /* 0x0000005f5c007221 */ /* 0x000fc60000010000 */
[----:B------:R-:W3:Y:S01]  /*acb0*/  MUFU.EX2 R97, R97 ;  /* 0x0000006100617308 */ /* 0x000ee20000000800 */
[----:B------:R-:W-:-:S04]  /*acc0*/  FADD.FTZ R95, R93, R0 ;  /* 0x000000005d5f7221 */ /* 0x000fc80000010000 */
[----:B0-----:R-:W-:-:S03]  /*acd0*/  FADD.FTZ R0, R96, R95 ;  /* 0x0000005f60007221 */ /* 0x001fc60000010000 */
        /* <DEDUP_REMOVED lines=10> */
[----:B0-----:R-:W-:-:S03]  /*ad80*/  FADD.FTZ R4, R149, R0 ;  /* 0x0000000095047221 */ /* 0x001fc60000010000 */
[----:B-1----:R-:W-:Y:S01]  /*ad90*/  FADD.FTZ R0, R101, R94 ;  /* 0x0000005e65007221 */ /* 0x002fe20000010000 */
[----:B------:R-:W-:Y:S06]  /*ada0*/  @!P0 BRA `(.L_x_2267) ;  /* 0x0000000000048947 */ /* 0x000fec0003800000 */
[----:B------:R-:W-:Y:S01]  /*adb0*/  BPT.TRAP 0x1 ;  /* 0x000000040000795c */ /* 0x000fe20000300000 */
.L_x_2267:
        /* <DEDUP_REMOVED lines=116> */
.L_x_2257:
[----:B------:R-:W-:Y:S06]  /*b500*/  BAR.ARV 0x8, 0x180 ;  /* 0x0206000000007b1d */ /* 0x000fec0000002000 */
[----:B------:R-:W-:Y:S05]  /*b510*/  @!P0 BRA `(.L_x_2269) ;  /* 0x0000000000048947 */ /* 0x000fea0003800000 */
[----:B------:R-:W-:Y:S01]  /*b520*/  BPT.TRAP 0x1 ;  /* 0x000000040000795c */ /* 0x000fe20000300000 */
.L_x_2269:
[----:B------:R-:W-:Y:S01]  /*b530*/  ULEA UR9, UR4, UR39, 0x3 ;  /* 0x0000002704097291 */ /* 0x000fe2000f8e183f */
[----:B------:R-:W-:-:S05]  /*b540*/  IMAD.U32 R2, RZ, RZ, UR5 ;  /* 0x00000005ff027e24 */ /* 0x000fca000f8e00ff */
[----:B------:R-:W-:-:S04]  /*b550*/  SHF.L.U32 R2, R2, 0x1f, RZ ;  /* 0x0000001f02027819 */ /* 0x000fc800000006ff */
[----:B------:R0:W1:Y:S01]  /*b560*/  SYNCS.PHASECHK.TRANS64.TRYWAIT P1, [UR9+0x29850], R2 ;  /* 0x02985002ff0075a7 */ /* 0x0000620008020149 */
[----:B------:R-:W-:Y:S05]  /*b570*/  @!P0 BRA `(.L_x_2270) ;  /* 0x0000000000048947 */ /* 0x000fea0003800000 */
[----:B------:R-:W-:Y:S01]  /*b580*/  BPT.TRAP 0x1 ;  /* 0x000000040000795c */ /* 0x000fe20000300000 */
.L_x_2270:
[----:B-1----:R-:W-:Y:S05]  /*b590*/  @P1 BRA `(.L_x_2271) ;  /* 0x0000000000081947 */ /* 0x002fea0003800000 */
[----:B------:R-:W1:Y:S02]  /*b5a0*/  SYNCS.PHASECHK.TRANS64.TRYWAIT P1, [UR9+0x29850], R2 ;  /* 0x02985002ff0075a7 */ /* 0x000e640008020149 */
[----:B-1----:R-:W-:Y:S05]  /*b5b0*/  @!P1 BRA `(.L_x_2272) ;  /* 0x0000007c00849947 */ /* 0x002fea0003800000 */
.L_x_2271:
[----:B------:R-:W-:Y:S01]  /*b5c0*/  UIADD3 UR39, UR39, 0x400, URZ ;  /* 0x0000040027277890 */ /* 0x000fe2000fffe03f */
[----:B------:R-:W-:Y:S01]  /*b5d0*/  WARPGROUP.ARRIVE ;  /* 0x00000000000079c5 */ /* 0x000fe20000000000 */
[----:B------:R-:W-:-:S05]  /*b5e0*/  UMOV UR7, 0xc0000010 ;  /* 0xc000001000077882 */ /* 0x000fca0000000000 */
[----:B------:R-:W3:Y:S01]  /*b5f0*/  S2UR UR5, SR_CTAID.Z ;  /* 0x00000000000579c3 */ /* 0x000ee20000002700 */
[----:B------:R-:W-:Y:S01]  /*b600*/  USHF.R.U32.HI UR39, URZ, 0x4, UR39 ;  /* 0x000000043f277899 */ /* 0x000fe20008011627 */
[----:B------:R-:W-:Y:S01]  /*b610*/  IMAD.MOV.U32 R5, RZ, RZ, 0x3f800000 ;  /* 0x3f800000ff057424 */ /* 0x000fe200078e00ff */
[----:B------:R-:W-:Y:S02]  /*b620*/  ULDC.64 UR10, c[0x0][0x9a0] ;  /* 0x00026800000a7ab9 */ /* 0x000fe40000000a00 */
[----:B------:R-:W-:Y:S02]  /*b630*/  ULOP3.LUT UR39, UR39, 0x3fff, URZ, 0xc0, !UPT ;  /* 0x00003fff27277892 */ /* 0x000fe4000f8ec03f */
[----:B------:R-:W-:Y:S01]  /*b640*/  UISETP.NE.U32.AND UP0, UPT, UR10, URZ, UPT ;  /* 0x0000003f0a00728c */ /* 0x000fe2000bf05070 */
[----:B------:R-:W4:Y:S01]  /*b650*/  S2UR UR14, SR_CTAID.Z ;  /* 0x00000000000e79c3 */ /* 0x000f220000002700 */
[----:B------:R-:W-:Y:S02]  /*b660*/  ULOP3.LUT UR8, UR39, 0x10000, URZ, 0xfc, !UPT ;  /* 0x0001000027087892 */ /* 0x000fe4000f8efc3f */
[----:B------:R-:W-:-:S02]  /*b670*/  UISETP.NE.AND.EX UP0, UPT, UR11, URZ, UPT, UP0 ;  /* 0x0000003f0b00728c */ /* 0x000fc4000bf05300 */
[----:B------:R-:W-:-:S04]  /*b680*/  UIMAD UR8, UR4, 0x500, UR8 ;  /* 0x00000500040878a4 */ /* 0x000fc8000f8e0208 */
[----:B------:R-:W-:Y:S01]  /*b690*/  UIADD3 UR4, UR8, 0x100, URZ ;  /* 0x0000010008047890 */ /* 0x000fe2000fffe03f */
[----:B------:R-:W-:Y:S02]  /*b6a0*/  PLOP3.LUT P1, PT, PT, PT, UP0, 0x80, 0x0 ;  /* 0x000000000000781c */ /* 0x000fe40003f2f008 */
[----:B------:R-:W-:-:S06]  /*b6b0*/  UMOV UR6, UR8 ;  /* 0x0000000800067c82 */ /* 0x000fcc0008000000 */
[----:B---3--:R-:W-:Y:S01]  /*b6c0*/  QGMMA.64x128x32.F32.E4M3.E4M3 R24, R184, gdesc[UR4], R24, gsb0 ;  /* 0x01e00004b8187df3 */ /* 0x008fe20008000818 */
[----:B------:R-:W-:Y:S01]  /*b6d0*/  UMOV UR7, 0xc0000010 ;  /* 0xc000001000077882 */ /* 0x000fe20000000000 */
[----:B------:R-:W-:Y:S01]  /*b6e0*/  UMOV UR6, UR4 ;  /* 0x0000000400067c82 */ /* 0x000fe20008000000 */
[----:B------:R-:W-:Y:S01]  /*b6f0*/  USHF.R.S32.HI UR5, URZ, 0x1f, UR5 ;  /* 0x0000001f3f057899 */ /* 0x000fe20008011405 */
[----:B------:R-:W-:Y:S01]  /*b700*/  @UP0 ULDC.64 UR12, c[0x0][0x9c8] ;  /* 0x00027200000c0ab9 */ /* 0x000fe20000000a00 */
[----:B------:R-:W-:Y:S02]  /*b710*/  WARPGROUP.DEPBAR.LE gsb0, 0x0 ;  /* 0x00008000000079c5 */ /* 0x000fe40000010000 */
[----:B------:R-:W-:-:S06]  /*b720*/  WARPGROUP.ARRIVE ;  /* 0x00000000000079c5 */ /* 0x000fcc0000000000 */
[----:B------:R-:W-:Y:S01]  /*b730*/  QGMMA.64x128x32.F32.E4M3.E4M3 R24, R180, gdesc[UR4], R24, gsb0 ;  /* 0x01e00004b4187df3 */ /* 0x000fe20008000818 */
[----:B------:R-:W-:Y:S02]  /*b740*/  @UP0 UIMAD UR6, UR5, UR12, URZ ;  /* 0x0000000c050602a4 */ /* 0x000fe4000f8e023f */
[----:B----4-:R-:W-:Y:S02]  /*b750*/  @UP0 UIMAD.WIDE.U32 UR4, UR14, UR12, URZ ;  /* 0x0000000c0e0402a5 */ /* 0x010fe4000f8e003f */
[----:B------:R-:W-:Y:S02]  /*b760*/  @UP0 UIMAD UR6, UR14, UR13, UR6 ;  /* 0x0000000d0e0602a4 */ /* 0x000fe4000f8e0206 */
[----:B------:R-:W-:Y:S01]  /*b770*/  @UP0 USHF.R.S32.HI UR7, URZ, 0x1f, UR59 ;  /* 0x0000001f3f070899 */ /* 0x000fe2000801143b */
[----:B------:R-:W-:Y:S01]  /*b780*/  @UP0 ULDC.64 UR12, c[0x0][0x9d0] ;  /* 0x00027400000c0ab9 */ /* 0x000fe20000000a00 */
[----:B------:R-:W-:Y:S02]  /*b790*/  @UP0 UIADD3 UR5, UR5, UR6, URZ ;  /* 0x0000000605050290 */ /* 0x000fe4000fffe03f */
[----:B------:R-:W-:-:S02]  /*b7a0*/  @UP0 UIMAD UR6, UR7, UR12, URZ ;  /* 0x0000000c070602a4 */ /* 0x000fc4000f8e023f */
[----:B------:R-:W-:Y:S02]  /*b7b0*/  @UP0 UIMAD.WIDE.U32 UR4, UR59, UR12, UR4 ;  /* 0x0000000c3b0402a5 */ /* 0x000fe4000f8e0004 */
[----:B------:R-:W-:-:S04]  /*b7c0*/  @UP0 UIMAD UR6, UR59, UR13, UR6 ;  /* 0x0000000d3b0602a4 */ /* 0x000fc8000f8e0206 */
[----:B------:R-:W-:Y:S02]  /*b7d0*/  @UP0 UIADD3 UR5, UR5, UR6, URZ ;  /* 0x0000000605050290 */ /* 0x000fe4000fffe03f */
[----:B------:R-:W-:-:S04]  /*b7e0*/  @UP0 ULEA UR6, UP1, UR4, UR10, 0x2 ;  /* 0x0000000a04060291 */ /* 0x000fc8000f82103f */
[----:B------:R-:W-:Y:S02]  /*b7f0*/  @UP0 ULEA.HI.X UR7, UR4, UR11, UR5, 0x2, UP1 ;  /* 0x0000000b04070291 */ /* 0x000fe400088f1405 */
[----:B------:R-:W-:Y:S01]  /*b800*/  UIADD3 UR4, UR8, 0x200, URZ ;  /* 0x0000020008047890 */ /* 0x000fe2000fffe03f */
[----:B01----:R-:W-:-:S03]  /*b810*/  IMAD.U32 R2, RZ, RZ, UR6 ;  /* 0x00000006ff027e24 */ /* 0x003fc6000f8e00ff */
[----:B------:R-:W-:Y:S01]  /*b820*/  IMAD.U32 R3, RZ, RZ, UR7 ;  /* 0x00000007ff037e24 */ /* 0x000fe2000f8e00ff */
[----:B------:R-:W-:Y:S02]  /*b830*/  UMOV UR7, 0xc0000010 ;  /* 0xc000001000077882 */ /* 0x000fe40000000000 */
[----:B------:R-:W-:Y:S02]  /*b840*/  UMOV UR6, UR4 ;  /* 0x0000000400067c82 */ /* 0x000fe40008000000 */
[----:B------:R0:W3:Y:S01]  /*b850*/  @P1 LDG.E R5, desc[UR36][R2.64] ;  /* 0x0000002402051981 */ /* 0x0000e2000c1e1900 */
        /* <DEDUP_REMOVED lines=8> */
[----:B------:R-:W4:Y:S01]  /*b8e0*/  SHFL.BFLY PT, R11, R0, 0x2, 0x1f ;  /* 0x0c401f00000b7f89 */ /* 0x000f2200000e0000 */
[----:B------:R-:W-:Y:S02]  /*b8f0*/  WARPGROUP.DEPBAR.LE gsb0, 0x0 ;  /* 0x00008000000079c5 */ /* 0x000fe40000010000 */
[----:B------:R-:W-:-:S06]  /*b900*/  WARPGROUP.ARRIVE ;  /* 0x00000000000079c5 */ /* 0x000fcc0000000000 */
[----:B------:R-:W-:Y:S01]  /*b910*/  QGMMA.64x128x32.F32.E4M3.E4M3 R24, R172, gdesc[UR4], R24, gsb0 ;  /* 0x01e00004ac187df3 */ /* 0x000fe20008000818 */
[----:B------:R-:W-:Y:S01]  /*b920*/  UMOV UR6, UR8 ;  /* 0x0000000800067c82 */ /* 0x000fe20008000000 */
[----:B------:R-:W-:Y:S01]  /*b930*/  UMOV UR7, 0xc0000010 ;  /* 0xc000001000077882 */ /* 0x000fe20000000000 */
[----:B-1----:R-:W-:Y:S01]  /*b940*/  FADD.FTZ R9, R9, R4 ;  /* 0x0000000409097221 */ /* 0x002fe20000010000 */
[----:B----4-:R-:W-:-:S04]  /*b950*/  FADD.FTZ R11, R11, R0 ;  /* 0x000000000b0b7221 */ /* 0x010fc80000010000 */
        /* <DEDUP_REMOVED lines=18> */
[----:B------:R-:W4:Y:S01]  /*ba80*/  @P1 MUFU.RCP R10, R13 ;  /* 0x0000000d000a1308 */ /* 0x000f220000001000 */
        /* <DEDUP_REMOVED lines=10> */
[-C--:B---3--:R-:W-:Y:S01]  /*bb30*/  FMUL.FTZ R4, R4, R5.reuse ;  /* 0x0000000504047220 */ /* 0x088fe20000410000 */
[----:B----4-:R-:W-:Y:S01]  /*bb40*/  FMUL.FTZ R10, R10, R5 ;  /* 0x000000050a0a7220 */ /* 0x010fe20000410000 */
[----:B------:R-:W-:-:S02]  /*bb50*/  WARPGROUP.DEPBAR.LE gsb0, 0x0 ;  /* 0x00008000000079c5 */ /* 0x000fc40000010000 */
[----:B------:R-:W-:Y:S05]  /*bb60*/  @!P0 BRA `(.L_x_2273) ;  /* 0x0000000000048947 */ /* 0x000fea0003800000 */
[----:B------:R-:W-:Y:S01]  /*bb70*/  BPT.TRAP 0x1 ;  /* 0x000000040000795c */ /* 0x000fe20000300000 */
.L_x_2273:
        /* <DEDUP_REMOVED lines=68> */
.L_x_2237:
[----:B------:R-:W-:Y:S05]  /*bfc0*/  @P0 BRA `(.L_x_2274) ;  /* 0x0000002000780947 */ /* 0x000fea0003800000 */
[----:B------:R-:W0:Y:S01]  /*bfd0*/  S2R R7, SR_TID.X ;  /* 0x0000000000077919 */ /* 0x000e220000002100 */
[----:B------:R-:W-:Y:S01]  /*bfe0*/  ULDC.64 UR4, c[0x4][0x40] ;  /* 0x0100100000047ab9 */ /* 0x000fe20000000a00 */
        /* <DEDUP_REMOVED lines=8> */
[----:B------:R0:W3:Y:S01]  /*c070*/  LDG.E.CONSTANT R5, desc[UR36][R4.64] ;  /* 0x0000002404057981 */ /* 0x0000e2000c1e9900 */
[C---:B------:R-:W-:Y:S01]  /*c080*/  LOP3.LUT P0, R3, R7.reuse, 0x3, RZ, 0xc0, !PT ;  /* 0x0000000307037812 */ /* 0x040fe2000780c0ff */
[----:B------:R-:W-:Y:S01]  /*c090*/  VIADD R7, R7, 0xffffff80 ;  /* 0xffffff8007077836 */ /* 0x000fe20000000000 */
[----:B------:R-:W1:Y:S01]  /*c0a0*/  S2UR UR12, SR_CTAID.Z ;  /* 0x00000000000c79c3 */ /* 0x000e620000002700 */
[----:B------:R-:W-:Y:S01]  /*c0b0*/  UIMAD.WIDE.U32 UR4, UR59, UR8, URZ ;  /* 0x000000083b0472a5 */ /* 0x000fe2000f8e003f */
[----:B------:R-:W-:Y:S01]  /*c0c0*/  ISETP.EQ.OR P0, PT, R3, 0x3, !P0 ;  /* 0x000000030300780c */ /* 0x000fe20004702670 */
[----:B------:R-:W-:Y:S01]  /*c0d0*/  UIMAD UR6, UR7, UR8, URZ ;  /* 0x00000008070672a4 */ /* 0x000fe2000f8e023f */
[----:B------:R-:W-:Y:S01]  /*c0e0*/  BSSY B0, `(.L_x_2275) ;  /* 0x0000192000007945 */ /* 0x000fe20003800000 */
[----:B------:R-:W-:Y:S01]  /*c0f0*/  UIMAD UR8, UR7, UR10, URZ ;  /* 0x0000000a070872a4 */ /* 0x000fe2000f8e023f */
[----:B------:R-:W-:Y:S01]  /*c100*/  SEL R6, R24, R25, P0 ;  /* 0x0000001918067207 */ /* 0x000fe20000000000 */
[----:B------:R-:W-:Y:S01]  /*c110*/  UIMAD UR9, UR59, UR9, UR6 ;  /* 0x000000093b0972a4 */ /* 0x000fe2000f8e0206 */
[----:B0-----:R-:W-:Y:S01]  /*c120*/  SHF.R.S32.HI R4, RZ, 0x1f, R7 ;  /* 0x0000001fff047819 */ /* 0x001fe20000011407 */
[----:B------:R-:W-:Y:S01]  /*c130*/  UIMAD.WIDE.U32 UR6, UR59, UR10, URZ ;  /* 0x0000000a3b0672a5 */ /* 0x000fe2000f8e003f */
[----:B------:R-:W-:Y:S01]  /*c140*/  SEL R9, R25, R24, P0 ;  /* 0x0000001819097207 */ /* 0x000fe20000000000 */
[----:B------:R-:W-:Y:S01]  /*c150*/  UIADD3 UR9, UR5, UR9, URZ ;  /* 0x0000000905097290 */ /* 0x000fe2000fffe03f */
[----:B------:R-:W-:Y:S01]  /*c160*/  LEA.HI R3, R4, R7, RZ, 0x7 ;  /* 0x0000000704037211 */ /* 0x000fe200078f38ff */
[----:B------:R-:W-:Y:S01]  /*c170*/  UIMAD UR8, UR59, UR11, UR8 ;  /* 0x0000000b3b0872a4 */ /* 0x000fe2000f8e0208 */
[----:B------:R-:W-:-:S02]  /*c180*/  SEL R24, R48, R49, P0 ;  /* 0x0000003130187207 */ /* 0x000fc40000000000 */
[----:B------:R-:W-:Y:S01]  /*c190*/  SEL R21, R49, R48, P0 ;  /* 0x0000003031157207 */ /* 0x000fe20000000000 */
[----:B------:R-:W-:Y:S01]  /*c1a0*/  UIADD3 UR8, UR7, UR8, URZ ;  /* 0x0000000807087290 */ /* 0x000fe2000fffe03f */
[----:B------:R-:W-:Y:S02]  /*c1b0*/  SEL R20, R80, R81, P0 ;  /* 0x0000005150147207 */ /* 0x000fe40000000000 */
[----:B------:R-:W-:Y:S02]  /*c1c0*/  SEL R91, R81, R80, P0 ;  /* 0x00000050515b7207 */ /* 0x000fe40000000000 */
[----:B------:R-:W-:Y:S02]  /*c1d0*/  SEL R48, R26, R27, P0 ;  /* 0x0000001b1a307207 */ /* 0x000fe40000000000 */
[----:B------:R-:W-:Y:S01]  /*c1e0*/  SEL R81, R27, R26, P0 ;  /* 0x0000001a1b517207 */ /* 0x000fe20000000000 */
[----:B-1----:R-:W-:Y:S01]  /*c1f0*/  USHF.R.S32.HI UR13, URZ, 0x1f, UR12 ;  /* 0x0000001f3f0d7899 */ /* 0x002fe2000801140c */
[----:B------:R-:W-:Y:S01]  /*c200*/  LOP3.LUT R26, R3, 0xffffff80, RZ, 0xc0, !PT ;  /* 0xffffff80031a7812 */ /* 0x000fe200078ec0ff */
[----:B------:R-:W0:Y:S01]  /*c210*/  S2UR UR12, SR_CTAID.Z ;  /* 0x00000000000c79c3 */ /* 0x000e220000002700 */
        /* <DEDUP_REMOVED lines=9> */
[----:B------:R-:W-:Y:S01]  /*c2b0*/  SEL R47, R67, R66, P0 ;  /* 0x00000042432f7207 */ /* 0x000fe20000000000 */
[----:B------:R-:W-:Y:S01]  /*c2c0*/  IMAD.IADD R66, R7, 0x1, -R26 ;  /* 0x0000000107427824 */ /* 0x000fe200078e0a1a */
[----:B------:R-:W-:Y:S02]  /*c2d0*/  SEL R102, R36, R37, P0 ;  /* 0x0000002524667207 */ /* 0x000fe40000000000 */
[----:B------:R-:W-:Y:S02]  /*c2e0*/  SEL R109, R37, R36, P0 ;  /* 0x00000024256d7207 */ /* 0x000fe40000000000 */
[----:B------:R-:W-:-:S02]  /*c2f0*/  SHF.R.S32.HI R13, RZ, 0x1f, R66 ;  /* 0x0000001fff0d7819 */ /* 0x000fc40000011442 */
[----:B------:R-:W-:Y:S02]  /*c300*/  SEL R36, R74, R75, P0 ;  /* 0x0000004b4a247207 */ /* 0x000fe40000000000 */
[----:B------:R-:W-:Y:S02]  /*c310*/  SEL R41, R75, R74, P0 ;  /* 0x0000004a4b297207 */ /* 0x000fe40000000000 */
[----:B------:R-:W1:Y:S01]  /*c320*/  S2R R75, SR_CTAID.X ;  /* 0x00000000004b7919 */ /* 0x000e620000002500 */
[----:B------:R-:W-:Y:S02]  /*c330*/  LEA.HI R4, R4, R7, RZ, 0x2 ;  /* 0x0000000704047211 */ /* 0x000fe400078f10ff */
[----:B------:R-:W-:Y:S02]  /*c340*/  LEA.HI R19, R13, R66, RZ, 0x2 ;  /* 0x000000420d137211 */ /* 0x000fe400078f10ff */
[----:B------:R-:W-:Y:S02]  /*c350*/  SEL R12, R30, R31, P0 ;  /* 0x0000001f1e0c7207 */ /* 0x000fe40000000000 */
[----:B------:R-:W-:-:S02]  /*c360*/  SEL R89, R31, R30, P0 ;  /* 0x0000001e1f597207 */ /* 0x000fc40000000000 */
[----:B------:R-:W-:Y:S02]  /*c370*/  LOP3.LUT R30, R4, 0xfffffffc, RZ, 0xc0, !PT ;  /* 0xfffffffc041e7812 */ /* 0x000fe400078ec0ff */
[--C-:B------:R-:W-:Y:S02]  /*c380*/  SHF.R.S32.HI R4, RZ, 0x2, R19.reuse ;  /* 0x00000002ff047819 */ /* 0x100fe40000011413 */
[----:B------:R-:W-:Y:S01]  /*c390*/  SHF.R.S32.HI R25, RZ, 0x1f, R19 ;  /* 0x0000001fff197819 */ /* 0x000fe20000011413 */
[----:B------:R-:W-:Y:S01]  /*c3a0*/  IMAD.IADD R30, R7, 0x1, -R30 ;  /* 0x00000001071e7824 */ /* 0x000fe200078e0a1e */
[----:B------:R-:W-:Y:S02]  /*c3b0*/  SHF.R.S32.HI R26, RZ, 0x7, R3 ;  /* 0x00000007ff1a7819 */ /* 0x000fe40000011403 */
[----:B------:R-:W-:Y:S02]  /*c3c0*/  LEA.HI R25, R25, R4, RZ, 0x3 ;  /* 0x0000000419197211 */ /* 0x000fe400078f18ff */
[----:B------:R-:W-:-:S02]  /*c3d0*/  LEA.HI R3, R3, R26, RZ, 0x1 ;  /* 0x0000001a03037211 */ /* 0x000fc400078f08ff */
[----:B------:R-:W-:Y:S02]  /*c3e0*/  LOP3.LUT R25, R25, 0xfffffff8, RZ, 0xc0, !PT ;  /* 0xfffffff819197812 */ /* 0x000fe400078ec0ff */
[----:B------:R-:W-:Y:S02]  /*c3f0*/  LEA.HI R13, R13, R66, RZ, 0x5 ;  /* 0x000000420d0d7211 */ /* 0x000fe400078f28ff */
[----:B------:R-:W-:Y:S01]  /*c400*/  LOP3.LUT R3, R3, 0x3fffffe, RZ, 0xc0, !PT ;  /* 0x03fffffe03037812 */ /* 0x000fe200078ec0ff */
[----:B------:R-:W-:Y:S01]  /*c410*/  IMAD.IADD R4, R4, 0x1, -R25 ;  /* 0x0000000104047824 */ /* 0x000fe200078e0a19 */
[----:B------:R-:W-:Y:S02]  /*c420*/  SHF.R.S32.HI R13, RZ, 0x5, R13 ;  /* 0x00000005ff0d7819 */ /* 0x000fe4000001140d */
[----:B------:R-:W-:Y:S01]  /*c430*/  LEA.HI R7, R30, R30, RZ, 0x1 ;  /* 0x0000001e1e077211 */ /* 0x000fe200078f08ff */
[----:B------:R-:W-:Y:S01]  /*c440*/  IMAD.IADD R3, R26, 0x1, -R3 ;  /* 0x000000011a037824 */ /* 0x000fe200078e0a03 */
[----:B------:R-:W-:Y:S01]  /*c450*/  SEL R92, R68, R69, P0 ;  /* 0x00000045445c7207 */ /* 0x000fe20000000000 */
[----:B------:R-:W-:Y:S01]  /*c460*/  IMAD R4, R13, 0x10, R4 ;  /* 0x000000100d047824 */ /* 0x000fe200078e0204 */
[----:B------:R-:W-:-:S02]  /*c470*/  SEL R99, R69, R68, P0 ;  /* 0x0000004445637207 */ /* 0x000fc40000000000 */
[----:B------:R-:W-:Y:S01]  /*c480*/  SEL R68, R72, R73, P0 ;  /* 0x0000004948447207 */ /* 0x000fe20000000000 */
[----:B------:R-:W-:Y:S01]  /*c490*/  IMAD R3, R3, 0x40, R4 ;  /* 0x0000004003037824 */ /* 0x000fe200078e0204 */
[----:B------:R-:W-:Y:S02]  /*c4a0*/  SEL R69, R73, R72, P0 ;  /* 0x0000004849457207 */ /* 0x000fe40000000000 */
[----:B------:R-:W-:Y:S02]  /*c4b0*/  SEL R72, R84, R85, P0 ;  /* 0x0000005554487207 */ /* 0x000fe40000000000 */
[----:B------:R-:W-:Y:S02]  /*c4c0*/  SEL R93, R85, R84, P0 ;  /* 0x00000054555d7207 */ /* 0x000fe40000000000 */
[----:B------:R-:W-:Y:S02]  /*c4d0*/  LOP3.LUT R7, R7, 0x1ffffffe, RZ, 0xc0, !PT ;  /* 0x1ffffffe07077812 */ /* 0x000fe400078ec0ff */
[----:B------:R-:W-:-:S02]  /*c4e0*/  SEL R18, R38, R39, P0 ;  /* 0x0000002726127207 */ /* 0x000fc40000000000 */
[----:B------:R-:W-:Y:S01]  /*c4f0*/  SEL R85, R39, R38, P0 ;  /* 0x0000002627557207 */ /* 0x000fe20000000000 */
[----:B------:R-:W-:Y:S01]  /*c500*/  IMAD.IADD R30, R30, 0x1, -R7 ;  /* 0x000000011e1e7824 */ /* 0x000fe200078e0a07 */
[----:B--2---:R-:W-:Y:S02]  /*c510*/  SEL R16, R82, R83, P0 ;  /* 0x0000005352107207 */ /* 0x004fe40000000000 */
[----:B------:R-:W-:Y:S01]  /*c520*/  SEL R39, R83, R82, P0 ;  /* 0x0000005253277207 */ /* 0x000fe20000000000 */
[----:B------:R-:W-:Y:S01]  /*c530*/  IMAD R4, R30, 0x8, R3 ;  /* 0x000000081e047824 */ /* 0x000fe200078e0203 */
[----:B------:R-:W2:Y:S01]  /*c540*/  LDC R82, c[0x0][0xbe8] ;  /* 0x0002fa00ff527b82 */ /* 0x000ea20000000800 */
[----:B------:R-:W-:Y:S02]  /*c550*/  SEL R8, R86, R87, P0 ;  /* 0x0000005756087207 */ /* 0x000fe40000000000 */
[----:B------:R-:W-:Y:S02]  /*c560*/  SEL R90, R64, R65, P0 ;  /* 0x00000041405a7207 */ /* 0x000fe40000000000 */
[----:B------:R-:W-:-:S02]  /*c570*/  SEL R97, R65, R64, P0 ;  /* 0x0000004041617207 */ /* 0x000fc40000000000 */
[----:B------:R-:W-:Y:S02]  /*c580*/  SEL R87, R87, R86, P0 ;  /* 0x0000005657577207 */ /* 0x000fe40000000000 */
[----:B------:R-:W-:Y:S02]  /*c590*/  SEL R64, R42, R43, P0 ;  /* 0x0000002b2a407207 */ /* 0x000fe40000000000 */
[----:B------:R-:W-:Y:S02]  /*c5a0*/  SEL R11, R43, R42, P0 ;  /* 0x0000002a2b0b7207 */ /* 0x000fe40000000000 */
[----:B------:R-:W-:Y:S02]  /*c5b0*/  SEL R38, R70, R71, P0 ;  /* 0x0000004746267207 */ /* 0x000fe40000000000 */
[----:B------:R-:W-:Y:S01]  /*c5c0*/  SEL R43, R71, R70, P0 ;  /* 0x00000046472b7207 */ /* 0x000fe20000000000 */
[C---:B-1----:R-:W-:Y:S01]  /*c5d0*/  IMAD R70, R75.reuse, 0x80, R3 ;  /* 0x000000804b467824 */ /* 0x042fe200078e0203 */
[----:B------:R-:W-:Y:S01]  /*c5e0*/  SEL R10, R54, R55, P0 ;  /* 0x00000037360a7207 */ /* 0x000fe20000000000 */
[----:B------:R-:W-:Y:S01]  /*c5f0*/  IMAD R75, R75, 0x80, R4 ;  /* 0x000000804b4b7824 */ /* 0x000fe200078e0204 */
[----:B------:R-:W-:-:S02]  /*c600*/  SEL R14, R32, R33, P0 ;  /* 0x00000021200e7207 */ /* 0x000fc40000000000 */
[----:B------:R-:W-:Y:S01]  /*c610*/  SEL R15, R33, R32, P0 ;  /* 0x00000020210f7207 */ /* 0x000fe20000000000 */
[----:B------:R-:W-:Y:S01]  /*c620*/  IMAD.U32 R32, RZ, RZ, UR4 ;  /* 0x00000004ff207e24 */ /* 0x000fe2000f8e00ff */
[----:B------:R-:W-:Y:S01]  /*c630*/  SEL R61, R55, R54, P0 ;  /* 0x00000036373d7207 */ /* 0x000fe20000000000 */
[----:B------:R-:W1:Y:S01]  /*c640*/  S2UR UR4, SR_CTAID.Y ;  /* 0x00000000000479c3 */ /* 0x000e620000002600 */
[----:B------:R-:W-:Y:S01]  /*c650*/  SEL R94, R56, R57, P0 ;  /* 0x00000039385e7207 */ /* 0x000fe20000000000 */
[----:B------:R-:W-:Y:S01]  /*c660*/  IMAD.U32 R33, RZ, RZ, UR5 ;  /* 0x00000005ff217e24 */ /* 0x000fe2000f8e00ff */
[----:B------:R-:W-:Y:S01]  /*c670*/  SEL R101, R57, R56, P0 ;  /* 0x0000003839657207 */ /* 0x000fe20000000000 */
[----:B------:R-:W-:Y:S01]  /*c680*/  IMAD.U32 R33, RZ, RZ, UR9 ;  /* 0x00000009ff217e24 */ /* 0x000fe2000f8e00ff */
[----:B------:R-:W-:Y:S02]  /*c690*/  LOP3.LUT R19, R19, 0x7ffffffc, RZ, 0xc0, !PT ;  /* 0x7ffffffc13137812 */ /* 0x000fe400078ec0ff */
[----:B------:R-:W-:-:S02]  /*c6a0*/  SEL R100, R44, R45, P0 ;  /* 0x0000002d2c647207 */ /* 0x000fc40000000000 */
[----:B------:R-:W-:Y:S01]  /*c6b0*/  SEL R107, R45, R44, P0 ;  /* 0x0000002c2d6b7207 */ /* 0x000fe20000000000 */
[----:B------:R-:W-:Y:S01]  /*c6c0*/  IMAD.U32 R45, RZ, RZ, UR7 ;  /* 0x00000007ff2d7e24 */ /* 0x000fe2000f8e00ff */
[----:B------:R-:W-:Y:S01]  /*c6d0*/  SEL R98, R52, R53, P0 ;  /* 0x0000003534627207 */ /* 0x000fe20000000000 */
[----:B------:R-:W-:Y:S01]  /*c6e0*/  IMAD.U32 R44, RZ, RZ, UR6 ;  /* 0x00000006ff2c7e24 */ /* 0x000fe2000f8e00ff */
[----:B------:R-:W-:Y:S01]  /*c6f0*/  SEL R105, R53, R52, P0 ;  /* 0x0000003435697207 */ /* 0x000fe20000000000 */
[----:B------:R-:W-:Y:S01]  /*c700*/  IMAD.U32 R45, RZ, RZ, UR8 ;  /* 0x00000008ff2d7e24 */ /* 0x000fe2000f8e00ff */
[C---:B------:R-:W-:Y:S01]  /*c710*/  LOP3.LUT P1, RZ, R66.reuse, 0x3, RZ, 0xc0, !PT ;  /* 0x0000000342ff7812 */ /* 0x040fe2000782c0ff */
[----:B------:R-:W-:Y:S01]  /*c720*/  IMAD.IADD R66, R66, 0x1, -R19 ;  /* 0x0000000142427824 */ /* 0x000fe200078e0a13 */
[----:B------:R-:W-:Y:S01]  /*c730*/  SEL R88, R76, R77, P0 ;  /* 0x0000004d4c587207 */ /* 0x000fe20000000000 */
[----:B------:R-:W-:Y:S01]  /*c740*/  ULDC.64 UR6, c[0x0][0xb48] ;  /* 0x0002d20000067ab9 */ /* 0x000fe20000000a00 */
[----:B------:R-:W-:Y:S01]  /*c750*/  SEL R95, R77, R76, P0 ;  /* 0x0000004c4d5f7207 */ /* 0x000fe20000000000 */
[----:B------:R-:W-:Y:S01]  /*c760*/  ULDC.64 UR8, c[0x0][0xb28] ;  /* 0x0002ca0000087ab9 */ /* 0x000fe20000000a00 */
[----:B------:R-:W-:-:S02]  /*c770*/  SEL R52, R34, R35, P0 ;  /* 0x0000002322347207 */ /* 0x000fc40000000000 */
[----:B------:R-:W-:Y:S02]  /*c780*/  SEL R77, R35, R34, P0 ;  /* 0x00000022234d7207 */ /* 0x000fe40000000000 */
[----:B------:R-:W-:Y:S02]  /*c790*/  SEL R56, R50, R51, P0 ;  /* 0x0000003332387207 */ /* 0x000fe40000000000 */
[----:B------:R-:W-:Y:S02]  /*c7a0*/  SEL R65, R51, R50, P0 ;  /* 0x0000003233417207 */ /* 0x000fe40000000000 */
[----:B------:R-:W-:Y:S02]  /*c7b0*/  SEL R46, R58, R59, P0 ;  /* 0x0000003b3a2e7207 */ /* 0x000fe40000000000 */
[----:B------:R-:W-:Y:S02]  /*c7c0*/  SEL R57, R59, R58, P0 ;  /* 0x0000003a3b397207 */ /* 0x000fe40000000000 */
[----:B--2---:R-:W-:-:S02]  /*c7d0*/  ISETP.NE.AND P2, PT, R82, 0x1, PT ;  /* 0x000000015200780c */ /* 0x004fc40003f45270 */
[----:B------:R-:W-:Y:S02]  /*c7e0*/  SEL R42, R62, R63, P0 ;  /* 0x0000003f3e2a7207 */ /* 0x000fe40000000000 */
[----:B------:R-:W-:Y:S02]  /*c7f0*/  SEL R28, R78, R79, P0 ;  /* 0x0000004f4e1c7207 */ /* 0x000fe40000000000 */
[----:B------:R-:W-:Y:S02]  /*c800*/  SEL R55, R63, R62, P0 ;  /* 0x0000003e3f377207 */ /* 0x000fe40000000000 */
[----:B------:R-:W-:-:S05]  /*c810*/  SEL R37, R79, R78, P0 ;  /* 0x0000004e4f257207 */ /* 0x000fca0000000000 */
[----:B------:R-:W2:Y:S01]  /*c820*/  @P2 LDC R76, c[0x0][0xbec] ;  /* 0x0002fb00ff4c2b82 */ /* 0x000ea20000000800 */
[----:B---3--:R3:W-:Y:S04]  /*c830*/  SHFL.IDX PT, R49, R12, R5, 0x1c1f ;  /* 0x001c1f050c317589 */ /* 0x0087e800000e0000 */
[----:B------:R-:W-:Y:S04]  /*c840*/  SHFL.IDX PT, R3, R8, R5, 0x1c1f ;  /* 0x001c1f0508037589 */ /* 0x000fe800000e0000 */
[----:B------:R-:W-:Y:S01]  /*c850*/  SHFL.IDX PT, R6, R6, R5, 0x1c1f ;  /* 0x001c1f0506067589 */ /* 0x000fe200000e0000 */
[----:B---3--:R-:W-:-:S03]  /*c860*/  LOP3.LUT R12, R5, 0x2, RZ, 0x3c, !PT ;  /* 0x00000002050c7812 */ /* 0x008fc600078e3cff */
[----:B------:R-:W-:Y:S04]  /*c870*/  SHFL.IDX PT, R54, R10, R5, 0x1c1f ;  /* 0x001c1f050a367589 */ /* 0x000fe800000e0000 */
[----:B------:R3:W-:Y:S04]  /*c880*/  SHFL.IDX PT, R8, R87, R12, 0x1c1f ;  /* 0x001c1f0c57087589 */ /* 0x0007e800000e0000 */
[----:B------:R-:W-:Y:S04]  /*c890*/  SHFL.IDX PT, R9, R9, R12, 0x1c1f ;  /* 0x001c1f0c09097589 */ /* 0x000fe800000e0000 */
[----:B------:R-:W-:Y:S01]  /*c8a0*/  SHFL.IDX PT, R7, R104, R5, 0x1c1f ;  /* 0x001c1f0568077589 */ /* 0x000fe200000e0000 */
[----:B---3--:R-:W0:Y:S03]  /*c8b0*/  LDC.64 R86, c[0x0][0xb40] ;  /* 0x0002d000ff567b82 */ /* 0x008e260000000a00 */
[----:B------:R-:W-:Y:S04]  /*c8c0*/  SHFL.IDX PT, R10, R111, R12, 0x1c1f ;  /* 0x001c1f0c6f0a7589 */ /* 0x000fe800000e0000 */
[----:B------:R-:W-:Y:S04]  /*c8d0*/  SHFL.IDX PT, R14, R14, R5, 0x1c1f ;  /* 0x001c1f050e0e7589 */ /* 0x000fe800000e0000 */
[----:B------:R-:W-:Y:S04]  /*c8e0*/  SHFL.IDX PT, R15, R15, R12, 0x1c1f ;  /* 0x001c1f0c0f0f7589 */ /* 0x000fe800000e0000 */
[----:B------:R-:W-:Y:S04]  /*c8f0*/  SHFL.IDX PT, R22, R22, R5, 0x1c1f ;  /* 0x001c1f0516167589 */ /* 0x000fe800000e0000 */
[----:B------:R-:W-:Y:S04]  /*c900*/  SHFL.IDX PT, R53, R18, R5, 0x1c1f ;  /* 0x001c1f0512357589 */ /* 0x000fe800000e0000 */
[----:B------:R-:W-:Y:S01]  /*c910*/  SHFL.IDX PT, R23, R23, R12, 0x1c1f ;  /* 0x001c1f0c17177589 */ /* 0x000fe200000e0000 */
[----:B0-----:R-:W-:-:S03]  /*c920*/  IMAD.WIDE.U32 R44, R86, UR12, R44 ;  /* 0x0000000c562c7c25 */ /* 0x001fc6000f8e002c */
        /* <DEDUP_REMOVED lines=15> */
[----:B------:R5:W-:Y:S04]  /*ca20*/  SHFL.IDX PT, R51, R90, R5, 0x1c1f ;  /* 0x001c1f055a337589 */ /* 0x000be800000e0000 */
[----:B------:R-:W-:Y:S04]  /*ca30*/  SHFL.IDX PT, R58, R97, R12, 0x1c1f ;  /* 0x001c1f0c613a7589 */ /* 0x000fe800000e0000 */
[----:B------:R-:W-:Y:S01]  /*ca40*/  SHFL.IDX PT, R68, R68, R5, 0x1c1f ;  /* 0x001c1f0544447589 */ /* 0x000fe200000e0000 */
[----:B-----5:R-:W5:Y:S03]  /*ca50*/  @P2 LDC R90, c[0x0][0xbec] ;  /* 0x0002fb00ff5a2b82 */ /* 0x020f660000000800 */
[----:B------:R-:W-:Y:S04]  /*ca60*/  SHFL.IDX PT, R69, R69, R12, 0x1c1f ;  /* 0x001c1f0c45457589 */ /* 0x000fe800000e0000 */
[----:B------:R1:W-:Y:S04]  /*ca70*/  SHFL.IDX PT, R63, R88, R5, 0x1c1f ;  /* 0x001c1f05583f7589 */ /* 0x0003e800000e0000 */
[----:B------:R-:W-:Y:S04]  /*ca80*/  SHFL.IDX PT, R35, R92, R5, 0x1c1f ;  /* 0x001c1f055c237589 */ /* 0x000fe800000e0000 */
[----:B------:R-:W-:Y:S01]  /*ca90*/  SHFL.IDX PT, R50, R72, R5, 0x1c1f ;  /* 0x001c1f0548327589 */ /* 0x000fe200000e0000 */
[----:B-1----:R-:W1:Y:S03]  /*caa0*/  LDC R88, c[0x0][0xc50] ;  /* 0x00031400ff587b82 */ /* 0x002e660000000800 */
[----:B------:R-:W-:Y:S04]  /*cab0*/  SHFL.IDX PT, R48, R48, R5, 0x1c1f ;  /* 0x001c1f0530307589 */ /* 0x000fe800000e0000 */
[----:B------:R-:W-:Y:S01]  /*cac0*/  SHFL.IDX PT, R52, R52, R5, 0x1c1f ;  /* 0x001c1f0534347589 */ /* 0x000fe200000e0000 */
[----:B-----5:R-:W-:-:S03]  /*cad0*/  @P2 IMAD.HI.U32 R90, R75, R90, RZ ;  /* 0x0000005a4b5a2227 */ /* 0x020fc600078e00ff */
        /* <DEDUP_REMOVED lines=10> */
[----:B------:R-:W2:Y:S01]  /*cb80*/  SHFL.IDX PT, R62, R99, R12, 0x1c1f ;  /* 0x001c1f0c633e7589 */ /* 0x000ea200000e0000 */
[----:B0-----:R-:W-:-:S03]  /*cb90*/  SEL R28, R30, R31, P0 ;  /* 0x0000001f1e1c7207 */ /* 0x001fc60000000000 */
[----:B------:R-:W0:Y:S01]  /*cba0*/  SHFL.IDX PT, R72, R95, R12, 0x1c1f ;  /* 0x001c1f0c5f487589 */ /* 0x000e2200000e0000 */
[----:B------:R-:W-:Y:S02]  /*cbb0*/  SEL R30, R31, R30, P0 ;  /* 0x0000001e1f1e7207 */ /* 0x000fe40000000000 */
[----:B-----5:R-:W-:Y:S01]  /*cbc0*/  SEL R5, R3, R8, P0 ;  /* 0x0000000803057207 */ /* 0x020fe20000000000 */
[----:B------:R-:W-:Y:S01]  /*cbd0*/  SHFL.IDX PT, R79, R93, R12, 0x1c1f ;  /* 0x001c1f0c5d4f7589 */ /* 0x000fe200000e0000 */
[----:B------:R-:W-:Y:S02]  /*cbe0*/  SEL R3, R8, R3, P0 ;  /* 0x0000000308037207 */ /* 0x000fe40000000000 */
[----:B------:R-:W-:Y:S01]  /*cbf0*/  SEL R8, R6, R9, P0 ;  /* 0x0000000906087207 */ /* 0x000fe20000000000 */
[----:B------:R-:W5:Y:S01]  /*cc00*/  SHFL.IDX PT, R74, R91, R12, 0x1c1f ;  /* 0x001c1f0c5b4a7589 */ /* 0x000f6200000e0000 */
[----:B------:R-:W-:Y:S02]  /*cc10*/  SEL R6, R9, R6, P0 ;  /* 0x0000000609067207 */ /* 0x000fe40000000000 */
[----:B------:R-:W-:Y:S01]  /*cc20*/  SEL R9, R7, R10, P0 ;  /* 0x0000000a07097207 */ /* 0x000fe20000000000 */
[----:B------:R4:W-:Y:S01]  /*cc30*/  SHFL.IDX PT, R78, R89, R12, 0x1c1f ;  /* 0x001c1f0c594e7589 */ /* 0x0009e200000e0000 */
[----:B------:R-:W-:-:S02]  /*cc40*/  SEL R7, R10, R7, P0 ;  /* 0x000000070a077207 */ /* 0x000fc40000000000 */
[----:B------:R-:W-:Y:S01]  /*cc50*/  SEL R10, R14, R15, P0 ;  /* 0x0000000f0e0a7207 */ /* 0x000fe20000000000 */
[----:B------:R-:W5:Y:S01]  /*cc60*/  SHFL.IDX PT, R81, R81, R12, 0x1c1f ;  /* 0x001c1f0c51517589 */ /* 0x000f6200000e0000 */
[----:B------:R-:W-:Y:S02]  /*cc70*/  SEL R14, R15, R14, P0 ;  /* 0x0000000e0f0e7207 */ /* 0x000fe40000000000 */
[----:B------:R-:W-:Y:S01]  /*cc80*/  SEL R15, R18, R13, P0 ;  /* 0x0000000d120f7207 */ /* 0x000fe20000000000 */
[----:B------:R1:W5:Y:S01]  /*cc90*/  SHFL.IDX PT, R83, R77, R12, 0x1c1f ;  /* 0x001c1f0c4d537589 */ /* 0x00036200000e0000 */
[----:B---3--:R-:W-:Y:S01]  /*cca0*/  SEL R31, R34, R27, P0 ;  /* 0x0000001b221f7207 */ /* 0x008fe20000000000 */
[----:B----4-:R-:W3:Y:S02]  /*ccb0*/  @P2 LDC R89, c[0x0][0xbf0] ;  /* 0x0002fc00ff592b82 */ /* 0x010ee40000000800 */
[----:B------:R4:W-:Y:S04]  /*ccc0*/  SHFL.IDX PT, R67, R29, R12, 0x1c1f ;  /* 0x001c1f0c1d437589 */ /* 0x0009e800000e0000 */
[----:B------:R0:W-:Y:S02]  /*ccd0*/  SHFL.IDX PT, R71, R11, R12, 0x1c1f ;  /* 0x001c1f0c0b477589 */ /* 0x0001e400000e0000 */
[----:B-1----:R-:W1:Y:S02]  /*cce0*/  @P2 LDC R77, c[0x0][0xbf0] ;  /* 0x0002fc00ff4d2b82 */ /* 0x002e640000000800 */
[----:B------:R-:W-:Y:S01]  /*ccf0*/  SHFL.IDX PT, R61, R61, R12, 0x1c1f ;  /* 0x001c1f0c3d3d7589 */ /* 0x000fe200000e0000 */
[----:B----4-:R-:W-:Y:S01]  /*cd00*/  SEL R29, R27, R34, P0 ;  /* 0x000000221b1d7207 */ /* 0x010fe20000000000 */
[----:B------:R-:W-:-:S02]  /*cd10*/  IMAD R34, R84, UR13, RZ ;  /* 0x0000000d54227c24 */ /* 0x000fc4000f8e02ff */
[----:B------:R-:W-:Y:S01]  /*cd20*/  SHFL.IDX PT, R65, R65, R12, 0x1c1f ;  /* 0x001c1f0c41417589 */ /* 0x000fe200000e0000 */
[----:B--2---:R-:W-:Y:S02]  /*cd30*/  SEL R27, R62, R35, P0 ;  /* 0x000000233e1b7207 */ /* 0x004fe40000000000 */
[----:B0-----:R-:W-:Y:S01]  /*cd40*/  SEL R11, R13, R18, P0 ;  /* 0x000000120d0b7207 */ /* 0x001fe20000000000 */
[----:B------:R-:W-:Y:S01]  /*cd50*/  SHFL.IDX PT, R55, R55, R12, 0x1c1f ;  /* 0x001c1f0c37377589 */ /* 0x000fe200000e0000 */
[----:B------:R-:W-:Y:S02]  /*cd60*/  SEL R13, R19, R20, P0 ;  /* 0x00000014130d7207 */ /* 0x000fe40000000000 */
[----:B------:R-:W-:Y:S01]  /*cd70*/  SEL R18, R51, R58, P0 ;  /* 0x0000003a33127207 */ /* 0x000fe20000000000 */
[----:B------:R-:W-:Y:S04]  /*cd80*/  SHFL.IDX PT, R57, R57, R12, 0x1c1f ;  /* 0x001c1f0c39397589 */ /* 0x000fe800000e0000 */
[----:B------:R-:W-:Y:S04]  /*cd90*/  SHFL.IDX PT, R43, R43, R12, 0x1c1f ;  /* 0x001c1f0c2b2b7589 */ /* 0x000fe800000e0000 */
        /* <DEDUP_REMOVED lines=17> */
[----:B------:R-:W-:Y:S01]  /*ceb0*/  IMAD R69, RZ, RZ, -UR59 ;  /* 0x8000003bff457e24 */ /* 0x000fe2000f8e02ff */
[----:B------:R-:W-:Y:S01]  /*cec0*/  SEL R33, R63, R72, P0 ;  /* 0x000000483f217207 */ /* 0x000fe20000000000 */
[----:B------:R-:W-:Y:S01]  /*ced0*/  IMAD R68, R86, UR13, RZ ;  /* 0x0000000d56447c24 */ /* 0x000fe2000f8e02ff */
[----:B------:R-:W-:Y:S01]  /*cee0*/  SEL R35, R72, R63, P0 ;  /* 0x0000003f48237207 */ /* 0x000fe20000000000 */
[----:B------:R-:W-:Y:S01]  /*cef0*/  IMAD R85, R88, R69, UR4 ;  /* 0x0000000458557e24 */ /* 0x000fe2000f8e0245 */
[----:B------:R-:W-:Y:S01]  /*cf00*/  ULDC.64 UR4, c[0x0][0xbe0] ;  /* 0x0002f80000047ab9 */ /* 0x000fe20000000a00 */
[----:B------:R-:W-:-:S02]  /*cf10*/  IMAD R63, R87, UR12, R68 ;  /* 0x0000000c573f7c24 */ /* 0x000fc4000f8e0244 */
[----:B------:R-:W-:Y:S01]  /*cf20*/  @P2 IMAD.HI.U32 R62, R75, R76, RZ ;  /* 0x0000004c4b3e2227 */ /* 0x000fe200078e00ff */
[----:B------:R-:W-:-:S03]  /*cf30*/  SHF.R.S32.HI R72, RZ, 0x1f, R85 ;  /* 0x0000001fff487819 */ /* 0x000fc60000011455 */
[----:B------:R-:W-:Y:S02]  /*cf40*/  IMAD.IADD R63, R45, 0x1, R63 ;  /* 0x000000012d3f7824 */ /* 0x000fe400078e023f */
[----:B------:R-:W-:Y:S02]  /*cf50*/  IMAD R45, R72, UR4, RZ ;  /* 0x00000004482d7c24 */ /* 0x000fe4000f8e02ff */
[----:B------:R-:W-:Y:S02]  /*cf60*/  IMAD.IADD R59, R59, 0x1, R51 ;  /* 0x000000013b3b7824 */ /* 0x000fe400078e0233 */
[----:B------:R-:W-:Y:S01]  /*cf70*/  IMAD.MOV.U32 R51, RZ, RZ, R75 ;  /* 0x000000ffff337224 */ /* 0x000fe200078e004b */
[----:B-1----:R-:W-:Y:S01]  /*cf80*/  @P2 SHF.R.U32.HI R51, RZ, R77, R62 ;  /* 0x0000004dff332219 */ /* 0x002fe2000001163e */
[----:B------:R-:W-:Y:S02]  /*cf90*/  IMAD.MOV.U32 R62, RZ, RZ, R44 ;  /* 0x000000ffff3e7224 */ /* 0x000fe400078e002c */
[----:B------:R-:W-:-:S02]  /*cfa0*/  IMAD R68, R85, UR5, R45 ;  /* 0x0000000555447c24 */ /* 0x000fc4000f8e022d */
[----:B------:R-:W-:Y:S01]  /*cfb0*/  IMAD.MOV.U32 R69, RZ, RZ, R75 ;  /* 0x000000ffff457224 */ /* 0x000fe200078e004b */
[----:B---3--:R-:W-:Y:S01]  /*cfc0*/  @P2 SHF.R.U32.HI R69, RZ, R89, R90 ;  /* 0x00000059ff452219 */ /* 0x008fe2000001165a */
        /* <DEDUP_REMOVED lines=19> */
[----:B------:R-:W0:Y:S01]  /*d100*/  S2UR UR5, SR_CgaCtaId ;  /* 0x00000000000579c3 */ /* 0x000e220000008800 */
        /* <DEDUP_REMOVED lines=9> */
[----:B-----5:R-:W-:Y:S01]  /*d1a0*/  SEL R62, R74, R73, P0 ;  /* 0x000000494a3e7207 */ /* 0x020fe20000000000 */
[----:B------:R-:W-:Y:S01]  /*d1b0*/  IMAD.WIDE.U32 R68, R63, UR8, R58 ;  /* 0x000000083f447c25 */ /* 0x000fe2000f8e003a */
[----:B------:R-:W-:Y:S01]  /*d1c0*/  SEL R58, R73, R74, P0 ;  /* 0x0000004a493a7207 */ /* 0x000fe20000000000 */
[----:B------:R-:W-:Y:S01]  /*d1d0*/  ULDC.64 UR8, c[0x0][0xb00] ;  /* 0x0002c00000087ab9 */ /* 0x000fe20000000a00 */
[C---:B------:R-:W-:Y:S01]  /*d1e0*/  LEA R73, P2, R44.reuse, UR6, 0x2 ;  /* 0x000000062c497c11 */ /* 0x040fe2000f8410ff */
[----:B------:R-:W-:Y:S01]  /*d1f0*/  IMAD.IADD R51, R45, 0x1, R75 ;  /* 0x000000012d337824 */ /* 0x000fe200078e024b */
[----:B------:R-:W-:Y:S01]  /*d200*/  ULDC UR6, c[0x0][0xa88] ;  /* 0x0002a20000067ab9 */ /* 0x000fe20000000800 */
[----:B------:R-:W-:Y:S01]  /*d210*/  IMAD.IADD R45, R69, 0x1, R77 ;  /* 0x00000001452d7824 */ /* 0x000fe200078e024d */
[----:B0-----:R-:W-:Y:S01]  /*d220*/  ULEA UR4, UR5, UR4, 0x18 ;  /* 0x0000000405047291 */ /* 0x001fe2000f8ec03f */
        /* <DEDUP_REMOVED lines=8> */
[----:B------:R-:W1:Y:S01]  /*d2b0*/  SHFL.IDX PT, R75, R51, RZ, 0x1c1f ;  /* 0x001c1fff334b7589 */ /* 0x000e6200000e0000 */
[----:B------:R-:W-:-:S02]  /*d2c0*/  ISETP.GE.OR P2, PT, R70, R85, P1 ;  /* 0x000000554600720c */ /* 0x000fc40000f46670 */
[-C--:B------:R-:W-:Y:S01]  /*d2d0*/  ISETP.GE.OR P1, PT, R72, R85.reuse, P1 ;  /* 0x000000554800720c */ /* 0x080fe20000f26670 */
[----:B------:R2:W3:Y:S01]  /*d2e0*/  SHFL.IDX PT, R77, R51, 0x1, 0x1c1f ;  /* 0x003c1f00334d7f89 */ /* 0x0004e200000e0000 */
[----:B------:R-:W-:Y:S01]  /*d2f0*/  LEA.HI.X R86, R68, UR9, R45, 0x2, P3 ;  /* 0x0000000944567c11 */ /* 0x000fe200098f142d */
[----:B0-----:R-:W-:Y:S01]  /*d300*/  IMAD.SHL.U32 R73, R66, 0x2, RZ ;  /* 0x0000000242497824 */ /* 0x001fe200078e00ff */
[----:B------:R-:W-:Y:S01]  /*d310*/  ISETP.GE.AND P3, PT, R70, R85, PT ;  /* 0x000000554600720c */ /* 0x000fe20003f66270 */
[----:B------:R-:W-:Y:S01]  /*d320*/  SYNCS.ARRIVE.TRANS64.RED.A1T0 RZ, [UR4], RZ ;  /* 0x000000ffffff79a7 */ /* 0x000fe20008100404 */
[----:B------:R0:W4:Y:S01]  /*d330*/  SHFL.IDX PT, R68, R84, RZ, 0x1c1f ;  /* 0x001c1fff54447589 */ /* 0x00012200000e0000 */
[----:B------:R-:W-:Y:S02]  /*d340*/  SEL R59, R50, R79, P0 ;  /* 0x0000004f323b7207 */ /* 0x000fe40000000000 */
[----:B------:R-:W-:Y:S01]  /*d350*/  SEL R63, R79, R50, P0 ;  /* 0x000000324f3f7207 */ /* 0x000fe20000000000 */
[----:B------:R0:W0:Y:S01]  /*d360*/  SHFL.IDX PT, R69, R86, RZ, 0x1c1f ;  /* 0x001c1fff56457589 */ /* 0x00002200000e0000 */
[----:B------:R-:W-:-:S02]  /*d370*/  SEL R44, R48, R81, P0 ;  /* 0x00000051302c7207 */ /* 0x000fc40000000000 */
[----:B------:R-:W-:Y:S02]  /*d380*/  SEL R45, R49, R78, P0 ;  /* 0x0000004e312d7207 */ /* 0x000fe40000000000 */
[----:B------:R-:W-:Y:S02]  /*d390*/  SEL R50, R52, R83, P0 ;  /* 0x0000005334327207 */ /* 0x000fe40000000000 */
[----:B--2---:R-:W-:Y:S02]  /*d3a0*/  SEL R51, R53, R80, P0 ;  /* 0x0000005035337207 */ /* 0x004fe40000000000 */
[----:B------:R-:W-:Y:S01]  /*d3b0*/  SEL R48, R81, R48, P0 ;  /* 0x0000003051307207 */ /* 0x000fe20000000000 */
[----:B-1----:R1:W-:Y:S01]  /*d3c0*/  @!P2 ST.E desc[UR36][R74.64], R0 ;  /* 0x000000004a00a985 */ /* 0x0023e2000c101924 */
[----:B------:R-:W-:Y:S02]  /*d3d0*/  SEL R49, R78, R49, P0 ;  /* 0x000000314e317207 */ /* 0x000fe40000000000 */
[----:B------:R-:W-:Y:S01]  /*d3e0*/  SEL R52, R83, R52, P0 ;  /* 0x0000003453347207 */ /* 0x000fe20000000000 */
[----:B---3--:R1:W-:Y:S01]  /*d3f0*/  @!P1 ST.E desc[UR36][R76.64], R2 ;  /* 0x000000024c009985 */ /* 0x0083e2000c101924 */
        /* <DEDUP_REMOVED lines=13> */
[C-C-:B0---4-:R-:W-:Y:S02]  /*d4d0*/  @!P2 IMAD.WIDE R74, R73.reuse, 0x4, R68.reuse ;  /* 0x00000004494aa825 */ /* 0x151fe400078e0244 */
        /* <DEDUP_REMOVED lines=12> */
[----:B------:R-:W-:Y:S01]  /*d5a0*/  @!P4 IMAD.WIDE R78, R79, 0x4, R68 ;  /* 0x000000044f4ec825 */ /* 0x000fe200078e0244 */
[----:B------:R-:W-:Y:S02]  /*d5b0*/  ISETP.GE.AND P3, PT, R0, UR4, PT ;  /* 0x0000000400007c0c */ /* 0x000fe4000bf66270 */
[----:B0-----:R-:W-:Y:S01]  /*d5c0*/  @!P1 LOP3.LUT R9, R70, 0xfffffffe, RZ, 0xc0, !PT ;  /* 0xfffffffe46099812 */ /* 0x001fe200078ec0ff */
[C---:B------:R-:W-:Y:S01]  /*d5d0*/  VIADD R74, R73.reuse, 0x40 ;  /* 0x00000040494a7836 */ /* 0x040fe20000000000 */
[----:B------:R-:W-:Y:S01]  /*d5e0*/  ISETP.GE.AND P6, PT, R66, UR4, PT ;  /* 0x0000000442007c0c */ /* 0x000fe2000bfc6270 */
[----:B------:R-:W-:Y:S01]  /*d5f0*/  VIADD R70, R73, 0x48 ;  /* 0x0000004849467836 */ /* 0x000fe20000000000 */
[----:B------:R0:W-:Y:S01]  /*d600*/  @!P4 ST.E.64 desc[UR36][R78.64], R10 ;  /* 0x0000000a4e00c985 */ /* 0x0001e2000c101b24 */
[----:B------:R-:W-:-:S02]  /*d610*/  @!P2 LEA.HI R80, R80, R80, RZ, 0x1 ;  /* 0x000000505050a211 */ /* 0x000fc400078f08ff */
[----:B------:R-:W-:Y:S01]  /*d620*/  ISETP.GE.AND P4, PT, R74, UR4, PT ;  /* 0x000000044a007c0c */ /* 0x000fe2000bf86270 */
[--C-:B-1----:R-:W-:Y:S01]  /*d630*/  @!P1 IMAD.WIDE R6, R9, 0x4, R68.reuse ;  /* 0x0000000409069825 */ /* 0x102fe200078e0244 */
[----:B------:R-:W-:Y:S02]  /*d640*/  @!P2 LOP3.LUT R9, R80, 0xfffffffe, RZ, 0xc0, !PT ;  /* 0xfffffffe5009a812 */ /* 0x000fe400078ec0ff */
[----:B------:R-:W-:Y:S02]  /*d650*/  @!P3 LEA.HI R0, R0, R0, RZ, 0x1 ;  /* 0x000000000000b211 */ /* 0x000fe400078f08ff */
[----:B------:R1:W-:Y:S01]  /*d660*/  @!P1 ST.E.64 desc[UR36][R6.64], R14 ;  /* 0x0000000e06009985 */ /* 0x0003e2000c101b24 */
[----:B------:R-:W-:Y:S01]  /*d670*/  ISETP.GE.AND P1, PT, R70, UR4, PT ;  /* 0x0000000446007c0c */ /* 0x000fe2000bf26270 */
[--C-:B------:R-:W-:Y:S01]  /*d680*/  @!P2 IMAD.WIDE R8, R9, 0x4, R68.reuse ;  /* 0x000000040908a825 */ /* 0x100fe200078e0244 */
[----:B------:R-:W-:Y:S02]  /*d690*/  @!P6 LEA.HI R66, R66, R66, RZ, 0x1 ;  /* 0x000000424242e211 */ /* 0x000fe400078f08ff */
[----:B0-----:R-:W-:Y:S01]  /*d6a0*/  @!P3 LOP3.LUT R11, R0, 0xfffffffe, RZ, 0xc0, !PT ;  /* 0xfffffffe000bb812 */ /* 0x001fe200078ec0ff */
[----:B------:R-:W-:Y:S01]  /*d6b0*/  VIADD R0, R73, 0x50 ;  /* 0x0000005049007836 */ /* 0x000fe20000000000 */
[----:B------:R-:W-:Y:S01]  /*d6c0*/  @!P6 LOP3.LUT R75, R66, 0xfffffffe, RZ, 0xc0, !PT ;  /* 0xfffffffe424be812 */ /* 0x000fe200078ec0ff */
[----:B------:R0:W-:Y:S01]  /*d6d0*/  @!P2 ST.E.64 desc[UR36][R8.64], R12 ;  /* 0x0000000c0800a985 */ /* 0x0001e2000c101b24 */
[----:B------:R-:W-:Y:S01]  /*d6e0*/  @!P4 LEA.HI R74, R74, R74, RZ, 0x1 ;  /* 0x0000004a4a4ac211 */ /* 0x000fe200078f08ff */
[----:B------:R-:W-:-:S04]  /*d6f0*/  @!P3 IMAD.WIDE R10, R11, 0x4, R68 ;  /* 0x000000040b0ab825 */ /* 0x000fc800078e0244 */
[----:B------:R-:W-:Y:S01]  /*d700*/  @!P1 LEA.HI R70, R70, R70, RZ, 0x1 ;  /* 0x0000004646469211 */ /* 0x000fe200078f08ff */
[----:B-1----:R-:W-:Y:S01]  /*d710*/  @!P6 IMAD.WIDE R6, R75, 0x4, R68 ;  /* 0x000000044b06e825 */ /* 0x002fe200078e0244 */
[----:B------:R-:W-:Y:S01]  /*d720*/  @!P5 LOP3.LUT R15, R81, 0xfffffffe, RZ, 0xc0, !PT ;  /* 0xfffffffe510fd812 */ /* 0x000fe200078ec0ff */
[----:B------:R1:W-:Y:S01]  /*d730*/  @!P3 ST.E.64 desc[UR36][R10.64], R22 ;  /* 0x000000160a00b985 */ /* 0x0003e2000c101b24 */
[----:B------:R-:W-:-:S03]  /*d740*/  @!P4 LOP3.LUT R75, R74, 0xfffffffe, RZ, 0xc0, !PT ;  /* 0xfffffffe4a4bc812 */ /* 0x000fc600078ec0ff */
[--C-:B------:R-:W-:Y:S01]  /*d750*/  @!P5 IMAD.WIDE R14, R15, 0x4, R68.reuse ;  /* 0x000000040f0ed825 */ /* 0x100fe200078e0244 */
[----:B0-----:R-:W-:Y:S01]  /*d760*/  @!P1 LOP3.LUT R13, R70, 0xfffffffe, RZ, 0xc0, !PT ;  /* 0xfffffffe460d9812 */ /* 0x001fe200078ec0ff */
[----:B------:R0:W-:Y:S02]  /*d770*/  @!P6 ST.E.64 desc[UR36][R6.64], R20 ;  /* 0x000000140600e985 */ /* 0x0001e4000c101b24 */
[--C-:B------:R-:W-:Y:S02]  /*d780*/  @!P4 IMAD.WIDE R8, R75, 0x4, R68.reuse ;  /* 0x000000044b08c825 */ /* 0x100fe400078e0244 */
[----:B------:R-:W-:Y:S02]  /*d790*/  @!P5 ST.E.64 desc[UR36][R14.64], R24 ;  /* 0x000000180e00d985 */ /* 0x000fe4000c101b24 */
[----:B------:R-:W-:Y:S02]  /*d7a0*/  VIADD R12, R73, 0x58 ;  /* 0x00000058490c7836 */ /* 0x000fe40000000000 */
[----:B-1----:R-:W-:Y:S01]  /*d7b0*/  @!P1 IMAD.WIDE R10, R13, 0x4, R68 ;  /* 0x000000040d0a9825 */ /* 0x002fe200078e0244 */
[----:B------:R1:W-:Y:S02]  /*d7c0*/  @!P4 ST.E.64 desc[UR36][R8.64], R28 ;  /* 0x0000001c0800c985 */ /* 0x0003e4000c101b24 */
[----:B------:R-:W-:Y:S01]  /*d7d0*/  ISETP.GE.AND P2, PT, R12, UR4, PT ;  /* 0x000000040c007c0c */ /* 0x000fe2000bf46270 */
[C---:B------:R-:W-:Y:S01]  /*d7e0*/  VIADD R13, R73.reuse, 0x60 ;  /* 0x00000060490d7836 */ /* 0x040fe20000000000 */
[----:B------:R2:W-:Y:S01]  /*d7f0*/  @!P1 ST.E.64 desc[UR36][R10.64], R30 ;  /* 0x0000001e0a009985 */ /* 0x0005e2000c101b24 */
[C---:B------:R-:W-:Y:S01]  /*d800*/  VIADD R22, R73.reuse, 0x68 ;  /* 0x0000006849167836 */ /* 0x040fe20000000000 */
[----:B------:R-:W-:Y:S01]  /*d810*/  ISETP.GE.AND P1, PT, R0, UR4, PT ;  /* 0x0000000400007c0c */ /* 0x000fe2000bf26270 */
[----:B0-----:R-:W-:Y:S01]  /*d820*/  VIADD R7, R73, 0x78 ;  /* 0x0000007849077836 */ /* 0x001fe20000000000 */
        /* <DEDUP_REMOVED lines=9> */
[----:B-1----:R-:W-:Y:S02]  /*d8c0*/  @!P6 LEA.HI R8, R7, R7, RZ, 0x1 ;  /* 0x000000070708e211 */ /* 0x002fe400078f08ff */
[----:B------:R-:W-:Y:S02]  /*d8d0*/  @!P5 LEA.HI R6, R6, R6, RZ, 0x1 ;  /* 0x000000060606d211 */ /* 0x000fe400078f08ff */
[----:B------:R-:W-:-:S02]  /*d8e0*/  @!P1 LOP3.LUT R7, R0, 0xfffffffe, RZ, 0xc0, !PT ;  /* 0xfffffffe00079812 */ /* 0x000fc400078ec0ff */
[----:B------:R-:W-:Y:S02]  /*d8f0*/  @!P2 LOP3.LUT R9, R12, 0xfffffffe, RZ, 0xc0, !PT ;  /* 0xfffffffe0c09a812 */ /* 0x000fe400078ec0ff */
[----:B--2---:R-:W-:Y:S02]  /*d900*/  @!P3 LOP3.LUT R11, R13, 0xfffffffe, RZ, 0xc0, !PT ;  /* 0xfffffffe0d0bb812 */ /* 0x004fe400078ec0ff */
        /* <DEDUP_REMOVED lines=15> */
.L_x_2276:
[----:B------:R-:W-:Y:S05]  /*da00*/  BSYNC B0 ;  /* 0x0000000000007941 */ /* 0x000fea0003800000 */
.L_x_2275:
[----:B------:R-:W-:Y:S01]  /*da10*/  ISETP.GE.AND P1, PT, R72, R85, PT ;  /* 0x000000554800720c */ /* 0x000fe20003f26270 */
[----:B--2---:R2:W3:Y:S01]  /*da20*/  SHFL.IDX PT, R35, R86, 0x1, 0x1c1f ;  /* 0x003c1f0056237f89 */ /* 0x0044e200000e0000 */
        /* <DEDUP_REMOVED lines=22> */
[----:B-1----:R-:W-:Y:S01]  /*db90*/  SEL R2, R39, R16, P0 ;  /* 0x0000001027027207 */ /* 0x002fe20000000000 */
[----:B0-23--:R-:W-:Y:S06]  /*dba0*/  @P1 BRA `(.L_x_2235) ;  /* 0x0000005400701947 */ /* 0x00dfec0003800000 */
[C---:B------:R-:W-:Y:S01]  /*dbb0*/  VIADD R0, R73.reuse, 0x8 ;  /* 0x0000000849007836 */ /* 0x040fe20000000000 */
[----:B------:R-:W-:Y:S01]  /*dbc0*/  ULDC UR4, c[0x0][0xac8] ;  /* 0x0002b20000047ab9 */ /* 0x000fe20000000800 */
[C---:B------:R-:W-:Y:S01]  /*dbd0*/  VIADD R11, R73.reuse, 0x18 ;  /* 0x00000018490b7836 */ /* 0x040fe20000000000 */
[C---:B------:R-:W-:Y:S01]  /*dbe0*/  ISETP.GE.AND P0, PT, R73.reuse, UR4, PT ;  /* 0x0000000449007c0c */ /* 0x040fe2000bf06270 */
[C---:B------:R-:W-:Y:S01]  /*dbf0*/  VIADD R10, R73.reuse, 0x10 ;  /* 0x00000010490a7836 */ /* 0x040fe20000000000 */
[----:B------:R-:W-:Y:S01]  /*dc00*/  ISETP.GE.AND P4, PT, R0, UR4, PT ;  /* 0x0000000400007c0c */ /* 0x000fe2000bf86270 */
[----:B------:R-:W-:Y:S01]  /*dc10*/  VIADD R16, R73, 0x28 ;  /* 0x0000002849107836 */ /* 0x000fe20000000000 */
[----:B------:R-:W-:Y:S01]  /*dc20*/  ISETP.GE.AND P2, PT, R11, UR4, PT ;  /* 0x000000040b007c0c */ /* 0x000fe2000bf46270 */
[C---:B------:R-:W-:Y:S01]  /*dc30*/  VIADD R12, R73.reuse, 0x20 ;  /* 0x00000020490c7836 */ /* 0x040fe20000000000 */
[----:B------:R-:W-:Y:S01]  /*dc40*/  ISETP.GE.AND P1, PT, R10, UR4, PT ;  /* 0x000000040a007c0c */ /* 0x000fe2000bf26270 */
[C---:B------:R-:W-:Y:S01]  /*dc50*/  VIADD R38, R73.reuse, 0x30 ;  /* 0x0000003049267836 */ /* 0x040fe20000000000 */
[----:B------:R-:W-:Y:S01]  /*dc60*/  ISETP.GE.AND P5, PT, R16, UR4, PT ;  /* 0x0000000410007c0c */ /* 0x000fe2000bfa6270 */
[----:B------:R-:W-:Y:S01]  /*dc70*/  VIADD R39, R73, 0x38 ;  /* 0x0000003849277836 */ /* 0x000fe20000000000 */
[----:B------:R-:W-:-:S03]  /*dc80*/  ISETP.GE.AND P3, PT, R12, UR4, PT ;  /* 0x000000040c007c0c */ /* 0x000fc6000bf66270 */
[----:B------:R-:W-:Y:S02]  /*dc90*/  @!P0 IMAD.WIDE R6, R73, 0x4, R34 ;  /* 0x0000000449068825 */ /* 0x000fe400078e0222 */
[----:B------:R-:W-:-:S03]  /*dca0*/  @!P4 LEA.HI R0, R0, R0, RZ, 0x1 ;  /* 0x000000000000c211 */ /* 0x000fc600078f08ff */
[----:B------:R0:W-:Y:S01]  /*dcb0*/  @!P0 ST.E.64 desc[UR36][R6.64], R44 ;  /* 0x0000002c06008985 */ /* 0x0001e2000c101b24 */
[----:B------:R-:W-:Y:S02]  /*dcc0*/  @!P4 LOP3.LUT R9, R0, 0xfffffffe, RZ, 0xc0, !PT ;  /* 0xfffffffe0009c812 */ /* 0x000fe400078ec0ff */
[----:B------:R-:W-:Y:S02]  /*dcd0*/  ISETP.GE.AND P0, PT, R39, UR4, PT ;  /* 0x0000000427007c0c */ /* 0x000fe4000bf06270 */
[----:B------:R-:W-:Y:S01]  /*dce0*/  @!P2 LEA.HI R0, R11, R11, RZ, 0x1 ;  /* 0x0000000b0b00a211 */ /* 0x000fe200078f08ff */
[----:B------:R-:W-:Y:S01]  /*dcf0*/  @!P4 IMAD.WIDE R8, R9, 0x4, R34 ;  /* 0x000000040908c825 */ /* 0x000fe200078e0222 */
[----:B------:R-:W-:Y:S02]  /*dd00*/  @!P1 LEA.HI R10, R10, R10, RZ, 0x1 ;  /* 0x0000000a0a0a9211 */ /* 0x000fe400078f08ff */
[----:B------:R-:W-:Y:S02]  /*dd10*/  @!P2 LOP3.LUT R13, R0, 0xfffffffe, RZ, 0xc0, !PT ;  /* 0xfffffffe000da812 */ /* 0x000fe400078ec0ff */
[----:B------:R1:W-:Y:S01]  /*dd20*/  @!P4 ST.E.64 desc[UR36][R8.64], R48 ;  /* 0x000000300800c985 */ /* 0x0003e2000c101b24 */
[----:B------:R-:W-:-:S02]  /*dd30*/  ISETP.GE.AND P4, PT, R38, UR4, PT ;  /* 0x0000000426007c0c */ /* 0x000fc4000bf86270 */
[----:B------:R-:W-:Y:S02]  /*dd40*/  @!P1 LOP3.LUT R11, R10, 0xfffffffe, RZ, 0xc0, !PT ;  /* 0xfffffffe0a0b9812 */ /* 0x000fe400078ec0ff */
[----:B------:R-:W-:Y:S02]  /*dd50*/  @!P5 LEA.HI R16, R16, R16, RZ, 0x1 ;  /* 0x000000101010d211 */ /* 0x000fe400078f08ff */
[----:B------:R-:W-:Y:S01]  /*dd60*/  @!P3 LEA.HI R12, R12, R12, RZ, 0x1 ;  /* 0x0000000c0c0cb211 */ /* 0x000fe200078f08ff */
[--C-:B0-----:R-:W-:Y:S01]  /*dd70*/  @!P1 IMAD.WIDE R6, R11, 0x4, R34.reuse ;  /* 0x000000040b069825 */ /* 0x101fe200078e0222 */
[----:B------:R-:W-:Y:S02]  /*dd80*/  @!P0 LEA.HI R0, R39, R39, RZ, 0x1 ;  /* 0x0000002727008211 */ /* 0x000fe400078f08ff */
[----:B------:R-:W-:Y:S02]  /*dd90*/  @!P3 LOP3.LUT R11, R12, 0xfffffffe, RZ, 0xc0, !PT ;  /* 0xfffffffe0c0bb812 */ /* 0x000fe400078ec0ff */
[----:B------:R0:W-:Y:S01]  /*dda0*/  @!P1 ST.E.64 desc[UR36][R6.64], R50 ;  /* 0x0000003206009985 */ /* 0x0001e2000c101b24 */
[----:B-1----:R-:W-:Y:S01]  /*ddb0*/  @!P2 IMAD.WIDE R8, R13, 0x4, R34 ;  /* 0x000000040d08a825 */ /* 0x002fe200078e0222 */
[----:B------:R-:W-:-:S02]  /*ddc0*/  @!P5 LOP3.LUT R13, R16, 0xfffffffe, RZ, 0xc0, !PT ;  /* 0xfffffffe100dd812 */ /* 0x000fc400078ec0ff */
[----:B------:R-:W-:Y:S01]  /*ddd0*/  @!P4 LEA.HI R38, R38, R38, RZ, 0x1 ;  /* 0x000000262626c211 */ /* 0x000fe200078f08ff */
[----:B------:R-:W-:Y:S01]  /*dde0*/  VIADD R16, R73, 0x40 ;  /* 0x0000004049107836 */ /* 0x000fe20000000000 */
[----:B------:R-:W-:Y:S01]  /*ddf0*/  @!P0 LOP3.LUT R41, R0, 0xfffffffe, RZ, 0xc0, !PT ;  /* 0xfffffffe00298812 */ /* 0x000fe200078ec0ff */
[--C-:B------:R-:W-:Y:S01]  /*de00*/  @!P3 IMAD.WIDE R10, R11, 0x4, R34.reuse ;  /* 0x000000040b0ab825 */ /* 0x100fe200078e0222 */
[----:B------:R-:W-:Y:S01]  /*de10*/  @!P4 LOP3.LUT R39, R38, 0xfffffffe, RZ, 0xc0, !PT ;  /* 0xfffffffe2627c812 */ /* 0x000fe200078ec0ff */
[----:B------:R1:W-:Y:S01]  /*de20*/  @!P2 ST.E.64 desc[UR36][R8.64], R52 ;  /* 0x000000340800a985 */ /* 0x0003e2000c101b24 */
[----:B------:R-:W-:Y:S01]  /*de30*/  ISETP.GE.AND P1, PT, R16, UR4, PT ;  /* 0x0000000410007c0c */ /* 0x000fe2000bf26270 */
[----:B------:R-:W-:Y:S02]  /*de40*/  VIADD R0, R73, 0x50 ;  /* 0x0000005049007836 */ /* 0x000fe40000000000 */
[--C-:B------:R-:W-:Y:S01]  /*de50*/  @!P5 IMAD.WIDE R12, R13, 0x4, R34.reuse ;  /* 0x000000040d0cd825 */ /* 0x100fe200078e0222 */
[----:B------:R2:W-:Y:S02]  /*de60*/  @!P3 ST.E.64 desc[UR36][R10.64], R14 ;  /* 0x0000000e0a00b985 */ /* 0x0005e4000c101b24 */
[----:B------:R-:W-:Y:S01]  /*de70*/  ISETP.GE.AND P3, PT, R0, UR4, PT ;  /* 0x0000000400007c0c */ /* 0x000fe2000bf66270 */
[----:B------:R-:W-:Y:S01]  /*de80*/  VIADD R38, R73, 0x48 ;  /* 0x0000004849267836 */ /* 0x000fe20000000000 */
[----:B------:R3:W-:Y:S01]  /*de90*/  @!P5 ST.E.64 desc[UR36][R12.64], R18 ;  /* 0x000000120c00d985 */ /* 0x0007e2000c101b24 */
[----:B0-----:R-:W-:-:S03]  /*dea0*/  @!P4 IMAD.WIDE R6, R39, 0x4, R34 ;  /* 0x000000042706c825 */ /* 0x001fc600078e0222 */
[----:B------:R-:W-:Y:S01]  /*deb0*/  ISETP.GE.AND P2, PT, R38, UR4, PT ;  /* 0x0000000426007c0c */ /* 0x000fe2000bf46270 */
[--C-:B-1----:R-:W-:Y:S01]  /*dec0*/  @!P0 IMAD.WIDE R8, R41, 0x4, R34.reuse ;  /* 0x0000000429088825 */ /* 0x102fe200078e0222 */
[----:B------:R0:W-:Y:S01]  /*ded0*/  @!P4 ST.E.64 desc[UR36][R6.64], R20 ;  /* 0x000000140600c985 */ /* 0x0001e2000c101b24 */
[----:B------:R-:W-:Y:S02]  /*dee0*/  @!P1 LEA.HI R16, R16, R16, RZ, 0x1 ;  /* 0x0000001010109211 */ /* 0x000fe400078f08ff */
[C---:B--2---:R-:W-:Y:S01]  /*def0*/  VIADD R10, R73.reuse, 0x58 ;  /* 0x00000058490a7836 */ /* 0x044fe20000000000 */
[----:B------:R1:W-:Y:S01]  /*df00*/  @!P0 ST.E.64 desc[UR36][R8.64], R22 ;  /* 0x0000001608008985 */ /* 0x0003e2000c101b24 */
[C---:B------:R-:W-:Y:S01]  /*df10*/  VIADD R14, R73.reuse, 0x68 ;  /* 0x00000068490e7836 */ /* 0x040fe20000000000 */
[----:B------:R-:W-:Y:S01]  /*df20*/  @!P1 LOP3.LUT R11, R16, 0xfffffffe, RZ, 0xc0, !PT ;  /* 0xfffffffe100b9812 */ /* 0x000fe200078ec0ff */
[C---:B---3--:R-:W-:Y:S01]  /*df30*/  VIADD R12, R73.reuse, 0x60 ;  /* 0x00000060490c7836 */ /* 0x048fe20000000000 */
[----:B------:R-:W-:Y:S01]  /*df40*/  ISETP.GE.AND P0, PT, R10, UR4, PT ;  /* 0x000000040a007c0c */ /* 0x000fe2000bf06270 */
[C---:B------:R-:W-:Y:S01]  /*df50*/  VIADD R15, R73.reuse, 0x70 ;  /* 0x00000070490f7836 */ /* 0x040fe20000000000 */
[----:B------:R-:W-:Y:S01]  /*df60*/  ISETP.GE.AND P5, PT, R14, UR4, PT ;  /* 0x000000040e007c0c */ /* 0x000fe2000bfa6270 */
[----:B------:R-:W-:Y:S01]  /*df70*/  VIADD R73, R73, 0x78 ;  /* 0x0000007849497836 */ /* 0x000fe20000000000 */
[----:B------:R-:W-:Y:S01]  /*df80*/  ISETP.GE.AND P4, PT, R12, UR4, PT ;  /* 0x000000040c007c0c */ /* 0x000fe2000bf86270 */
[----:B0-----:R-:W-:Y:S01]  /*df90*/  @!P1 IMAD.WIDE R6, R11, 0x4, R34 ;  /* 0x000000040b069825 */ /* 0x001fe200078e0222 */
[----:B------:R-:W-:-:S02]  /*dfa0*/  ISETP.GE.AND P6, PT, R15, UR4, PT ;  /* 0x000000040f007c0c */ /* 0x000fc4000bfc6270 */
[----:B------:R-:W-:Y:S02]  /*dfb0*/  @!P3 LEA.HI R0, R0, R0, RZ, 0x1 ;  /* 0x000000000000b211 */ /* 0x000fe400078f08ff */
[----:B------:R-:W-:Y:S01]  /*dfc0*/  @!P2 LEA.HI R38, R38, R38, RZ, 0x1 ;  /* 0x000000262626a211 */ /* 0x000fe200078f08ff */
[----:B------:R0:W-:Y:S01]  /*dfd0*/  @!P1 ST.E.64 desc[UR36][R6.64], R24 ;  /* 0x0000001806009985 */ /* 0x0001e2000c101b24 */
[----:B------:R-:W-:Y:S02]  /*dfe0*/  @!P3 LOP3.LUT R11, R0, 0xfffffffe, RZ, 0xc0, !PT ;  /* 0xfffffffe000bb812 */ /* 0x000fe400078ec0ff */
[----:B------:R-:W-:Y:S02]  /*dff0*/  @!P0 LEA.HI R0, R10, R10, RZ, 0x1 ;  /* 0x0000000a0a008211 */ /* 0x000fe400078f08ff */
[----:B-1----:R-:W-:Y:S01]  /*e000*/  @!P2 LOP3.LUT R9, R38, 0xfffffffe, RZ, 0xc0, !PT ;  /* 0xfffffffe2609a812 */ /* 0x002fe200078ec0ff */
[----:B------:R-:W-:Y:S01]  /*e010*/  @!P3 IMAD.WIDE R10, R11, 0x4, R34 ;  /* 0x000000040b0ab825 */ /* 0x000fe200078e0222 */
[----:B------:R-:W-:-:S02]  /*e020*/  @!P4 LEA.HI R12, R12, R12, RZ, 0x1 ;  /* 0x0000000c0c0cc211 */ /* 0x000fc400078f08ff */
[----:B------:R-:W-:Y:S01]  /*e030*/  @!P0 LOP3.LUT R13, R0, 0xfffffffe, RZ, 0xc0, !PT ;  /* 0xfffffffe000d8812 */ /* 0x000fe200078ec0ff */
[--C-:B------:R-:W-:Y:S01]  /*e040*/  @!P2 IMAD.WIDE R8, R9, 0x4, R34.reuse ;  /* 0x000000040908a825 */ /* 0x100fe200078e0222 */
[----:B------:R-:W-:Y:S02]  /*e050*/  @!P5 LEA.HI R14, R14, R14, RZ, 0x1 ;  /* 0x0000000e0e0ed211 */ /* 0x000fe400078f08ff */
[----:B------:R-:W-:Y:S02]  /*e060*/  @!P6 LEA.HI R0, R15, R15, RZ, 0x1 ;  /* 0x0000000f0f00e211 */ /* 0x000fe400078f08ff */
[----:B------:R-:W-:Y:S01]  /*e070*/  @!P4 LOP3.LUT R15, R12, 0xfffffffe, RZ, 0xc0, !PT ;  /* 0xfffffffe0c0fc812 */ /* 0x000fe200078ec0ff */
[--C-:B------:R-:W-:Y:S01]  /*e080*/  @!P0 IMAD.WIDE R12, R13, 0x4, R34.reuse ;  /* 0x000000040d0c8825 */ /* 0x100fe200078e0222 */
[----:B------:R-:W-:Y:S01]  /*e090*/  @!P5 LOP3.LUT R19, R14, 0xfffffffe, RZ, 0xc0, !PT ;  /* 0xfffffffe0e13d812 */ /* 0x000fe200078ec0ff */
[----:B------:R1:W-:Y:S01]  /*e0a0*/  @!P2 ST.E.64 desc[UR36][R8.64], R26 ;  /* 0x0000001a0800a985 */ /* 0x0003e2000c101b24 */
[----:B------:R-:W-:Y:S01]  /*e0b0*/  @!P6 LOP3.LUT R21, R0, 0xfffffffe, RZ, 0xc0, !PT ;  /* 0xfffffffe0015e812 */ /* 0x000fe200078ec0ff */
[----:B0-----:R-:W-:-:S02]  /*e0c0*/  @!P4 IMAD.WIDE R6, R15, 0x4, R34 ;  /* 0x000000040f06c825 */ /* 0x001fc400078e0222 */
[----:B------:R0:W-:Y:S02]  /*e0d0*/  @!P3 ST.E.64 desc[UR36][R10.64], R28 ;  /* 0x0000001c0a00b985 */ /* 0x0001e4000c101b24 */
[----:B------:R-:W-:Y:S02]  /*e0e0*/  @!P6 IMAD.WIDE R14, R21, 0x4, R34 ;  /* 0x00000004150ee825 */ /* 0x000fe400078e0222 */
[----:B------:R0:W-:Y:S01]  /*e0f0*/  @!P0 ST.E.64 desc[UR36][R12.64], R30 ;  /* 0x0000001e0c008985 */ /* 0x0001e2000c101b24 */
[----:B------:R-:W-:-:S03]  /*e100*/  ISETP.GE.AND P0, PT, R73, UR4, PT ;  /* 0x0000000449007c0c */ /* 0x000fc6000bf06270 */
[----:B------:R0:W-:Y:S01]  /*e110*/  @!P4 ST.E.64 desc[UR36][R6.64], R32 ;  /* 0x000000200600c985 */ /* 0x0001e2000c101b24 */
[----:B-1----:R-:W-:-:S05]  /*e120*/  @!P5 IMAD.WIDE R8, R19, 0x4, R34 ;  /* 0x000000041308d825 */ /* 0x002fca00078e0222 */
[----:B------:R0:W-:Y:S04]  /*e130*/  @!P5 ST.E.64 desc[UR36][R8.64], R36 ;  /* 0x000000240800d985 */ /* 0x0001e8000c101b24 */
[----:B------:R0:W-:Y:S01]  /*e140*/  @!P6 ST.E.64 desc[UR36][R14.64], R4 ;  /* 0x000000040e00e985 */ /* 0x0001e2000c101b24 */
[----:B------:R-:W-:Y:S05]  /*e150*/  @P0 BRA `(.L_x_2235) ;  /* 0x0000005000040947 */ /* 0x000fea0003800000 */
[----:B------:R-:W-:-:S04]  /*e160*/  LEA.HI R73, R73, R73, RZ, 0x1 ;  /* 0x0000004949497211 */ /* 0x000fc800078f08ff */
[----:B0-----:R-:W-:-:S05]  /*e170*/  LOP3.LUT R5, R73, 0xfffffffe, RZ, 0xc0, !PT ;  /* 0xfffffffe49057812 */ /* 0x001fca00078ec0ff */
[----:B------:R-:W-:-:S05]  /*e180*/  IMAD.WIDE R4, R5, 0x4, R34 ;  /* 0x0000000405047825 */ /* 0x000fca00078e0222 */
[----:B------:R0:W-:Y:S01]  /*e190*/  ST.E.64 desc[UR36][R4.64], R2 ;  /* 0x0000000204007985 */ /* 0x0001e2000c101b24 */
[----:B------:R-:W-:Y:S05]  /*e1a0*/  BRA `(.L_x_2235) ;  /* 0x0000004c00f07947 */ /* 0x000fea0003800000 */
.L_x_2274:
        /* <DEDUP_REMOVED lines=12> */
[----:B------:R-:W0:Y:S01]  /*e270*/  S2UR UR10, SR_CTAID.Z ;  /* 0x00000000000a79c3 */ /* 0x000e220000002700 */
[----:B------:R-:W-:Y:S01]  /*e280*/  ISETP.NE.AND P0, PT, R6, 0x1, PT ;  /* 0x000000010600780c */ /* 0x000fe20003f05270 */
[----:B------:R-:W-:Y:S01]  /*e290*/  USHF.R.S32.HI UR6, URZ, 0x1f, UR59 ;  /* 0x0000001f3f067899 */ /* 0x000fe2000801143b */
[----:B------:R-:W-:Y:S01]  /*e2a0*/  IMAD.MOV.U32 R5, RZ, RZ, R0 ;  /* 0x000000ffff057224 */ /* 0x000fe200078e0000 */
[----:B------:R-:W-:Y:S02]  /*e2b0*/  ULDC.64 UR8, c[0x0][0xbd0] ;  /* 0x0002f40000087ab9 */ /* 0x000fe40000000a00 */
[----:B------:R-:W-:Y:S02]  /*e2c0*/  UIMAD UR6, UR6, UR8, URZ ;  /* 0x00000008060672a4 */ /* 0x000fe4000f8e023f */
[----:B------:R-:W1:Y:S01]  /*e2d0*/  LDC.64 R10, c[0x0][0xbd8] ;  /* 0x0002f600ff0a7b82 */ /* 0x000e620000000a00 */
[----:B------:R-:W-:Y:S02]  /*e2e0*/  UIMAD.WIDE.U32 UR4, UR59, UR8, URZ ;  /* 0x000000083b0472a5 */ /* 0x000fe4000f8e003f */
[----:B------:R-:W-:-:S04]  /*e2f0*/  UIMAD UR6, UR59, UR9, UR6 ;  /* 0x000000093b0672a4 */ /* 0x000fc8000f8e0206 */
[----:B------:R-:W-:Y:S01]  /*e300*/  UIADD3 UR6, UR5, UR6, URZ ;  /* 0x0000000605067290 */ /* 0x000fe2000fffe03f */
[----:B------:R-:W3:Y:S01]  /*e310*/  @P0 LDC R7, c[0x0][0xbec] ;  /* 0x0002fb00ff070b82 */ /* 0x000ee20000000800 */
[----:B------:R-:W-:Y:S02]  /*e320*/  IMAD.U32 R3, RZ, RZ, UR5 ;  /* 0x00000005ff037e24 */ /* 0x000fe4000f8e00ff */
[----:B------:R-:W-:Y:S01]  /*e330*/  IMAD.U32 R2, RZ, RZ, UR4 ;  /* 0x00000004ff027e24 */ /* 0x000fe2000f8e00ff */
[----:B------:R-:W-:Y:S01]  /*e340*/  ULDC.64 UR4, c[0x0][0xbe0] ;  /* 0x0002f80000047ab9 */ /* 0x000fe20000000a00 */
[----:B------:R-:W-:Y:S01]  /*e350*/  IMAD.U32 R3, RZ, RZ, UR6 ;  /* 0x00000006ff037e24 */ /* 0x000fe2000f8e00ff */
[----:B0-----:R-:W-:Y:S02]  /*e360*/  USHF.R.S32.HI UR10, URZ, 0x1f, UR10 ;  /* 0x0000001f3f0a7899 */ /* 0x001fe4000801140a */
[----:B------:R-:W0:Y:S04]  /*e370*/  @P0 LDC R9, c[0x0][0xbf0] ;  /* 0x0002fc00ff090b82 */ /* 0x000e280000000800 */
[----:B-1----:R-:W-:-:S04]  /*e380*/  IMAD R12, R10, UR10, RZ ;  /* 0x0000000a0a0c7c24 */ /* 0x002fc8000f8e02ff */
[----:B------:R-:W1:Y:S01]  /*e390*/  S2UR UR7, SR_CTAID.Y ;  /* 0x00000000000779c3 */ /* 0x000e620000002600 */
[----:B---3--:R-:W-:-:S07]  /*e3a0*/  @P0 IMAD.HI.U32 R4, R0, R7, RZ ;  /* 0x0000000700040227 */ /* 0x008fce00078e00ff */
[----:B------:R-:W1:Y:S01]  /*e3b0*/  LDC R8, c[0x0][0xc50] ;  /* 0x00031400ff087b82 */ /* 0x000e620000000800 */
[----:B------:R-:W-:-:S07]  /*e3c0*/  IMAD R7, RZ, RZ, -UR59 ;  /* 0x8000003bff077e24 */ /* 0x000fce000f8e02ff */
[----:B------:R-:W3:Y:S01]  /*e3d0*/  S2UR UR10, SR_CTAID.Z ;  /* 0x00000000000a79c3 */ /* 0x000ee20000002700 */
[----:B0-----:R-:W-:Y:S01]  /*e3e0*/  @P0 SHF.R.U32.HI R5, RZ, R9, R4 ;  /* 0x00000009ff050219 */ /* 0x001fe20000011604 */
[----:B-1----:R-:W-:-:S04]  /*e3f0*/  IMAD R9, R8, R7, UR7 ;  /* 0x0000000708097e24 */ /* 0x002fc8000f8e0207 */
[----:B------:R-:W-:Y:S01]  /*e400*/  IMAD.MOV R7, RZ, RZ, -R5 ;  /* 0x000000ffff077224 */ /* 0x000fe200078e0a05 */
[----:B------:R-:W-:-:S03]  /*e410*/  SHF.R.S32.HI R4, RZ, 0x1f, R9 ;  /* 0x0000001fff047819 */ /* 0x000fc60000011409 */
[----:B------:R-:W-:Y:S02]  /*e420*/  IMAD R7, R6, R7, R0 ;  /* 0x0000000706077224 */ /* 0x000fe400078e0200 */
[----:B---3--:R-:W-:Y:S02]  /*e430*/  IMAD R11, R11, UR10, R12 ;  /* 0x0000000a0b0b7c24 */ /* 0x008fe4000f8e020c */
[----:B------:R-:W-:Y:S01]  /*e440*/  IMAD.WIDE.U32 R2, R10, UR10, R2 ;  /* 0x0000000a0a027c25 */ /* 0x000fe2000f8e0002 */
[----:B------:R-:W-:-:S03]  /*e450*/  SHF.R.S32.HI R0, RZ, 0x1f, R7 ;  /* 0x0000001fff007819 */ /* 0x000fc60000011407 */
[----:B------:R-:W-:Y:S02]  /*e460*/  IMAD.IADD R3, R11, 0x1, R3 ;  /* 0x000000010b037824 */ /* 0x000fe400078e0203 */
[----:B------:R-:W-:Y:S02]  /*e470*/  IMAD R4, R4, UR4, RZ ;  /* 0x0000000404047c24 */ /* 0x000fe4000f8e02ff */
[----:B------:R-:W-:-:S04]  /*e480*/  IMAD.WIDE.U32 R2, R9, UR4, R2 ;  /* 0x0000000409027c25 */ /* 0x000fc8000f8e0002 */
[----:B------:R-:W-:Y:S01]  /*e490*/  IMAD R4, R9, UR5, R4 ;  /* 0x0000000509047c24 */ /* 0x000fe2000f8e0204 */
[----:B------:R-:W-:Y:S01]  /*e4a0*/  SHF.R.S32.HI R9, RZ, 0x1f, R5 ;  /* 0x0000001fff097819 */ /* 0x000fe20000011405 */
[----:B------:R-:W-:Y:S01]  /*e4b0*/  ULDC.64 UR4, c[0x0][0xbc8] ;  /* 0x0002f20000047ab9 */ /* 0x000fe20000000a00 */
[----:B------:R-:W-:Y:S01]  /*e4c0*/  IADD3 R2, P0, R5, R2, RZ ;  /* 0x0000000205027210 */ /* 0x000fe20007f1e0ff */
[----:B------:R-:W-:-:S03]  /*e4d0*/  IMAD R0, R0, UR4, RZ ;  /* 0x0000000400007c24 */ /* 0x000fc6000f8e02ff */
[----:B------:R-:W-:Y:S01]  /*e4e0*/  IADD3.X R3, R9, R3, R4, P0, !PT ;  /* 0x0000000309037210 */ /* 0x000fe200007fe404 */
        /* <DEDUP_REMOVED lines=9> */
.L_x_2233:
[----:B------:R-:W-:-:S08]  /*e580*/  NOP ;  /* 0x0000000000007918 */ /* 0x000fd00000000000 */
[----:B0-----:R-:W0:-:S00]  /*e590*/  USETMAXREG.DEALLOC.CTAPOOL 0x28 ;  /* 0x00000028000079c8 */ /* 0x001e0000080e0500 */
        /* <DEDUP_REMOVED lines=16> */
.L_x_2277:
[----:B------:R-:W-:Y:S01]  /*e6a0*/  ULDC UR43, c[0x0][0xc50] ;  /* 0x00031400002b7ab9 */ /* 0x000fe20000000800 */
[----:B------:R-:W-:Y:S01]  /*e6b0*/  UMOV UR41, UR6 ;  /* 0x0000000600297c82 */ /* 0x000fe20008000000 */
[----:B------:R-:W-:-:S11]  /*e6c0*/  UISETP.NE.AND UP0, UPT, UR43, 0x1, UPT ;  /* 0x000000012b00788c */ /* 0x000fd6000bf05270 */
[----:B------:R-:W-:Y:S01]  /*e6d0*/  @UP0 ULDC UR4, c[0x0][0xc54] ;  /* 0x0003150000040ab9 */ /* 0x000fe20000000800 */
[----:B------:R-:W-:Y:S01]  /*e6e0*/  @UP0 ULDC UR7, c[0x0][0xc58] ;  /* 0x0003160000070ab9 */ /* 0x000fe20000000800 */
[----:B------:R-:W-:-:S04]  /*e6f0*/  UIMAD.WIDE.U32 UR4, UR6, UR4, URZ ;  /* 0x00000004060472a5 */ /* 0x000fc8000f8e003f */
[----:B------:R-:W-:-:S12]  /*e700*/  @UP0 USHF.R.U32.HI UR41, URZ, UR7, UR5 ;  /* 0x000000073f290299 */ /* 0x000fd80008011605 */
.L_x_2278:
        /* <DEDUP_REMOVED lines=8> */
[----:B------:R-:W-:Y:S01]  /*e790*/  ULDC UR4, c[0x0][0x448] ;  /* 0x0001120000047ab9 */ /* 0x000fe20000000800 */
[----:B------:R-:W-:Y:S01]  /*e7a0*/  ULDC UR7, c[0x0][0x2f0] ;  /* 0x0000bc0000077ab9 */ /* 0x000fe20000000800 */
[----:B------:R-:W-:-:S05]  /*e7b0*/  IMAD.MOV.U32 R17, RZ, RZ, RZ ;  /* 0x000000ffff117224 */ /* 0x000fca00078e00ff */
[----:B------:R-:W1:Y:S01]  /*e7c0*/  S2UR UR47, SR_CTAID.X ;  /* 0x00000000002f79c3 */ /* 0x000e620000002500 */
[----:B------:R-:W-:Y:S01]  /*e7d0*/  UISETP.NE.AND UP1, UPT, UR4, 0x1, UPT ;  /* 0x000000010400788c */ /* 0x000fe2000bf25270 */
[----:B------:R-:W-:Y:S02]  /*e7e0*/  ULDC UR8, c[0x0][0x288] ;  /* 0x0000a20000087ab9 */ /* 0x000fe40000000800 */
[----:B------:R-:W-:Y:S02]  /*e7f0*/  ULDC.64 UR4, c[0x0][0x418] ;  /* 0x0001060000047ab9 */ /* 0x000fe40000000a00 */
[----:B------:R-:W-:-:S03]  /*e800*/  UISETP.NE.U32.AND UP0, UPT, UR4, URZ, UPT ;  /* 0x0000003f0400728c */ /* 0x000fc6000bf05070 */
[----:B------:R-:W-:Y:S01]  /*e810*/  ULDC UR4, c[0x0][0x424] ;  /* 0x0001090000047ab9 */ /* 0x000fe20000000800 */
[----:B------:R-:W-:-:S03]  /*e820*/  UISETP.NE.AND.EX UP0, UPT, UR5, URZ, UPT, UP0 ;  /* 0x0000003f0500728c */ /* 0x000fc6000bf05300 */
[----:B------:R-:W-:Y:S01]  /*e830*/  @UP1 ULDC UR5, c[0x0][0x44c] ;  /* 0x0001130000051ab9 */ /* 0x000fe20000000800 */
[----:B0-----:R-:W-:Y:S01]  /*e840*/  ISETP.NE.U32.AND P0, PT, R2, RZ, PT ;  /* 0x000000ff0200720c */ /* 0x001fe20003f05070 */
[----:B------:R-:W-:-:S03]  /*e850*/  USEL UR38, UR4, 0x1, UP0 ;  /* 0x0000000104267887 */ /* 0x000fc60008000000 */
[----:B------:R-:W-:Y:S01]  /*e860*/  ISETP.NE.AND.EX P0, PT, R3, RZ, PT, P0 ;  /* 0x000000ff0300720c */ /* 0x000fe20003f05300 */
[----:B-1----:R-:W-:Y:S02]  /*e870*/  ULEA UR6, UR47, 0x7f, 0x7 ;  /* 0x0000007f2f067891 */ /* 0x002fe4000f8e383f */
[----:B------:R-:W-:Y:S02]  /*e880*/  UIMAD UR38, UR38, UR7, URZ ;  /* 0x00000007262672a4 */ /* 0x000fe4000f8e023f */
[----:B------:R-:W-:Y:S01]  /*e890*/  UIMAD.WIDE.U32 UR4, UR6, UR5, URZ ;  /* 0x00000005060472a5 */ /* 0x000fe2000f8e003f */
[----:B------:R-:W-:-:S03]  /*e8a0*/  @UP1 ULDC UR7, c[0x0][0x450] ;  /* 0x0001140000071ab9 */ /* 0x000fc60000000800 */
[----:B------:R-:W-:-:S04]  /*e8b0*/  @UP1 USHF.R.U32.HI UR6, URZ, UR7, UR5 ;  /* 0x000000073f061299 */ /* 0x000fc80008011605 */
[----:B------:R-:W0:Y:S01]  /*e8c0*/  @P0 LDC.64 R2, c[0x0][0xa28] ;  /* 0x00028a00ff020b82 */ /* 0x000e220000000a00 */
[----:B------:R-:W-:Y:S02]  /*e8d0*/  UIADD3 UR5, UR38, 0xa0, -UR8 ;  /* 0x000000a026057890 */ /* 0x000fe4000fffe808 */
[----:B------:R-:W-:Y:S02]  /*e8e0*/  UIADD3 UR4, UR38, 0x9f, URZ ;  /* 0x0000009f26047890 */ /* 0x000fe4000fffe03f */
[----:B------:R-:W-:Y:S02]  /*e8f0*/  UIADD3 UR6, UR5, UR6, URZ ;  /* 0x0000000605067290 */ /* 0x000fe4000fffe03f */
[----:B------:R-:W-:Y:S02]  /*e900*/  UIMAD.WIDE UR4, UR4, 0x66666667, URZ ;  /* 0x66666667040478a5 */ /* 0x000fe4000f8e023f */
[----:B------:R-:W-:Y:S02]  /*e910*/  UIMAD.WIDE UR6, UR6, 0x66666667, URZ ;  /* 0x66666667060678a5 */ /* 0x000fe4000f8e023f */
[----:B------:R-:W-:-:S02]  /*e920*/  USHF.R.U32.HI UR42, URZ, 0x1f, UR5 ;  /* 0x0000001f3f2a7899 */ /* 0x000fc40008011605 */
[----:B------:R-:W-:Y:S02]  /*e930*/  USHF.R.U32.HI UR44, URZ, 0x1f, UR7 ;  /* 0x0000001f3f2c7899 */ /* 0x000fe40008011607 */
[----:B------:R-:W-:Y:S02]  /*e940*/  ULEA.HI.SX32 UR42, UR5, UR42, 0x1a ;  /* 0x0000002a052a7291 */ /* 0x000fe4000f8fd23f */
[----:B------:R-:W-:-:S04]  /*e950*/  ULEA.HI.SX32 UR44, UR7, UR44, 0x1a ;  /* 0x0000002c072c7291 */ /* 0x000fc8000f8fd23f */
[----:B------:R-:W-:Y:S02]  /*e960*/  UISETP.LT.AND UP0, UPT, UR42, UR44, UPT ;  /* 0x0000002c2a00728c */ /* 0x000fe4000bf01270 */
[----:B------:R-:W-:Y:S01]  /*e970*/  UP2UR UR48, UPR, URZ, 0x2 ;  /* 0x000000023f307883 */ /* 0x000fe20008000000 */
[----:B0-----:R-:W-:Y:S01]  /*e980*/  @P0 IMAD.WIDE R2, R18, 0x4, R2 ;  /* 0x0000000412020825 */ /* 0x001fe200078e0202 */
[----:B------:R-:W-:-:S04]  /*e990*/  USEL UR11, UR42, UR44, UP0 ;  /* 0x0000002c2a0b7287 */ /* 0x000fc80008000000 */
[----:B------:R-:W-:Y:S01]  /*e9a0*/  UISETP.GE.AND UP1, UPT, UR11, 0x1, UPT ;  /* 0x000000010b00788c */ /* 0x000fe2000bf26270 */
[----:B------:R0:W5:Y:S01]  /*e9b0*/  @P0 LDG.E R17, desc[UR36][R2.64] ;  /* 0x0000002402110981 */ /* 0x000162000c1e1900 */
[----:B------:R-:W-:Y:S02]  /*e9c0*/  USHF.R.U32.HI UR9, URZ, 0x10, UR43 ;  /* 0x000000103f097899 */ /* 0x000fe4000801162b */
[----:B------:R-:W-:Y:S02]  /*e9d0*/  ULOP3.LUT UR43, UR43, 0xffff, URZ, 0xc0, !UPT ;  /* 0x0000ffff2b2b7892 */ /* 0x000fe4000f8ec03f */
[----:B------:R-:W-:Y:S01]  /*e9e0*/  PLOP3.LUT P0, PT, PT, PT, UP1, 0x80, 0x0 ;  /* 0x000000000000781c */ /* 0x000fe20003f0f018 */
[----:B------:R-:W-:Y:S01]  /*e9f0*/  UISETP.NE.AND UP0, UPT, UR9, URZ, UPT ;  /* 0x0000003f0900728c */ /* 0x000fe2000bf05270 */
[----:B------:R-:W-:-:S10]  /*ea00*/  UMOV UR40, URZ ;  /* 0x0000003f00287c82 */ /* 0x000fd40008000000 */
[----:B------:R-:W-:Y:S01]  /*ea10*/  @!UP0 ULDC UR9, c[0x0][0x9f0] ;  /* 0x00027c0000098ab9 */ /* 0x000fe20000000800 */
[----:B0-----:R-:W-:Y:S05]  /*ea20*/  @!P0 BRA `(.L_x_2280) ;  /* 0x0000000000788947 */ /* 0x001fea0003800000 */
[----:B------:R-:W-:Y:S01]  /*ea30*/  IABS R2, UR9 ;  /* 0x0000000900027c13 */ /* 0x000fe20008000000 */
[----:B------:R-:W-:Y:S02]  /*ea40*/  UIADD3 UR6, UR9, -0x1, UR11 ;  /* 0xffffffff09067890 */ /* 0x000fe4000fffe00b */
[----:B------:R-:W-:Y:S01]  /*ea50*/  IABS R5, UR9 ;  /* 0x0000000900057c13 */ /* 0x000fe20008000000 */
[----:B------:R-:W-:Y:S01]  /*ea60*/  UMOV UR4, URZ ;  /* 0x0000003f00047c82 */ /* 0x000fe20008000000 */
        /* <DEDUP_REMOVED lines=26> */
.L_x_2280:
        /* <DEDUP_REMOVED lines=34> */
.L_x_2281:
        /* <DEDUP_REMOVED lines=20> */
.L_x_2282:
        /* <DEDUP_REMOVED lines=20> */
.L_x_2283:
        /* <DEDUP_REMOVED lines=18> */
.L_x_2284:
        /* <DEDUP_REMOVED lines=38> */
.L_x_2339:
[----:B------:R-:W2:Y:S01]  /*f430*/  LDL R0, [R1+0x14] ;  /* 0x0000140001007983 */ /* 0x000ea20000100800 */
[----:B------:R-:W-:Y:S01]  /*f440*/  UMOV UR4, 0xa0 ;  /* 0x000000a000047882 */ /* 0x000fe20000000000 */
[----:B------:R-:W-:Y:S01]  /*f450*/  LOP3.LUT R15, R27, 0x80, RZ, 0xfc, !PT ;  /* 0x000000801b0f7812 */ /* 0x000fe200078efcff */
[----:B------:R-:W-:Y:S01]  /*f460*/  UIMAD UR4, UR50, UR4, -0xa0 ;  /* 0xffffff60320474a4 */ /* 0x000fe2000f8e0204 */
[----:B------:R-:W0:Y:S01]  /*f470*/  @P2 LDC R2, c[0x0][0x434] ;  /* 0x00010d00ff022b82 */ /* 0x000e220000000800 */
[----:B-----5:R-:W-:-:S07]  /*f480*/  SHF.R.S32.HI R37, RZ, 0x1f, R30 ;  /* 0x0000001fff257819 */ /* 0x020fce000001141e */
[----:B------:R-:W1:Y:S01]  /*f490*/  @P2 LDC R3, c[0x0][0x438] ;  /* 0x00010e00ff032b82 */ /* 0x000e620000000800 */
[----:B------:R-:W-:Y:S01]  /*f4a0*/  IMAD.MOV.U32 R33, RZ, RZ, 0x40 ;  /* 0x00000040ff217424 */ /* 0x000fe200078e00ff */
[----:B------:R-:W-:Y:S01]  /*f4b0*/  STL [R1+0x10], R15 ;  /* 0x0000100f01007387 */ /* 0x000fe20000100800 */
[----:B------:R-:W-:Y:S01]  /*f4c0*/  LOP3.LUT R16, R16, 0xffffffdf, RZ, 0xc0, !PT ;  /* 0xffffffdf10107812 */ /* 0x000fe200078ec0ff */
[----:B------:R-:W-:-:S05]  /*f4d0*/  IMAD.U32 R32, RZ, RZ, UR41 ;  /* 0x00000029ff207e24 */ /* 0x000fca000f8e00ff */
[----:B------:R-:W-:Y:S02]  /*f4e0*/  SHF.R.S32.HI R32, RZ, 0x1f, R32 ;  /* 0x0000001fff207819 */ /* 0x000fe40000011420 */
[----:B--2---:R-:W-:Y:S01]  /*f4f0*/  R2UR UR5, R0 ;  /* 0x00000000000572ca */ /* 0x004fe200000e0000 */
[----:B------:R-:W-:-:S04]  /*f500*/  VIADD R0, R15, UR4 ;  /* 0x000000040f007c36 */ /* 0x000fc80008000000 */
[C---:B------:R-:W-:Y:S01]  /*f510*/  IMAD.IADD R9, R0.reuse, 0x1, R17 ;  /* 0x0000000100097824 */ /* 0x040fe200078e0211 */
[----:B------:R-:W-:-:S03]  /*f520*/  ISETP.GE.AND P0, PT, R0, UR38, PT ;  /* 0x0000002600007c0c */ /* 0x000fc6000bf06270 */
[----:B0-----:R-:W-:Y:S01]  /*f530*/  @P2 IMAD.HI.U32 R0, R9, R2, RZ ;  /* 0x0000000209002227 */ /* 0x001fe200078e00ff */
[----:B------:R-:W-:-:S03]  /*f540*/  ISETP.GT.U32.OR P0, PT, R15, 0x9f, P0 ;  /* 0x0000009f0f00780c */ /* 0x000fc60000704470 */
[----:B------:R-:W-:Y:S01]  /*f550*/  IMAD.MOV.U32 R12, RZ, RZ, R9 ;  /* 0x000000ffff0c7224 */ /* 0x000fe200078e0009 */
[----:B-1----:R-:W-:-:S09]  /*f560*/  @P2 SHF.R.U32.HI R12, RZ, R3, R0 ;  /* 0x00000003ff0c2219 */ /* 0x002fd20000011600 */
[----:B------:R-:W0:Y:S01]  /*f570*/  @!P0 LDC.64 R6, c[0x0][0x428] ;  /* 0x00010a00ff068b82 */ /* 0x000e220000000a00 */
[--C-:B------:R-:W-:Y:S01]  /*f580*/  @!P0 SHF.R.S32.HI R3, RZ, 0x1f, R12.reuse ;  /* 0x0000001fff038819 */ /* 0x100fe2000001140c */
[----:B------:R-:W-:-:S06]  /*f590*/  @!P0 IMAD.MOV.U32 R2, RZ, RZ, R12 ;  /* 0x000000ffff028224 */ /* 0x000fcc00078e000c */
[----:B------:R-:W1:Y:S01]  /*f5a0*/  @!P0 LDC.64 R4, c[0x0][0x418] ;  /* 0x00010600ff048b82 */ /* 0x000e620000000a00 */
[-C--:B0-----:R-:W-:Y:S02]  /*f5b0*/  @!P0 IMAD R0, R37, R6.reuse, RZ ;  /* 0x0000000625008224 */ /* 0x081fe400078e02ff */
        /* <DEDUP_REMOVED lines=23> */
[----:B------:R-:W-:-:S06]  /*f730*/  IMAD.MOV.U32 R0, RZ, RZ, RZ ;  /* 0x000000ffff007224 */ /* 0x000fcc00078e00ff */
        /* <DEDUP_REMOVED lines=13> */
[----:B------:R-:W-:Y:S02]  /*f810*/  IMAD.U32 R11, RZ, RZ, UR50 ;  /* 0x00000032ff0b7e24 */ /* 0x000fe4000f8e00ff */
[----:B-1----:R-:W-:Y:S01]  /*f820*/  IMAD R6, R19, R2, R13 ;  /* 0x0000000213067224 */ /* 0x002fe200078e020d */
[----:B------:R-:W-:Y:S01]  /*f830*/  SHF.R.U32.HI R7, RZ, 0x5, R18 ;  /* 0x00000005ff077819 */ /* 0x000fe20000011612 */
[----:B------:R-:W-:-:S02]  /*f840*/  IMAD.SHL.U32 R2, R29, 0x80, RZ ;  /* 0x000000801d027824 */ /* 0x000fc400078e00ff */
[----:B------:R-:W-:Y:S02]  /*f850*/  VIADD R11, R11, 0xffffffff ;  /* 0xffffffff0b0b7836 */ /* 0x000fe40000000000 */
[----:B------:R-:W-:Y:S01]  /*f860*/  @P0 LOP3.LUT R16, R16, 0x20, RZ, 0xfc, !PT ;  /* 0x0000002010100812 */ /* 0x000fe200078efcff */
[----:B------:R-:W-:Y:S01]  /*f870*/  IMAD.SHL.U32 R36, R7, 0x200, RZ ;  /* 0x0000020007247824 */ /* 0x000fe200078e00ff */
[----:B------:R-:W-:Y:S02]  /*f880*/  LOP3.LUT R10, R2, 0x380, RZ, 0xc0, !PT ;  /* 0x00000380020a7812 */ /* 0x000fe400078ec0ff */
[----:B------:R-:W-:-:S03]  /*f890*/  LOP3.LUT R16, R16, 0xffffffbf, RZ, 0xc0, !PT ;  /* 0xffffffbf10107812 */ /* 0x000fc600078ec0ff */
[----:B------:R-:W-:-:S05]  /*f8a0*/  IMAD R10, R7, 0x10, R10 ;  /* 0x00000010070a7824 */ /* 0x000fca00078e020a */
[----:B------:R-:W-:-:S04]  /*f8b0*/  LOP3.LUT R3, R10, 0x70, R31, 0x78, !PT ;  /* 0x000000700a037812 */ /* 0x000fc800078e781f */
[----:B------:R-:W-:Y:S02]  /*f8c0*/  LOP3.LUT R3, R3, 0xc00, R2, 0xf8, !PT ;  /* 0x00000c0003037812 */ /* 0x000fe400078ef802 */
[----:B------:R-:W-:-:S03]  /*f8d0*/  LOP3.LUT R2, R8, 0x80, RZ, 0xc0, !PT ;  /* 0x0000008008027812 */ /* 0x000fc600078ec0ff */
[----:B------:R0:W-:Y:S01]  /*f8e0*/  STL [R1+0x4], R3 ;  /* 0x0000040301007387 */ /* 0x0001e20000100800 */
[----:B------:R-:W-:-:S04]  /*f8f0*/  LOP3.LUT R2, R2, 0x10, R29, 0xf8, !PT ;  /* 0x0000001002027812 */ /* 0x000fc800078ef81d */
[----:B------:R-:W-:Y:S02]  /*f900*/  LOP3.LUT R2, R2, 0x10, R9, 0x78, !PT ;  /* 0x0000001002027812 */ /* 0x000fe400078e7809 */
[----:B0-----:R-:W-:-:S04]  /*f910*/  LOP3.LUT R3, R36, 0x60, R8, 0xf8, !PT ;  /* 0x0000006024037812 */ /* 0x001fc800078ef808 */
[----:B------:R-:W-:-:S04]  /*f920*/  LOP3.LUT R3, R3, 0x100, R8, 0xf8, !PT ;  /* 0x0000010003037812 */ /* 0x000fc800078ef808 */
[----:B------:R-:W-:-:S05]  /*f930*/  LOP3.LUT R2, R3, R2, RZ, 0xfc, !PT ;  /* 0x0000000203027212 */ /* 0x000fca00078efcff */
[----:B------:R0:W-:Y:S02]  /*f940*/  STL [R1], R2 ;  /* 0x0000000201007387 */ /* 0x0001e40000100800 */
[----:B0-----:R-:W-:-:S05]  /*f950*/  IMAD.U32 R2, RZ, RZ, UR4 ;  /* 0x00000004ff027e24 */ /* 0x001fca000f8e00ff */
[----:B------:R-:W-:-:S13]  /*f960*/  ISETP.NE.AND P0, PT, R2, 0x3, PT ;  /* 0x000000030200780c */ /* 0x000fda0003f05270 */
[----:B------:R-:W-:Y:S01]  /*f970*/  @P0 LOP3.LUT R16, R16, 0x40, RZ, 0xfc, !PT ;  /* 0x0000004010100812 */ /* 0x000fe200078efcff */
[----:B------:R-:W-:Y:S06]  /*f980*/  @!P0 BRA `(.L_x_2286) ;  /* 0x0000000000048947 */ /* 0x000fec0003800000 */
[----:B------:R-:W-:Y:S01]  /*f990*/  BPT.TRAP 0x1 ;  /* 0x000000040000795c */ /* 0x000fe20000300000 */
.L_x_2286:
[----:B------:R-:W-:Y:S01]  /*f9a0*/  IMAD.MOV.U32 R2, RZ, RZ, 0x1 ;  /* 0x00000001ff027424 */ /* 0x000fe200078e00ff */
[----:B------:R-:W-:-:S04]  /*f9b0*/  SHF.R.S32.HI R21, RZ, 0x1f, R6 ;  /* 0x0000001fff157819 */ /* 0x000fc80000011406 */
[----:B------:R-:W-:-:S04]  /*f9c0*/  SHF.L.U32 R3, R2, 0x1f, RZ ;  /* 0x0000001f02037819 */ /* 0x000fc800000006ff */
[----:B------:R-:W0:Y:S02]  /*f9d0*/  SYNCS.PHASECHK.TRANS64.TRYWAIT P0, [UR45+0x29880], R3 ;  /* 0x02988003ff0075a7 */ /* 0x000e24000800016d */
[----:B0-----:R-:W-:Y:S05]  /*f9e0*/  @!P0 BRA `(.L_x_2287) ;  /* 0x0000003800b08947 */ /* 0x001fea0003800000 */
.L_x_2340:
[----:B------:R-:W-:Y:S01]  /*f9f0*/  ULDC.64 UR4, c[0x0][0x328] ;  /* 0x0000ca0000047ab9 */ /* 0x000fe20000000a00 */
        /* <DEDUP_REMOVED lines=38> */
[----:B------:R-:W-:Y:S02]  /*fc60*/  IADD3.X R10, R19, UR4, R9, P0, !PT ;  /* 0x00000004130a7c10 */ /* 0x000fe400087fe409 */
[----:B------:R-:W-:Y:S01]  /*fc70*/  IADD3 R20, P0, R2, UR6, RZ ;  /* 0x0000000602147c10 */ /* 0x000fe2000ff1e0ff */
[----:B------:R-:W-:-:S03]  /*fc80*/  IMAD.MOV.U32 R2, RZ, RZ, -0xa0 ;  /* 0xffffff60ff027424 */ /* 0x000fc600078e00ff */
[----:B------:R-:W-:Y:S01]  /*fc90*/  IADD3.X R19, R19, UR4, R3, P0, !PT ;  /* 0x0000000413137c10 */ /* 0x000fe200087fe403 */
[----:B------:R-:W-:Y:S01]  /*fca0*/  IMAD R9, R11, R2, UR38 ;  /* 0x000000260b097e24 */ /* 0x000fe2000f8e0202 */
[----:B------:R-:W-:-:S03]  /*fcb0*/  UMOV UR4, 0xffffffff ;  /* 0xffffffff00047882 */ /* 0x000fc60000000000 */
        /* <DEDUP_REMOVED lines=10> */
[C---:B------:R-:W-:Y:S01]  /*fd60*/  ISETP.GE.AND P2, PT, R9.reuse, 0x41, PT ;  /* 0x000000410900780c */ /* 0x040fe20003f46270 */
[----:B------:R-:W-:Y:S01]  /*fd70*/  SHFL.IDX PT, R19, R19, RZ, 0x1c1f ;  /* 0x001c1fff13137589 */ /* 0x000fe200000e0000 */
[----:B------:R-:W-:Y:S01]  /*fd80*/  VIADD R34, R8, 0xa400 ;  /* 0x0000a40008227836 */ /* 0x000fe20000000000 */
        /* <DEDUP_REMOVED lines=33> */
.L_x_2352:
        /* <DEDUP_REMOVED lines=15> */
[----:B------:R-:W-:-:S13]  /*10090*/  LOP3.LUT P6, RZ, R16, 0x40, RZ, 0xc0, !PT ;  /* 0x0000004010ff7812 */ /* 0x000fda00078cc0ff */
[----:B-1----:R-:W-:Y:S05]  /*100a0*/  @!P6 BRA `(.L_x_2289) ;  /* 0x000000000004e947 */ /* 0x002fea0003800000 */
[----:B------:R-:W-:Y:S01]  /*100b0*/  BPT.TRAP 0x1 ;  /* 0x000000040000795c */ /* 0x000fe20000300000 */
.L_x_2289:
[----:B------:R-:W-:Y:S01]  /*100c0*/  SYNCS.ARRIVE.TRANS64.A1T0 RZ, [UR45+0x29870], RZ ;  /* 0x029870ffffff79a7 */ /* 0x000fe2000810002d */
[----:B------:R-:W-:Y:S05]  /*100d0*/  @!P6 BRA `(.L_x_2290) ;  /* 0x000000000004e947 */ /* 0x000fea0003800000 */
[----:B------:R-:W-:Y:S01]  /*100e0*/  BPT.TRAP 0x1 ;  /* 0x000000040000795c */ /* 0x000fe20000300000 */
.L_x_2290:
[----:B------:R-:W-:-:S05]  /*100f0*/  IMAD.MOV.U32 R2, RZ, RZ, 0x1 ;  /* 0x00000001ff027424 */ /* 0x000fca00078e00ff */
[----:B------:R-:W-:-:S04]  /*10100*/  SHF.L.U32 R2, R2, 0x1f, RZ ;  /* 0x0000001f02027819 */ /* 0x000fc800000006ff */
[----:B------:R-:W1:Y:S02]  /*10110*/  SYNCS.PHASECHK.TRANS64.TRYWAIT P0, [UR45+0x29840], R2 ;  /* 0x02984002ff0075a7 */ /* 0x000e64000800016d */
[----:B-1----:R-:W-:Y:S05]  /*10120*/  @!P0 BRA `(.L_x_2291) ;  /* 0x0000003800c88947 */ /* 0x002fea0003800000 */
.L_x_2353:
        /* <DEDUP_REMOVED lines=8> */
[----:B------:R-:W-:-:S02]  /*101b0*/  IMAD R22, R22, UR10, RZ ;  /* 0x0000000a16167c24 */ /* 0x000fc4000f8e02ff */
[----:B------:R-:W-:Y:S02]  /*101c0*/  IMAD.IADD R3, R3, 0x1, R21 ;  /* 0x0000000103037824 */ /* 0x000fe400078e0215 */
        /* <DEDUP_REMOVED lines=20> */
[----:B------:R-:W-:Y:S02]  /*10310*/  IMAD.SHL.U32 R29, R29, 0x40, RZ ;  /* 0x000000401d1d7824 */ /* 0x000fe400078e00ff */
[----:B------:R-:W-:-:S03]  /*10320*/  IMAD.WIDE.U32 R2, R8, UR41, R2 ;  /* 0x0000002908027c25 */ /* 0x000fc6000f8e0002 */
[----:B------:R-:W-:Y:S02]  /*10330*/  LOP3.LUT R29, R29, 0x40, RZ, 0xc0, !PT ;  /* 0x000000401d1d7812 */ /* 0x000fe400078ec0ff */
[----:B------:R-:W-:Y:S01]  /*10340*/  IADD3 R0, P0, R2, UR6, RZ ;  /* 0x0000000602007c10 */ /* 0x000fe2000ff1e0ff */
[----:B------:R-:W-:-:S03]  /*10350*/  IMAD.SHL.U32 R2, R10, 0x80, RZ ;  /* 0x000000800a027824 */ /* 0x000fc600078e00ff */
[----:B------:R-:W-:Y:S01]  /*10360*/  IADD3.X R7, R7, UR4, R3, P0, !PT ;  /* 0x0000000407077c10 */ /* 0x000fe200087fe403 */
[----:B------:R-:W-:Y:S01]  /*10370*/  IMAD.SHL.U32 R3, R10, 0x10, RZ ;  /* 0x000000100a037824 */ /* 0x000fe200078e00ff */
[----:B------:R-:W-:Y:S01]  /*10380*/  LOP3.LUT R2, R2, 0x180, RZ, 0xc0, !PT ;  /* 0x0000018002027812 */ /* 0x000fe200078ec0ff */
[----:B------:R-:W-:-:S03]  /*10390*/  UMOV UR4, 0xffffffff ;  /* 0xffffffff00047882 */ /* 0x000fc60000000000 */
        /* <DEDUP_REMOVED lines=23> */
[----:B------:R-:W-:Y:S02]  /*10510*/  @P3 IMAD.X R19, RZ, RZ, R8, P0 ;  /* 0x000000ffff133224 */ /* 0x000fe400000e0608 */
[----:B--2---:R-:W-:Y:S01]  /*10520*/  @P3 IMAD.MOV.U32 R2, RZ, RZ, R14 ;  /* 0x000000ffff023224 */ /* 0x004fe200078e000e */
[----:B------:R-:W-:Y:S01]  /*10530*/  SHFL.IDX PT, R8, R6, 0x2, 0x1c1f ;  /* 0x005c1f0006087f89 */ /* 0x000fe200000e0000 */
[----:B------:R-:W-:Y:S02]  /*10540*/  @P3 IMAD.MOV.U32 R3, RZ, RZ, R19 ;  /* 0x000000ffff033224 */ /* 0x000fe400078e0013 */
[C---:B------:R-:W-:Y:S01]  /*10550*/  @P2 VIADD R19, R36.reuse, UR45 ;  /* 0x0000002d24132c36 */ /* 0x040fe20008000000 */
[----:B------:R-:W1:Y:S04]  /*10560*/  SHFL.IDX PT, R14, R5, 0x2, 0x1c1f ;  /* 0x005c1f00050e7f89 */ /* 0x000e6800000e0000 */
        /* <DEDUP_REMOVED lines=22> */
.L_x_2365:
        /* <DEDUP_REMOVED lines=14> */
.L_x_2294:
[----:B------:R-:W-:Y:S05]  /*107b0*/  BSYNC B0 ;  /* 0x0000000000007941 */ /* 0x000fea0003800000 */
.L_x_2293:
[----:B------:R-:W-:Y:S01]  /*107c0*/  NOP ;  /* 0x0000000000007918 */ /* 0x000fe20000000000 */
[----:B------:R-:W-:Y:S01]  /*107d0*/  SYNCS.ARRIVE.TRANS64.RED.A0T1 RZ, [UR45+0x29830], RZ ;  /* 0x029830ffffff79a7 */ /* 0x000fe2000820042d */
[----:B------:R-:W-:Y:S01]  /*107e0*/  ARRIVES.LDGSTSBAR.64.TRANSCNT [UR45+0x29830] ;  /* 0x02983000ff0079b0 */ /* 0x000fe20008000aad */
[----:B------:R-:W-:Y:S01]  /*107f0*/  NOP ;  /* 0x0000000000007918 */ /* 0x000fe20000000000 */
[----:B------:R-:W-:-:S13]  /*10800*/  LOP3.LUT P0, RZ, R16, 0x40, RZ, 0xc0, !PT ;  /* 0x0000004010ff7812 */ /* 0x000fda000780c0ff */
[----:B------:R-:W-:Y:S05]  /*10810*/  @!P0 BRA `(.L_x_2295) ;  /* 0x0000000000048947 */ /* 0x000fea0003800000 */
[----:B------:R-:W-:Y:S01]  /*10820*/  BPT.TRAP 0x1 ;  /* 0x000000040000795c */ /* 0x000fe20000300000 */
.L_x_2295:
[----:B------:R-:W-:Y:S01]  /*10830*/  SYNCS.ARRIVE.TRANS64.A1T0 RZ, [UR45+0x29830], RZ ;  /* 0x029830ffffff79a7 */ /* 0x000fe2000810002d */
[----:B------:R-:W-:Y:S05]  /*10840*/  WARPSYNC.ALL ;  /* 0x0000000000007948 */ /* 0x000fea0003800000 */
[----:B------:R-:W4:Y:S01]  /*10850*/  S2R R19, SR_CTAID.Z ;  /* 0x0000000000137919 */ /* 0x000f220000002700 */
        /* <DEDUP_REMOVED lines=10> */
[----:B----4-:R-:W-:Y:S01]  /*10900*/  SHF.R.S32.HI R18, RZ, 0x1f, R19 ;  /* 0x0000001fff127819 */ /* 0x010fe20000011413 */
[----:B------:R-:W-:Y:S10]  /*10910*/  @!P0 BRA `(.L_x_2296) ;  /* 0x0000000000408947 */ /* 0x000ff40003800000 */
[----:B-1-3--:R-:W-:Y:S01]  /*10920*/  MOV R2, 0x0 ;  /* 0x0000000000027802 */ /* 0x00afe20000000f00 */
[----:B------:R-:W-:Y:S01]  /*10930*/  ULDC.64 UR6, c[0x4][0xc8] ;  /* 0x0100320000067ab9 */ /* 0x000fe20000000a00 */
[----:B------:R-:W-:Y:S01]  /*10940*/  ULDC.64 UR8, c[0x4][0xd0] ;  /* 0x0100340000087ab9 */ /* 0x000fe20000000a00 */
[----:B------:R-:W-:Y:S01]  /*10950*/  ULDC.64 UR4, c[0x4][0x28] ;  /* 0x01000a0000047ab9 */ /* 0x000fe20000000a00 */
[----:B------:R-:W-:Y:S02]  /*10960*/  IMAD.U32 R4, RZ, RZ, UR6 ;  /* 0x00000006ff047e24 */ /* 0x000fe4000f8e00ff */
[----:B------:R-:W1:Y:S01]  /*10970*/  LDC.64 R2, c[0x4][R2] ;  /* 0x0100000002027b82 */ /* 0x000e620000000a00 */
        /* <DEDUP_REMOVED lines=8> */
[----:B0-----:R-:W-:-:S07]  /*10a00*/  LEPC R20, `(.L_x_2296) ;  /* 0x000000001014794e */ /* 0x001fce0000000000 */
[----:B-12---:R-:W-:Y:S05]  /*10a10*/  CALL.ABS.NOINC R2 ;  /* 0x0000000002007343 */ /* 0x006fea0003c00000 */
.L_x_2296:
[----:B------:R-:W-:Y:S01]  /*10a20*/  UISETP.NE.AND UP0, UPT, UR48, URZ, UPT ;  /* 0x0000003f3000728c */ /* 0x000fe2000bf05270 */
[----:B-1----:R-:W-:Y:S02]  /*10a30*/  IMAD.U32 R0, RZ, RZ, UR47 ;  /* 0x0000002fff007e24 */ /* 0x002fe4000f8e00ff */
[----:B------:R-:W-:Y:S02]  /*10a40*/  IMAD.U32 R4, RZ, RZ, UR38 ;  /* 0x00000026ff047e24 */ /* 0x000fe4000f8e00ff */
[----:B------:R-:W-:Y:S01]  /*10a50*/  IMAD R27, R0, 0x80, R27 ;  /* 0x00000080001b7824 */ /* 0x000fe200078e021b */
[----:B------:R-:W-:Y:S01]  /*10a60*/  PLOP3.LUT P0, PT, PT, PT, UP0, 0x80, 0x0 ;  /* 0x000000000000781c */ /* 0x000fe20003f0f008 */
[----:B---3--:R-:W-:Y:S02]  /*10a70*/  IMAD.U32 R3, RZ, RZ, UR46 ;  /* 0x0000002eff037e24 */ /* 0x008fe4000f8e00ff */
[----:B------:R-:W-:Y:S02]  /*10a80*/  IMAD.MOV.U32 R7, RZ, RZ, R27 ;  /* 0x000000ffff077224 */ /* 0x000fe400078e001b */
[----:B------:R-:W-:Y:S01]  /*10a90*/  @UP0 ULDC UR4, c[0x0][0x44c] ;  /* 0x0001130000040ab9 */ /* 0x000fe20000000800 */
[----:B------:R-:W-:-:S02]  /*10aa0*/  IMAD.MOV.U32 R2, RZ, RZ, R4 ;  /* 0x000000ffff027224 */ /* 0x000fc400078e0004 */
[----:B------:R-:W-:-:S05]  /*10ab0*/  IMAD.U32 R5, RZ, RZ, UR39 ;  /* 0x00000027ff057e24 */ /* 0x000fca000f8e00ff */
[----:B------:R-:W-:Y:S01]  /*10ac0*/  @P0 IMAD.HI.U32 R0, R27, UR4, RZ ;  /* 0x000000041b000c27 */ /* 0x000fe2000f8e00ff */
[----:B------:R-:W-:Y:S01]  /*10ad0*/  PLOP3.LUT P0, PT, PT, PT, UP0, 0x80, 0x0 ;  /* 0x000000000000781c */ /* 0x000fe20003f0f008 */
[----:B------:R-:W-:-:S12]  /*10ae0*/  @UP0 ULDC UR4, c[0x0][0x450] ;  /* 0x0001140000040ab9 */ /* 0x000fd80000000800 */
[----:B------:R-:W-:Y:S01]  /*10af0*/  @P0 SHF.R.U32.HI R7, RZ, UR4, R0 ;  /* 0x00000004ff070c19 */ /* 0x000fe20008011600 */
[----:B------:R-:W-:Y:S01]  /*10b00*/  ULDC.64 UR4, c[0x0][0x2e0] ;  /* 0x0000b80000047ab9 */ /* 0x000fe20000000a00 */
[----:B------:R-:W1:Y:S01]  /*10b10*/  LDC R0, c[0x0][0x448] ;  /* 0x00011200ff007b82 */ /* 0x000e620000000800 */
        /* <DEDUP_REMOVED lines=12> */
[----:B-1----:R-:W-:-:S04]  /*10be0*/  IMAD R27, R0, R4, R27 ;  /* 0x00000004001b7224 */ /* 0x002fc800078e021b */
        /* <DEDUP_REMOVED lines=14> */
[----:B------:R-:W-:Y:S01]  /*10cd0*/  IMAD.U32 R3, RZ, RZ, UR47 ;  /* 0x0000002fff037e24 */ /* 0x000fe2000f8e00ff */
[----:B------:R-:W-:Y:S02]  /*10ce0*/  ULDC UR4, c[0x0][0x288] ;  /* 0x0000a20000047ab9 */ /* 0x000fe40000000800 */
[----:B------:R-:W2:Y:S01]  /*10cf0*/  SHFL.IDX PT, R2, R5, RZ, 0x1c1f ;  /* 0x001c1fff05027589 */ /* 0x000ea200000e0000 */
[----:B------:R-:W-:Y:S02]  /*10d00*/  IMAD R7, R0, UR4, RZ ;  /* 0x0000000400077c24 */ /* 0x000fe4000f8e02ff */
[----:B------:R-:W-:Y:S01]  /*10d10*/  IMAD R0, R3, 0x80, R28 ;  /* 0x0000008003007824 */ /* 0x000fe200078e021c */
[----:B------:R-:W-:Y:S03]  /*10d20*/  SHFL.IDX PT, R6, R5, 0x1, 0x1c1f ;  /* 0x003c1f0005067f89 */ /* 0x000fe600000e0000 */
[C---:B------:R-:W-:Y:S01]  /*10d30*/  VIADD R8, R0.reuse, 0x20 ;  /* 0x0000002000087836 */ /* 0x040fe20000000000 */
[----:B------:R-:W-:-:S13]  /*10d40*/  ISETP.GE.AND P0, PT, R0, R7, PT ;  /* 0x000000070000720c */ /* 0x000fda0003f06270 */
[----:B-1----:R-:W-:Y:S01]  /*10d50*/  @!P0 IADD3 R14, P4, R35, R14, RZ ;  /* 0x0000000e230e8210 */ /* 0x002fe20007f9e0ff */
[----:B------:R-:W-:-:S04]  /*10d60*/  @!P0 VIADD R19, R36, UR45 ;  /* 0x0000002d24138c36 */ /* 0x000fc80008000000 */
[----:B--2---:R-:W-:Y:S02]  /*10d70*/  @!P0 IMAD.X R3, RZ, RZ, R2, P4 ;  /* 0x000000ffff038224 */ /* 0x004fe400020e0602 */
[----:B------:R-:W-:Y:S02]  /*10d80*/  @!P0 IMAD.MOV.U32 R2, RZ, RZ, R14 ;  /* 0x000000ffff028224 */ /* 0x000fe400078e000e */
[----:B------:R-:W1:Y:S04]  /*10d90*/  SHFL.IDX PT, R14, R4, 0x1, 0x1c1f ;  /* 0x003c1f00040e7f89 */ /* 0x000e6800000e0000 */
[----:B------:R-:W-:Y:S04]  /*10da0*/  @!P0 LDGSTS.E.BYPASS.LTC128B.128 [R19+0x14400], desc[UR36][R2.64], !P3 ;  /* 0x1440000002138fae */ /* 0x000fe8000d901d64 */
[----:B------:R-:W-:Y:S04]  /*10db0*/  @!P0 LDGSTS.E.BYPASS.LTC128B.128 [R19+0x16400], desc[UR36][R2.64+0x40], !P2 ;  /* 0x1640004002138fae */ /* 0x000fe8000d101d64 */
[----:B------:R2:W-:Y:S01]  /*10dc0*/  @!P0 LDGSTS.E.BYPASS.LTC128B.128 [R19+0x18400], desc[UR36][R2.64+0x80], !P1 ;  /* 0x1840008002138fae */ /* 0x0005e2000c901d64 */
[----:B------:R-:W-:Y:S01]  /*10dd0*/  ISETP.GE.AND P0, PT, R8, R7, PT ;  /* 0x000000070800720c */ /* 0x000fe20003f06270 */
[----:B------:R-:W-:-:S12]  /*10de0*/  VIADD R8, R0, 0x40 ;  /* 0x0000004000087836 */ /* 0x000fd80000000000 */
[----:B-1----:R-:W-:Y:S01]  /*10df0*/  @!P0 IADD3 R14, P4, R35, R14, RZ ;  /* 0x0000000e230e8210 */ /* 0x002fe20007f9e0ff */
[----:B------:R-:W-:-:S04]  /*10e00*/  @!P0 VIADD R21, R36, UR45 ;  /* 0x0000002d24158c36 */ /* 0x000fc80008000000 */
[----:B------:R-:W-:Y:S02]  /*10e10*/  @!P0 IMAD.X R9, RZ, RZ, R6, P4 ;  /* 0x000000ffff098224 */ /* 0x000fe400020e0606 */
[----:B--2---:R-:W-:Y:S01]  /*10e20*/  @!P0 IMAD.MOV.U32 R2, RZ, RZ, R14 ;  /* 0x000000ffff028224 */ /* 0x004fe200078e000e */
[----:B------:R-:W-:Y:S01]  /*10e30*/  SHFL.IDX PT, R6, R5, 0x2, 0x1c1f ;  /* 0x005c1f0005067f89 */ /* 0x000fe200000e0000 */
[----:B------:R-:W-:-:S03]  /*10e40*/  @!P0 IMAD.MOV.U32 R3, RZ, RZ, R9 ;  /* 0x000000ffff038224 */ /* 0x000fc600078e0009 */
[----:B------:R-:W1:Y:S04]  /*10e50*/  SHFL.IDX PT, R14, R4, 0x2, 0x1c1f ;  /* 0x005c1f00040e7f89 */ /* 0x000e6800000e0000 */
[----:B------:R-:W-:Y:S04]  /*10e60*/  @!P0 LDGSTS.E.BYPASS.LTC128B.128 [R21+0x14c00], desc[UR36][R2.64], !P3 ;  /* 0x14c0000002158fae */ /* 0x000fe8000d901d64 */
[----:B------:R-:W-:Y:S04]  /*10e70*/  @!P0 LDGSTS.E.BYPASS.LTC128B.128 [R21+0x16c00], desc[UR36][R2.64+0x40], !P2 ;  /* 0x16c0004002158fae */ /* 0x000fe8000d101d64 */
[----:B------:R2:W-:Y:S01]  /*10e80*/  @!P0 LDGSTS.E.BYPASS.LTC128B.128 [R21+0x18c00], desc[UR36][R2.64+0x80], !P1 ;  /* 0x18c0008002158fae */ /* 0x0005e2000c901d64 */
[----:B------:R-:W-:-:S03]  /*10e90*/  ISETP.GE.AND P0, PT, R8, R7, PT ;  /* 0x000000070800720c */ /* 0x000fc60003f06270 */
[----:B------:R-:W3:Y:S10]  /*10ea0*/  SHFL.IDX PT, R5, R5, 0x3, 0x1c1f ;  /* 0x007c1f0005057f89 */ /* 0x000ef400000e0000 */
[----:B-1----:R-:W-:Y:S01]  /*10eb0*/  @!P0 IADD3 R14, P4, R35, R14, RZ ;  /* 0x0000000e230e8210 */ /* 0x002fe20007f9e0ff */
[----:B------:R-:W-:-:S04]  /*10ec0*/  @!P0 VIADD R19, R36, UR45 ;  /* 0x0000002d24138c36 */ /* 0x000fc80008000000 */
[----:B------:R-:W-:Y:S02]  /*10ed0*/  @!P0 IMAD.X R9, RZ, RZ, R6, P4 ;  /* 0x000000ffff098224 */ /* 0x000fe400020e0606 */
[----:B--2---:R-:W-:Y:S02]  /*10ee0*/  @!P0 IMAD.MOV.U32 R2, RZ, RZ, R14 ;  /* 0x000000ffff028224 */ /* 0x004fe400078e000e */
[----:B------:R-:W-:Y:S01]  /*10ef0*/  @!P0 IMAD.MOV.U32 R3, RZ, RZ, R9 ;  /* 0x000000ffff038224 */ /* 0x000fe200078e0009 */
[----:B------:R1:W2:Y:S04]  /*10f00*/  SHFL.IDX PT, R14, R4, 0x3, 0x1c1f ;  /* 0x007c1f00040e7f89 */ /* 0x0002a800000e0000 */
[----:B------:R1:W-:Y:S04]  /*10f10*/  @!P0 LDGSTS.E.BYPASS.LTC128B.128 [R19+0x15400], desc[UR36][R2.64], !P3 ;  /* 0x1540000002138fae */ /* 0x0003e8000d901d64 */
[----:B------:R1:W-:Y:S04]  /*10f20*/  @!P0 LDGSTS.E.BYPASS.LTC128B.128 [R19+0x17400], desc[UR36][R2.64+0x40], !P2 ;  /* 0x1740004002138fae */ /* 0x0003e8000d101d64 */
[----:B---3--:R1:W-:Y:S02]  /*10f30*/  @!P0 LDGSTS.E.BYPASS.LTC128B.128 [R19+0x19400], desc[UR36][R2.64+0x80], !P1 ;  /* 0x1940008002138fae */ /* 0x0083e4000c901d64 */
.L_x_2374:
[----:B------:R-:W-:Y:S01]  /*10f40*/  VIADD R0, R0, 0x60 ;  /* 0x0000006000007836 */ /* 0x000fe20000000000 */
[----:B------:R-:W-:Y:S04]  /*10f50*/  BSSY B0, `(.L_x_2298) ;  /* 0x000000c000007945 */ /* 0x000fe80003800000 */
[----:B------:R-:W-:-:S13]  /*10f60*/  ISETP.GE.AND P0, PT, R0, R7, PT ;  /* 0x000000070000720c */ /* 0x000fda0003f06270 */
[----:B------:R-:W-:Y:S05]  /*10f70*/  @P0 BRA `(.L_x_2299) ;  /* 0x0000000000240947 */ /* 0x000fea0003800000 */
[----:B-12---:R-:W-:-:S05]  /*10f80*/  IADD3 R2, P0, R35, R14, RZ ;  /* 0x0000000e23027210 */ /* 0x006fca0007f1e0ff */
        /* <DEDUP_REMOVED lines=8> */
.L_x_2299:
[----:B------:R-:W-:Y:S05]  /*11010*/  BSYNC B0 ;  /* 0x0000000000007941 */ /* 0x000fea0003800000 */
.L_x_2298:
[----:B------:R-:W-:Y:S01]  /*11020*/  NOP ;  /* 0x0000000000007918 */ /* 0x000fe20000000000 */
[----:B------:R-:W-:Y:S01]  /*11030*/  SYNCS.ARRIVE.TRANS64.RED.A0T1 RZ, [UR45+0x29800], RZ ;  /* 0x029800ffffff79a7 */ /* 0x000fe2000820042d */
[----:B------:R-:W-:Y:S01]  /*11040*/  IMAD.MOV.U32 R0, RZ, RZ, 0x1 ;  /* 0x00000001ff007424 */ /* 0x000fe200078e00ff */
[----:B------:R-:W-:Y:S04]  /*11050*/  ARRIVES.LDGSTSBAR.64.TRANSCNT [UR45+0x29800] ;  /* 0x02980000ff0079b0 */ /* 0x000fe80008000aad */
[----:B------:R-:W-:Y:S01]  /*11060*/  SHF.L.U32 R0, R0, 0x1f, RZ ;  /* 0x0000001f00007819 */ /* 0x000fe200000006ff */
[----:B------:R-:W-:Y:S01]  /*11070*/  NOP ;  /* 0x0000000000007918 */ /* 0x000fe20000000000 */
[----:B------:R-:W-:Y:S02]  /*11080*/  SYNCS.ARRIVE.TRANS64.A1T0 RZ, [UR45+0x29800], RZ ;  /* 0x029800ffffff79a7 */ /* 0x000fe4000810002d */
[----:B------:R-:W4:Y:S02]  /*11090*/  SYNCS.PHASECHK.TRANS64.TRYWAIT P0, [UR45+0x29820], R0 ;  /* 0x02982000ff0075a7 */ /* 0x000f24000800016d */
[----:B----4-:R-:W-:Y:S05]  /*110a0*/  @!P0 BRA `(.L_x_2300) ;  /* 0x0000003800248947 */ /* 0x010fea0003800000 */
.L_x_2375:
[----:B------:R-:W-:Y:S01]  /*110b0*/  UIADD3 UR4, UR50, -0x2, URZ ;  /* 0xfffffffe32047890 */ /* 0x000fe2000fffe03f */
[----:B------:R-:W-:-:S03]  /*110c0*/  IMAD.MOV.U32 R29, RZ, RZ, 0x1 ;  /* 0x00000001ff1d7424 */ /* 0x000fc600078e00ff */
[----:B------:R-:W-:-:S06]  /*110d0*/  UISETP.GE.AND UP0, UPT, UR4, UR49, UPT ;  /* 0x000000310400728c */ /* 0x000fcc000bf06270 */
[----:B------:R-:W-:-:S13]  /*110e0*/  PLOP3.LUT P0, PT, PT, PT, UP0, 0x40, 0x0 ;  /* 0x000000000000781c */ /* 0x000fda0003f0e808 */
[----:B------:R-:W-:Y:S05]  /*110f0*/  @P0 BRA `(.L_x_2301) ;  /* 0x00000014007c0947 */ /* 0x000fea0003800000 */
[----:B-1-3--:R-:W3:Y:S01]  /*11100*/  LDL R3, [R1+0x14] ;  /* 0x0000140001037983 */ /* 0x00aee20000100800 */
[----:B------:R-:W-:Y:S01]  /*11110*/  UIADD3 UR4, UR43, 0x1, URZ ;  /* 0x000000012b047890 */ /* 0x000fe2000fffe03f */
[----:B------:R-:W-:Y:S01]  /*11120*/  LOP3.LUT R0, RZ, UR42, RZ, 0x33, !PT ;  /* 0x0000002aff007c12 */ /* 0x000fe2000f8e33ff */
[----:B------:R-:W-:Y:S01]  /*11130*/  ULOP3.LUT UR5, URZ, UR44, URZ, 0x33, !UPT ;  /* 0x0000002c3f057292 */ /* 0x000fe2000f8e333f */
[----:B------:R-:W1:Y:S01]  /*11140*/  S2R R2, SR_TID.X ;  /* 0x0000000000027919 */ /* 0x000e620000002100 */
[----:B------:R-:W-:Y:S01]  /*11150*/  UIMAD UR4, UR4, UR40, URZ ;  /* 0x00000028040472a4 */ /* 0x000fe2000f8e023f */
[----:B0-----:R-:W-:Y:S02]  /*11160*/  IMAD.MOV.U32 R20, RZ, RZ, 0x1 ;  /* 0x00000001ff147424 */ /* 0x001fe400078e00ff */
[----:B-1----:R-:W-:-:S05]  /*11170*/  IMAD.SHL.U32 R2, R2, 0x20, RZ ;  /* 0x0000002002027824 */ /* 0x002fca00078e00ff */
[----:B------:R-:W-:-:S04]  /*11180*/  LOP3.LUT R2, R2, 0x60, RZ, 0xc0, !PT ;  /* 0x0000006002027812 */ /* 0x000fc800078ec0ff */
[----:B------:R-:W-:-:S05]  /*11190*/  IADD3 R17, R2, R17, R28 ;  /* 0x0000001102117210 */ /* 0x000fca0007ffe01c */
[----:B------:R-:W-:Y:S02]  /*111a0*/  VIADD R2, R17, 0xfffffe20 ;  /* 0xfffffe2011027836 */ /* 0x000fe40000000000 */
[----:B------:R-:W-:Y:S01]  /*111b0*/  IMAD.MOV.U32 R17, RZ, RZ, RZ ;  /* 0x000000ffff117224 */ /* 0x000fe200078e00ff */
[----:B---3--:R-:W-:Y:S02]  /*111c0*/  R2UR UR6, R3 ;  /* 0x00000000030672ca */ /* 0x008fe400000e0000 */
[----:B------:R-:W-:-:S04]  /*111d0*/  LOP3.LUT R3, RZ, UR4, RZ, 0x33, !PT ;  /* 0x00000004ff037c12 */ /* 0x000fc8000f8e33ff */
[----:B------:R-:W-:-:S04]  /*111e0*/  VIMNMX3 R3, R0, UR5, R3, !PT ;  /* 0x0000000500037c0f */ /* 0x000fc8000f800103 */
[C---:B------:R-:W-:Y:S01]  /*111f0*/  IADD3 R31, -R3.reuse, -0x2, RZ ;  /* 0xfffffffe031f7810 */ /* 0x040fe20007ffe1ff */
[----:B------:R-:W-:Y:S02]  /*11200*/  IMAD R0, R3, -0xa0, R2 ;  /* 0xffffff6003007824 */ /* 0x000fe400078e0202 */
[----:B------:R-:W-:-:S05]  /*11210*/  IMAD.U32 R4, RZ, RZ, UR6 ;  /* 0x00000006ff047e24 */ /* 0x000fca000f8e00ff */
[----:B------:R-:W-:-:S05]  /*11220*/  LOP3.LUT R4, R4, 0x1, RZ, 0xfc, !PT ;  /* 0x0000000104047812 */ /* 0x000fca00078efcff */
[----:B------:R0:W-:Y:S02]  /*11230*/  STL [R1+0xc], R4 ;  /* 0x00000c0401007387 */ /* 0x0001e40000100800 */
.L_x_2316:
[----:B-1----:R-:W1:Y:S01]  /*11240*/  LDC R2, c[0x0][0x430] ;  /* 0x00010c00ff027b82 */ /* 0x002e620000000800 */
[----:B0-----:R-:W3:Y:S01]  /*11250*/  LDL R4, [R1+0x10] ;  /* 0x0000100001047983 */ /* 0x001ee20000100800 */
[----:B------:R-:W-:Y:S01]  /*11260*/  IMAD.MOV.U32 R5, RZ, RZ, R0 ;  /* 0x000000ffff057224 */ /* 0x000fe200078e0000 */
[----:B------:R-:W-:Y:S01]  /*11270*/  ULDC.64 UR4, c[0x0][0x428] ;  /* 0x00010a0000047ab9 */ /* 0x000fe20000000a00 */
[----:B------:R-:W-:Y:S01]  /*11280*/  ULDC.64 UR6, c[0x0][0x418] ;  /* 0x0001060000067ab9 */ /* 0x000fe20000000a00 */
[----:B------:R-:W-:Y:S01]  /*11290*/  IMAD R9, R37, UR4, RZ ;  /* 0x0000000425097c24 */ /* 0x000fe2000f8e02ff */
[----:B------:R-:W-:Y:S01]  /*112a0*/  LOP3.LUT P1, RZ, R16, 0x40, RZ, 0xc0, !PT ;  /* 0x0000004010ff7812 */ /* 0x000fe2000782c0ff */
[----:B------:R-:W-:Y:S02]  /*112b0*/  VIADD R11, R0, 0x80 ;  /* 0x00000080000b7836 */ /* 0x000fe40000000000 */
[----:B------:R-:W-:Y:S02]  /*112c0*/  IMAD R9, R30, UR5, R9 ;  /* 0x000000051e097c24 */ /* 0x000fe4000f8e0209 */
[----:B------:R-:W-:Y:S01]  /*112d0*/  VIADD R18, R17, 0x1 ;  /* 0x0000000111127836 */ /* 0x000fe20000000000 */
[----:B-1----:R-:W-:-:S13]  /*112e0*/  ISETP.NE.AND P3, PT, R2, 0x1, PT ;  /* 0x000000010200780c */ /* 0x002fda0003f65270 */
        /* <DEDUP_REMOVED lines=8> */
[----:B------:R-:W-:-:S04]  /*11370*/  LEA R6, P0, R2, UR6, 0x2 ;  /* 0x0000000602067c11 */ /* 0x000fc8000f8010ff */
[----:B------:R-:W-:Y:S02]  /*11380*/  LEA.HI.X R7, R2, UR7, R3, 0x2, P0 ;  /* 0x0000000702077c11 */ /* 0x000fe400080f1403 */
[----:B------:R-:W0:Y:S03]  /*11390*/  @P3 LDC R2, c[0x0][0x434] ;  /* 0x00010d00ff023b82 */ /* 0x000e260000000800 */
[----:B------:R-:W4:Y:S05]  /*113a0*/  LDG.E R6, desc[UR36][R6.64] ;  /* 0x0000002406067981 */ /* 0x000f2a000c1e1900 */
[----:B------:R-:W1:Y:S01]  /*113b0*/  @P3 LDC R3, c[0x0][0x438] ;  /* 0x00010e00ff033b82 */ /* 0x000e620000000800 */
[----:B0-----:R-:W-:-:S05]  /*113c0*/  @P3 IMAD.HI.U32 R2, R11, R2, RZ ;  /* 0x000000020b023227 */ /* 0x001fca00078e00ff */
[----:B-1----:R-:W-:Y:S01]  /*113d0*/  @P3 SHF.R.U32.HI R11, RZ, R3, R2 ;  /* 0x00000003ff0b3219 */ /* 0x002fe20000011602 */
[----:B------:R-:W-:Y:S01]  /*113e0*/  VIADD R31, R31, 0xffffffff ;  /* 0xffffffff1f1f7836 */ /* 0x000fe20000000000 */
[----:B---3--:R-:W-:-:S13]  /*113f0*/  ISETP.GT.U32.AND P2, PT, R4, 0x9f, PT ;  /* 0x0000009f0400780c */ /* 0x008fda0003f44070 */
        /* <DEDUP_REMOVED lines=9> */
[----:B------:R-:W-:Y:S02]  /*11490*/  SEL R29, RZ, 0x1, P0 ;  /* 0x00000001ff1d7807 */ /* 0x000fe40000000000 */
[----:B------:R-:W-:Y:S02]  /*114a0*/  SEL R18, R18, RZ, P0 ;  /* 0x000000ff12127207 */ /* 0x000fe40000000000 */
[----:B------:R-:W-:Y:S02]  /*114b0*/  LOP3.LUT R29, R20, R29, RZ, 0x3c, !PT ;  /* 0x0000001d141d7212 */ /* 0x000fe400078e3cff */
[----:B------:R-:W-:Y:S02]  /*114c0*/  ISETP.GT.AND P2, PT, R31, UR49, PT ;  /* 0x000000311f007c0c */ /* 0x000fe4000bf44270 */
[----:B----4-:R-:W-:Y:S01]  /*114d0*/  SHF.R.S32.HI R24, RZ, 0x1f, R6 ;  /* 0x0000001fff187819 */ /* 0x010fe20000011406 */
[----:B0-----:R-:W-:Y:S10]  /*114e0*/  @!P1 BRA `(.L_x_2302) ;  /* 0x0000000000049947 */ /* 0x001ff40003800000 */
[----:B------:R-:W-:Y:S01]  /*114f0*/  BPT.TRAP 0x1 ;  /* 0x000000040000795c */ /* 0x000fe20000300000 */
.L_x_2302:
[----:B------:R-:W-:Y:S02]  /*11500*/  LEA R10, R18, UR45, 0x3 ;  /* 0x0000002d120a7c11 */ /* 0x000fe4000f8e18ff */
[----:B------:R-:W-:-:S04]  /*11510*/  SHF.L.U32 R26, R29, 0x1f, RZ ;  /* 0x0000001f1d1a7819 */ /* 0x000fc800000006ff */
[----:B------:R-:W0:Y:S02]  /*11520*/  SYNCS.PHASECHK.TRANS64.TRYWAIT P0, [R10+URZ+0x29880], R26 ;  /* 0x0298801a0a0075a7 */ /* 0x000e24000800017f */
[----:B0-----:R-:W-:Y:S05]  /*11530*/  @!P0 BRA `(.L_x_2303) ;  /* 0x0000003400188947 */ /* 0x001fea0003800000 */
.L_x_2376:
        /* <DEDUP_REMOVED lines=45> */
[----:B------:R-:W3:Y:S01]  /*11810*/  SHFL.IDX PT, R3, R25, RZ, 0x1c1f ;  /* 0x001c1fff19037589 */ /* 0x000ee200000e0000 */
[----:B------:R-:W-:-:S03]  /*11820*/  IMAD.IADD R21, R33, 0x1, R9 ;  /* 0x0000000121157824 */ /* 0x000fc600078e0209 */
[----:B------:R-:W-:Y:S04]  /*11830*/  SHFL.IDX PT, R23, R23, RZ, 0x1c1f ;  /* 0x001c1fff17177589 */ /* 0x000fe800000e0000 */
[----:B--2---:R-:W-:Y:S01]  /*11840*/  SHFL.IDX PT, R14, R8, RZ, 0x1c1f ;  /* 0x001c1fff080e7589 */ /* 0x004fe200000e0000 */
[----:B-1----:R-:W-:-:S05]  /*11850*/  IADD3 R2, P0, R35, R2, RZ ;  /* 0x0000000223027210 */ /* 0x002fca0007f1e0ff */
[----:B---3--:R-:W-:-:S05]  /*11860*/  IMAD.X R3, RZ, RZ, R3, P0 ;  /* 0x000000ffff037224 */ /* 0x008fca00000e0603 */
        /* <DEDUP_REMOVED lines=20> */
.L_x_2388:
[----:B-1----:R-:W-:Y:S02]  /*119b0*/  IADD3 R2, P0, R35, R14, RZ ;  /* 0x0000000e23027210 */ /* 0x002fe40007f1e0ff */
        /* <DEDUP_REMOVED lines=14> */
.L_x_2305:
[----:B------:R1:W-:Y:S01]  /*11aa0*/  SYNCS.ARRIVE.TRANS64.A1T0 RZ, [R10+URZ+0x29870], RZ ;  /* 0x029870ff0aff79a7 */ /* 0x0003e2000810003f */
[----:B------:R-:W-:Y:S05]  /*11ab0*/  @!P1 BRA `(.L_x_2306) ;  /* 0x0000000000049947 */ /* 0x000fea0003800000 */
[----:B------:R-:W-:Y:S01]  /*11ac0*/  BPT.TRAP 0x1 ;  /* 0x000000040000795c */ /* 0x000fe20000300000 */
.L_x_2306:
[----:B------:R-:W2:Y:S02]  /*11ad0*/  SYNCS.PHASECHK.TRANS64.TRYWAIT P0, [R10+URZ+0x29840], R26 ;  /* 0x0298401a0a0075a7 */ /* 0x000ea4000800017f */
[----:B--2---:R-:W-:Y:S05]  /*11ae0*/  @!P0 BRA `(.L_x_2307) ;  /* 0x0000003400308947 */ /* 0x004fea0003800000 */
.L_x_2389:
        /* <DEDUP_REMOVED lines=68> */
.L_x_2401:
        /* <DEDUP_REMOVED lines=13> */
[----:B------:R-:W-:-:S13]  /*12000*/  LOP3.LUT P1, RZ, R16, 0x40, RZ, 0xc0, !PT ;  /* 0x0000004010ff7812 */ /* 0x000fda000782c0ff */
[----:B0-----:R-:W-:Y:S05]  /*12010*/  @!P1 BRA `(.L_x_2309) ;  /* 0x0000000000049947 */ /* 0x001fea0003800000 */
[----:B------:R-:W-:Y:S01]  /*12020*/  BPT.TRAP 0x1 ;  /* 0x000000040000795c */ /* 0x000fe20000300000 */
.L_x_2309:
[----:B------:R-:W3:Y:S01]  /*12030*/  LDL R2, [R1+0xc] ;  /* 0x00000c0001027983 */ /* 0x000ee20000100800 */
[----:B------:R0:W-:Y:S01]  /*12040*/  SYNCS.ARRIVE.TRANS64.A1T0 RZ, [R10+URZ+0x29830], RZ ;  /* 0x029830ff0aff79a7 */ /* 0x0001e2000810003f */
[----:B---3--:R-:W-:-:S13]  /*12050*/  ISETP.NE.AND P1, PT, R2, 0x3, PT ;  /* 0x000000030200780c */ /* 0x008fda0003f25270 */
[----:B0-----:R-:W-:Y:S05]  /*12060*/  @!P1 BRA `(.L_x_2310) ;  /* 0x0000000000049947 */ /* 0x001fea0003800000 */
[----:B------:R-:W-:Y:S01]  /*12070*/  BPT.TRAP 0x1 ;  /* 0x000000040000795c */ /* 0x000fe20000300000 */
.L_x_2310:
[----:B------:R-:W-:Y:S02]  /*12080*/  LOP3.LUT R2, R20, 0x1, RZ, 0x3c, !PT ;  /* 0x0000000114027812 */ /* 0x000fe400078e3cff */
[----:B------:R-:W-:Y:S02]  /*12090*/  LEA R19, R17, UR45, 0x3 ;  /* 0x0000002d11137c11 */ /* 0x000fe4000f8e18ff */
[----:B------:R-:W-:-:S04]  /*120a0*/  SHF.L.U32 R2, R2, 0x1f, RZ ;  /* 0x0000001f02027819 */ /* 0x000fc800000006ff */
[----:B------:R-:W0:Y:S02]  /*120b0*/  SYNCS.PHASECHK.TRANS64.TRYWAIT P0, [R19+URZ+0x29870], R2 ;  /* 0x02987002130075a7 */ /* 0x000e24000800017f */
[----:B0-----:R-:W-:Y:S05]  /*120c0*/  @!P0 BRA `(.L_x_2311) ;  /* 0x0000003400388947 */ /* 0x001fea0003800000 */
.L_x_2402:
[----:B------:R-:W-:-:S13]  /*120d0*/  LOP3.LUT P0, RZ, R16, 0x40, RZ, 0xc0, !PT ;  /* 0x0000004010ff7812 */ /* 0x000fda000780c0ff */
[----:B------:R-:W-:Y:S05]  /*120e0*/  @!P0 BRA `(.L_x_2312) ;  /* 0x0000000000048947 */ /* 0x000fea0003800000 */
[----:B------:R-:W-:Y:S01]  /*120f0*/  BPT.TRAP 0x1 ;  /* 0x000000040000795c */ /* 0x000fe20000300000 */
.L_x_2312:
[----:B0-----:R-:W-:Y:S01]  /*12100*/  SHF.L.U32 R2, R20, 0x1f, RZ ;  /* 0x0000001f14027819 */ /* 0x001fe200000006ff */
[----:B-12---:R-:W-:-:S03]  /*12110*/  IMAD R10, R17, 0x5000, RZ ;  /* 0x00005000110a7824 */ /* 0x006fc600078e02ff */
[----:B------:R-:W0:Y:S02]  /*12120*/  SYNCS.PHASECHK.TRANS64.TRYWAIT P0, [R19+URZ+0x29860], R2 ;  /* 0x02986002130075a7 */ /* 0x000e24000800017f */
[----:B0-----:R-:W-:Y:S05]  /*12130*/  @!P0 BRA `(.L_x_2313) ;  /* 0x0000003400308947 */ /* 0x001fea0003800000 */
.L_x_2403:
[----:B------:R-:W2:Y:S04]  /*12140*/  LDL R3, [R1+0x4] ;  /* 0x0000040001037983 */ /* 0x000ea80000100800 */
[----:B------:R-:W3:Y:S04]  /*12150*/  LDL R4, [R1+0x8] ;  /* 0x0000080001047983 */ /* 0x000ee80000100800 */
[----:B------:R-:W4:Y:S01]  /*12160*/  LDL R11, [R1] ;  /* 0x00000000010b7983 */ /* 0x000f220000100800 */
[----:B------:R-:W-:Y:S05]  /*12170*/  WARPSYNC.ALL ;  /* 0x0000000000007948 */ /* 0x000fea0003800000 */
[----:B------:R-:W-:-:S02]  /*12180*/  LOP3.LUT P0, RZ, R16, 0x40, RZ, 0xc0, !PT ;  /* 0x0000004010ff7812 */ /* 0x000fc4000780c0ff */
[----:B--2---:R-:W-:-:S05]  /*12190*/  LOP3.LUT R3, R10, R3, RZ, 0xfc, !PT ;  /* 0x000000030a037212 */ /* 0x004fca00078efcff */
[----:B0-----:R-:W-:Y:S01]  /*121a0*/  VIADD R2, R3, UR45 ;  /* 0x0000002d03027c36 */ /* 0x001fe20008000000 */
[----:B------:R-:W0:Y:S01]  /*121b0*/  LDSM.16.MT88.4 R12, [R3+UR45+0xa400] ;  /* 0x00a4002d030c783b */ /* 0x000e220008004200 */
[----:B----4-:R-:W-:Y:S02]  /*121c0*/  LOP3.LUT R17, R10, R11, RZ, 0xfc, !PT ;  /* 0x0000000b0a117212 */ /* 0x010fe400078efcff */
[----:B---3--:R-:W-:-:S03]  /*121d0*/  IMAD.IADD R2, R4, 0x1, R2 ;  /* 0x0000000104027824 */ /* 0x008fc600078e0202 */
[----:B------:R-:W-:Y:S02]  /*121e0*/  VIADD R17, R17, UR45 ;  /* 0x0000002d11117c36 */ /* 0x000fe40008000000 */
[----:B------:R-:W1:Y:S01]  /*121f0*/  LDSM.16.MT88.4 R4, [R2+0xa400] ;  /* 0x00a400000204783b */ /* 0x000e620000004200 */
[C-C-:B0-----:R-:W-:Y:S02]  /*12200*/  PRMT R8, R12.reuse, 0x6420, R13.reuse ;  /* 0x000064200c087816 */ /* 0x141fe4000000000d */
[----:B------:R-:W-:Y:S02]  /*12210*/  PRMT R9, R12, 0x7531, R13 ;  /* 0x000075310c097816 */ /* 0x000fe4000000000d */
[C-C-:B------:R-:W-:Y:S02]  /*12220*/  PRMT R10, R14.reuse, 0x6420, R15.reuse ;  /* 0x000064200e0a7816 */ /* 0x140fe4000000000f */
[----:B------:R-:W-:Y:S02]  /*12230*/  PRMT R11, R14, 0x7531, R15 ;  /* 0x000075310e0b7816 */ /* 0x000fe4000000000f */
[----:B-1----:R-:W-:-:S02]  /*12240*/  PRMT R20, R4, 0x6420, R5 ;  /* 0x0000642004147816 */ /* 0x002fc40000000005 */
        /* <DEDUP_REMOVED lines=61> */
.L_x_2314:
[----:B-1----:R1:W-:Y:S01]  /*12620*/  SYNCS.ARRIVE.TRANS64.A1T0 RZ, [R19+URZ+0x29850], RZ ;  /* 0x029850ff13ff79a7 */ /* 0x0023e2000810003f */
[----:B------:R-:W-:Y:S06]  /*12630*/  BAR.SYNC.DEFER_BLOCKING 0x2, 0x80 ;  /* 0x0082000000007b1d */ /* 0x000fec0000010000 */
[----:B------:R-:W-:Y:S05]  /*12640*/  @!P1 BRA `(.L_x_2315) ;  /* 0x0000000000049947 */ /* 0x000fea0003800000 */
[----:B------:R-:W-:Y:S01]  /*12650*/  BPT.TRAP 0x1 ;  /* 0x000000040000795c */ /* 0x000fe20000300000 */
.L_x_2315:
        /* <DEDUP_REMOVED lines=9> */
.L_x_2301:
[----:B------:R-:W-:-:S07]  /*126f0*/  IMAD.MOV.U32 R18, RZ, RZ, RZ ;  /* 0x000000ffff127224 */ /* 0x000fce00078e00ff */
.L_x_2317:
[----:B-1----:R-:W4:Y:S02]  /*12700*/  LDL R0, [R1+0x14] ;  /* 0x0000140001007983 */ /* 0x002f240000100800 */
[----:B----4-:R-:W-:-:S13]  /*12710*/  R2UR UR4, R0 ;  /* 0x00000000000472ca */ /* 0x010fda00000e0000 */
[----:B------:R-:W-:-:S06]  /*12720*/  ULOP3.LUT UR4, UR4, 0x1, URZ, 0xfc, !UPT ;  /* 0x0000000104047892 */ /* 0x000fcc000f8efc3f */
[----:B------:R-:W-:-:S05]  /*12730*/  IMAD.U32 R0, RZ, RZ, UR4 ;  /* 0x00000004ff007e24 */ /* 0x000fca000f8e00ff */
[----:B------:R-:W-:-:S13]  /*12740*/  ISETP.NE.AND P1, PT, R0, 0x3, PT ;  /* 0x000000030000780c */ /* 0x000fda0003f25270 */
[----:B------:R-:W-:Y:S05]  /*12750*/  @!P1 BRA `(.L_x_2318) ;  /* 0x0000000000049947 */ /* 0x000fea0003800000 */
[----:B------:R-:W-:Y:S01]  /*12760*/  BPT.TRAP 0x1 ;  /* 0x000000040000795c */ /* 0x000fe20000300000 */
.L_x_2318:
[----:B------:R-:W-:Y:S01]  /*12770*/  LOP3.LUT R0, R29, 0x1, RZ, 0x3c, !PT ;  /* 0x000000011d007812 */ /* 0x000fe200078e3cff */
[----:B------:R-:W-:Y:S01]  /*12780*/  BSSY B0, `(.L_x_2319) ;  /* 0x0000005000007945 */ /* 0x000fe20003800000 */
[----:B------:R-:W-:Y:S02]  /*12790*/  LEA R17, R18, UR45, 0x3 ;  /* 0x0000002d12117c11 */ /* 0x000fe4000f8e18ff */
[----:B------:R-:W-:-:S04]  /*127a0*/  SHF.L.U32 R0, R0, 0x1f, RZ ;  /* 0x0000001f00007819 */ /* 0x000fc800000006ff */
[----:B------:R-:W1:Y:S02]  /*127b0*/  SYNCS.PHASECHK.TRANS64.TRYWAIT P0, [R17+URZ+0x29870], R0 ;  /* 0x02987000110075a7 */ /* 0x000e64000800017f */
[----:B-1----:R-:W-:Y:S05]  /*127c0*/  @!P0 BRA `(.L_x_2320) ;  /* 0x0000002c00a08947 */ /* 0x002fea0003800000 */
.L_x_2404:
[----:B------:R-:W-:Y:S05]  /*127d0*/  BSYNC B0 ;  /* 0x0000000000007941 */ /* 0x000fea0003800000 */
.L_x_2319:
[----:B------:R-:W-:-:S13]  /*127e0*/  LOP3.LUT P0, RZ, R16, 0x40, RZ, 0xc0, !PT ;  /* 0x0000004010ff7812 */ /* 0x000fda000780c0ff */
[----:B------:R-:W-:Y:S05]  /*127f0*/  @!P0 BRA `(.L_x_2321) ;  /* 0x0000000000048947 */ /* 0x000fea0003800000 */
[----:B------:R-:W-:Y:S01]  /*12800*/  BPT.TRAP 0x1 ;  /* 0x000000040000795c */ /* 0x000fe20000300000 */
.L_x_2321:
[----:B-1----:R-:W4:Y:S04]  /*12810*/  LDL.LU R0, [R1+0x4] ;  /* 0x0000040001007983 */ /* 0x002f280000300800 */
[----:B---3--:R-:W3:Y:S01]  /*12820*/  LDL.LU R5, [R1+0x8] ;  /* 0x0000080001057983 */ /* 0x008ee20000300800 */
[----:B------:R-:W-:Y:S01]  /*12830*/  SHF.L.U32 R4, R29, 0x1f, RZ ;  /* 0x0000001f1d047819 */ /* 0x000fe200000006ff */
[----:B------:R-:W-:-:S03]  /*12840*/  IMAD R3, R18, 0x5000, RZ ;  /* 0x0000500012037824 */ /* 0x000fc600078e02ff */
[----:B------:R-:W1:Y:S02]  /*12850*/  SYNCS.PHASECHK.TRANS64.TRYWAIT P0, [R17+URZ+0x29860], R4 ;  /* 0x02986004110075a7 */ /* 0x000e64000800017f */
[----:B----4-:R-:W-:-:S05]  /*12860*/  LOP3.LUT R0, R3, R0, RZ, 0xfc, !PT ;  /* 0x0000000003007212 */ /* 0x010fca00078efcff */
[----:B------:R-:W-:-:S04]  /*12870*/  VIADD R2, R0, UR45 ;  /* 0x0000002d00027c36 */ /* 0x000fc80008000000 */
[----:B---3--:R-:W-:Y:S01]  /*12880*/  IMAD.IADD R2, R5, 0x1, R2 ;  /* 0x0000000105027824 */ /* 0x008fe200078e0202 */
[----:B-1----:R-:W-:Y:S06]  /*12890*/  @!P0 BRA `(.L_x_2322) ;  /* 0x0000002c00808947 */ /* 0x002fec0003800000 */
.L_x_2405:
[----:B------:R-:W3:Y:S01]  /*128a0*/  LDL.LU R12, [R1] ;  /* 0x00000000010c7983 */ /* 0x000ee20000300800 */
[----:B------:R-:W-:Y:S05]  /*128b0*/  WARPSYNC.ALL ;  /* 0x0000000000007948 */ /* 0x000fea0003800000 */
[----:B------:R-:W4:Y:S01]  /*128c0*/  LDSM.16.MT88.4 R8, [R0+UR45+0xa400] ;  /* 0x00a4002d0008783b */ /* 0x000f220008004200 */
[----:B------:R-:W-:-:S03]  /*128d0*/  LOP3.LUT P0, RZ, R16, 0x40, RZ, 0xc0, !PT ;  /* 0x0000004010ff7812 */ /* 0x000fc6000780c0ff */
[----:B-1----:R-:W1:Y:S01]  /*128e0*/  LDSM.16.MT88.4 R4, [R2+0xa400] ;  /* 0x00a400000204783b */ /* 0x002e620000004200 */
[----:B----4-:R-:W-:Y:S02]  /*128f0*/  PRMT R13, R8, 0x7531, R9 ;  /* 0x00007531080d7816 */ /* 0x010fe40000000009 */
[C-C-:B--2---:R-:W-:Y:S02]  /*12900*/  PRMT R14, R10.reuse, 0x6420, R11.reuse ;  /* 0x000064200a0e7816 */ /* 0x144fe4000000000b */
[----:B------:R-:W-:Y:S02]  /*12910*/  PRMT R15, R10, 0x7531, R11 ;  /* 0x000075310a0f7816 */ /* 0x000fe4000000000b */
[C-C-:B-1----:R-:W-:Y:S02]  /*12920*/  PRMT R10, R6.reuse, 0x6420, R7.reuse ;  /* 0x00006420060a7816 */ /* 0x142fe40000000007 */
[----:B------:R-:W-:Y:S02]  /*12930*/  PRMT R11, R6, 0x7531, R7 ;  /* 0x00007531060b7816 */ /* 0x000fe40000000007 */
[----:B---3--:R-:W-:-:S02]  /*12940*/  LOP3.LUT R3, R3, R12, RZ, 0xfc, !PT ;  /* 0x0000000c03037212 */ /* 0x008fc400078efcff */
        /* <DEDUP_REMOVED lines=62> */
.L_x_2323:
[----:B--2---:R2:W-:Y:S01]  /*12d30*/  SYNCS.ARRIVE.TRANS64.A1T0 RZ, [R17+URZ+0x29850], RZ ;  /* 0x029850ff11ff79a7 */ /* 0x0045e2000810003f */
[----:B------:R-:W-:Y:S06]  /*12d40*/  BAR.SYNC.DEFER_BLOCKING 0x2, 0x80 ;  /* 0x0082000000007b1d */ /* 0x000fec0000010000 */
[----:B------:R-:W-:Y:S05]  /*12d50*/  @!P1 BRA `(.L_x_2324) ;  /* 0x0000000000049947 */ /* 0x000fea0003800000 */
[----:B------:R-:W-:Y:S01]  /*12d60*/  BPT.TRAP 0x1 ;  /* 0x000000040000795c */ /* 0x000fe20000300000 */
.L_x_2324:
        /* <DEDUP_REMOVED lines=10> */
.L_x_2279:
[----:B------:R-:W2:Y:S01]  /*12e10*/  S2R R5, SR_CgaCtaId ;  /* 0x0000000000057919 */ /* 0x000ea20000008800 */
[----:B------:R-:W-:Y:S02]  /*12e20*/  MOV R4, 0x400 ;  /* 0x0000040000047802 */ /* 0x000fe40000000f00 */
[----:B------:R-:W-:Y:S02]  /*12e30*/  SHF.L.U32 R3, R3, 0x1f, RZ ;  /* 0x0000001f03037819 */ /* 0x000fe400000006ff */
[----:B--2---:R-:W-:-:S04]  /*12e40*/  LEA R6, R5, R4, 0x18 ;  /* 0x0000000405067211 */ /* 0x004fc800078ec0ff */
[----:B------:R-:W2:Y:S02]  /*12e50*/  SYNCS.PHASECHK.TRANS64.TRYWAIT P0, [R6+URZ+0x29820], R3 ;  /* 0x02982003060075a7 */ /* 0x000ea4000800017f */
[----:B--2---:R-:W-:Y:S05]  /*12e60*/  @!P0 BRA `(.L_x_2325) ;  /* 0x0000002800208947 */ /* 0x004fea0003800000 */
.L_x_2406:
        /* <DEDUP_REMOVED lines=8> */
[----:B------:R-:W2:Y:S02]  /*12ef0*/  LDL R4, [R1+0x14] ;  /* 0x0000140001047983 */ /* 0x000ea40000100800 */
[----:B--2---:R-:W-:-:S13]  /*12f00*/  R2UR UR4, R4 ;  /* 0x00000000040472ca */ /* 0x004fda00000e0000 */
[----:B------:R-:W-:-:S06]  /*12f10*/  ULOP3.LUT UR4, UR4, 0x2, URZ, 0xfc, !UPT ;  /* 0x0000000204047892 */ /* 0x000fcc000f8efc3f */
[----:B------:R-:W-:-:S05]  /*12f20*/  IMAD.U32 R3, RZ, RZ, UR4 ;  /* 0x00000004ff037e24 */ /* 0x000fca000f8e00ff */
[----:B------:R-:W-:-:S13]  /*12f30*/  ISETP.NE.AND P0, PT, R3, 0x3, PT ;  /* 0x000000030300780c */ /* 0x000fda0003f05270 */
[----:B------:R-:W-:Y:S05]  /*12f40*/  @!P0 BRA `(.L_x_2326) ;  /* 0x0000000000048947 */ /* 0x000fea0003800000 */
[----:B------:R-:W-:Y:S01]  /*12f50*/  BPT.TRAP 0x1 ;  /* 0x000000040000795c */ /* 0x000fe20000300000 */
.L_x_2326:
[----:B------:R-:W-:Y:S01]  /*12f60*/  IMAD R5, R2, 0x8, R6 ;  /* 0x0000000802057824 */ /* 0x000fe200078e0206 */
[----:B------:R-:W-:Y:S01]  /*12f70*/  SHF.L.U32 R4, R0, 0x1f, RZ ;  /* 0x0000001f00047819 */ /* 0x000fe200000006ff */
[----:B------:R-:W-:-:S03]  /*12f80*/  VIADD R2, R2, 0x1 ;  /* 0x0000000102027836 */ /* 0x000fc60000000000 */
[----:B------:R-:W2:Y:S02]  /*12f90*/  SYNCS.PHASECHK.TRANS64.TRYWAIT P1, [R5+URZ+0x29840], R4 ;  /* 0x02984004050075a7 */ /* 0x000ea4000802017f */
[----:B------:R-:W-:-:S04]  /*12fa0*/  ISETP.NE.AND P2, PT, R2, 0x2, PT ;  /* 0x000000020200780c */ /* 0x000fc80003f45270 */
[----:B------:R-:W-:Y:S01]  /*12fb0*/  SEL R3, RZ, 0x1, P2 ;  /* 0x00000001ff037807 */ /* 0x000fe20001000000 */
[----:B--2---:R-:W-:Y:S08]  /*12fc0*/  @!P1 BRA `(.L_x_2327) ;  /* 0x0000002400dc9947 */ /* 0x004ff00003800000 */
.L_x_2407:
[----:B------:R-:W-:Y:S02]  /*12fd0*/  SEL R2, R2, RZ, P2 ;  /* 0x000000ff02027207 */ /* 0x000fe40001000000 */
[----:B------:R-:W-:Y:S01]  /*12fe0*/  LOP3.LUT R0, R0, R3, RZ, 0x3c, !PT ;  /* 0x0000000300007212 */ /* 0x000fe200078e3cff */
[----:B------:R-:W-:Y:S06]  /*12ff0*/  @!P0 BRA `(.L_x_2328) ;  /* 0x0000000000048947 */ /* 0x000fec0003800000 */
[----:B------:R-:W-:Y:S01]  /*13000*/  BPT.TRAP 0x1 ;  /* 0x000000040000795c */ /* 0x000fe20000300000 */
.L_x_2328:
[----:B------:R-:W-:Y:S01]  /*13010*/  IMAD R3, R2, 0x8, R6 ;  /* 0x0000000802037824 */ /* 0x000fe200078e0206 */
[----:B------:R-:W-:-:S04]  /*13020*/  SHF.L.U32 R0, R0, 0x1f, RZ ;  /* 0x0000001f00007819 */ /* 0x000fc800000006ff */
[----:B------:R-:W3:Y:S02]  /*13030*/  SYNCS.PHASECHK.TRANS64.TRYWAIT P1, [R3+URZ+0x29840], R0 ;  /* 0x02984000030075a7 */ /* 0x000ee4000802017f */
[----:B---3--:R-:W-:Y:S05]  /*13040*/  @!P1 BRA `(.L_x_2329) ;  /* 0x0000002400d09947 */ /* 0x008fea0003800000 */
.L_x_2408:
[----:B------:R-:W-:Y:S05]  /*13050*/  @!P0 BRA `(.L_x_2330) ;  /* 0x0000000000048947 */ /* 0x000fea0003800000 */
[----:B------:R-:W-:Y:S01]  /*13060*/  BPT.TRAP 0x1 ;  /* 0x000000040000795c */ /* 0x000fe20000300000 */
.L_x_2330:
[----:B------:R-:W4:Y:S02]  /*13070*/  SYNCS.PHASECHK.TRANS64.TRYWAIT P1, [R5+URZ+0x29860], R4 ;  /* 0x02986004050075a7 */ /* 0x000f24000802017f */
[----:B----4-:R-:W-:Y:S05]  /*13080*/  @!P1 BRA `(.L_x_2331) ;  /* 0x0000002400d49947 */ /* 0x010fea0003800000 */
.L_x_2409:
[----:B------:R-:W-:Y:S05]  /*13090*/  @!P0 BRA `(.L_x_2332) ;  /* 0x0000000000048947 */ /* 0x000fea0003800000 */
[----:B------:R-:W-:Y:S01]  /*130a0*/  BPT.TRAP 0x1 ;  /* 0x000000040000795c */ /* 0x000fe20000300000 */
.L_x_2332:
[----:B------:R-:W0:Y:S02]  /*130b0*/  SYNCS.PHASECHK.TRANS64.TRYWAIT P1, [R3+URZ+0x29860], R0 ;  /* 0x02986000030075a7 */ /* 0x000e24000802017f */
[----:B0-----:R-:W-:Y:S05]  /*130c0*/  @!P1 BRA `(.L_x_2333) ;  /* 0x0000002400d89947 */ /* 0x001fea0003800000 */
.L_x_2410:
[----:B------:R-:W-:Y:S05]  /*130d0*/  @!P0 BRA `(.L_x_2334) ;  /* 0x0000000000048947 */ /* 0x000fea0003800000 */
[----:B------:R-:W-:Y:S01]  /*130e0*/  BPT.TRAP 0x1 ;  /* 0x000000040000795c */ /* 0x000fe20000300000 */
.L_x_2334:
[----:B------:R-:W0:Y:S02]  /*130f0*/  SYNCS.PHASECHK.TRANS64.TRYWAIT P1, [R5+URZ+0x29880], R4 ;  /* 0x02988004050075a7 */ /* 0x000e24000802017f */
[----:B0-----:R-:W-:Y:S05]  /*13100*/  @!P1 BRA `(.L_x_2335) ;  /* 0x0000002400dc9947 */ /* 0x001fea0003800000 */
.L_x_2411:
[----:B------:R-:W-:Y:S05]  /*13110*/  @!P0 BRA `(.L_x_2336) ;  /* 0x0000000000048947 */ /* 0x000fea0003800000 */
[----:B------:R-:W-:Y:S01]  /*13120*/  BPT.TRAP 0x1 ;  /* 0x000000040000795c */ /* 0x000fe20000300000 */
.L_x_2336:
[----:B------:R0:W0:Y:S02]  /*13130*/  SYNCS.PHASECHK.TRANS64.TRYWAIT P0, [R3+URZ+0x29880], R0 ;  /* 0x02988000030075a7 */ /* 0x000024000800017f */
[----:B0-----:R-:W-:Y:S05]  /*13140*/  @!P0 NANOSLEEP.SYNCS 0x989680 ;  /* 0x009896800000895d */ /* 0x001fea0003900000 */
[----:B------:R-:W0:Y:S02]  /*13150*/  @!P0 SYNCS.PHASECHK.TRANS64 P0, [R3+URZ+0x29880], R0 ;  /* 0x02988000030085a7 */ /* 0x000e24000800007f */
[----:B0-----:R-:W-:Y:S05]  /*13160*/  @!P0 BRA `(.L_x_2336) ;  /* 0xfffffffc00f08947 */ /* 0x001fea000383ffff */
.L_x_2235:
[----:B------:R-:W-:Y:S05]  /*13170*/  BSYNC B6 ;  /* 0x0000000000067941 */ /* 0x000fea0003800000 */
.L_x_2232:
[----:B------:R-:W-:Y:S05]  /*13180*/  EXIT ;  /* 0x000000000000794d */ /* 0x000fea0003800000 */
.L_x_2239:
[----:B0-----:R-:W-:-:S04]  /*13190*/  IMAD.U32 R3, RZ, RZ, UR39 ;  /* 0x00000027ff037e24 */ /* 0x001fc8000f8e00ff */
[----:B------:R0:W1:Y:S03]  /*131a0*/  SYNCS.PHASECHK.TRANS64.TRYWAIT P0, [R3+URZ+0x29800], R0 ;  /* 0x02980000030075a7 */ /* 0x000066000800017f */
[----:B-1----:R-:W-:Y:S05]  /*131b0*/  @!P0 NANOSLEEP.SYNCS 0x989680 ;  /* 0x009896800000895d */ /* 0x002fea0003900000 */
[----:B------:R-:W1:Y:S02]  /*131c0*/  @!P0 SYNCS.PHASECHK.TRANS64 P0, [R3+URZ+0x29800], R0 ;  /* 0x02980000030085a7 */ /* 0x000e64000800007f */
[----:B-1----:R-:W-:Y:S05]  /*131d0*/  @!P0 BRA `(.L_x_2239) ;  /* 0xfffffffc00ec8947 */ /* 0x002fea000383ffff */
[----:B------:R-:W-:Y:S05]  /*131e0*/  BRA `(.L_x_2337) ;  /* 0xfffffee400347947 */ /* 0x000fea000383ffff */
.L_x_2243:
[----:B--2---:R-:W-:-:S04]  /*131f0*/  IMAD.U32 R5, RZ, RZ, UR39 ;  /* 0x00000027ff057e24 */ /* 0x004fc8000f8e00ff */
[----:B------:R2:W3:Y:S03]  /*13200*/  SYNCS.PHASECHK.TRANS64.TRYWAIT P1, [R5+URZ+0x29830], R0 ;  /* 0x02983000050075a7 */ /* 0x0004e6000802017f */
[----:B---3--:R-:W-:Y:S05]  /*13210*/  @!P1 NANOSLEEP.SYNCS 0x989680 ;  /* 0x009896800000995d */ /* 0x008fea0003900000 */
[----:B------:R-:W3:Y:S02]  /*13220*/  @!P1 SYNCS.PHASECHK.TRANS64 P1, [R5+URZ+0x29830], R0 ;  /* 0x02983000050095a7 */ /* 0x000ee4000802007f */
[----:B---3--:R-:W-:Y:S05]  /*13230*/  @!P1 BRA `(.L_x_2243) ;  /* 0xfffffffc00ec9947 */ /* 0x008fea000383ffff */
[----:B------:R-:W-:Y:S05]  /*13240*/  BRA `(.L_x_2242) ;  /* 0xfffffee400587947 */ /* 0x000fea000383ffff */
.L_x_2249:
[----:B-1----:R-:W-:-:S04]  /*13250*/  IMAD.U32 R8, RZ, RZ, UR4 ;  /* 0x00000004ff087e24 */ /* 0x002fc8000f8e00ff */
[----:B------:R1:W2:Y:S03]  /*13260*/  SYNCS.PHASECHK.TRANS64.TRYWAIT P1, [R8+URZ+0x29830], R7 ;  /* 0x02983007080075a7 */ /* 0x0002a6000802017f */
[----:B--2---:R-:W-:Y:S05]  /*13270*/  @!P1 NANOSLEEP.SYNCS 0x989680 ;  /* 0x009896800000995d */ /* 0x004fea0003900000 */
[----:B------:R-:W2:Y:S02]  /*13280*/  @!P1 SYNCS.PHASECHK.TRANS64 P1, [R8+URZ+0x29830], R7 ;  /* 0x02983007080095a7 */ /* 0x000ea4000802007f */
[----:B--2---:R-:W-:Y:S05]  /*13290*/  @!P1 BRA `(.L_x_2249) ;  /* 0xfffffffc00ec9947 */ /* 0x004fea000383ffff */
[----:B------:R-:W-:Y:S05]  /*132a0*/  BRA `(.L_x_2246) ;  /* 0xffffff1c008c7947 */ /* 0x000fea000383ffff */
.L_x_2253:
[----:B-1----:R-:W-:-:S04]  /*132b0*/  IMAD.U32 R8, RZ, RZ, UR10 ;  /* 0x0000000aff087e24 */ /* 0x002fc8000f8e00ff */
[----:B------:R1:W2:Y:S03]  /*132c0*/  SYNCS.PHASECHK.TRANS64.TRYWAIT P1, [R8+URZ+0x29850], R7 ;  /* 0x02985007080075a7 */ /* 0x0002a6000802017f */
[----:B--2---:R-:W-:Y:S05]  /*132d0*/  @!P1 NANOSLEEP.SYNCS 0x989680 ;  /* 0x009896800000995d */ /* 0x004fea0003900000 */
[----:B------:R-:W2:Y:S02]  /*132e0*/  @!P1 SYNCS.PHASECHK.TRANS64 P1, [R8+URZ+0x29850], R7 ;  /* 0x02985007080095a7 */ /* 0x000ea4000802007f */
[----:B--2---:R-:W-:Y:S05]  /*132f0*/  @!P1 BRA `(.L_x_2253) ;  /* 0xfffffffc00ec9947 */ /* 0x004fea000383ffff */
[----:B------:R-:W-:Y:S05]  /*13300*/  BRA `(.L_x_2250) ;  /* 0xffffff2800a07947 */ /* 0x000fea000383ffff */
.L_x_2261:
[----:B-1----:R-:W-:-:S04]  /*13310*/  IMAD.U32 R8, RZ, RZ, UR7 ;  /* 0x00000007ff087e24 */ /* 0x002fc8000f8e00ff */
[----:B------:R1:W2:Y:S03]  /*13320*/  SYNCS.PHASECHK.TRANS64.TRYWAIT P1, [R8+URZ+0x29830], R7 ;  /* 0x02983007080075a7 */ /* 0x0002a6000802017f */
[----:B--2---:R-:W-:Y:S05]  /*13330*/  @!P1 NANOSLEEP.SYNCS 0x989680 ;  /* 0x009896800000995d */ /* 0x004fea0003900000 */
[----:B------:R-:W2:Y:S02]  /*13340*/  @!P1 SYNCS.PHASECHK.TRANS64 P1, [R8+URZ+0x29830], R7 ;  /* 0x02983007080095a7 */ /* 0x000ea4000802007f */
[----:B--2---:R-:W-:Y:S05]  /*13350*/  @!P1 BRA `(.L_x_2261) ;  /* 0xfffffffc00ec9947 */ /* 0x004fea000383ffff */
[----:B------:R-:W-:Y:S05]  /*13360*/  BRA `(.L_x_2258) ;  /* 0xffffff5400947947 */ /* 0x000fea000383ffff */
.L_x_2265:
[----:B-1----:R-:W-:-:S04]  /*13370*/  IMAD.U32 R8, RZ, RZ, UR7 ;  /* 0x00000007ff087e24 */ /* 0x002fc8000f8e00ff */
[----:B------:R1:W2:Y:S03]  /*13380*/  SYNCS.PHASECHK.TRANS64.TRYWAIT P1, [R8+URZ+0x29850], R7 ;  /* 0x02985007080075a7 */ /* 0x0002a6000802017f */
[----:B--2---:R-:W-:Y:S05]  /*13390*/  @!P1 NANOSLEEP.SYNCS 0x989680 ;  /* 0x009896800000995d */ /* 0x004fea0003900000 */
[----:B------:R-:W2:Y:S02]  /*133a0*/  @!P1 SYNCS.PHASECHK.TRANS64 P1, [R8+URZ+0x29850], R7 ;  /* 0x02985007080095a7 */ /* 0x000ea4000802007f */
[----:B--2---:R-:W-:Y:S05]  /*133b0*/  @!P1 BRA `(.L_x_2265) ;  /* 0xfffffffc00ec9947 */ /* 0x004fea000383ffff */
[----:B------:R-:W-:Y:S05]  /*133c0*/  BRA `(.L_x_2262) ;  /* 0xffffff6000987947 */ /* 0x000fea000383ffff */
.L_x_2272:
[----:B-1----:R-:W-:-:S04]  /*133d0*/  IMAD.U32 R3, RZ, RZ, UR9 ;  /* 0x00000009ff037e24 */ /* 0x002fc8000f8e00ff */
[----:B------:R1:W3:Y:S03]  /*133e0*/  SYNCS.PHASECHK.TRANS64.TRYWAIT P1, [R3+URZ+0x29850], R2 ;  /* 0x02985002030075a7 */ /* 0x0002e6000802017f */
[----:B---3--:R-:W-:Y:S05]  /*133f0*/  @!P1 NANOSLEEP.SYNCS 0x989680 ;  /* 0x009896800000995d */ /* 0x008fea0003900000 */
[----:B------:R-:W3:Y:S02]  /*13400*/  @!P1 SYNCS.PHASECHK.TRANS64 P1, [R3+URZ+0x29850], R2 ;  /* 0x02985002030095a7 */ /* 0x000ee4000802007f */
[----:B---3--:R-:W-:Y:S05]  /*13410*/  @!P1 BRA `(.L_x_2272) ;  /* 0xfffffffc00ec9947 */ /* 0x008fea000383ffff */
[----:B------:R-:W-:Y:S05]  /*13420*/  BRA `(.L_x_2271) ;  /* 0xffffff8000647947 */ /* 0x000fea000383ffff */
.L_x_2285:
[----:B------:R-:W-:Y:S02]  /*13430*/  IMAD.MOV.U32 R13, RZ, RZ, R22 ;  /* 0x000000ffff0d7224 */ /* 0x000fe400078e0016 */
[----:B------:R-:W-:Y:S02]  /*13440*/  IMAD.MOV.U32 R12, RZ, RZ, RZ ;  /* 0x000000ffff0c7224 */ /* 0x000fe400078e00ff */
[----:B------:R-:W-:Y:S02]  /*13450*/  IMAD.MOV.U32 R11, RZ, RZ, 0x1f ;  /* 0x0000001fff0b7424 */ /* 0x000fe400078e00ff */
[----:B------:R-:W-:-:S07]  /*13460*/  IMAD.MOV.U32 R15, RZ, RZ, -0x1 ;  /* 0xffffffffff0f7424 */ /* 0x000fce00078e00ff */
[----:B-----5:R-:W-:Y:S05]  /*13470*/  WARPSYNC.COLLECTIVE R15, `(.L_x_2338) ;  /* 0x000000000f087348 */ /* 0x020fea0003c00000 */
[----:B------:R0:W1:Y:S02]  /*13480*/  SHFL.IDX P6, R14, R13, R12, R11 ;  /* 0x0000000c0d0e7389 */ /* 0x00006400000c000b */
[----:B01---5:R-:W-:Y:S01]  /*13490*/  ENDCOLLECTIVE ;  /* 0x000000000000791b */ /* 0x023fe20003800000 */
.L_x_2338:
[----:B------:R-:W-:Y:S05]  /*134a0*/  BRA `(.L_x_2339) ;  /* 0xffffffbc00e07947 */ /* 0x000fea000383ffff */
.L_x_2287:
        /* <DEDUP_REMOVED lines=8> */
.L_x_2288:
        /* <DEDUP_REMOVED lines=8> */
.L_x_2342:
[----:B------:R-:W-:Y:S05]  /*135b0*/  BSYNC B0 ;  /* 0x0000000000007941 */ /* 0x000fea0003800000 */
.L_x_2341:
[----:B------:R-:W-:Y:S01]  /*135c0*/  IMAD.MOV.U32 R13, RZ, RZ, R18 ;  /* 0x000000ffff0d7224 */ /* 0x000fe200078e0012 */
[C---:B------:R-:W-:Y:S01]  /*135d0*/  LOP3.LUT P3, RZ, R16.reuse, 0x2, RZ, 0xc0, !PT ;  /* 0x0000000210ff7812 */ /* 0x040fe2000786c0ff */
[----:B------:R-:W-:Y:S01]  /*135e0*/  IMAD.MOV.U32 R12, RZ, RZ, RZ ;  /* 0x000000ffff0c7224 */ /* 0x000fe200078e00ff */
[----:B------:R-:W-:Y:S01]  /*135f0*/  LOP3.LUT P2, RZ, R16, 0x1, RZ, 0xc0, !PT ;  /* 0x0000000110ff7812 */ /* 0x000fe2000784c0ff */
[----:B------:R-:W-:Y:S01]  /*13600*/  IMAD.MOV.U32 R11, RZ, RZ, 0x1c1f ;  /* 0x00001c1fff0b7424 */ /* 0x000fe200078e00ff */
[C---:B------:R-:W-:Y:S01]  /*13610*/  ISETP.GE.AND P1, PT, R9.reuse, 0x61, PT ;  /* 0x000000610900780c */ /* 0x040fe20003f26270 */
[----:B------:R-:W-:Y:S01]  /*13620*/  IMAD.MOV.U32 R15, RZ, RZ, -0x1 ;  /* 0xffffffffff0f7424 */ /* 0x000fe200078e00ff */
[----:B------:R-:W-:Y:S01]  /*13630*/  ISETP.GE.AND P5, PT, R9, 0x81, PT ;  /* 0x000000810900780c */ /* 0x000fe20003fa6270 */
[----:B------:R-:W-:Y:S02]  /*13640*/  IMAD.MOV.U32 R3, RZ, RZ, R14 ;  /* 0x000000ffff037224 */ /* 0x000fe400078e000e */
[----:B------:R-:W-:-:S10]  /*13650*/  VIADD R8, R7, UR45 ;  /* 0x0000002d07087c36 */ /* 0x000fd40008000000 */
[----:B------:R-:W-:Y:S05]  /*13660*/  WARPSYNC.COLLECTIVE R15, `(.L_x_2343) ;  /* 0x000000000f087348 */ /* 0x000fea0003c00000 */
[----:B------:R0:W1:Y:S02]  /*13670*/  SHFL.IDX P6, R14, R13, R12, R11 ;  /* 0x0000000c0d0e7389 */ /* 0x00006400000c000b */
[----:B01----:R-:W-:Y:S01]  /*13680*/  ENDCOLLECTIVE ;  /* 0x000000000000791b */ /* 0x003fe20003800000 */
.L_x_2343:
        /* <DEDUP_REMOVED lines=8> */
.L_x_2344:
        /* <DEDUP_REMOVED lines=14> */
.L_x_2345:
[----:B------:R-:W-:Y:S02]  /*137f0*/  IMAD.MOV.U32 R13, RZ, RZ, R10 ;  /* 0x000000ffff0d7224 */ /* 0x000fe400078e000a */
[----:B------:R-:W-:Y:S02]  /*13800*/  IMAD.MOV.U32 R12, RZ, RZ, 0x2 ;  /* 0x00000002ff0c7424 */ /* 0x000fe400078e00ff */
[----:B------:R-:W-:-:S07]  /*13810*/  IMAD.MOV.U32 R2, RZ, RZ, R14 ;  /* 0x000000ffff027224 */ /* 0x000fce00078e000e */
[----:B------:R-:W-:Y:S05]  /*13820*/  WARPSYNC.COLLECTIVE R15, `(.L_x_2346) ;  /* 0x000000000f087348 */ /* 0x000fea0003c00000 */
[----:B------:R0:W1:Y:S02]  /*13830*/  SHFL.IDX P6, R14, R13, R12, R11 ;  /* 0x0000000c0d0e7389 */ /* 0x00006400000c000b */
[----:B01----:R-:W-:Y:S01]  /*13840*/  ENDCOLLECTIVE ;  /* 0x000000000000791b */ /* 0x003fe20003800000 */
.L_x_2346:
        /* <DEDUP_REMOVED lines=14> */
.L_x_2347:
[----:B------:R-:W-:Y:S02]  /*13930*/  IMAD.MOV.U32 R13, RZ, RZ, R10 ;  /* 0x000000ffff0d7224 */ /* 0x000fe400078e000a */
[----:B------:R-:W-:Y:S02]  /*13940*/  IMAD.MOV.U32 R12, RZ, RZ, 0x3 ;  /* 0x00000003ff0c7424 */ /* 0x000fe400078e00ff */
[----:B------:R-:W-:-:S07]  /*13950*/  IMAD.MOV.U32 R2, RZ, RZ, R14 ;  /* 0x000000ffff027224 */ /* 0x000fce00078e000e */
[----:B------:R-:W-:Y:S05]  /*13960*/  WARPSYNC.COLLECTIVE R15, `(.L_x_2348) ;  /* 0x000000000f087348 */ /* 0x000fea0003c00000 */
[----:B------:R0:W1:Y:S02]  /*13970*/  SHFL.IDX P6, R14, R13, R12, R11 ;  /* 0x0000000c0d0e7389 */ /* 0x00006400000c000b */
[----:B01----:R-:W-:Y:S01]  /*13980*/  ENDCOLLECTIVE ;  /* 0x000000000000791b */ /* 0x003fe20003800000 */
.L_x_2348:
        /* <DEDUP_REMOVED lines=13> */
.L_x_2349:
        /* <DEDUP_REMOVED lines=10> */
.L_x_2350:
        /* <DEDUP_REMOVED lines=15> */
.L_x_2351:
[----:B------:R-:W-:Y:S01]  /*13bf0*/  @!PT LDS RZ, [RZ] ;  /* 0x00000000fffff984 */ /* 0x000fe20000000800 */
[----:B------:R-:W-:Y:S01]  /*13c00*/  @!PT LDS RZ, [RZ] ;  /* 0x00000000fffff984 */ /* 0x000fe20000000800 */
[----:B------:R-:W-:Y:S01]  /*13c10*/  @!PT LDS RZ, [RZ] ;  /* 0x00000000fffff984 */ /* 0x000fe20000000800 */
[----:B------:R0:W-:Y:S02]  /*13c20*/  LDGSTS.E.BYPASS.LTC128B.128 [R7+0xd400], desc[UR36][R2.64+0x40], !P0 ;  /* 0x0d40004002077fae */ /* 0x0001e4000c101d64 */
[----:B0-----:R-:W-:Y:S01]  /*13c30*/  IMAD.MOV.U32 R2, RZ, RZ, R14 ;  /* 0x000000ffff027224 */ /* 0x001fe200078e000e */
[----:B------:R-:W-:Y:S06]  /*13c40*/  BRA `(.L_x_2352) ;  /* 0xffffffc000d47947 */ /* 0x000fec000383ffff */
.L_x_2291:
        /* <DEDUP_REMOVED lines=8> */
.L_x_2292:
        /* <DEDUP_REMOVED lines=8> */
.L_x_2355:
[----:B------:R-:W-:Y:S05]  /*13d50*/  BSYNC B0 ;  /* 0x0000000000007941 */ /* 0x000fea0003800000 */
.L_x_2354:
        /* <DEDUP_REMOVED lines=11> */
.L_x_2356:
        /* <DEDUP_REMOVED lines=16> */
.L_x_2357:
        /* <DEDUP_REMOVED lines=10> */
.L_x_2358:
[----:B------:R-:W-:Y:S02]  /*13fb0*/  IMAD.MOV.U32 R13, RZ, RZ, R6 ;  /* 0x000000ffff0d7224 */ /* 0x000fe400078e0006 */
[----:B------:R-:W-:Y:S01]  /*13fc0*/  IMAD.MOV.U32 R12, RZ, RZ, 0x2 ;  /* 0x00000002ff0c7424 */ /* 0x000fe200078e00ff */
[----:B------:R-:W-:Y:S02]  /*13fd0*/  @P3 IADD3 R14, P0, R35, R14, RZ ;  /* 0x0000000e230e3210 */ /* 0x000fe40007f1e0ff */
[----:B------:R-:W-:-:S03]  /*13fe0*/  LOP3.LUT P6, RZ, R16, 0x10, RZ, 0xc0, !PT ;  /* 0x0000001010ff7812 */ /* 0x000fc600078cc0ff */
[----:B------:R-:W-:Y:S02]  /*13ff0*/  @P3 IMAD.X R19, RZ, RZ, R8, P0 ;  /* 0x000000ffff133224 */ /* 0x000fe400000e0608 */
[----:B------:R-:W-:Y:S02]  /*14000*/  @P3 IMAD.MOV.U32 R2, RZ, RZ, R14 ;  /* 0x000000ffff023224 */ /* 0x000fe400078e000e */
[----:B------:R-:W-:Y:S02]  /*14010*/  @P3 IMAD.MOV.U32 R3, RZ, RZ, R19 ;  /* 0x000000ffff033224 */ /* 0x000fe400078e0013 */
[----:B------:R-:W-:-:S04]  /*14020*/  @P2 VIADD R19, R36, UR45 ;  /* 0x0000002d24132c36 */ /* 0x000fc80008000000 */
[----:B------:R-:W-:Y:S01]  /*14030*/  @!PT LDS RZ, [RZ] ;  /* 0x00000000fffff984 */ /* 0x000fe20000000800 */
[----:B------:R-:W-:Y:S01]  /*14040*/  @!PT LDS RZ, [RZ] ;  /* 0x00000000fffff984 */ /* 0x000fe20000000800 */
[----:B------:R-:W-:Y:S01]  /*14050*/  @!PT LDS RZ, [RZ] ;  /* 0x00000000fffff984 */ /* 0x000fe20000000800 */
[----:B------:R0:W-:Y:S03]  /*14060*/  @P3 LDGSTS.E.BYPASS.LTC128B.128 [R21+0x1ac00], desc[UR36][R2.64], !P6 ;  /* 0x1ac0000002153fae */ /* 0x0001e6000f101d64 */
[----:B0-----:R-:W-:Y:S05]  /*14070*/  WARPSYNC.COLLECTIVE R15, `(.L_x_2359) ;  /* 0x000000000f087348 */ /* 0x001fea0003c00000 */
[----:B------:R1:W2:Y:S02]  /*14080*/  SHFL.IDX P6, R14, R13, R12, R11 ;  /* 0x0000000c0d0e7389 */ /* 0x0002a400000c000b */
[----:B012---:R-:W-:Y:S01]  /*14090*/  ENDCOLLECTIVE ;  /* 0x000000000000791b */ /* 0x007fe20003800000 */
.L_x_2359:
        /* <DEDUP_REMOVED lines=12> */
.L_x_2360:
[----:B------:R-:W-:Y:S02]  /*14160*/  IMAD.MOV.U32 R13, RZ, RZ, R6 ;  /* 0x000000ffff0d7224 */ /* 0x000fe400078e0006 */
[----:B------:R-:W-:Y:S01]  /*14170*/  IMAD.MOV.U32 R12, RZ, RZ, 0x3 ;  /* 0x00000003ff0c7424 */ /* 0x000fe200078e00ff */
[----:B------:R-:W-:-:S05]  /*14180*/  @P2 IADD3 R14, P0, R35, R14, RZ ;  /* 0x0000000e230e2210 */ /* 0x000fca0007f1e0ff */
[----:B------:R-:W-:-:S08]  /*14190*/  @P2 IMAD.MOV.U32 R2, RZ, RZ, R14 ;  /* 0x000000ffff022224 */ /* 0x000fd000078e000e */
[----:B------:R-:W-:Y:S05]  /*141a0*/  WARPSYNC.COLLECTIVE R15, `(.L_x_2361) ;  /* 0x000000000f087348 */ /* 0x000fea0003c00000 */
[----:B------:R0:W1:Y:S02]  /*141b0*/  SHFL.IDX P6, R14, R13, R12, R11 ;  /* 0x0000000c0d0e7389 */ /* 0x00006400000c000b */
[----:B01----:R-:W-:Y:S01]  /*141c0*/  ENDCOLLECTIVE ;  /* 0x000000000000791b */ /* 0x003fe20003800000 */
.L_x_2361:
        /* <DEDUP_REMOVED lines=13> */
.L_x_2362:
[----:B------:R-:W-:Y:S02]  /*142a0*/  IMAD.MOV.U32 R13, RZ, RZ, R7 ;  /* 0x000000ffff0d7224 */ /* 0x000fe400078e0007 */
[----:B------:R-:W-:Y:S01]  /*142b0*/  IMAD.MOV.U32 R12, RZ, RZ, RZ ;  /* 0x000000ffff0c7224 */ /* 0x000fe200078e00ff */
[----:B------:R-:W-:-:S05]  /*142c0*/  @P1 IADD3 R14, P0, R35, R14, RZ ;  /* 0x0000000e230e1210 */ /* 0x000fca0007f1e0ff */
[----:B------:R-:W-:-:S08]  /*142d0*/  @P1 IMAD.MOV.U32 R2, RZ, RZ, R14 ;  /* 0x000000ffff021224 */ /* 0x000fd000078e000e */
[----:B------:R-:W-:Y:S05]  /*142e0*/  WARPSYNC.COLLECTIVE R15, `(.L_x_2363) ;  /* 0x000000000f087348 */ /* 0x000fea0003c00000 */
[----:B------:R0:W1:Y:S02]  /*142f0*/  SHFL.IDX P6, R14, R13, R12, R11 ;  /* 0x0000000c0d0e7389 */ /* 0x00006400000c000b */
[----:B01----:R-:W-:Y:S01]  /*14300*/  ENDCOLLECTIVE ;  /* 0x000000000000791b */ /* 0x003fe20003800000 */
.L_x_2363:
        /* <DEDUP_REMOVED lines=14> */
.L_x_2364:
[----:B------:R-:W-:Y:S05]  /*143f0*/  BRA `(.L_x_2365) ;  /* 0xffffffc000b47947 */ /* 0x000fea000383ffff */
.L_x_2297:
[----:B------:R-:W-:Y:S02]  /*14400*/  IMAD.MOV.U32 R13, RZ, RZ, R5 ;  /* 0x000000ffff0d7224 */ /* 0x000fe400078e0005 */
[----:B------:R-:W-:Y:S02]  /*14410*/  IMAD.MOV.U32 R12, RZ, RZ, RZ ;  /* 0x000000ffff0c7224 */ /* 0x000fe400078e00ff */
[----:B------:R-:W-:Y:S02]  /*14420*/  IMAD.MOV.U32 R11, RZ, RZ, 0x1c1f ;  /* 0x00001c1fff0b7424 */ /* 0x000fe400078e00ff */
[----:B------:R-:W-:Y:S02]  /*14430*/  IMAD.MOV.U32 R15, RZ, RZ, -0x1 ;  /* 0xffffffffff0f7424 */ /* 0x000fe400078e00ff */
[----:B------:R-:W-:-:S07]  /*14440*/  IMAD.U32 R3, RZ, RZ, UR47 ;  /* 0x0000002fff037e24 */ /* 0x000fce000f8e00ff */
[----:B0-2---:R-:W-:Y:S05]  /*14450*/  WARPSYNC.COLLECTIVE R15, `(.L_x_2366) ;  /* 0x000000000f087348 */ /* 0x005fea0003c00000 */
[----:B--2---:R1:W2:Y:S02]  /*14460*/  SHFL.IDX P6, R14, R13, R12, R11 ;  /* 0x0000000c0d0e7389 */ /* 0x0042a400000c000b */
[----:B012---:R-:W-:Y:S01]  /*14470*/  ENDCOLLECTIVE ;  /* 0x000000000000791b */ /* 0x007fe20003800000 */
.L_x_2366:
[----:B------:R-:W-:Y:S02]  /*14480*/  IMAD.MOV.U32 R13, RZ, RZ, R4 ;  /* 0x000000ffff0d7224 */ /* 0x000fe400078e0004 */
[----:B------:R-:W-:-:S07]  /*14490*/  IMAD.MOV.U32 R2, RZ, RZ, R14 ;  /* 0x000000ffff027224 */ /* 0x000fce00078e000e */
[----:B------:R-:W-:Y:S05]  /*144a0*/  WARPSYNC.COLLECTIVE R15, `(.L_x_2367) ;  /* 0x000000000f087348 */ /* 0x000fea0003c00000 */
[----:B------:R0:W1:Y:S02]  /*144b0*/  SHFL.IDX P6, R14, R13, R12, R11 ;  /* 0x0000000c0d0e7389 */ /* 0x00006400000c000b */
[----:B01----:R-:W-:Y:S01]  /*144c0*/  ENDCOLLECTIVE ;  /* 0x000000000000791b */ /* 0x003fe20003800000 */
.L_x_2367:
[----:B------:R-:W-:Y:S02]  /*144d0*/  ULDC UR4, c[0x0][0x288] ;  /* 0x0000a20000047ab9 */ /* 0x000fe40000000800 */
[----:B------:R-:W-:Y:S02]  /*144e0*/  IMAD R7, R0, UR4, RZ ;  /* 0x0000000400077c24 */ /* 0x000fe4000f8e02ff */
[----:B------:R-:W-:-:S04]  /*144f0*/  IMAD R0, R3, 0x80, R28 ;  /* 0x0000008003007824 */ /* 0x000fc800078e021c */
        /* <DEDUP_REMOVED lines=11> */
.L_x_2368:
        /* <DEDUP_REMOVED lines=12> */
.L_x_2369:
        /* <DEDUP_REMOVED lines=8> */
.L_x_2370:
        /* <DEDUP_REMOVED lines=15> */
.L_x_2371:
        /* <DEDUP_REMOVED lines=8> */
.L_x_2372:
        /* <DEDUP_REMOVED lines=13> */
.L_x_2373:
[----:B------:R-:W-:Y:S05]  /*14930*/  BRA `(.L_x_2374) ;  /* 0xffffffc400807947 */ /* 0x000fea000383ffff */
.L_x_2300:
[----:B-1-3--:R-:W-:-:S04]  /*14940*/  IMAD.U32 R3, RZ, RZ, UR45 ;  /* 0x0000002dff037e24 */ /* 0x00afc8000f8e00ff */
[----:B------:R1:W3:Y:S03]  /*14950*/  SYNCS.PHASECHK.TRANS64.TRYWAIT P0, [R3+URZ+0x29820], R0 ;  /* 0x02982000030075a7 */ /* 0x0002e6000800017f */
[----:B---3--:R-:W-:Y:S05]  /*14960*/  @!P0 NANOSLEEP.SYNCS 0x989680 ;  /* 0x009896800000895d */ /* 0x008fea0003900000 */
[----:B------:R-:W3:Y:S02]  /*14970*/  @!P0 SYNCS.PHASECHK.TRANS64 P0, [R3+URZ+0x29820], R0 ;  /* 0x02982000030085a7 */ /* 0x000ee4000800007f */
[----:B---3--:R-:W-:Y:S05]  /*14980*/  @!P0 BRA `(.L_x_2300) ;  /* 0xfffffffc00ec8947 */ /* 0x008fea000383ffff */
[----:B------:R-:W-:Y:S05]  /*14990*/  BRA `(.L_x_2375) ;  /* 0xffffffc400c47947 */ /* 0x000fea000383ffff */
.L_x_2303:
[----:B0-----:R0:W1:Y:S02]  /*149a0*/  SYNCS.PHASECHK.TRANS64.TRYWAIT P0, [R10+URZ+0x29880], R26 ;  /* 0x0298801a0a0075a7 */ /* 0x001064000800017f */
[----:B-1----:R-:W-:Y:S05]  /*149b0*/  @!P0 NANOSLEEP.SYNCS 0x989680 ;  /* 0x009896800000895d */ /* 0x002fea0003900000 */
[----:B------:R-:W1:Y:S02]  /*149c0*/  @!P0 SYNCS.PHASECHK.TRANS64 P0, [R10+URZ+0x29880], R26 ;  /* 0x0298801a0a0085a7 */ /* 0x000e64000800007f */
[----:B-1----:R-:W-:Y:S05]  /*149d0*/  @!P0 BRA `(.L_x_2303) ;  /* 0xfffffffc00f08947 */ /* 0x002fea000383ffff */
[----:B------:R-:W-:Y:S05]  /*149e0*/  BRA `(.L_x_2376) ;  /* 0xffffffc800d47947 */ /* 0x000fea000383ffff */
.L_x_2304:
[----:B------:R-:W-:Y:S01]  /*149f0*/  BSSY B0, `(.L_x_2377) ;  /* 0x0000008000007945 */ /* 0x000fe20003800000 */
[----:B------:R-:W-:Y:S02]  /*14a00*/  IMAD.MOV.U32 R13, RZ, RZ, R25 ;  /* 0x000000ffff0d7224 */ /* 0x000fe400078e0019 */
[----:B------:R-:W-:Y:S02]  /*14a10*/  IMAD.MOV.U32 R12, RZ, RZ, RZ ;  /* 0x000000ffff0c7224 */ /* 0x000fe400078e00ff */
[----:B------:R-:W-:Y:S02]  /*14a20*/  IMAD.MOV.U32 R11, RZ, RZ, 0x1c1f ;  /* 0x00001c1fff0b7424 */ /* 0x000fe400078e00ff */
[----:B------:R-:W-:-:S07]  /*14a30*/  IMAD.MOV.U32 R15, RZ, RZ, -0x1 ;  /* 0xffffffffff0f7424 */ /* 0x000fce00078e00ff */
[----:B0-2---:R-:W-:Y:S05]  /*14a40*/  WARPSYNC.COLLECTIVE R15, `(.L_x_2378) ;  /* 0x000000000f087348 */ /* 0x005fea0003c00000 */
[----:B--2---:R1:W2:Y:S02]  /*14a50*/  SHFL.IDX P6, R14, R13, R12, R11 ;  /* 0x0000000c0d0e7389 */ /* 0x0042a400000c000b */
[----:B012---:R-:W-:Y:S01]  /*14a60*/  ENDCOLLECTIVE ;  /* 0x000000000000791b */ /* 0x007fe20003800000 */
.L_x_2378:
[----:B------:R-:W-:Y:S05]  /*14a70*/  BSYNC B0 ;  /* 0x0000000000007941 */ /* 0x000fea0003800000 */
.L_x_2377:
        /* <DEDUP_REMOVED lines=9> */
.L_x_2379:
[----:B------:R-:W-:Y:S02]  /*14b10*/  IMAD.IADD R21, R33, 0x1, R9 ;  /* 0x0000000121157824 */ /* 0x000fe400078e0209 */
[----:B------:R-:W-:Y:S02]  /*14b20*/  IMAD.MOV.U32 R13, RZ, RZ, R25 ;  /* 0x000000ffff0d7224 */ /* 0x000fe400078e0019 */
[----:B------:R-:W-:Y:S02]  /*14b30*/  IMAD.MOV.U32 R12, RZ, RZ, 0x1 ;  /* 0x00000001ff0c7424 */ /* 0x000fe400078e00ff */
[----:B------:R-:W-:-:S07]  /*14b40*/  IMAD.MOV.U32 R2, RZ, RZ, R14 ;  /* 0x000000ffff027224 */ /* 0x000fce00078e000e */
[----:B------:R-:W-:Y:S05]  /*14b50*/  WARPSYNC.COLLECTIVE R15, `(.L_x_2380) ;  /* 0x000000000f087348 */ /* 0x000fea0003c00000 */
[----:B------:R0:W1:Y:S02]  /*14b60*/  SHFL.IDX P6, R14, R13, R12, R11 ;  /* 0x0000000c0d0e7389 */ /* 0x00006400000c000b */
[----:B01----:R-:W-:Y:S01]  /*14b70*/  ENDCOLLECTIVE ;  /* 0x000000000000791b */ /* 0x003fe20003800000 */
.L_x_2380:
        /* <DEDUP_REMOVED lines=12> */
.L_x_2381:
[----:B------:R-:W-:Y:S02]  /*14c40*/  IMAD.MOV.U32 R13, RZ, RZ, R25 ;  /* 0x000000ffff0d7224 */ /* 0x000fe400078e0019 */
[----:B------:R-:W-:Y:S02]  /*14c50*/  IMAD.MOV.U32 R12, RZ, RZ, 0x2 ;  /* 0x00000002ff0c7424 */ /* 0x000fe400078e00ff */
[----:B------:R-:W-:-:S07]  /*14c60*/  IMAD.MOV.U32 R2, RZ, RZ, R14 ;  /* 0x000000ffff027224 */ /* 0x000fce00078e000e */
[----:B------:R-:W-:Y:S05]  /*14c70*/  WARPSYNC.COLLECTIVE R15, `(.L_x_2382) ;  /* 0x000000000f087348 */ /* 0x000fea0003c00000 */
[----:B------:R0:W1:Y:S02]  /*14c80*/  SHFL.IDX P6, R14, R13, R12, R11 ;  /* 0x0000000c0d0e7389 */ /* 0x00006400000c000b */
[----:B01----:R-:W-:Y:S01]  /*14c90*/  ENDCOLLECTIVE ;  /* 0x000000000000791b */ /* 0x003fe20003800000 */
.L_x_2382:
        /* <DEDUP_REMOVED lines=12> */
.L_x_2383:
[----:B------:R-:W-:Y:S02]  /*14d60*/  IMAD.MOV.U32 R13, RZ, RZ, R25 ;  /* 0x000000ffff0d7224 */ /* 0x000fe400078e0019 */
[----:B------:R-:W-:Y:S02]  /*14d70*/  IMAD.MOV.U32 R12, RZ, RZ, 0x3 ;  /* 0x00000003ff0c7424 */ /* 0x000fe400078e00ff */
[----:B------:R-:W-:-:S07]  /*14d80*/  IMAD.MOV.U32 R2, RZ, RZ, R14 ;  /* 0x000000ffff027224 */ /* 0x000fce00078e000e */
[----:B------:R-:W-:Y:S05]  /*14d90*/  WARPSYNC.COLLECTIVE R15, `(.L_x_2384) ;  /* 0x000000000f087348 */ /* 0x000fea0003c00000 */
[----:B------:R0:W1:Y:S02]  /*14da0*/  SHFL.IDX P6, R14, R13, R12, R11 ;  /* 0x0000000c0d0e7389 */ /* 0x00006400000c000b */
[----:B01----:R-:W-:Y:S01]  /*14db0*/  ENDCOLLECTIVE ;  /* 0x000000000000791b */ /* 0x003fe20003800000 */
.L_x_2384:
        /* <DEDUP_REMOVED lines=12> */
.L_x_2385:
[----:B------:R-:W-:Y:S02]  /*14e80*/  IMAD.MOV.U32 R13, RZ, RZ, R23 ;  /* 0x000000ffff0d7224 */ /* 0x000fe400078e0017 */
[----:B------:R-:W-:Y:S02]  /*14e90*/  IMAD.MOV.U32 R12, RZ, RZ, RZ ;  /* 0x000000ffff0c7224 */ /* 0x000fe400078e00ff */
[----:B------:R-:W-:-:S07]  /*14ea0*/  IMAD.MOV.U32 R2, RZ, RZ, R14 ;  /* 0x000000ffff027224 */ /* 0x000fce00078e000e */
[----:B------:R-:W-:Y:S05]  /*14eb0*/  WARPSYNC.COLLECTIVE R15, `(.L_x_2386) ;  /* 0x000000000f087348 */ /* 0x000fea0003c00000 */
[----:B------:R0:W1:Y:S02]  /*14ec0*/  SHFL.IDX P6, R14, R13, R12, R11 ;  /* 0x0000000c0d0e7389 */ /* 0x00006400000c000b */
[----:B01----:R-:W-:Y:S01]  /*14ed0*/  ENDCOLLECTIVE ;  /* 0x000000000000791b */ /* 0x003fe20003800000 */
.L_x_2386:
        /* <DEDUP_REMOVED lines=12> */
.L_x_2387:
[----:B------:R-:W-:Y:S05]  /*14fa0*/  BRA `(.L_x_2388) ;  /* 0xffffffc800807947 */ /* 0x000fea000383ffff */
.L_x_2307:
[----:B--2---:R2:W3:Y:S02]  /*14fb0*/  SYNCS.PHASECHK.TRANS64.TRYWAIT P0, [R10+URZ+0x29840], R26 ;  /* 0x0298401a0a0075a7 */ /* 0x0044e4000800017f */
[----:B---3--:R-:W-:Y:S05]  /*14fc0*/  @!P0 NANOSLEEP.SYNCS 0x989680 ;  /* 0x009896800000895d */ /* 0x008fea0003900000 */
[----:B------:R-:W3:Y:S02]  /*14fd0*/  @!P0 SYNCS.PHASECHK.TRANS64 P0, [R10+URZ+0x29840], R26 ;  /* 0x0298401a0a0085a7 */ /* 0x000ee4000800007f */
[----:B---3--:R-:W-:Y:S05]  /*14fe0*/  @!P0 BRA `(.L_x_2307) ;  /* 0xfffffffc00f08947 */ /* 0x008fea000383ffff */
[----:B------:R-:W-:Y:S05]  /*14ff0*/  BRA `(.L_x_2389) ;  /* 0xffffffc800bc7947 */ /* 0x000fea000383ffff */
.L_x_2308:
        /* <DEDUP_REMOVED lines=8> */
.L_x_2391:
[----:B------:R-:W-:Y:S05]  /*15080*/  BSYNC B0 ;  /* 0x0000000000007941 */ /* 0x000fea0003800000 */
.L_x_2390:
        /* <DEDUP_REMOVED lines=9> */
.L_x_2392:
[----:B------:R-:W-:Y:S02]  /*15120*/  IMAD.MOV.U32 R13, RZ, RZ, R21 ;  /* 0x000000ffff0d7224 */ /* 0x000fe400078e0015 */
[----:B------:R-:W-:Y:S01]  /*15130*/  IMAD.MOV.U32 R12, RZ, RZ, 0x1 ;  /* 0x00000001ff0c7424 */ /* 0x000fe200078e00ff */
[----:B------:R-:W-:-:S13]  /*15140*/  IADD3 R2, P0, R35, R14, RZ ;  /* 0x0000000e23027210 */ /* 0x000fda0007f1e0ff */
[----:B------:R-:W-:Y:S05]  /*15150*/  WARPSYNC.COLLECTIVE R15, `(.L_x_2393) ;  /* 0x000000000f087348 */ /* 0x000fea0003c00000 */
[----:B------:R0:W1:Y:S02]  /*15160*/  SHFL.IDX P6, R14, R13, R12, R11 ;  /* 0x0000000c0d0e7389 */ /* 0x00006400000c000b */
[----:B01----:R-:W-:Y:S01]  /*15170*/  ENDCOLLECTIVE ;  /* 0x000000000000791b */ /* 0x003fe20003800000 */
.L_x_2393:
        /* <DEDUP_REMOVED lines=12> */
.L_x_2394:
[----:B------:R-:W-:Y:S02]  /*15240*/  IMAD.MOV.U32 R13, RZ, RZ, R21 ;  /* 0x000000ffff0d7224 */ /* 0x000fe400078e0015 */
[----:B------:R-:W-:Y:S01]  /*15250*/  IMAD.MOV.U32 R12, RZ, RZ, 0x2 ;  /* 0x00000002ff0c7424 */ /* 0x000fe200078e00ff */
[----:B------:R-:W-:-:S13]  /*15260*/  IADD3 R2, P0, R35, R14, RZ ;  /* 0x0000000e23027210 */ /* 0x000fda0007f1e0ff */
[----:B------:R-:W-:Y:S05]  /*15270*/  WARPSYNC.COLLECTIVE R15, `(.L_x_2395) ;  /* 0x000000000f087348 */ /* 0x000fea0003c00000 */
[----:B------:R0:W1:Y:S02]  /*15280*/  SHFL.IDX P6, R14, R13, R12, R11 ;  /* 0x0000000c0d0e7389 */ /* 0x00006400000c000b */
[----:B01----:R-:W-:Y:S01]  /*15290*/  ENDCOLLECTIVE ;  /* 0x000000000000791b */ /* 0x003fe20003800000 */
.L_x_2395:
        /* <DEDUP_REMOVED lines=12> */
.L_x_2396:
[----:B------:R-:W-:Y:S02]  /*15360*/  IMAD.MOV.U32 R13, RZ, RZ, R21 ;  /* 0x000000ffff0d7224 */ /* 0x000fe400078e0015 */
[----:B------:R-:W-:Y:S01]  /*15370*/  IMAD.MOV.U32 R12, RZ, RZ, 0x3 ;  /* 0x00000003ff0c7424 */ /* 0x000fe200078e00ff */
[----:B------:R-:W-:-:S13]  /*15380*/  IADD3 R2, P0, R35, R14, RZ ;  /* 0x0000000e23027210 */ /* 0x000fda0007f1e0ff */
[----:B------:R-:W-:Y:S05]  /*15390*/  WARPSYNC.COLLECTIVE R15, `(.L_x_2397) ;  /* 0x000000000f087348 */ /* 0x000fea0003c00000 */
[----:B------:R0:W1:Y:S02]  /*153a0*/  SHFL.IDX P6, R14, R13, R12, R11 ;  /* 0x0000000c0d0e7389 */ /* 0x00006400000c000b */
[----:B01----:R-:W-:Y:S01]  /*153b0*/  ENDCOLLECTIVE ;  /* 0x000000000000791b */ /* 0x003fe20003800000 */
.L_x_2397:
        /* <DEDUP_REMOVED lines=12> */
.L_x_2398:
[----:B------:R-:W-:Y:S02]  /*15480*/  IMAD.MOV.U32 R13, RZ, RZ, R24 ;  /* 0x000000ffff0d7224 */ /* 0x000fe400078e0018 */
[----:B------:R-:W-:Y:S01]  /*15490*/  IMAD.MOV.U32 R12, RZ, RZ, RZ ;  /* 0x000000ffff0c7224 */ /* 0x000fe200078e00ff */
[----:B------:R-:W-:-:S13]  /*154a0*/  IADD3 R2, P0, R35, R14, RZ ;  /* 0x0000000e23027210 */ /* 0x000fda0007f1e0ff */
[----:B------:R-:W-:Y:S05]  /*154b0*/  WARPSYNC.COLLECTIVE R15, `(.L_x_2399) ;  /* 0x000000000f087348 */ /* 0x000fea0003c00000 */
[----:B------:R0:W1:Y:S02]  /*154c0*/  SHFL.IDX P6, R14, R13, R12, R11 ;  /* 0x0000000c0d0e7389 */ /* 0x00006400000c000b */
[----:B01----:R-:W-:Y:S01]  /*154d0*/  ENDCOLLECTIVE ;  /* 0x000000000000791b */ /* 0x003fe20003800000 */
.L_x_2399:
        /* <DEDUP_REMOVED lines=12> */
.L_x_2400:
[----:B------:R-:W-:Y:S05]  /*155a0*/  BRA `(.L_x_2401) ;  /* 0xffffffc800607947 */ /* 0x000fea000383ffff */
.L_x_2311:
[----:B0-----:R0:W3:Y:S02]  /*155b0*/  SYNCS.PHASECHK.TRANS64.TRYWAIT P0, [R19+URZ+0x29870], R2 ;  /* 0x02987002130075a7 */ /* 0x0010e4000800017f */
[----:B---3--:R-:W-:Y:S05]  /*155c0*/  @!P0 NANOSLEEP.SYNCS 0x989680 ;  /* 0x009896800000895d */ /* 0x008fea0003900000 */
[----:B------:R-:W3:Y:S02]  /*155d0*/  @!P0 SYNCS.PHASECHK.TRANS64 P0, [R19+URZ+0x29870], R2 ;  /* 0x02987002130085a7 */ /* 0x000ee4000800007f */
[----:B---3--:R-:W-:Y:S05]  /*155e0*/  @!P0 BRA `(.L_x_2311) ;  /* 0xfffffffc00f08947 */ /* 0x008fea000383ffff */
[----:B------:R-:W-:Y:S05]  /*155f0*/  BRA `(.L_x_2402) ;  /* 0xffffffc800b47947 */ /* 0x000fea000383ffff */
.L_x_2313:
[----:B0-----:R0:W1:Y:S02]  /*15600*/  SYNCS.PHASECHK.TRANS64.TRYWAIT P0, [R19+URZ+0x29860], R2 ;  /* 0x02986002130075a7 */ /* 0x001064000800017f */
[----:B-1----:R-:W-:Y:S05]  /*15610*/  @!P0 NANOSLEEP.SYNCS 0x989680 ;  /* 0x009896800000895d */ /* 0x002fea0003900000 */
[----:B------:R-:W1:Y:S02]  /*15620*/  @!P0 SYNCS.PHASECHK.TRANS64 P0, [R19+URZ+0x29860], R2 ;  /* 0x02986002130085a7 */ /* 0x000e64000800007f */
[----:B-1----:R-:W-:Y:S05]  /*15630*/  @!P0 BRA `(.L_x_2313) ;  /* 0xfffffffc00f08947 */ /* 0x002fea000383ffff */
[----:B------:R-:W-:Y:S05]  /*15640*/  BRA `(.L_x_2403) ;  /* 0xffffffc800bc7947 */ /* 0x000fea000383ffff */
.L_x_2320:
[----:B-1----:R1:W4:Y:S02]  /*15650*/  SYNCS.PHASECHK.TRANS64.TRYWAIT P0, [R17+URZ+0x29870], R0 ;  /* 0x02987000110075a7 */ /* 0x002324000800017f */
[----:B----4-:R-:W-:Y:S05]  /*15660*/  @!P0 NANOSLEEP.SYNCS 0x989680 ;  /* 0x009896800000895d */ /* 0x010fea0003900000 */
[----:B------:R-:W4:Y:S02]  /*15670*/  @!P0 SYNCS.PHASECHK.TRANS64 P0, [R17+URZ+0x29870], R0 ;  /* 0x02987000110085a7 */ /* 0x000f24000800007f */
[----:B----4-:R-:W-:Y:S05]  /*15680*/  @!P0 BRA `(.L_x_2320) ;  /* 0xfffffffc00f08947 */ /* 0x010fea000383ffff */
[----:B------:R-:W-:Y:S05]  /*15690*/  BRA `(.L_x_2404) ;  /* 0xffffffd0004c7947 */ /* 0x000fea000383ffff */
.L_x_2322:
[----:B-1----:R1:W3:Y:S02]  /*156a0*/  SYNCS.PHASECHK.TRANS64.TRYWAIT P0, [R17+URZ+0x29860], R4 ;  /* 0x02986004110075a7 */ /* 0x0022e4000800017f */
[----:B---3--:R-:W-:Y:S05]  /*156b0*/  @!P0 NANOSLEEP.SYNCS 0x989680 ;  /* 0x009896800000895d */ /* 0x008fea0003900000 */
[----:B------:R-:W3:Y:S02]  /*156c0*/  @!P0 SYNCS.PHASECHK.TRANS64 P0, [R17+URZ+0x29860], R4 ;  /* 0x02986004110085a7 */ /* 0x000ee4000800007f */
[----:B---3--:R-:W-:Y:S05]  /*156d0*/  @!P0 BRA `(.L_x_2322) ;  /* 0xfffffffc00f08947 */ /* 0x008fea000383ffff */
[----:B------:R-:W-:Y:S05]  /*156e0*/  BRA `(.L_x_2405) ;  /* 0xffffffd0006c7947 */ /* 0x000fea000383ffff */
.L_x_2325:
[----:B--2---:R2:W3:Y:S02]  /*156f0*/  SYNCS.PHASECHK.TRANS64.TRYWAIT P0, [R6+URZ+0x29820], R3 ;  /* 0x02982003060075a7 */ /* 0x0044e4000800017f */
[----:B---3--:R-:W-:Y:S05]  /*15700*/  @!P0 NANOSLEEP.SYNCS 0x989680 ;  /* 0x009896800000895d */ /* 0x008fea0003900000 */
[----:B------:R-:W3:Y:S02]  /*15710*/  @!P0 SYNCS.PHASECHK.TRANS64 P0, [R6+URZ+0x29820], R3 ;  /* 0x02982003060085a7 */ /* 0x000ee4000800007f */
[----:B---3--:R-:W-:Y:S05]  /*15720*/  @!P0 BRA `(.L_x_2325) ;  /* 0xfffffffc00f08947 */ /* 0x008fea000383ffff */
[----:B------:R-:W-:Y:S05]  /*15730*/  BRA `(.L_x_2406) ;  /* 0xffffffd400cc7947 */ /* 0x000fea000383ffff */
.L_x_2327:
[----:B--2---:R2:W3:Y:S02]  /*15740*/  SYNCS.PHASECHK.TRANS64.TRYWAIT P1, [R5+URZ+0x29840], R4 ;  /* 0x02984004050075a7 */ /* 0x0044e4000802017f */
[----:B---3--:R-:W-:Y:S05]  /*15750*/  @!P1 NANOSLEEP.SYNCS 0x989680 ;  /* 0x009896800000995d */ /* 0x008fea0003900000 */
[----:B------:R-:W3:Y:S02]  /*15760*/  @!P1 SYNCS.PHASECHK.TRANS64 P1, [R5+URZ+0x29840], R4 ;  /* 0x02984004050095a7 */ /* 0x000ee4000802007f */
[----:B---3--:R-:W-:Y:S05]  /*15770*/  @!P1 BRA `(.L_x_2327) ;  /* 0xfffffffc00f09947 */ /* 0x008fea000383ffff */
[----:B------:R-:W-:Y:S05]  /*15780*/  BRA `(.L_x_2407) ;  /* 0xffffffd800107947 */ /* 0x000fea000383ffff */
.L_x_2329:
[----:B---3--:R3:W4:Y:S02]  /*15790*/  SYNCS.PHASECHK.TRANS64.TRYWAIT P1, [R3+URZ+0x29840], R0 ;  /* 0x02984000030075a7 */ /* 0x008724000802017f */
[----:B----4-:R-:W-:Y:S05]  /*157a0*/  @!P1 NANOSLEEP.SYNCS 0x989680 ;  /* 0x009896800000995d */ /* 0x010fea0003900000 */
[----:B------:R-:W4:Y:S02]  /*157b0*/  @!P1 SYNCS.PHASECHK.TRANS64 P1, [R3+URZ+0x29840], R0 ;  /* 0x02984000030095a7 */ /* 0x000f24000802007f */
[----:B----4-:R-:W-:Y:S05]  /*157c0*/  @!P1 BRA `(.L_x_2329) ;  /* 0xfffffffc00f09947 */ /* 0x010fea000383ffff */
[----:B------:R-:W-:Y:S05]  /*157d0*/  BRA `(.L_x_2408) ;  /* 0xffffffd8001c7947 */ /* 0x000fea000383ffff */
.L_x_2331:
[----:B----4-:R4:W0:Y:S02]  /*157e0*/  SYNCS.PHASECHK.TRANS64.TRYWAIT P1, [R5+URZ+0x29860], R4 ;  /* 0x02986004050075a7 */ /* 0x010824000802017f */
[----:B0-----:R-:W-:Y:S05]  /*157f0*/  @!P1 NANOSLEEP.SYNCS 0x989680 ;  /* 0x009896800000995d */ /* 0x001fea0003900000 */
[----:B------:R-:W0:Y:S02]  /*15800*/  @!P1 SYNCS.PHASECHK.TRANS64 P1, [R5+URZ+0x29860], R4 ;  /* 0x02986004050095a7 */ /* 0x000e24000802007f */
[----:B0-----:R-:W-:Y:S05]  /*15810*/  @!P1 BRA `(.L_x_2331) ;  /* 0xfffffffc00f09947 */ /* 0x001fea000383ffff */
[----:B------:R-:W-:Y:S05]  /*15820*/  BRA `(.L_x_2409) ;  /* 0xffffffd800187947 */ /* 0x000fea000383ffff */
.L_x_2333:
[----:B------:R0:W0:Y:S02]  /*15830*/  SYNCS.PHASECHK.TRANS64.TRYWAIT P1, [R3+URZ+0x29860], R0 ;  /* 0x02986000030075a7 */ /* 0x000024000802017f */
[----:B0-----:R-:W-:Y:S05]  /*15840*/  @!P1 NANOSLEEP.SYNCS 0x989680 ;  /* 0x009896800000995d */ /* 0x001fea0003900000 */
[----:B------:R-:W0:Y:S02]  /*15850*/  @!P1 SYNCS.PHASECHK.TRANS64 P1, [R3+URZ+0x29860], R0 ;  /* 0x02986000030095a7 */ /* 0x000e24000802007f */
[----:B0-----:R-:W-:Y:S05]  /*15860*/  @!P1 BRA `(.L_x_2333) ;  /* 0xfffffffc00f09947 */ /* 0x001fea000383ffff */
[----:B------:R-:W-:Y:S05]  /*15870*/  BRA `(.L_x_2410) ;  /* 0xffffffd800147947 */ /* 0x000fea000383ffff */
.L_x_2335:
[----:B------:R0:W0:Y:S02]  /*15880*/  SYNCS.PHASECHK.TRANS64.TRYWAIT P1, [R5+URZ+0x29880], R4 ;  /* 0x02988004050075a7 */ /* 0x000024000802017f */
[----:B0-----:R-:W-:Y:S05]  /*15890*/  @!P1 NANOSLEEP.SYNCS 0x989680 ;  /* 0x009896800000995d */ /* 0x001fea0003900000 */
[----:B------:R-:W0:Y:S02]  /*158a0*/  @!P1 SYNCS.PHASECHK.TRANS64 P1, [R5+URZ+0x29880], R4 ;  /* 0x02988004050095a7 */ /* 0x000e24000802007f */
[----:B0-----:R-:W-:Y:S05]  /*158b0*/  @!P1 BRA `(.L_x_2335) ;  /* 0xfffffffc00f09947 */ /* 0x001fea000383ffff */
[----:B------:R-:W-:Y:S05]  /*158c0*/  BRA `(.L_x_2411) ;  /* 0xffffffd800107947 */ /* 0x000fea000383ffff */
.L_x_2412:
        /* <DEDUP_REMOVED lines=11> */
.L_x_3320:


//--------------------- .text._ZN7cutlass13device_kernelIN5flash11enable_sm90INS1_16FlashAttnFwdSm90INS1_25CollectiveMainloopFwdSm90ILi2EN4cute5tupleIJNS5_1CILi1EEES8_S8_EEENS6_IJNS7_ILi128EEENS7_ILi160EEENS7_ILi192EEEEEELi128ENS_12float_e4m3_tEfNS_4arch4Sm90ELb1ELb0ELb0ELb1ELb1ELb0ELb0ELb1ELb1ELb1ELb1ELb0EEENS1_21CollectiveEpilogueFwdINS6_IJSA_SA_SB_EEES9_NS_10bfloat16_tESG_Li256ELb1ELb1ELb1ELb1EEENS1_36VarlenDynamicPersistentTileSchedulerILi128ELi160ELi256ELi128ELb1ELb1ELb1ELb1ELb1ELb1EEEEEEEEEvNT_6ParamsE --------------------------
	.section	.text._ZN7cutlass13device_kernelIN5flash11enable_sm90INS1_16FlashAttnFwdSm90INS1_25CollectiveMainloopFwdSm90ILi2EN4cute5tupleIJNS5_1CILi1EEES8_S8_EEENS6_IJNS7_ILi128EEENS7_ILi160EEENS7_ILi192EEEEEELi128ENS_12float_e4m3_tEfNS_4arch4Sm90ELb1ELb0ELb0ELb1ELb1ELb0ELb0ELb1ELb1ELb1ELb1ELb0EEENS1_21CollectiveEpilogueFwdINS6_IJSA_SA_SB_EEES9_NS_10bfloat16_tESG_Li256ELb1ELb1ELb1ELb1EEENS1_36VarlenDynamicPersistentTileSchedulerILi128ELi160ELi256ELi128ELb1ELb1ELb1ELb1ELb1ELb1EEEEEEEEEvNT_6ParamsE,"ax",@progbits
	.align	128
.text._ZN7cutlass13device_kernelIN5flash11enable_sm90INS1_16FlashAttnFwdSm90INS1_25CollectiveMainloopFwdSm90ILi2EN4cute5tupleIJNS5_1CILi1EEES8_S8_EEENS6_IJNS7_ILi128EEENS7_ILi160EEENS7_ILi192EEEEEELi128ENS_12float_e4m3_tEfNS_4arch4Sm90ELb1ELb0ELb0ELb1ELb1ELb0ELb0ELb1ELb1ELb1ELb1ELb0EEENS1_21CollectiveEpilogueFwdINS6_IJSA_SA_SB_EEES9_NS_10bfloat16_tESG_Li256ELb1ELb1ELb1ELb1EEENS1_36VarlenDynamicPersistentTileSchedulerILi128ELi160ELi256ELi128ELb1ELb1ELb1ELb1ELb1ELb1EEEEEEEEEvNT_6ParamsE:
        .type           _ZN7cutlass13device_kernelIN5flash11enable_sm90INS1_16FlashAttnFwdSm90INS1_25CollectiveMainloopFwdSm90ILi2EN4cute5tupleIJNS5_1CILi1EEES8_S8_EEENS6_IJNS7_ILi128EEENS7_ILi160EEENS7_ILi192EEEEEELi128ENS_12float_e4m3_tEfNS_4arch4Sm90ELb1ELb0ELb0ELb1ELb1ELb0ELb0ELb1ELb1ELb1ELb1ELb0EEENS1_21CollectiveEpilogueFwdINS6_IJSA_SA_SB_EEES9_NS_10bfloat16_tESG_Li256ELb1ELb1ELb1ELb1EEENS1_36VarlenDynamicPersistentTileSchedulerILi128ELi160ELi256ELi128ELb1ELb1ELb1ELb1ELb1ELb1EEEEEEEEEvNT_6ParamsE,@function
        .size           _ZN7cutlass13device_kernelIN5flash11enable_sm90INS1_16FlashAttnFwdSm90INS1_25CollectiveMainloopFwdSm90ILi2EN4cute5tupleIJNS5_1CILi1EEES8_S8_EEENS6_IJNS7_ILi128EEENS7_ILi160EEENS7_ILi192EEEEEELi128ENS_12float_e4m3_tEfNS_4arch4Sm90ELb1ELb0ELb0ELb1ELb1ELb0ELb0ELb1ELb1ELb1ELb1ELb0EEENS1_21CollectiveEpilogueFwdINS6_IJSA_SA_SB_EEES9_NS_10bfloat16_tESG_Li256ELb1ELb1ELb1ELb1EEENS1_36VarlenDynamicPersistentTileSchedulerILi128ELi160ELi256ELi128ELb1ELb1ELb1ELb1ELb1ELb1EEEEEEEEEvNT_6ParamsE,(.L_x_3321 - _ZN7cutlass13device_kernelIN5flash11enable_sm90INS1_16FlashAttnFwdSm90INS1_25CollectiveMainloopFwdSm90ILi2EN4cute5tupleIJNS5_1CILi1EEES8_S8_EEENS6_IJNS7_ILi128EEENS7_ILi160EEENS7_ILi192EEEEEELi128ENS_12float_e4m3_tEfNS_4arch4Sm90ELb1ELb0ELb0ELb1ELb1ELb0ELb0ELb1ELb1ELb1ELb1ELb0EEENS1_21CollectiveEpilogueFwdINS6_IJSA_SA_SB_EEES9_NS_10bfloat16_tESG_Li256ELb1ELb1ELb1ELb1EEENS1_36VarlenDynamicPersistentTileSchedulerILi128ELi160ELi256ELi128ELb1ELb1ELb1ELb1ELb1ELb1EEEEEEEEEvNT_6ParamsE)
        .other          _ZN7cutlass13device_kernelIN5flash11enable_sm90INS1_16FlashAttnFwdSm90INS1_25CollectiveMainloopFwdSm90ILi2EN4cute5tupleIJNS5_1CILi1EEES8_S8_EEENS6_IJNS7_ILi128EEENS7_ILi160EEENS7_ILi192EEEEEELi128ENS_12float_e4m3_tEfNS_4arch4Sm90ELb1ELb0ELb0ELb1ELb1ELb0ELb0ELb1ELb1ELb1ELb1ELb0EEENS1_21CollectiveEpilogueFwdINS6_IJSA_SA_SB_EEES9_NS_10bfloat16_tESG_Li256ELb1ELb1ELb1ELb1EEENS1_36VarlenDynamicPersistentTileSchedulerILi128ELi160ELi256ELi128ELb1ELb1ELb1ELb1ELb1ELb1EEEEEEEEEvNT_6ParamsE,@"STO_CUDA_ENTRY STV_DEFAULT"
_ZN7cutlass13device_kernelIN5flash11enable_sm90INS1_16FlashAttnFwdSm90INS1_25CollectiveMainloopFwdSm90ILi2EN4cute5tupleIJNS5_1CILi1EEES8_S8_EEENS6_IJNS7_ILi128EEENS7_ILi160EEENS7_ILi192EEEEEELi128ENS_12float_e4m3_tEfNS_4arch4Sm90ELb1ELb0ELb0ELb1ELb1ELb0ELb0ELb1ELb1ELb1ELb1ELb0EEENS1_21CollectiveEpilogueFwdINS6_IJSA_SA_SB_EEES9_NS_10bfloat16_tESG_Li256ELb1ELb1ELb1ELb1EEENS1_36VarlenDynamicPersistentTileSchedulerILi128ELi160ELi256ELi128ELb1ELb1ELb1ELb1ELb1ELb1EEEEEEEEEvNT_6ParamsE:
        /* <DEDUP_REMOVED lines=45> */
.L_x_2413:
        /* <DEDUP_REMOVED lines=22> */
.L_x_2414:
        /* <DEDUP_REMOVED lines=18> */
.L_x_2415:
        /* <DEDUP_REMOVED lines=22> */
.L_x_2416:
        /* <DEDUP_REMOVED lines=24> */
.L_x_2417:
[----:B------:R-:W-:Y:S01]  /*0830*/  UISETP.NE.AND UP0, UPT, UR9, URZ, UPT ;  /* 0x0000003f0900728c */ /* 0x000fe2000bf05270 */
[----:B------:R-:W-:Y:S01]  /*0840*/  NOP ;  /* 0x0000000000007918 */ /* 0x000fe20000000000 */
[----:B01----:R-:W-:Y:S01]  /*0850*/  UMOV UR4, 0x1 ;  /* 0x0000000100047882 */ /* 0x003fe20000000000 */
[----:B------:R-:W-:Y:S01]  /*0860*/  ULDC.64 UR36, c[0x0][0x208] ;  /* 0x0000820000247ab9 */ /* 0x000fe20000000a00 */
[----:B------:R-:W-:Y:S01]  /*0870*/  USEL UR4, UR4, 0x2, !UP0 ;  /* 0x0000000204047887 */ /* 0x000fe2000c000000 */
[----:B--234-:R-:W-:Y:S01]  /*0880*/  BAR.SYNC.DEFER_BLOCKING 0x0 ;  /* 0x0000000000007b1d */ /* 0x01cfe20000010000 */
[----:B------:R-:W-:-:S04]  /*0890*/  PLOP3.LUT P0, PT, PT, PT, UP0, 0x80, 0x0 ;  /* 0x000000000000781c */ /* 0x000fc80003f0f008 */
[----:B------:R-:W-:-:S05]  /*08a0*/  IMAD.U32 R3, RZ, RZ, UR4 ;  /* 0x00000004ff037e24 */ /* 0x000fca000f8e00ff */
[----:B------:R0:W-:Y:S04]  /*08b0*/  STL [R1+0x2c], R3 ;  /* 0x00002c0301007387 */ /* 0x0001e80000100800 */
[----:B------:R-:W-:Y:S05]  /*08c0*/  @!P0 BRA `(.L_x_2418) ;  /* 0x000000f400fc8947 */ /* 0x000fea0003800000 */
.L_x_2419:
[----:B------:R-:W-:-:S08]  /*08d0*/  NOP ;  /* 0x0000000000007918 */ /* 0x000fd00000000000 */
[----:B------:R-:W1:Y:S02]  /*08e0*/  USETMAXREG.TRY_ALLOC.CTAPOOL UP0, 0xe8 ;  /* 0x000000e8000079c8 */ /* 0x000e640008000600 */
[----:B-1----:R-:W-:-:S13]  /*08f0*/  PLOP3.LUT P0, PT, PT, PT, UP0, 0x80, 0x0 ;  /* 0x000000000000781c */ /* 0x002fda0003f0f008 */
[----:B------:R-:W-:Y:S05]  /*0900*/  @!P0 BRA `(.L_x_2419) ;  /* 0xfffffffc00f08947 */ /* 0x000fea000383ffff */
[----:B------:R-:W1:Y:S01]  /*0910*/  S2R R2, SR_TID.X ;  /* 0x0000000000027919 */ /* 0x000e620000002100 */
[----:B------:R-:W2:Y:S01]  /*0920*/  S2UR UR5, SR_CgaCtaId ;  /* 0x00000000000579c3 */ /* 0x000ea20000008800 */
[----:B------:R-:W-:-:S07]  /*0930*/  UMOV UR4, 0x400 ;  /* 0x0000040000047882 */ /* 0x000fce0000000000 */
[----:B------:R-:W-:Y:S06]  /*0940*/  BAR.ARV 0x8, 0x180 ;  /* 0x0206000000007b1d */ /* 0x000fec0000002000 */
[----:B--2---:R-:W-:Y:S01]  /*0950*/  ULEA UR4, UR5, UR4, 0x18 ;  /* 0x0000000405047291 */ /* 0x004fe2000f8ec03f */
[----:B-1----:R-:W-:-:S04]  /*0960*/  LOP3.LUT R0, R2, 0xffffff80, RZ, 0xc0, !PT ;  /* 0xffffff8002007812 */ /* 0x002fc800078ec0ff */
[----:B------:R-:W-:-:S13]  /*0970*/  ISETP.NE.AND P0, PT, R0, 0x80, PT ;  /* 0x000000800000780c */ /* 0x000fda0003f05270 */
[----:B------:R-:W-:Y:S08]  /*0980*/  @!P0 BAR.ARV 0x9, 0x100 ;  /* 0x0244000000008b1d */ /* 0x000ff00000002000 */
[----:B------:R-:W-:Y:S06]  /*0990*/  BAR.SYNC.DEFER_BLOCKING 0x5, 0x180 ;  /* 0x0146000000007b1d */ /* 0x000fec0000010000 */
[----:B------:R-:W1:Y:S01]  /*09a0*/  LDS.128 R28, [UR4+0x298d0] ;  /* 0x0298d004ff1c7984 */ /* 0x000e620008000c00 */
[----:B------:R-:W-:Y:S01]  /*09b0*/  ULDC UR4, c[0x0][0xc3c] ;  /* 0x00030f0000047ab9 */ /* 0x000fe20000000800 */
[----:B------:R-:W-:Y:S06]  /*09c0*/  BAR.ARV 0x4, 0x180 ;  /* 0x0106000000007b1d */ /* 0x000fec0000002000 */
[----:B-1----:R-:W-:-:S13]  /*09d0*/  ISETP.GE.AND P0, PT, R31, UR4, PT ;  /* 0x000000041f007c0c */ /* 0x002fda000bf06270 */
[----:B------:R-:W-:Y:S05]  /*09e0*/  @P0 EXIT ;  /* 0x000000000000094d */ /* 0x000fea0003800000 */
[----:B0-----:R-:W2:Y:S01]  /*09f0*/  LDL R3, [R1+0x2c] ;  /* 0x00002c0001037983 */ /* 0x001ea20000100800 */
[----:B------:R-:W-:Y:S01]  /*0a00*/  VIADD R224, R2, 0xffffff80 ;  /* 0xffffff8002e07836 */ /* 0x000fe20000000000 */
[----:B------:R-:W-:Y:S01]  /*0a10*/  R2UR UR6, R29 ;  /* 0x000000001d0672ca */ /* 0x000fe200000e0000 */
[----:B------:R-:W-:Y:S01]  /*0a20*/  UMOV UR60, URZ ;  /* 0x0000003f003c7c82 */ /* 0x000fe20008000000 */
[----:B------:R-:W-:Y:S01]  /*0a30*/  R2UR UR5, R30 ;  /* 0x000000001e0572ca */ /* 0x000fe200000e0000 */
[----:B------:R-:W-:Y:S01]  /*0a40*/  UMOV UR41, URZ ;  /* 0x0000003f00297c82 */ /* 0x000fe20008000000 */
[----:B------:R-:W-:Y:S01]  /*0a50*/  UMOV UR38, URZ ;  /* 0x0000003f00267c82 */ /* 0x000fe20008000000 */
[----:B--2---:R-:W-:Y:S02]  /*0a60*/  R2UR UR4, R3 ;  /* 0x00000000030472ca */ /* 0x004fe400000e0000 */
[----:B------:R-:W-:-:S04]  /*0a70*/  SHF.R.S32.HI R3, RZ, 0x1f, R224 ;  /* 0x0000001fff037819 */ /* 0x000fc800000114e0 */
[CC--:B------:R-:W-:Y:S02]  /*0a80*/  LEA.HI R0, R3.reuse, R224.reuse, RZ, 0x7 ;  /* 0x000000e003007211 */ /* 0x0c0fe400078f38ff */
[CC--:B------:R-:W-:Y:S02]  /*0a90*/  LEA.HI R4, R3.reuse, R224.reuse, RZ, 0x5 ;  /* 0x000000e003047211 */ /* 0x0c0fe400078f28ff */
[----:B------:R-:W-:Y:S02]  /*0aa0*/  LOP3.LUT R203, R0, 0xffffff80, RZ, 0xc0, !PT ;  /* 0xffffff8000cb7812 */ /* 0x000fe400078ec0ff */
[----:B------:R-:W-:Y:S01]  /*0ab0*/  LEA.HI R2, R3, R224, RZ, 0x4 ;  /* 0x000000e003027211 */ /* 0x000fe200078f20ff */
[----:B------:R-:W-:Y:S01]  /*0ac0*/  IMAD.SHL.U32 R4, R4, 0x20, RZ ;  /* 0x0000002004047824 */ /* 0x000fe200078e00ff */
[----:B------:R-:W-:Y:S01]  /*0ad0*/  SHF.R.S32.HI R219, RZ, 0x7, R0 ;  /* 0x00000007ffdb7819 */ /* 0x000fe20000011400 */
[----:B------:R-:W-:Y:S01]  /*0ae0*/  IMAD.IADD R203, R224, 0x1, -R203 ;  /* 0x00000001e0cb7824 */ /* 0x000fe200078e0acb */
[----:B------:R-:W-:Y:S01]  /*0af0*/  SHF.R.S32.HI R7, RZ, 0x4, R2 ;  /* 0x00000004ff077819 */ /* 0x000fe20000011402 */
[----:B------:R-:W-:Y:S01]  /*0b00*/  ULOP3.LUT UR61, UR4, 0x1, URZ, 0xfc, !UPT ;  /* 0x00000001043d7892 */ /* 0x000fe2000f8efc3f */
[----:B------:R-:W-:-:S02]  /*0b10*/  LOP3.LUT R5, R2, 0x3fffff0, RZ, 0xc0, !PT ;  /* 0x03fffff002057812 */ /* 0x000fc400078ec0ff */
[----:B------:R-:W-:Y:S02]  /*0b20*/  SHF.R.S32.HI R6, RZ, 0x1f, R203 ;  /* 0x0000001fff067819 */ /* 0x000fe400000114cb */
[----:B------:R-:W-:Y:S01]  /*0b30*/  LOP3.LUT R4, R4, 0xfffffc00, RZ, 0xc0, !PT ;  /* 0xfffffc0004047812 */ /* 0x000fe200078ec0ff */
[----:B------:R-:W-:Y:S01]  /*0b40*/  IMAD.IADD R5, R224, 0x1, -R5 ;  /* 0x00000001e0057824 */ /* 0x000fe200078e0a05 */
[----:B------:R-:W-:Y:S02]  /*0b50*/  LEA.HI R2, R2, R7, RZ, 0x1 ;  /* 0x0000000702027211 */ /* 0x000fe400078f08ff */
[----:B------:R-:W-:Y:S01]  /*0b60*/  LEA.HI R8, R6, R203, RZ, 0x2 ;  /* 0x000000cb06087211 */ /* 0x000fe200078f10ff */
[----:B------:R-:W-:Y:S01]  /*0b70*/  IMAD R5, R5, 0x40, R4 ;  /* 0x0000004005057824 */ /* 0x000fe200078e0204 */
[----:B------:R-:W-:Y:S02]  /*0b80*/  LOP3.LUT R2, R2, 0x1ffffffe, RZ, 0xc0, !PT ;  /* 0x1ffffffe02027812 */ /* 0x000fe400078ec0ff */
[----:B------:R-:W-:-:S02]  /*0b90*/  LEA.HI R4, R3, R224, RZ, 0x2 ;  /* 0x000000e003047211 */ /* 0x000fc400078f10ff */
[----:B------:R-:W-:Y:S01]  /*0ba0*/  SHF.R.S32.HI R9, RZ, 0x2, R8 ;  /* 0x00000002ff097819 */ /* 0x000fe20000011408 */
[----:B------:R-:W-:Y:S01]  /*0bb0*/  IMAD.IADD R2, R7, 0x1, -R2 ;  /* 0x0000000107027824 */ /* 0x000fe200078e0a02 */
[----:B------:R-:W-:Y:S02]  /*0bc0*/  SHF.R.S32.HI R10, RZ, 0x1f, R8 ;  /* 0x0000001fff0a7819 */ /* 0x000fe40000011408 */
[----:B------:R-:W-:Y:S01]  /*0bd0*/  LOP3.LUT R7, R4, 0xfffffffc, RZ, 0xc0, !PT ;  /* 0xfffffffc04077812 */ /* 0x000fe200078ec0ff */
[----:B------:R-:W-:Y:S01]  /*0be0*/  IMAD R221, R2, 0x8, R5 ;  /* 0x0000000802dd7824 */ /* 0x000fe200078e0205 */
[----:B------:R-:W-:Y:S02]  /*0bf0*/  LEA.HI R3, R3, R224, RZ, 0x3 ;  /* 0x000000e003037211 */ /* 0x000fe400078f18ff */
[----:B------:R-:W-:Y:S01]  /*0c00*/  LEA.HI R10, R10, R9, RZ, 0x3 ;  /* 0x000000090a0a7211 */ /* 0x000fe200078f18ff */
[----:B------:R-:W-:Y:S01]  /*0c10*/  IMAD.IADD R7, R224, 0x1, -R7 ;  /* 0x00000001e0077824 */ /* 0x000fe200078e0a07 */
[----:B------:R-:W-:-:S02]  /*0c20*/  LOP3.LUT R5, R3, 0xfffffff8, RZ, 0xc0, !PT ;  /* 0xfffffff803057812 */ /* 0x000fc400078ec0ff */
[----:B------:R-:W-:Y:S02]  /*0c30*/  LOP3.LUT R8, R8, 0x7ffffffc, RZ, 0xc0, !PT ;  /* 0x7ffffffc08087812 */ /* 0x000fe400078ec0ff */
[----:B------:R-:W-:Y:S01]  /*0c40*/  LOP3.LUT R10, R10, 0xfffffff8, RZ, 0xc0, !PT ;  /* 0xfffffff80a0a7812 */ /* 0x000fe200078ec0ff */
[----:B------:R-:W-:Y:S01]  /*0c50*/  IMAD.IADD R22, R224, 0x1, -R5 ;  /* 0x00000001e0167824 */ /* 0x000fe200078e0a05 */
[----:B------:R-:W-:Y:S01]  /*0c60*/  LEA.HI R6, R6, R203, RZ, 0x5 ;  /* 0x000000cb06067211 */ /* 0x000fe200078f28ff */
[----:B------:R-:W-:Y:S01]  /*0c70*/  IMAD.IADD R8, R203, 0x1, -R8 ;  /* 0x00000001cb087824 */ /* 0x000fe200078e0a08 */
[----:B------:R-:W-:Y:S01]  /*0c80*/  LEA.HI R0, R0, R219, RZ, 0x1 ;  /* 0x000000db00007211 */ /* 0x000fe200078f08ff */
[----:B------:R-:W-:Y:S01]  /*0c90*/  IMAD.IADD R9, R9, 0x1, -R10 ;  /* 0x0000000109097824 */ /* 0x000fe200078e0a0a */
[----:B------:R-:W-:Y:S01]  /*0ca0*/  LEA.HI R2, R7, R7, RZ, 0x1 ;  /* 0x0000000707027211 */ /* 0x000fe200078f08ff */
[----:B------:R-:W-:Y:S01]  /*0cb0*/  IMAD.SHL.U32 R16, R22, 0x8, RZ ;  /* 0x0000000816107824 */ /* 0x000fe200078e00ff */
[----:B------:R-:W-:Y:S01]  /*0cc0*/  SHF.R.S32.HI R6, RZ, 0x5, R6 ;  /* 0x00000005ff067819 */ /* 0x000fe20000011406 */
[----:B------:R-:W-:Y:S01]  /*0cd0*/  IMAD.SHL.U32 R17, R8, 0x2, RZ ;  /* 0x0000000208117824 */ /* 0x000fe200078e00ff */
[----:B------:R-:W-:Y:S01]  /*0ce0*/  LOP3.LUT R0, R0, 0x3fffffe, RZ, 0xc0, !PT ;  /* 0x03fffffe00007812 */ /* 0x000fe200078ec0ff */
[----:B------:R-:W-:Y:S01]  /*0cf0*/  VIADD R19, R16, 0x40 ;  /* 0x0000004010137836 */ /* 0x000fe20000000000 */
[----:B------:R-:W-:Y:S01]  /*0d00*/  LOP3.LUT R2, R2, 0x1ffffffe, RZ, 0xc0, !PT ;  /* 0x1ffffffe02027812 */ /* 0x000fe200078ec0ff */
[----:B------:R-:W-:Y:S01]  /*0d10*/  IMAD R9, R6, 0x10, R9 ;  /* 0x0000001006097824 */ /* 0x000fe200078e0209 */
[----:B------:R-:W-:Y:S01]  /*0d20*/  SHF.R.S32.HI R202, RZ, 0x3, R3 ;  /* 0x00000003ffca7819 */ /* 0x000fe20000011403 */
[----:B------:R-:W-:Y:S01]  /*0d30*/  IMAD.IADD R0, R219, 0x1, -R0 ;  /* 0x00000001db007824 */ /* 0x000fe200078e0a00 */
[----:B------:R-:W-:Y:S01]  /*0d40*/  SHF.R.S32.HI R223, RZ, 0x1f, R16 ;  /* 0x0000001fffdf7819 */ /* 0x000fe20000011410 */
[C---:B------:R-:W-:Y:S01]  /*0d50*/  VIADD R201, R17.reuse, 0x8 ;  /* 0x0000000811c97836 */ /* 0x040fe20000000000 */
[----:B------:R-:W-:Y:S01]  /*0d60*/  SHF.R.S32.HI R222, RZ, 0x1f, R19 ;  /* 0x0000001fffde7819 */ /* 0x000fe20000011413 */
[----:B------:R-:W-:-:S02]  /*0d70*/  VIADD R200, R17, 0x10 ;  /* 0x0000001011c87836 */ /* 0x000fc40000000000 */
        /* <DEDUP_REMOVED lines=26> */
[----:B------:R-:W-:Y:S01]  /*0f20*/  IMAD.IADD R7, R7, 0x1, -R2 ;  /* 0x0000000107077824 */ /* 0x000fe200078e0a02 */
[----:B------:R-:W-:Y:S01]  /*0f30*/  SHF.R.S32.HI R205, RZ, 0x1f, R188 ;  /* 0x0000001fffcd7819 */ /* 0x000fe200000114bc */
[----:B------:R-:W-:Y:S01]  /*0f40*/  IMAD R220, R0, 0x40, R9 ;  /* 0x0000004000dc7824 */ /* 0x000fe200078e0209 */
[----:B------:R-:W-:-:S03]  /*0f50*/  SHF.R.S32.HI R204, RZ, 0x1f, R23 ;  /* 0x0000001fffcc7819 */ /* 0x000fc60000011417 */
[----:B------:R-:W-:-:S07]  /*0f60*/  IMAD R18, R7, 0x8, R220 ;  /* 0x0000000807127824 */ /* 0x000fce00078e02dc */
.L_x_2483:
[----:B0-234-:R-:W0:Y:S01]  /*0f70*/  LDC.64 R2, c[0x0][0xc88] ;  /* 0x00032200ff027b82 */ /* 0x01de220000000a00 */
[----:B------:R-:W-:Y:S01]  /*0f80*/  ULDC.64 UR8, c[0x0][0xa28] ;  /* 0x00028a0000087ab9 */ /* 0x000fe20000000a00 */
[----:B------:R-:W-:Y:S01]  /*0f90*/  ULDC.64 UR10, c[0x0][0xa18] ;  /* 0x00028600000a7ab9 */ /* 0x000fe20000000a00 */
[----:B------:R-:W-:Y:S01]  /*0fa0*/  ULDC UR4, c[0x0][0x424] ;  /* 0x0001090000047ab9 */ /* 0x000fe20000000800 */
[----:B------:R-:W-:Y:S01]  /*0fb0*/  ULDC UR7, c[0x0][0x2f0] ;  /* 0x0000bc0000077ab9 */ /* 0x000fe20000000800 */
[----:B0-----:R-:W-:-:S06]  /*0fc0*/  IMAD.WIDE R2, R31, 0x4, R2 ;  /* 0x000000041f027825 */ /* 0x001fcc00078e0202 */
[----:B------:R-:W2:Y:S01]  /*0fd0*/  LDG.E R2, desc[UR36][R2.64] ;  /* 0x0000002402027981 */ /* 0x000ea2000c1e1900 */
[----:B------:R-:W-:Y:S02]  /*0fe0*/  UISETP.NE.U32.AND UP0, UPT, UR8, URZ, UPT ;  /* 0x0000003f0800728c */ /* 0x000fe4000bf05070 */
[----:B------:R-:W-:Y:S02]  /*0ff0*/  UISETP.NE.U32.AND UP1, UPT, UR10, URZ, UPT ;  /* 0x0000003f0a00728c */ /* 0x000fe4000bf25070 */
[----:B------:R-:W-:Y:S02]  /*1000*/  UISETP.NE.AND.EX UP0, UPT, UR9, URZ, UPT, UP0 ;  /* 0x0000003f0900728c */ /* 0x000fe4000bf05300 */
[----:B------:R-:W-:-:S04]  /*1010*/  UISETP.NE.AND.EX UP1, UPT, UR11, URZ, UPT, UP1 ;  /* 0x0000003f0b00728c */ /* 0x000fc8000bf25310 */
[----:B------:R-:W-:Y:S02]  /*1020*/  PLOP3.LUT P0, PT, PT, PT, UP0, 0x80, 0x0 ;  /* 0x000000000000781c */ /* 0x000fe40003f0f008 */
[----:B------:R-:W-:Y:S02]  /*1030*/  PLOP3.LUT P2, PT, PT, PT, UP1, 0x80, 0x0 ;  /* 0x000000000000781c */ /* 0x000fe40003f4f018 */
[----:B--2---:R-:W-:-:S13]  /*1040*/  R2UR UR54, R2 ;  /* 0x00000000023672ca */ /* 0x004fda00000e0000 */
[----:B------:R-:W-:Y:S02]  /*1050*/  USHF.R.S32.HI UR58, URZ, 0x1f, UR54 ;  /* 0x0000001f3f3a7899 */ /* 0x000fe40008011436 */
[----:B------:R-:W-:-:S04]  /*1060*/  @UP0 ULEA UR8, UP2, UR54, UR8, 0x2 ;  /* 0x0000000836080291 */ /* 0x000fc8000f84103f */
[----:B------:R-:W-:Y:S02]  /*1070*/  @UP0 ULEA.HI.X UR9, UR54, UR9, UR58, 0x2, UP2 ;  /* 0x0000000936090291 */ /* 0x000fe400090f143a */
[----:B------:R-:W-:Y:S01]  /*1080*/  @UP1 ULEA UR10, UP0, UR54, UR10, 0x2 ;  /* 0x0000000a360a1291 */ /* 0x000fe2000f80103f */
[----:B------:R-:W-:-:S03]  /*1090*/  IMAD.U32 R2, RZ, RZ, UR8 ;  /* 0x00000008ff027e24 */ /* 0x000fc6000f8e00ff */
[----:B------:R-:W-:Y:S01]  /*10a0*/  @UP1 ULEA.HI.X UR11, UR54, UR11, UR58, 0x2, UP0 ;  /* 0x0000000b360b1291 */ /* 0x000fe200080f143a */
[----:B------:R-:W-:Y:S01]  /*10b0*/  IMAD.U32 R3, RZ, RZ, UR9 ;  /* 0x00000009ff037e24 */ /* 0x000fe2000f8e00ff */
[----:B------:R-:W-:Y:S01]  /*10c0*/  ULDC.64 UR8, c[0x0][0x418] ;  /* 0x0001060000087ab9 */ /* 0x000fe20000000a00 */
[----:B------:R-:W-:-:S03]  /*10d0*/  IMAD.U32 R4, RZ, RZ, UR10 ;  /* 0x0000000aff047e24 */ /* 0x000fc6000f8e00ff */
[----:B------:R-:W-:Y:S01]  /*10e0*/  IMAD.U32 R5, RZ, RZ, UR11 ;  /* 0x0000000bff057e24 */ /* 0x000fe2000f8e00ff */
[----:B------:R-:W2:Y:S01]  /*10f0*/  @P0 LDG.E R2, desc[UR36][R2.64] ;  /* 0x0000002402020981 */ /* 0x000ea2000c1e1900 */
[----:B------:R-:W-:Y:S01]  /*1100*/  UISETP.NE.U32.AND UP0, UPT, UR8, URZ, UPT ;  /* 0x0000003f0800728c */ /* 0x000fe2000bf05070 */
[----:B------:R-:W-:Y:S02]  /*1110*/  ULDC.64 UR10, c[0x0][0xa20] ;  /* 0x00028800000a7ab9 */ /* 0x000fe40000000a00 */
[----:B------:R-:W3:Y:S01]  /*1120*/  @P2 LDG.E R4, desc[UR36][R4.64] ;  /* 0x0000002404042981 */ /* 0x000ee2000c1e1900 */
[----:B------:R-:W-:Y:S01]  /*1130*/  UISETP.NE.AND.EX UP0, UPT, UR9, URZ, UPT, UP0 ;  /* 0x0000003f0900728c */ /* 0x000fe2000bf05300 */
[----:B------:R-:W-:Y:S01]  /*1140*/  ISETP.NE.U32.AND P1, PT, RZ, UR10, PT ;  /* 0x0000000aff007c0c */ /* 0x000fe2000bf25070 */
[----:B------:R-:W-:Y:S01]  /*1150*/  UMOV UR51, URZ ;  /* 0x0000003f00337c82 */ /* 0x000fe20008000000 */
[----:B------:R-:W-:Y:S02]  /*1160*/  ULOP3.LUT UR55, UR5, 0xffff, URZ, 0xc0, !UPT ;  /* 0x0000ffff05377892 */ /* 0x000fe4000f8ec03f */
[----:B------:R-:W-:Y:S01]  /*1170*/  USEL UR4, UR4, 0x1, UP0 ;  /* 0x0000000104047887 */ /* 0x000fe20008000000 */
[----:B------:R-:W-:-:S03]  /*1180*/  ISETP.NE.AND.EX P1, PT, RZ, UR11, PT, P1 ;  /* 0x0000000bff007c0c */ /* 0x000fc6000bf25310 */
[----:B------:R-:W-:Y:S01]  /*1190*/  UIMAD UR4, UR4, UR7, URZ ;  /* 0x00000007040472a4 */ /* 0x000fe2000f8e023f */
        /* <DEDUP_REMOVED lines=17> */
.L_x_2420:
[----:B------:R-:W-:Y:S05]  /*12b0*/  @!P1 BRA `(.L_x_2421) ;  /* 0x00000000001c9947 */ /* 0x000fea0003800000 */
[----:B------:R-:W-:-:S04]  /*12c0*/  ULEA UR4, UP0, UR54, UR10, 0x2 ;  /* 0x0000000a36047291 */ /* 0x000fc8000f80103f */
[----:B------:R-:W-:Y:S02]  /*12d0*/  ULEA.HI.X UR7, UR54, UR11, UR58, 0x2, UP0 ;  /* 0x0000000b36077291 */ /* 0x000fe400080f143a */
[----:B------:R-:W-:-:S04]  /*12e0*/  IMAD.U32 R2, RZ, RZ, UR4 ;  /* 0x00000004ff027e24 */ /* 0x000fc8000f8e00ff */
[----:B------:R-:W-:-:S05]  /*12f0*/  IMAD.U32 R3, RZ, RZ, UR7 ;  /* 0x00000007ff037e24 */ /* 0x000fca000f8e00ff */
[----:B------:R-:W2:Y:S02]  /*1300*/  LDG.E R2, desc[UR36][R2.64] ;  /* 0x0000002402027981 */ /* 0x000ea4000c1e1900 */
[----:B--2---:R-:W-:Y:S01]  /*1310*/  R2UR UR4, R2 ;  /* 0x00000000020472ca */ /* 0x004fe200000e0000 */
[----:B------:R-:W-:-:S14]  /*1320*/  BRA `(.L_x_2422) ;  /* 0x0000000000347947 */ /* 0x000fdc0003800000 */
.L_x_2421:
        /* <DEDUP_REMOVED lines=13> */
.L_x_2422:
[----:B------:R-:W-:Y:S01]  /*1400*/  ULDC.64 UR10, c[0x0][0x998] ;  /* 0x00026600000a7ab9 */ /* 0x000fe20000000a00 */
[----:B------:R-:W-:Y:S01]  /*1410*/  ULDC.64 UR8, c[0x0][0x990] ;  /* 0x0002640000087ab9 */ /* 0x000fe20000000a00 */
[----:B------:R-:W-:Y:S01]  /*1420*/  ISETP.NE.U32.AND P1, PT, RZ, UR10, PT ;  /* 0x0000000aff007c0c */ /* 0x000fe2000bf25070 */
[----:B------:R-:W-:Y:S01]  /*1430*/  ULDC UR7, c[0x0][0x448] ;  /* 0x0001120000077ab9 */ /* 0x000fe20000000800 */
[----:B------:R-:W-:Y:S02]  /*1440*/  ISETP.NE.U32.AND P0, PT, RZ, UR8, PT ;  /* 0x00000008ff007c0c */ /* 0x000fe4000bf05070 */
[----:B------:R-:W-:Y:S02]  /*1450*/  ISETP.NE.AND.EX P1, PT, RZ, UR11, PT, P1 ;  /* 0x0000000bff007c0c */ /* 0x000fe4000bf25310 */
[----:B------:R-:W-:-:S11]  /*1460*/  ISETP.NE.AND.EX P0, PT, RZ, UR9, PT, P0 ;  /* 0x00000009ff007c0c */ /* 0x000fd6000bf05300 */
[----:B------:R-:W0:Y:S08]  /*1470*/  @P1 LDC.64 R8, c[0x0][0x9b8] ;  /* 0x00026e00ff081b82 */ /* 0x000e300000000a00 */
[----:B------:R-:W1:Y:S08]  /*1480*/  @P0 LDC.64 R6, c[0x0][0x9a8] ;  /* 0x00026a00ff060b82 */ /* 0x000e700000000a00 */
[----:B------:R-:W2:Y:S08]  /*1490*/  @P0 LDC.64 R10, c[0x0][0x9b0] ;  /* 0x00026c00ff0a0b82 */ /* 0x000eb00000000a00 */
[----:B------:R-:W3:Y:S01]  /*14a0*/  @P1 LDC.64 R12, c[0x0][0x9c0] ;  /* 0x00027000ff0c1b82 */ /* 0x000ee20000000a00 */
[----:B0-----:R-:W-:-:S02]  /*14b0*/  @P1 IMAD R2, R8, UR58, RZ ;  /* 0x0000003a08021c24 */ /* 0x001fc4000f8e02ff */
[----:B------:R-:W-:-:S04]  /*14c0*/  @P1 IMAD.WIDE.U32 R4, R8, UR54, RZ ;  /* 0x0000003608041c25 */ /* 0x000fc8000f8e00ff */
[----:B------:R-:W-:Y:S02]  /*14d0*/  @P1 IMAD R9, R9, UR54, R2 ;  /* 0x0000003609091c24 */ /* 0x000fe4000f8e0202 */
[C---:B-1----:R-:W-:Y:S02]  /*14e0*/  @P0 IMAD R0, R6.reuse, UR58, RZ ;  /* 0x0000003a06000c24 */ /* 0x042fe4000f8e02ff */
[----:B------:R-:W-:-:S04]  /*14f0*/  @P0 IMAD.WIDE.U32 R2, R6, UR54, RZ ;  /* 0x0000003606020c25 */ /* 0x000fc8000f8e00ff */
[----:B------:R-:W-:Y:S02]  /*1500*/  @P0 IMAD R7, R7, UR54, R0 ;  /* 0x0000003607070c24 */ /* 0x000fe4000f8e0200 */
[----:B------:R-:W-:Y:S02]  /*1510*/  @P1 IMAD.IADD R5, R5, 0x1, R9 ;  /* 0x0000000105051824 */ /* 0x000fe400078e0209 */
[----:B------:R-:W-:Y:S02]  /*1520*/  @P0 IMAD.IADD R3, R3, 0x1, R7 ;  /* 0x0000000103030824 */ /* 0x000fe400078e0207 */
[----:B------:R-:W-:Y:S02]  /*1530*/  IMAD.MOV.U32 R0, RZ, RZ, 0x3f800000 ;  /* 0x3f800000ff007424 */ /* 0x000fe400078e00ff */
[----:B--2---:R-:W-:-:S04]  /*1540*/  @P0 IMAD.WIDE.U32 R2, R10, UR55, R2 ;  /* 0x000000370a020c25 */ /* 0x004fc8000f8e0002 */
[----:B---3--:R-:W-:Y:S01]  /*1550*/  @P1 IMAD.WIDE.U32 R6, R12, UR55, R4 ;  /* 0x000000370c061c25 */ /* 0x008fe2000f8e0004 */
[----:B------:R-:W-:-:S03]  /*1560*/  @P0 LEA R4, P2, R2, UR8, 0x2 ;  /* 0x0000000802040c11 */ /* 0x000fc6000f8410ff */
[----:B------:R-:W-:Y:S01]  /*1570*/  @P0 IMAD R5, R11, UR55, R3 ;  /* 0x000000370b050c24 */ /* 0x000fe2000f8e0203 */
[----:B------:R-:W-:Y:S01]  /*1580*/  @P1 LEA R8, P3, R6, UR10, 0x2 ;  /* 0x0000000a06081c11 */ /* 0x000fe2000f8610ff */
[----:B------:R-:W-:-:S03]  /*1590*/  @P1 IMAD R3, R13, UR55, R7 ;  /* 0x000000370d031c24 */ /* 0x000fc6000f8e0207 */
[----:B------:R-:W-:Y:S02]  /*15a0*/  @P0 LEA.HI.X R5, R2, UR9, R5, 0x2, P2 ;  /* 0x0000000902050c11 */ /* 0x000fe400090f1405 */
[----:B------:R-:W-:Y:S01]  /*15b0*/  @P1 LEA.HI.X R9, R6, UR11, R3, 0x2, P3 ;  /* 0x0000000b06091c11 */ /* 0x000fe200098f1403 */
[----:B------:R-:W-:Y:S01]  /*15c0*/  IMAD.MOV.U32 R3, RZ, RZ, 0x3f800000 ;  /* 0x3f800000ff037424 */ /* 0x000fe200078e00ff */
[----:B------:R-:W-:Y:S02]  /*15d0*/  UISETP.NE.AND UP0, UPT, UR7, 0x1, UPT ;  /* 0x000000010700788c */ /* 0x000fe4000bf05270 */
[----:B------:R-:W-:Y:S01]  /*15e0*/  USHF.L.U32 UR49, UR6, 0x7, URZ ;  /* 0x0000000706317899 */ /* 0x000fe2000800063f */
[----:B------:R-:W2:Y:S01]  /*15f0*/  @P1 LDG.E R0, desc[UR36][R8.64] ;  /* 0x0000002408001981 */ /* 0x000ea2000c1e1900 */
[----:B------:R-:W-:Y:S01]  /*1600*/  UIADD3 UR51, -UR51, UR4, URZ ;  /* 0x0000000433337290 */ /* 0x000fe2000fffe13f */
[----:B------:R-:W-:Y:S02]  /*1610*/  ULDC UR11, c[0x0][0x988] ;  /* 0x00026200000b7ab9 */ /* 0x000fe40000000800 */
[----:B------:R-:W2:Y:S01]  /*1620*/  @P0 LDG.E R3, desc[UR36][R4.64] ;  /* 0x0000002404030981 */ /* 0x000ea2000c1e1900 */
[----:B------:R-:W-:-:S03]  /*1630*/  UIADD3 UR8, UR49, 0x7f, URZ ;  /* 0x0000007f31087890 */ /* 0x000fc6000fffe03f */
[----:B------:R-:W-:Y:S01]  /*1640*/  @UP0 ULDC UR6, c[0x0][0x44c] ;  /* 0x0001130000060ab9 */ /* 0x000fe20000000800 */
[----:B------:R-:W-:Y:S01]  /*1650*/  @UP0 ULDC UR9, c[0x0][0x450] ;  /* 0x0001140000090ab9 */ /* 0x000fe20000000800 */
[----:B------:R-:W-:Y:S02]  /*1660*/  UIMAD.WIDE.U32 UR6, UR8, UR6, URZ ;  /* 0x00000006080672a5 */ /* 0x000fe4000f8e003f */
[----:B------:R-:W-:Y:S02]  /*1670*/  UIADD3 UR4, UR51, 0xa0, -UR42 ;  /* 0x000000a033047890 */ /* 0x000fe4000fffe82a */
[----:B------:R-:W-:Y:S02]  /*1680*/  @UP0 USHF.R.U32.HI UR8, URZ, UR9, UR7 ;  /* 0x000000093f080299 */ /* 0x000fe40008011607 */
[----:B------:R-:W-:Y:S02]  /*1690*/  UIADD3 UR6, UR51, 0x9f, URZ ;  /* 0x0000009f33067890 */ /* 0x000fe4000fffe03f */
[----:B------:R-:W-:-:S02]  /*16a0*/  UIADD3 UR8, UR4, UR8, URZ ;  /* 0x0000000804087290 */ /* 0x000fc4000fffe03f */
[----:B------:R-:W-:Y:S02]  /*16b0*/  UIMAD.WIDE UR6, UR6, 0x66666667, URZ ;  /* 0x66666667060678a5 */ /* 0x000fe4000f8e023f */
[----:B------:R-:W-:Y:S02]  /*16c0*/  UIMAD.WIDE UR8, UR8, 0x66666667, URZ ;  /* 0x66666667080878a5 */ /* 0x000fe4000f8e023f */
[----:B------:R-:W-:Y:S02]  /*16d0*/  USHF.R.U32.HI UR4, URZ, 0x1f, UR7 ;  /* 0x0000001f3f047899 */ /* 0x000fe40008011607 */
[----:B------:R-:W-:Y:S02]  /*16e0*/  USHF.R.U32.HI UR6, URZ, 0x1f, UR9 ;  /* 0x0000001f3f067899 */ /* 0x000fe40008011609 */
[----:B------:R-:W-:Y:S02]  /*16f0*/  ULEA.HI.SX32 UR7, UR7, UR4, 0x1a ;  /* 0x0000000407077291 */ /* 0x000fe4000f8fd23f */
[----:B------:R-:W-:-:S02]  /*1700*/  ULEA.HI.SX32 UR6, UR9, UR6, 0x1a ;  /* 0x0000000609067291 */ /* 0x000fc4000f8fd23f */
[----:B------:R-:W-:Y:S02]  /*1710*/  UP2UR UR52, UPR, URZ, 0x1 ;  /* 0x000000013f347883 */ /* 0x000fe40008000000 */
[----:B------:R-:W-:-:S04]  /*1720*/  UISETP.LT.AND UP0, UPT, UR7, UR6, UPT ;  /* 0x000000060700728c */ /* 0x000fc8000bf01270 */
[----:B------:R-:W-:-:S04]  /*1730*/  USEL UR9, UR7, UR6, UP0 ;  /* 0x0000000607097287 */ /* 0x000fc80008000000 */
[----:B------:R-:W-:Y:S02]  /*1740*/  UISETP.GE.AND UP0, UPT, UR9, 0x1, UPT ;  /* 0x000000010900788c */ /* 0x000fe4000bf06270 */
[----:B------:R-:W-:-:S04]  /*1750*/  ULOP3.LUT UR4, UR5, 0xff000000, URZ, 0xc0, !UPT ;  /* 0xff00000005047892 */ /* 0x000fc8000f8ec03f */
[----:B------:R-:W-:Y:S01]  /*1760*/  PLOP3.LUT P0, PT, PT, PT, UP0, 0x80, 0x0 ;  /* 0x000000000000781c */ /* 0x000fe20003f0f008 */
[----:B------:R-:W-:Y:S02]  /*1770*/  ULOP3.LUT UR5, UR5, 0xff0000, URZ, 0xc0, !UPT ;  /* 0x00ff000005057892 */ /* 0x000fe4000f8ec03f */
[----:B------:R-:W-:-:S04]  /*1780*/  USHF.R.U32.HI UR4, URZ, 0x8, UR4 ;  /* 0x000000083f047899 */ /* 0x000fc80008011604 */
[----:B------:R-:W-:-:S03]  /*1790*/  ULEA.HI UR5, UR5, UR4, URZ, 0x10 ;  /* 0x0000000405057291 */ /* 0x000fc6000f8f803f */
[----:B------:R-:W-:Y:S01]  /*17a0*/  UMOV UR4, URZ ;  /* 0x0000003f00047c82 */ /* 0x000fe20008000000 */
[----:B------:R-:W-:Y:S02]  /*17b0*/  ULOP3.LUT UR59, UR5, 0xff, URZ, 0xc0, !UPT ;  /* 0x000000ff053b7892 */ /* 0x000fe4000f8ec03f */
[----:B------:R-:W-:Y:S01]  /*17c0*/  USHF.R.U32.HI UR57, URZ, 0x10, UR5 ;  /* 0x000000103f397899 */ /* 0x000fe20008011605 */
[----:B--2---:R-:W-:Y:S01]  /*17d0*/  FMUL.FTZ R0, R3, R0 ;  /* 0x0000000003007220 */ /* 0x004fe20000410000 */
[----:B------:R-:W-:Y:S10]  /*17e0*/  @!P0 BRA `(.L_x_2423) ;  /* 0x0000000000908947 */ /* 0x000ff40003800000 */
        /* <DEDUP_REMOVED lines=36> */
.L_x_2423:
[----:B------:R-:W-:Y:S01]  /*1a30*/  UIMAD UR53, UR59, UR4, URZ ;  /* 0x000000043b3572a4 */ /* 0x000fe2000f8e023f */
[----:B------:R-:W-:Y:S02]  /*1a40*/  IMAD.U32 R2, RZ, RZ, UR9 ;  /* 0x00000009ff027e24 */ /* 0x000fe4000f8e00ff */
[----:B------:R-:W-:Y:S01]  /*1a50*/  FMUL.FTZ R0, R0, UR11 ;  /* 0x0000000b00007c20 */ /* 0x000fe20008410000 */
[----:B------:R-:W-:Y:S01]  /*1a60*/  IMAD.U32 R3, RZ, RZ, UR4 ;  /* 0x00000004ff037e24 */ /* 0x000fe2000f8e00ff */
[----:B------:R-:W-:Y:S02]  /*1a70*/  PLOP3.LUT P0, PT, PT, PT, PT, 0x80, 0x0 ;  /* 0x000000000000781c */ /* 0x000fe40003f0f070 */
[----:B------:R-:W-:Y:S02]  /*1a80*/  CS2R R6, SRZ ;  /* 0x0000000000067805 */ /* 0x000fe4000001ff00 */
[----:B------:R-:W-:Y:S02]  /*1a90*/  CS2R R44, SRZ ;  /* 0x00000000002c7805 */ /* 0x000fe4000001ff00 */
[----:B------:R-:W-:Y:S01]  /*1aa0*/  R2UR UR40, R0 ;  /* 0x00000000002872ca */ /* 0x000fe200000e0000 */
[----:B------:R-:W-:Y:S01]  /*1ab0*/  IMAD.MOV.U32 R0, RZ, RZ, RZ ;  /* 0x000000ffff007224 */ /* 0x000fe200078e00ff */
[----:B------:R-:W-:-:S02]  /*1ac0*/  VIADDMNMX R2, R3, UR53, R2, PT ;  /* 0x0000003503027c46 */ /* 0x000fc4000b800102 */
[----:B------:R-:W-:Y:S02]  /*1ad0*/  CS2R R8, SRZ ;  /* 0x0000000000087805 */ /* 0x000fe4000001ff00 */
[----:B------:R-:W-:Y:S02]  /*1ae0*/  CS2R R10, SRZ ;  /* 0x00000000000a7805 */ /* 0x000fe4000001ff00 */
[----:B------:R-:W-:Y:S02]  /*1af0*/  CS2R R36, SRZ ;  /* 0x0000000000247805 */ /* 0x000fe4000001ff00 */
[----:B------:R-:W-:Y:S01]  /*1b00*/  R2UR UR43, R2 ;  /* 0x00000000022b72ca */ /* 0x000fe200000e0000 */
        /* <DEDUP_REMOVED lines=13> */
[----:B------:R-:W-:Y:S01]  /*1be0*/  CS2R R56, SRZ ;  /* 0x0000000000387805 */ /* 0x000fe2000001ff00 */
[----:B------:R-:W-:Y:S01]  /*1bf0*/  IMAD.MOV.U32 R60, RZ, RZ, RZ ;  /* 0x000000ffff3c7224 */ /* 0x000fe200078e00ff */
[----:B------:R-:W-:Y:S02]  /*1c00*/  CS2R R90, SRZ ;  /* 0x00000000005a7805 */ /* 0x000fe4000001ff00 */
[----:B------:R-:W-:Y:S01]  /*1c10*/  CS2R R62, SRZ ;  /* 0x00000000003e7805 */ /* 0x000fe2000001ff00 */
[----:B------:R-:W-:Y:S01]  /*1c20*/  IMAD.MOV.U32 R58, RZ, RZ, RZ ;  /* 0x000000ffff3a7224 */ /* 0x000fe200078e00ff */
[----:B------:R-:W-:-:S02]  /*1c30*/  PLOP3.LUT P1, PT, PT, PT, UP0, 0x80, 0x0 ;  /* 0x000000000000781c */ /* 0x000fc40003f2f008 */
        /* <DEDUP_REMOVED lines=8> */
[----:B------:R-:W-:Y:S01]  /*1cc0*/  IMAD.MOV.U32 R93, RZ, RZ, RZ ;  /* 0x000000ffff5d7224 */ /* 0x000fe200078e00ff */
[----:B------:R-:W-:Y:S02]  /*1cd0*/  CS2R R84, SRZ ;  /* 0x0000000000547805 */ /* 0x000fe4000001ff00 */
[----:B------:R-:W-:Y:S02]  /*1ce0*/  CS2R R80, SRZ ;  /* 0x0000000000507805 */ /* 0x000fe4000001ff00 */
        /* <DEDUP_REMOVED lines=34> */
.L_x_2425:
        /* <DEDUP_REMOVED lines=9> */
.L_x_2588:
[----:B------:R-:W-:Y:S05]  /*1fa0*/  @!P1 BRA `(.L_x_2427) ;  /* 0x0000000000049947 */ /* 0x000fea0003800000 */
[----:B------:R-:W-:Y:S01]  /*1fb0*/  BPT.TRAP 0x1 ;  /* 0x000000040000795c */ /* 0x000fe20000300000 */
.L_x_2427:
[----:B0-----:R-:W-:Y:S02]  /*1fc0*/  IMAD.U32 R0, RZ, RZ, UR38 ;  /* 0x00000026ff007e24 */ /* 0x001fe4000f8e00ff */
[----:B------:R-:W-:-:S03]  /*1fd0*/  IMAD.U32 R3, RZ, RZ, UR41 ;  /* 0x00000029ff037e24 */ /* 0x000fc6000f8e00ff */
[----:B------:R-:W-:Y:S02]  /*1fe0*/  LEA R0, R0, UR39, 0x3 ;  /* 0x0000002700007c11 */ /* 0x000fe4000f8e18ff */
[----:B------:R-:W-:-:S04]  /*1ff0*/  SHF.L.U32 R3, R3, 0x1f, RZ ;  /* 0x0000001f03037819 */ /* 0x000fc800000006ff */
[----:B------:R0:W1:Y:S01]  /*2000*/  SYNCS.PHASECHK.TRANS64.TRYWAIT P0, [R0+URZ+0x29830], R3 ;  /* 0x02983003000075a7 */ /* 0x000062000800017f */
[----:B------:R-:W-:Y:S05]  /*2010*/  @!P1 BRA `(.L_x_2428) ;  /* 0x0000000000049947 */ /* 0x000fea0003800000 */
[----:B------:R-:W-:Y:S01]  /*2020*/  BPT.TRAP 0x1 ;  /* 0x000000040000795c */ /* 0x000fe20000300000 */
.L_x_2428:
[----:B-1----:R-:W-:Y:S05]  /*2030*/  @P0 BRA `(.L_x_2429) ;  /* 0x0000000000080947 */ /* 0x002fea0003800000 */
[----:B------:R-:W1:Y:S02]  /*2040*/  SYNCS.PHASECHK.TRANS64.TRYWAIT P0, [R0+URZ+0x29830], R3 ;  /* 0x02983003000075a7 */ /* 0x000e64000800017f */
[----:B-1----:R-:W-:Y:S05]  /*2050*/  @!P0 BRA `(.L_x_2430) ;  /* 0x0000015400d88947 */ /* 0x002fea0003800000 */
.L_x_2429:
        /* <DEDUP_REMOVED lines=11> */
[----:B------:R-:W-:Y:S02]  /*2110*/  UMOV UR7, 0x80000020 ;  /* 0x8000002000077882 */ /* 0x000fe40000000000 */
[----:B------:R-:W-:Y:S01]  /*2120*/  UMOV UR4, UR28 ;  /* 0x0000001c00047c82 */ /* 0x000fe20008000000 */
[----:B------:R-:W-:Y:S01]  /*2130*/  UIMAD UR30, UR38, 0x780, UR48 ;  /* 0x00000780261e78a4 */ /* 0x000fe2000f8e0230 */
[----:B------:R-:W-:Y:S01]  /*2140*/  UMOV UR8, UR28 ;  /* 0x0000001c00087c82 */ /* 0x000fe20008000000 */
[----:B------:R-:W-:-:S02]  /*2150*/  UMOV UR9, UR29 ;  /* 0x0000001d00097c82 */ /* 0x000fc40008000000 */
[----:B------:R-:W-:Y:S02]  /*2160*/  UIADD3 UR6, UR30, 0x80, URZ ;  /* 0x000000801e067890 */ /* 0x000fe4000fffe03f */
[----:B------:R-:W-:Y:S01]  /*2170*/  UIADD3 UR10, UR30, 0x100, URZ ;  /* 0x000001001e0a7890 */ /* 0x000fe2000fffe03f */
[----:B------:R-:W-:Y:S02]  /*2180*/  UMOV UR11, 0x80000020 ;  /* 0x80000020000b7882 */ /* 0x000fe40000000000 */
[----:B------:R-:W-:Y:S01]  /*2190*/  QGMMA.64x32x32.F32.E4M3.E4M3 R88, gdesc[UR28], RZ, !UPT, gsb0 ;  /* 0x006000001c5879f3 */ /* 0x000fe2000c0008ff */
[----:B------:R-:W-:Y:S02]  /*21a0*/  UIADD3 UR12, UR30, 0x180, URZ ;  /* 0x000001801e0c7890 */ /* 0x000fe4000fffe03f */
[----:B------:R-:W-:Y:S02]  /*21b0*/  UIADD3 UR13, UR30, 0x200, URZ ;  /* 0x000002001e0d7890 */ /* 0x000fe4000fffe03f */
[----:B------:R-:W-:Y:S01]  /*21c0*/  UIADD3 UR14, UR30, 0x202, URZ ;  /* 0x000002021e0e7890 */ /* 0x000fe2000fffe03f */
        /* <DEDUP_REMOVED lines=16> */
[----:B------:R-:W-:Y:S01]  /*22d0*/  UMOV UR5, UR29 ;  /* 0x0000001d00057c82 */ /* 0x000fe20008000000 */
[----:B------:R-:W-:Y:S01]  /*22e0*/  UMOV UR6, UR12 ;  /* 0x0000000c00067c82 */ /* 0x000fe20008000000 */
[----:B------:R-:W-:Y:S01]  /*22f0*/  UMOV UR7, 0x80000020 ;  /* 0x8000002000077882 */ /* 0x000fe20000000000 */
[----:B------:R-:W-:Y:S01]  /*2300*/  UIADD3 UR12, UR30, 0x102, URZ ;  /* 0x000001021e0c7890 */ /* 0x000fe2000fffe03f */
[----:B------:R-:W-:Y:S02]  /*2310*/  WARPGROUP.DEPBAR.LE gsb0, 0x0 ;  /* 0x00008000000079c5 */ /* 0x000fe40000010000 */
[----:B------:R-:W-:-:S06]  /*2320*/  WARPGROUP.ARRIVE ;  /* 0x00000000000079c5 */ /* 0x000fcc0000000000 */
[----:B------:R-:W-:Y:S01]  /*2330*/  QGMMA.64x32x32.F32.E4M3.E4M3 R56, gdesc[UR8], RZ, !UPT, gsb0 ;  /* 0x00600000083879f3 */ /* 0x000fe2000c0008ff */
[----:B------:R-:W-:Y:S02]  /*2340*/  UIADD3 UR8, UR24, 0x2, URZ ;  /* 0x0000000218087890 */ /* 0x000fe4000fffe03f */
[----:B------:R-:W-:Y:S01]  /*2350*/  UIADD3 UR10, UR30, 0x2, URZ ;  /* 0x000000021e0a7890 */ /* 0x000fe2000fffe03f */
[----:B------:R-:W-:Y:S01]  /*2360*/  UMOV UR9, 0x80000020 ;  /* 0x8000002000097882 */ /* 0x000fe20000000000 */
[----:B------:R-:W-:Y:S01]  /*2370*/  UMOV UR11, 0x80000020 ;  /* 0x80000020000b7882 */ /* 0x000fe20000000000 */
[----:B------:R-:W-:Y:S02]  /*2380*/  WARPGROUP.DEPBAR.LE gsb0, 0x0 ;  /* 0x00008000000079c5 */ /* 0x000fe40000010000 */
        /* <DEDUP_REMOVED lines=27> */
[----:B------:R-:W-:Y:S01]  /*2540*/  UMOV UR13, 0x80000020 ;  /* 0x80000020000d7882 */ /* 0x000fe20000000000 */
        /* <DEDUP_REMOVED lines=42> */
[----:B------:R-:W-:Y:S01]  /*27f0*/  UMOV UR5, UR13 ;  /* 0x0000000d00057c82 */ /* 0x000fe20008000000 */
[----:B------:R-:W-:Y:S01]  /*2800*/  UMOV UR6, UR16 ;  /* 0x0000001000067c82 */ /* 0x000fe20008000000 */
[----:B------:R-:W-:Y:S01]  /*2810*/  UMOV UR7, 0x80000020 ;  /* 0x8000002000077882 */ /* 0x000fe20000000000 */
[----:B------:R-:W-:Y:S02]  /*2820*/  UIADD3 UR16, UR24, 0x202, URZ ;  /* 0x0000020218107890 */ /* 0x000fe4000fffe03f */
        /* <DEDUP_REMOVED lines=100> */
.L_x_2431:
[----:B------:R-:W-:Y:S01]  /*2e70*/  UISETP.NE.AND UP0, UPT, UR52, URZ, UPT ;  /* 0x0000003f3400728c */ /* 0x000fe2000bf05270 */
[----:B------:R-:W-:Y:S01]  /*2e80*/  VIADD R9, R18, UR49 ;  /* 0x0000003112097c36 */ /* 0x000fe20008000000 */
[----:B------:R-:W-:Y:S01]  /*2e90*/  UIMAD UR5, UR43, -0xa0, UR51 ;  /* 0xffffff602b0578a4 */ /* 0x000fe2000f8e0233 */
[----:B------:R-:W-:Y:S01]  /*2ea0*/  IMAD.U32 R125, RZ, RZ, UR42 ;  /* 0x0000002aff7d7e24 */ /* 0x000fe2000f8e00ff */
[----:B------:R-:W-:Y:S01]  /*2eb0*/  R2UR UR10, R0 ;  /* 0x00000000000a72ca */ /* 0x000fe200000e0000 */
[----:B------:R-:W-:Y:S01]  /*2ec0*/  UMOV UR7, UR49 ;  /* 0x0000003100077c82 */ /* 0x000fe20008000000 */
[----:B------:R-:W-:Y:S01]  /*2ed0*/  PLOP3.LUT P0, PT, PT, PT, UP0, 0x80, 0x0 ;  /* 0x000000000000781c */ /* 0x000fe20003f0f008 */
[----:B------:R-:W-:Y:S01]  /*2ee0*/  UIADD3 UR6, UR43, -0x2, URZ ;  /* 0xfffffffe2b067890 */ /* 0x000fe2000fffe03f */
[----:B------:R-:W-:Y:S01]  /*2ef0*/  PLOP3.LUT P2, PT, PT, PT, UP0, 0x80, 0x0 ;  /* 0x000000000000781c */ /* 0x000fe20003f4f008 */
[----:B------:R-:W-:Y:S02]  /*2f00*/  IMAD.U32 R4, RZ, RZ, UR5 ;  /* 0x00000005ff047e24 */ /* 0x000fe4000f8e00ff */
[----:B------:R-:W-:Y:S01]  /*2f10*/  @UP0 ULDC UR4, c[0x0][0x44c] ;  /* 0x0001130000040ab9 */ /* 0x000fe20000000800 */
[----:B------:R-:W-:-:S02]  /*2f20*/  @UP0 ULDC UR11, c[0x0][0x450] ;  /* 0x00011400000b0ab9 */ /* 0x000fc40000000800 */
[----:B------:R-:W-:-:S05]  /*2f30*/  IADD3 R4, -R17, 0xa0, R4 ;  /* 0x000000a011047810 */ /* 0x000fca0007ffe104 */
[----:B------:R-:W-:Y:S01]  /*2f40*/  @P0 IMAD.HI.U32 R2, R9, UR4, RZ ;  /* 0x0000000409020c27 */ /* 0x000fe2000f8e00ff */
[----:B------:R-:W-:-:S04]  /*2f50*/  @UP0 ULDC UR4, c[0x0][0x450] ;  /* 0x0001140000040ab9 */ /* 0x000fc80000000800 */
[----:B------:R-:W-:Y:S01]  /*2f60*/  @P2 SHF.R.U32.HI R9, RZ, UR4, R2 ;  /* 0x00000004ff092c19 */ /* 0x000fe20008011602 */
[----:B------:R-:W-:-:S04]  /*2f70*/  UIMAD UR4, UR43, -0xa0, URZ ;  /* 0xffffff602b0478a4 */ /* 0x000fc8000f8e023f */
[----:B01----:R-:W0:Y:S02]  /*2f80*/  SHFL.IDX PT, R3, R9, 0x1, 0x1c1f ;  /* 0x003c1f0009037f89 */ /* 0x003e2400000e0000 */
[----:B------:R-:W-:Y:S01]  /*2f90*/  IMAD.U32 R2, RZ, RZ, UR4 ;  /* 0x00000004ff027e24 */ /* 0x000fe2000f8e00ff */
[----:B------:R-:W-:Y:S01]  /*2fa0*/  @UP0 ULDC UR4, c[0x0][0x44c] ;  /* 0x0001130000040ab9 */ /* 0x000fe20000000800 */
[----:B------:R-:W1:Y:S01]  /*2fb0*/  SHFL.IDX PT, R9, R9, RZ, 0x1c1f ;  /* 0x001c1fff09097589 */ /* 0x000e6200000e0000 */
[----:B------:R-:W-:Y:S02]  /*2fc0*/  UIMAD.WIDE.U32 UR4, UR49, UR4, URZ ;  /* 0x00000004310472a5 */ /* 0x000fe4000f8e003f */
[----:B------:R-:W-:Y:S02]  /*2fd0*/  IADD3 R2, -R17, 0xa1, R2 ;  /* 0x000000a111027810 */ /* 0x000fe40007ffe102 */
[----:B------:R-:W-:Y:S02]  /*2fe0*/  @UP0 USHF.R.U32.HI UR7, URZ, UR11, UR5 ;  /* 0x0000000b3f070299 */ /* 0x000fe40008011605 */
[----:B------:R-:W-:-:S02]  /*2ff0*/  IADD3 R125, -R125, UR51, R2 ;  /* 0x000000337d7d7c10 */ /* 0x000fc4000fffe102 */
[----:B------:R-:W-:-:S04]  /*3000*/  UIADD3 UR4, UR7, UR51, -UR42 ;  /* 0x0000003307047290 */ /* 0x000fc8000fffe82a */
[----:B------:R-:W-:-:S04]  /*3010*/  UIMAD.WIDE UR4, UR4, 0x66666667, URZ ;  /* 0x66666667040478a5 */ /* 0x000fc8000f8e023f */
[----:B------:R-:W-:Y:S01]  /*3020*/  USHF.R.U32.HI UR4, URZ, 0x1f, UR5 ;  /* 0x0000001f3f047899 */ /* 0x000fe20008011605 */
[----:B0-----:R-:W-:-:S03]  /*3030*/  VIADDMNMX R3, R3, R125, R4, PT ;  /* 0x0000007d03037246 */ /* 0x001fc60003800104 */
[----:B------:R-:W-:Y:S02]  /*3040*/  ULEA.HI.SX32 UR5, UR5, UR4, 0x1a ;  /* 0x0000000405057291 */ /* 0x000fe4000f8fd23f */
[----:B------:R-:W-:Y:S01]  /*3050*/  UIADD3 UR4, UR10, 0x29840, URZ ;  /* 0x000298400a047890 */ /* 0x000fe2000fffe03f */
[C---:B------:R-:W-:Y:S01]  /*3060*/  ISETP.GT.AND P0, PT, R3.reuse, RZ, PT ;  /* 0x000000ff0300720c */ /* 0x040fe20003f04270 */
[----:B------:R-:W-:Y:S01]  /*3070*/  UISETP.LT.AND UP0, UPT, UR53, UR5, UPT ;  /* 0x000000053500728c */ /* 0x000fe2000bf01270 */
[C---:B------:R-:W-:Y:S01]  /*3080*/  ISETP.GT.AND P2, PT, R3.reuse, 0x1, PT ;  /* 0x000000010300780c */ /* 0x040fe20003f44270 */
[----:B------:R-:W-:Y:S01]  /*3090*/  UPRMT UR4, UR56, 0x654, UR4 ;  /* 0x0000065438047896 */ /* 0x000fe20008000004 */
[----:B------:R-:W-:Y:S01]  /*30a0*/  ISETP.GT.AND P3, PT, R3, 0x8, PT ;  /* 0x000000080300780c */ /* 0x000fe20003f64270 */
[----:B------:R-:W-:Y:S01]  /*30b0*/  USEL UR43, UR53, UR5, !UP0 ;  /* 0x00000005352b7287 */ /* 0x000fe2000c000000 */
[----:B------:R-:W-:Y:S02]  /*30c0*/  FSEL R5, R90, -INF , P0 ;  /* 0xff8000005a057808 */ /* 0x000fe40000000000 */
[----:B------:R-:W-:Y:S01]  /*30d0*/  FSEL R7, R91, -INF , P2 ;  /* 0xff8000005b077808 */ /* 0x000fe20001000000 */
[----:B------:R-:W-:Y:S01]  /*30e0*/  UISETP.GE.AND UP0, UPT, UR6, UR43, UPT ;  /* 0x0000002b0600728c */ /* 0x000fe2000bf06270 */
[----:B------:R-:W-:-:S02]  /*30f0*/  ISETP.GT.AND P0, PT, R3, 0x9, PT ;  /* 0x000000090300780c */ /* 0x000fc40003f04270 */
[----:B------:R-:W-:Y:S01]  /*3100*/  FSEL R127, R94, -INF , P3 ;  /* 0xff8000005e7f7808 */ /* 0x000fe20001800000 */
[----:B------:R-:W-:Y:S01]  /*3110*/  SYNCS.ARRIVE.TRANS64.RED.A1T0 RZ, [UR4], RZ ;  /* 0x000000ffffff79a7 */ /* 0x000fe20008100404 */
        /* <DEDUP_REMOVED lines=110> */
[----:B------:R-:W-:Y:S02]  /*3800*/  FMNMX.FTZ R2, R11, R2, !PT ;  /* 0x000000020b027209 */ /* 0x000fe40007810000 */
[----:B-1----:R-:W-:Y:S02]  /*3810*/  VIADDMNMX R4, R9, R125, R4, PT ;  /* 0x0000007d09047246 */ /* 0x002fe40003800104 */
[----:B------:R-:W-:Y:S01]  /*3820*/  FMNMX.FTZ R6, R39, R2, !PT ;  /* 0x0000000227067209 */ /* 0x000fe20007810000 */
[----:B------:R-:W-:Y:S01]  /*3830*/  IMAD.U32 R2, RZ, RZ, UR40 ;  /* 0x00000028ff027e24 */ /* 0x000fe2000f8e00ff */
[----:B------:R-:W-:-:S02]  /*3840*/  ISETP.GT.AND P2, PT, R4, 0x1, PT ;  /* 0x000000010400780c */ /* 0x000fc40003f44270 */
[----:B------:R-:W-:Y:S01]  /*3850*/  ISETP.GT.AND P3, PT, R4, 0x8, PT ;  /* 0x000000080400780c */ /* 0x000fe20003f64270 */
[----:B------:R-:W0:Y:S01]  /*3860*/  SHFL.BFLY PT, R3, R6, 0x2, 0x1f ;  /* 0x0c401f0006037f89 */ /* 0x000e2200000e0000 */
[----:B------:R-:W-:Y:S02]  /*3870*/  FSEL R89, R89, -INF , P2 ;  /* 0xff80000059597808 */ /* 0x000fe40001000000 */
[----:B------:R-:W-:Y:S02]  /*3880*/  FSEL R92, R92, -INF , P3 ;  /* 0xff8000005c5c7808 */ /* 0x000fe40001800000 */
[----:B------:R-:W-:-:S04]  /*3890*/  ISETP.GT.AND P2, PT, R4, 0x10, PT ;  /* 0x000000100400780c */ /* 0x000fc80003f44270 */
[----:B------:R-:W-:Y:S02]  /*38a0*/  FSEL R96, R96, -INF , P2 ;  /* 0xff80000060607808 */ /* 0x000fe40001000000 */
[----:B------:R-:W-:-:S04]  /*38b0*/  ISETP.GT.AND P2, PT, R4, 0x18, PT ;  /* 0x000000180400780c */ /* 0x000fc80003f44270 */
[----:B------:R-:W-:Y:S02]  /*38c0*/  FSEL R100, R100, -INF , P2 ;  /* 0xff80000064647808 */ /* 0x000fe40001000000 */
[----:B------:R-:W-:Y:S02]  /*38d0*/  ISETP.GT.AND P2, PT, R4, 0x21, PT ;  /* 0x000000210400780c */ /* 0x000fe40003f44270 */
[----:B0-----:R-:W-:-:S05]  /*38e0*/  FMNMX.FTZ R8, R6, R3, !PT ;  /* 0x0000000306087209 */ /* 0x001fca0007810000 */
[----:B------:R-:W0:Y:S02]  /*38f0*/  SHFL.BFLY PT, R3, R8, 0x1, 0x1f ;  /* 0x0c201f0008037f89 */ /* 0x000e2400000e0000 */
[----:B0-----:R-:W-:-:S04]  /*3900*/  FMNMX.FTZ R3, R8, R3, !PT ;  /* 0x0000000308037209 */ /* 0x001fc80007810000 */
[C---:B------:R-:W-:Y:S01]  /*3910*/  FSETP.NEU.FTZ.AND P0, PT, R3.reuse, -INF , PT ;  /* 0xff8000000300780b */ /* 0x040fe20003f1d000 */
[----:B------:R-:W-:-:S05]  /*3920*/  FFMA.FTZ R2, R3, R2, -8 ;  /* 0xc100000003027423 */ /* 0x000fca0000010002 */
[----:B------:R-:W-:Y:S02]  /*3930*/  FSEL R2, R2, RZ, P0 ;  /* 0x000000ff02027208 */ /* 0x000fe40000000000 */
[----:B------:R-:W-:-:S03]  /*3940*/  ISETP.GT.AND P0, PT, R4, RZ, PT ;  /* 0x000000ff0400720c */ /* 0x000fc60003f04270 */
        /* <DEDUP_REMOVED lines=12> */
[----:B------:R-:W-:Y:S01]  /*3a10*/  IMAD.U32 R31, RZ, RZ, UR40 ;  /* 0x00000028ff1f7e24 */ /* 0x000fe2000f8e00ff */
[----:B------:R-:W-:Y:S01]  /*3a20*/  FMNMX.FTZ R83, R93, R14, !PT ;  /* 0x0000000e5d537209 */ /* 0x000fe20007810000 */
[--C-:B------:R-:W-:Y:S01]  /*3a30*/  FFMA.FTZ R94, R27, UR40, -R2.reuse ;  /* 0x000000281b5e7c23 */ /* 0x100fe20008010802 */
[----:B------:R-:W-:Y:S01]  /*3a40*/  FSEL R97, R97, -INF , P0 ;  /* 0xff80000061617808 */ /* 0x000fe20000000000 */
[--C-:B------:R-:W-:Y:S01]  /*3a50*/  FFMA.FTZ R5, R5, UR40, -R2.reuse ;  /* 0x0000002805057c23 */ /* 0x100fe20008010802 */
[----:B------:R-:W-:Y:S01]  /*3a60*/  FMNMX.FTZ R14, R96, R83, !PT ;  /* 0x00000053600e7209 */ /* 0x000fe20007810000 */
[--C-:B------:R-:W-:Y:S01]  /*3a70*/  FFMA.FTZ R6, R7, UR40, -R2.reuse ;  /* 0x0000002807067c23 */ /* 0x100fe20008010802 */
[C---:B------:R-:W-:Y:S01]  /*3a80*/  ISETP.GT.AND P0, PT, R4.reuse, 0x19, PT ;  /* 0x000000190400780c */ /* 0x040fe20003f04270 */
[----:B------:R0:W-:Y:S01]  /*3a90*/  MUFU.EX2 R83, R26 ;  /* 0x0000001a00537308 */ /* 0x0001e20000000800 */
[----:B------:R-:W-:Y:S01]  /*3aa0*/  FMNMX.FTZ R123, R97, R14, !PT ;  /* 0x0000000e617b7209 */ /* 0x000fe20007810000 */
[--C-:B------:R-:W-:Y:S01]  /*3ab0*/  FFMA.FTZ R14, R121, UR40, -R2.reuse ;  /* 0x00000028790e7c23 */ /* 0x100fe20008010802 */
[----:B------:R-:W-:Y:S01]  /*3ac0*/  FSEL R101, R101, -INF , P0 ;  /* 0xff80000065657808 */ /* 0x000fe20000000000 */
[--C-:B------:R-:W-:Y:S01]  /*3ad0*/  FFMA.FTZ R7, R127, UR40, -R2.reuse ;  /* 0x000000287f077c23 */ /* 0x100fe20008010802 */
[----:B------:R-:W-:Y:S01]  /*3ae0*/  ISETP.GT.AND P0, PT, R4, 0x20, PT ;  /* 0x000000200400780c */ /* 0x000fe20003f04270 */
[--C-:B------:R-:W-:Y:S01]  /*3af0*/  FFMA.FTZ R8, R129, UR40, -R2.reuse ;  /* 0x0000002881087c23 */ /* 0x100fe20008010802 */
[----:B------:R-:W-:Y:S01]  /*3b00*/  FMNMX.FTZ R20, R100, R123, !PT ;  /* 0x0000007b64147209 */ /* 0x000fe20007810000 */
[----:B------:R-:W-:Y:S01]  /*3b10*/  MUFU.EX2 R5, R5 ;  /* 0x0000000500057308 */ /* 0x000fe20000000800 */
[----:B------:R-:W-:Y:S01]  /*3b20*/  FSEL R72, R72, -INF , P0 ;  /* 0xff80000048487808 */ /* 0x000fe20000000000 */
[--C-:B------:R-:W-:Y:S01]  /*3b30*/  FFMA.FTZ R102, R35, UR40, -R2.reuse ;  /* 0x0000002823667c23 */ /* 0x100fe20008010802 */
[----:B------:R-:W-:Y:S01]  /*3b40*/  FMNMX.FTZ R121, R101, R20, !PT ;  /* 0x0000001465797209 */ /* 0x000fe20007810000 */
[--C-:B------:R-:W-:Y:S01]  /*3b50*/  FFMA.FTZ R131, R131, UR40, -R2.reuse ;  /* 0x0000002883837c23 */ /* 0x100fe20008010802 */
[----:B------:R-:W-:Y:S01]  /*3b60*/  ISETP.GT.AND P0, PT, R4, 0x28, PT ;  /* 0x000000280400780c */ /* 0x000fe20003f04270 */
[--C-:B------:R-:W-:Y:S01]  /*3b70*/  FFMA.FTZ R10, R133, UR40, -R2.reuse ;  /* 0x00000028850a7c23 */ /* 0x100fe20008010802 */
[----:B0-----:R-:W-:Y:S01]  /*3b80*/  FSEL R26, R73, -INF , P2 ;  /* 0xff800000491a7808 */ /* 0x001fe20001000000 */
[----:B------:R-:W-:Y:S01]  /*3b90*/  MUFU.EX2 R6, R6 ;  /* 0x0000000600067308 */ /* 0x000fe20000000800 */
[----:B------:R-:W-:Y:S01]  /*3ba0*/  FMNMX.FTZ R121, R72, R121, !PT ;  /* 0x0000007948797209 */ /* 0x000fe20007810000 */
[--C-:B------:R-:W-:Y:S01]  /*3bb0*/  FFMA.FTZ R12, R135, UR40, -R2.reuse ;  /* 0x00000028870c7c23 */ /* 0x100fe20008010802 */
[----:B------:R-:W-:Y:S01]  /*3bc0*/  ISETP.GT.AND P2, PT, R4, 0x29, PT ;  /* 0x000000290400780c */ /* 0x000fe20003f44270 */
[--C-:B------:R-:W-:Y:S01]  /*3bd0*/  FFMA.FTZ R90, R55, UR40, -R2.reuse ;  /* 0x00000028375a7c23 */ /* 0x100fe20008010802 */
[----:B------:R-:W-:Y:S01]  /*3be0*/  FSEL R76, R76, -INF , P0 ;  /* 0xff8000004c4c7808 */ /* 0x000fe20000000000 */
[--C-:B------:R-:W-:Y:S01]  /*3bf0*/  FFMA.FTZ R73, R119, UR40, -R2.reuse ;  /* 0x0000002877497c23 */ /* 0x100fe20008010802 */
[----:B------:R-:W-:Y:S01]  /*3c00*/  FMNMX.FTZ R121, R26, R121, !PT ;  /* 0x000000791a797209 */ /* 0x000fe20007810000 */
[----:B------:R-:W-:Y:S01]  /*3c10*/  MUFU.EX2 R7, R7 ;  /* 0x0000000700077308 */ /* 0x000fe20000000800 */
[----:B------:R-:W-:Y:S01]  /*3c20*/  ISETP.GT.AND P0, PT, R4, 0x30, PT ;  /* 0x000000300400780c */ /* 0x000fe20003f04270 */
[--C-:B------:R-:W-:Y:S01]  /*3c30*/  FFMA.FTZ R20, R117, UR40, -R2.reuse ;  /* 0x0000002875147c23 */ /* 0x100fe20008010802 */
[----:B------:R-:W-:Y:S01]  /*3c40*/  FSEL R34, R77, -INF , P2 ;  /* 0xff8000004d227808 */ /* 0x000fe20001000000 */
[--C-:B------:R-:W-:Y:S01]  /*3c50*/  FFMA.FTZ R77, R115, UR40, -R2.reuse ;  /* 0x00000028734d7c23 */ /* 0x100fe20008010802 */
[----:B------:R-:W-:Y:S01]  /*3c60*/  FMNMX.FTZ R121, R76, R121, !PT ;  /* 0x000000794c797209 */ /* 0x000fe20007810000 */
[--C-:B------:R-:W-:Y:S01]  /*3c70*/  FFMA.FTZ R95, R95, UR40, -R2.reuse ;  /* 0x000000285f5f7c23 */ /* 0x100fe20008010802 */
[----:B------:R-:W-:Y:S01]  /*3c80*/  ISETP.GT.AND P2, PT, R4, 0x31, PT ;  /* 0x000000310400780c */ /* 0x000fe20003f44270 */
[----:B------:R-:W0:Y:S01]  /*3c90*/  MUFU.EX2 R8, R8 ;  /* 0x0000000800087308 */ /* 0x000e220000000800 */
[----:B------:R-:W-:Y:S01]  /*3ca0*/  FSEL R80, R80, -INF , P0 ;  /* 0xff80000050507808 */ /* 0x000fe20000000000 */
[--C-:B------:R-:W-:Y:S01]  /*3cb0*/  FFMA.FTZ R15, R15, UR40, -R2.reuse ;  /* 0x000000280f0f7c23 */ /* 0x100fe20008010802 */
[----:B------:R-:W-:Y:S01]  /*3cc0*/  FMNMX.FTZ R121, R34, R121, !PT ;  /* 0x0000007922797209 */ /* 0x000fe20007810000 */
[--C-:B------:R-:W-:Y:S01]  /*3cd0*/  FFMA.FTZ R43, R43, UR40, -R2.reuse ;  /* 0x000000282b2b7c23 */ /* 0x100fe20008010802 */
[----:B------:R-:W-:Y:S01]  /*3ce0*/  ISETP.GT.AND P0, PT, R4, 0x38, PT ;  /* 0x000000380400780c */ /* 0x000fe20003f04270 */
[--C-:B------:R-:W-:Y:S01]  /*3cf0*/  FFMA.FTZ R21, R21, UR40, -R2.reuse ;  /* 0x0000002815157c23 */ /* 0x100fe20008010802 */
[----:B------:R-:W-:Y:S01]  /*3d00*/  FSEL R81, R81, -INF , P2 ;  /* 0xff80000051517808 */ /* 0x000fe20001000000 */
[----:B------:R-:W-:Y:S01]  /*3d10*/  MUFU.EX2 R9, R131 ;  /* 0x0000008300097308 */ /* 0x000fe20000000800 */
[----:B------:R-:W-:Y:S01]  /*3d20*/  FMNMX.FTZ R30, R80, R121, !PT ;  /* 0x00000079501e7209 */ /* 0x000fe20007810000 */
[--C-:B------:R-:W-:Y:S01]  /*3d30*/  FFMA.FTZ R13, R13, UR40, -R2.reuse ;  /* 0x000000280d0d7c23 */ /* 0x100fe20008010802 */
[----:B------:R-:W-:Y:S01]  /*3d40*/  ISETP.GT.AND P2, PT, R4, 0x39, PT ;  /* 0x000000390400780c */ /* 0x000fe20003f44270 */
[----:B------:R-:W-:Y:S01]  /*3d50*/  FFMA.FTZ R11, R11, UR40, -R2 ;  /* 0x000000280b0b7c23 */ /* 0x000fe20008010802 */
[----:B------:R-:W-:-:S02]  /*3d60*/  FSEL R84, R84, -INF , P0 ;  /* 0xff80000054547808 */ /* 0x000fc40000000000 */
[----:B------:R-:W-:Y:S01]  /*3d70*/  FMNMX.FTZ R115, R81, R30, !PT ;  /* 0x0000001e51737209 */ /* 0x000fe20007810000 */
[----:B------:R-:W-:-:S01]  /*3d80*/  FFMA.FTZ R30, R113, UR40, -R2 ;  /* 0x00000028711e7c23 */ /* 0x000fc20008010802 */
[----:B------:R-:W-:Y:S01]  /*3d90*/  FSEL R85, R85, -INF , P2 ;  /* 0xff80000055557808 */ /* 0x000fe20001000000 */
[----:B------:R-:W-:Y:S01]  /*3da0*/  MUFU.EX2 R10, R10 ;  /* 0x0000000a000a7308 */ /* 0x000fe20000000800 */
[----:B------:R-:W-:Y:S02]  /*3db0*/  ISETP.GT.AND P0, PT, R4, 0x40, PT ;  /* 0x000000400400780c */ /* 0x000fe40003f04270 */
[----:B------:R-:W-:Y:S02]  /*3dc0*/  FMNMX.FTZ R38, R84, R115, !PT ;  /* 0x0000007354267209 */ /* 0x000fe40007810000 */
[----:B------:R-:W-:Y:S02]  /*3dd0*/  ISETP.GT.AND P2, PT, R4, 0x41, PT ;  /* 0x000000410400780c */ /* 0x000fe40003f44270 */
[----:B------:R-:W-:Y:S01]  /*3de0*/  FSEL R56, R56, -INF , P0 ;  /* 0xff80000038387808 */ /* 0x000fe20000000000 */
[----:B------:R-:W1:Y:S01]  /*3df0*/  MUFU.EX2 R12, R12 ;  /* 0x0000000c000c7308 */ /* 0x000e620000000800 */
[----:B------:R-:W-:-:S02]  /*3e00*/  FMNMX.FTZ R113, R85, R38, !PT ;  /* 0x0000002655717209 */ /* 0x000fc40007810000 */
[----:B------:R-:W-:Y:S02]  /*3e10*/  ISETP.GT.AND P0, PT, R4, 0x48, PT ;  /* 0x000000480400780c */ /* 0x000fe40003f04270 */
[----:B------:R-:W-:Y:S01]  /*3e20*/  FSEL R38, R57, -INF , P2 ;  /* 0xff80000039267808 */ /* 0x000fe20001000000 */
[----:B------:R-:W-:Y:S01]  /*3e30*/  FFMA.FTZ R57, R111, UR40, -R2 ;  /* 0x000000286f397c23 */ /* 0x000fe20008010802 */
[----:B------:R-:W-:Y:S01]  /*3e40*/  FMNMX.FTZ R113, R56, R113, !PT ;  /* 0x0000007138717209 */ /* 0x000fe20007810000 */
[----:B------:R-:W-:Y:S01]  /*3e50*/  MUFU.EX2 R14, R14 ;  /* 0x0000000e000e7308 */ /* 0x000fe20000000800 */
[----:B------:R-:W-:Y:S02]  /*3e60*/  ISETP.GT.AND P2, PT, R4, 0x49, PT ;  /* 0x000000490400780c */ /* 0x000fe40003f44270 */
[----:B------:R-:W-:Y:S02]  /*3e70*/  FSEL R60, R60, -INF , P0 ;  /* 0xff8000003c3c7808 */ /* 0x000fe40000000000 */
[----:B------:R-:W-:-:S02]  /*3e80*/  FMNMX.FTZ R113, R38, R113, !PT ;  /* 0x0000007126717209 */ /* 0x000fc40007810000 */
[----:B------:R-:W-:Y:S01]  /*3e90*/  ISETP.GT.AND P0, PT, R4, 0x50, PT ;  /* 0x000000500400780c */ /* 0x000fe20003f04270 */
[----:B------:R-:W-:Y:S01]  /*3ea0*/  MUFU.EX2 R73, R73 ;  /* 0x0000004900497308 */ /* 0x000fe20000000800 */
[----:B------:R-:W-:Y:S02]  /*3eb0*/  FSEL R61, R61, -INF , P2 ;  /* 0xff8000003d3d7808 */ /* 0x000fe40001000000 */
[----:B------:R-:W-:Y:S02]  /*3ec0*/  FMNMX.FTZ R46, R60, R113, !PT ;  /* 0x000000713c2e7209 */ /* 0x000fe40007810000 */
[----:B------:R-:W-:Y:S02]  /*3ed0*/  ISETP.GT.AND P2, PT, R4, 0x51, PT ;  /* 0x000000510400780c */ /* 0x000fe40003f44270 */
[----:B------:R-:W-:Y:S01]  /*3ee0*/  FSEL R64, R64, -INF , P0 ;  /* 0xff80000040407808 */ /* 0x000fe20000000000 */
[----:B------:R-:W-:Y:S01]  /*3ef0*/  MUFU.EX2 R20, R20 ;  /* 0x0000001400147308 */ /* 0x000fe20000000800 */
        /* <DEDUP_REMOVED lines=9> */
[----:B------:R-:W-:Y:S01]  /*3f90*/  FSEL R69, R69, -INF , P2 ;  /* 0xff80000045457808 */ /* 0x000fe20001000000 */
[----:B------:R-:W-:Y:S01]  /*3fa0*/  MUFU.EX2 R30, R30 ;  /* 0x0000001e001e7308 */ /* 0x000fe20000000800 */
[----:B------:R-:W-:Y:S02]  /*3fb0*/  ISETP.GT.AND P0, PT, R4, 0x60, PT ;  /* 0x000000600400780c */ /* 0x000fe40003f04270 */
        /* <DEDUP_REMOVED lines=9> */
[----:B------:R2:W-:Y:S01]  /*4050*/  MUFU.EX2 R40, R58 ;  /* 0x0000003a00287308 */ /* 0x0005e20000000800 */
        /* <DEDUP_REMOVED lines=8> */
[----:B--2---:R-:W-:Y:S01]  /*40e0*/  FSEL R58, R48, -INF , P0 ;  /* 0xff800000303a7808 */ /* 0x004fe20000000000 */
        /* <DEDUP_REMOVED lines=11> */
[----:B------:R-:W-:Y:S02]  /*41a0*/  ISETP.GT.AND P0, PT, R4, 0x80, PT ;  /* 0x000000800400780c */ /* 0x000fe40003f04270 */
[----:B--2---:R-:W-:Y:S02]  /*41b0*/  FMNMX.FTZ R66, R52, R99, !PT ;  /* 0x0000006334427209 */ /* 0x004fe40007810000 */
[----:B------:R-:W-:Y:S02]  /*41c0*/  ISETP.GT.AND P2, PT, R4, 0x81, PT ;  /* 0x000000810400780c */ /* 0x000fe40003f44270 */
[----:B------:R-:W-:Y:S01]  /*41d0*/  FSEL R62, R24, -INF , P0 ;  /* 0xff800000183e7808 */ /* 0x000fe20000000000 */
[----:B------:R-:W-:Y:S01]  /*41e0*/  MUFU.EX2 R95, R95 ;  /* 0x0000005f005f7308 */ /* 0x000fe20000000800 */
[----:B------:R-:W-:-:S02]  /*41f0*/  FMNMX.FTZ R91, R53, R66, !PT ;  /* 0x00000042355b7209 */ /* 0x000fc40007810000 */
[----:B------:R-:W-:Y:S02]  /*4200*/  ISETP.GT.AND P0, PT, R4, 0x88, PT ;  /* 0x000000880400780c */ /* 0x000fe40003f04270 */
[----:B------:R-:W-:Y:S01]  /*4210*/  FSEL R66, R25, -INF , P2 ;  /* 0xff80000019427808 */ /* 0x000fe20001000000 */
[--C-:B------:R-:W-:Y:S01]  /*4220*/  FFMA.FTZ R25, R87, UR40, -R2.reuse ;  /* 0x0000002857197c23 */ /* 0x100fe20008010802 */
[----:B------:R-:W-:Y:S01]  /*4230*/  FMNMX.FTZ R91, R62, R91, !PT ;  /* 0x0000005b3e5b7209 */ /* 0x000fe20007810000 */
[----:B------:R2:W-:Y:S01]  /*4240*/  MUFU.EX2 R24, R74 ;  /* 0x0000004a00187308 */ /* 0x0005e20000000800 */
[----:B------:R-:W-:Y:S02]  /*4250*/  ISETP.GT.AND P2, PT, R4, 0x89, PT ;  /* 0x000000890400780c */ /* 0x000fe40003f44270 */
[----:B------:R-:W-:Y:S01]  /*4260*/  FSEL R70, R28, -INF , P0 ;  /* 0xff8000001c467808 */ /* 0x000fe20000000000 */
[----:B------:R-:W-:-:S01]  /*4270*/  FFMA.FTZ R28, R79, UR40, -R2 ;  /* 0x000000284f1c7c23 */ /* 0x000fc20008010802 */
[----:B------:R-:W-:-:S02]  /*4280*/  FMNMX.FTZ R91, R66, R91, !PT ;  /* 0x0000005b425b7209 */ /* 0x000fc40007810000 */
[----:B------:R-:W-:Y:S01]  /*4290*/  ISETP.GT.AND P0, PT, R4, 0x90, PT ;  /* 0x000000900400780c */ /* 0x000fe20003f04270 */
[----:B------:R-:W-:Y:S01]  /*42a0*/  MUFU.EX2 R25, R25 ;  /* 0x0000001900197308 */ /* 0x000fe20000000800 */
[----:B------:R-:W-:Y:S01]  /*42b0*/  FSEL R78, R29, -INF , P2 ;  /* 0xff8000001d4e7808 */ /* 0x000fe20001000000 */
[--C-:B------:R-:W-:Y:S01]  /*42c0*/  FFMA.FTZ R29, R75, UR40, -R2.reuse ;  /* 0x000000284b1d7c23 */ /* 0x100fe20008010802 */
[----:B------:R-:W-:Y:S01]  /*42d0*/  FMNMX.FTZ R91, R70, R91, !PT ;  /* 0x0000005b465b7209 */ /* 0x000fe20007810000 */
[--C-:B--2---:R-:W-:Y:S01]  /*42e0*/  FFMA.FTZ R74, R47, UR40, -R2.reuse ;  /* 0x000000282f4a7c23 */ /* 0x104fe20008010802 */
[----:B------:R-:W-:Y:S01]  /*42f0*/  ISETP.GT.AND P2, PT, R4, 0x91, PT ;  /* 0x000000910400780c */ /* 0x000fe20003f44270 */
[----:B------:R-:W-:Y:S01]  /*4300*/  FFMA.FTZ R47, R67, UR40, -R2 ;  /* 0x00000028432f7c23 */ /* 0x000fe20008010802 */
[----:B------:R-:W-:Y:S01]  /*4310*/  FSEL R79, R32, -INF , P0 ;  /* 0xff800000204f7808 */ /* 0x000fe20000000000 */
[----:B------:R-:W-:Y:S01]  /*4320*/  MUFU.EX2 R28, R28 ;  /* 0x0000001c001c7308 */ /* 0x000fe20000000800 */
[----:B------:R-:W-:-:S02]  /*4330*/  FMNMX.FTZ R32, R78, R91, !PT ;  /* 0x0000005b4e207209 */ /* 0x000fc40007810000 */
[----:B------:R-:W-:Y:S02]  /*4340*/  FSEL R82, R33, -INF , P2 ;  /* 0xff80000021527808 */ /* 0x000fe40001000000 */
[----:B------:R-:W-:Y:S02]  /*4350*/  ISETP.GT.AND P0, PT, R4, 0x98, PT ;  /* 0x000000980400780c */ /* 0x000fe40003f04270 */
[----:B------:R-:W-:Y:S01]  /*4360*/  FMNMX.FTZ R33, R79, R32, !PT ;  /* 0x000000204f217209 */ /* 0x000fe20007810000 */
[----:B------:R-:W-:-:S01]  /*4370*/  FFMA.FTZ R32, R63, UR40, -R2 ;  /* 0x000000283f207c23 */ /* 0x000fc20008010802 */
[----:B------:R-:W-:Y:S01]  /*4380*/  ISETP.GT.AND P2, PT, R4, 0x99, PT ;  /* 0x000000990400780c */ /* 0x000fe20003f44270 */
[----:B------:R-:W-:Y:S01]  /*4390*/  MUFU.EX2 R29, R29 ;  /* 0x0000001d001d7308 */ /* 0x000fe20000000800 */
[----:B------:R-:W-:Y:S01]  /*43a0*/  FSEL R75, R36, -INF , P0 ;  /* 0xff800000244b7808 */ /* 0x000fe20000000000 */
[----:B------:R-:W-:Y:S01]  /*43b0*/  FFMA.FTZ R36, R71, UR40, -R2 ;  /* 0x0000002847247c23 */ /* 0x000fe20008010802 */
[----:B------:R-:W-:-:S02]  /*43c0*/  FMNMX.FTZ R4, R82, R33, !PT ;  /* 0x0000002152047209 */ /* 0x000fc40007810000 */
[----:B------:R-:W-:Y:S01]  /*43d0*/  FSEL R86, R37, -INF , P2 ;  /* 0xff80000025567808 */ /* 0x000fe20001000000 */
[----:B------:R-:W-:-:S01]  /*43e0*/  FFMA.FTZ R37, R51, UR40, -R2 ;  /* 0x0000002833257c23 */ /* 0x000fc20008010802 */
[----:B------:R-:W-:Y:S01]  /*43f0*/  FMNMX.FTZ R33, R75, R4, !PT ;  /* 0x000000044b217209 */ /* 0x000fe20007810000 */
[----:B------:R-:W-:Y:S01]  /*4400*/  MUFU.EX2 R15, R15 ;  /* 0x0000000f000f7308 */ /* 0x000fe20000000800 */
[----:B0-----:R-:W-:Y:S02]  /*4410*/  F2FP.SATFINITE.E4M3.F32.PACK_AB_MERGE_C R185, R8, R7, RZ ;  /* 0x0000000708b9723e */ /* 0x001fe400048070ff */
[----:B------:R-:W-:Y:S01]  /*4420*/  FMNMX.FTZ R4, R86, R33, !PT ;  /* 0x0000002156047209 */ /* 0x000fe20007810000 */
[----:B------:R-:W-:-:S01]  /*4430*/  FFMA.FTZ R33, R59, UR40, -R2 ;  /* 0x000000283b217c23 */ /* 0x000fc20008010802 */
[----:B------:R-:W-:Y:S01]  /*4440*/  FFMA.FTZ R2, R39, UR40, -R2 ;  /* 0x0000002827027c23 */ /* 0x000fe20008010802 */
[----:B-1----:R-:W-:Y:S02]  /*4450*/  F2FP.SATFINITE.E4M3.F32.PACK_AB_MERGE_C R187, R83, R12, RZ ;  /* 0x0000000c53bb723e */ /* 0x002fe400048070ff */
[----:B------:R-:W0:Y:S01]  /*4460*/  SHFL.BFLY PT, R63, R4, 0x2, 0x1f ;  /* 0x0c401f00043f7f89 */ /* 0x000e2200000e0000 */
[----:B------:R-:W-:Y:S01]  /*4470*/  MUFU.EX2 R32, R32 ;  /* 0x0000002000207308 */ /* 0x000fe20000000800 */
[----:B------:R-:W-:-:S02]  /*4480*/  F2FP.SATFINITE.E4M3.F32.PACK_AB_MERGE_C R185, R6, R5, R185 ;  /* 0x0000000506b9723e */ /* 0x000fc400048070b9 */
[----:B------:R-:W-:-:S05]  /*4490*/  F2FP.SATFINITE.E4M3.F32.PACK_AB_MERGE_C R187, R10, R9, R187 ;  /* 0x000000090abb723e */ /* 0x000fca00048070bb */
        /* <DEDUP_REMOVED lines=9> */
[C---:B------:R-:W-:Y:S01]  /*4530*/  FSETP.NEU.FTZ.AND P0, PT, R4.reuse, -INF , PT ;  /* 0xff8000000400780b */ /* 0x040fe20003f1d000 */
[----:B------:R-:W-:-:S02]  /*4540*/  FFMA.FTZ R31, R4, R31, -8 ;  /* 0xc1000000041f7423 */ /* 0x000fc4000001001f */
[----:B------:R-:W-:Y:S03]  /*4550*/  MUFU.EX2 R47, R47 ;  /* 0x0000002f002f7308 */ /* 0x000fe60000000800 */
        /* <DEDUP_REMOVED lines=43> */
[----:B-1----:R-:W-:-:S01]  /*4810*/  FADD.FTZ R87, R63, R50 ;  /* 0x000000323f577221 */ /* 0x002fc20000010000 */
[--C-:B------:R-:W-:Y:S01]  /*4820*/  FFMA.FTZ R82, R82, UR40, -R31.reuse ;  /* 0x0000002852527c23 */ /* 0x100fe2000801081f */
[----:B------:R-:W-:-:S05]  /*4830*/  FFMA.FTZ R75, R75, UR40, -R31 ;  /* 0x000000284b4b7c23 */ /* 0x000fca000801081f */
[----:B------:R1:W-:Y:S01]  /*4840*/  MUFU.EX2 R71, R59 ;  /* 0x0000003b00477308 */ /* 0x0003e20000000800 */
[----:B--2---:R-:W-:-:S01]  /*4850*/  FADD.FTZ R50, R104, R87 ;  /* 0x0000005768327221 */ /* 0x004fc20000010000 */
[----:B------:R-:W-:-:S04]  /*4860*/  F2FP.SATFINITE.E4M3.F32.PACK_AB_MERGE_C R184, R104, R63, RZ ;  /* 0x0000003f68b8723e */ /* 0x000fc800048070ff */
[----:B------:R-:W-:Y:S02]  /*4870*/  F2FP.SATFINITE.E4M3.F32.PACK_AB_MERGE_C R184, R88, R27, R184 ;  /* 0x0000001b58b8723e */ /* 0x000fe400048070b8 */
[----:B------:R-:W2:Y:S01]  /*4880*/  MUFU.EX2 R92, R92 ;  /* 0x0000005c005c7308 */ /* 0x000ea20000000800 */
[----:B-1----:R-:W-:-:S01]  /*4890*/  FFMA.FTZ R59, R38, UR40, -R31 ;  /* 0x00000028263b7c23 */ /* 0x002fc2000801081f */
[----:B------:R-:W-:Y:S01]  /*48a0*/  FFMA.FTZ R38, R64, UR40, -R31 ;  /* 0x0000002840267c23 */ /* 0x000fe2000801081f */
[----:B------:R-:W-:-:S01]  /*48b0*/  FADD.FTZ R64, R5, R6 ;  /* 0x0000000605407221 */ /* 0x000fc20000010000 */
[----:B0-----:R-:W-:-:S03]  /*48c0*/  FADD.FTZ R87, R35, R50 ;  /* 0x0000003223577221 */ /* 0x001fc60000010000 */
[----:B------:R-:W-:Y:S01]  /*48d0*/  FADD.FTZ R89, R7, R64 ;  /* 0x0000004007597221 */ /* 0x000fe20000010000 */
[----:B------:R-:W0:Y:S08]  /*48e0*/  MUFU.EX2 R100, R100 ;  /* 0x0000006400647308 */ /* 0x000e300000000800 */
[----:B------:R1:W-:Y:S01]  /*48f0*/  MUFU.EX2 R81, R67 ;  /* 0x0000004300517308 */ /* 0x0003e20000000800 */
[----:B--2---:R-:W-:-:S07]  /*4900*/  FADD.FTZ R87, R92, R87 ;  /* 0x000000575c577221 */ /* 0x004fce0000010000 */
[----:B------:R-:W2:Y:S01]  /*4910*/  MUFU.EX2 R101, R101 ;  /* 0x0000006500657308 */ /* 0x000ea20000000800 */
[----:B-1----:R-:W-:-:S01]  /*4920*/  FFMA.FTZ R67, R54, UR40, -R31 ;  /* 0x0000002836437c23 */ /* 0x002fc2000801081f */
[----:B------:R-:W-:Y:S01]  /*4930*/  FADD.FTZ R54, R8, R89 ;  /* 0x0000005908367221 */ /* 0x000fe20000010000 */
[----:B0-----:R-:W-:-:S01]  /*4940*/  FADD.FTZ R50, R100, R87 ;  /* 0x0000005764327221 */ /* 0x001fc20000010000 */
[----:B------:R-:W-:Y:S02]  /*4950*/  FFMA.FTZ R31, R86, UR40, -R31 ;  /* 0x00000028561f7c23 */ /* 0x000fe4000801081f */
[----:B------:R-:W-:-:S02]  /*4960*/  FADD.FTZ R89, R9, R54 ;  /* 0x0000003609597221 */ /* 0x000fc40000010000 */
[----:B------:R-:W0:Y:S02]  /*4970*/  MUFU.EX2 R51, R51 ;  /* 0x0000003300337308 */ /* 0x000e240000000800 */
[----:B------:R-:W-:-:S04]  /*4980*/  FADD.FTZ R89, R10, R89 ;  /* 0x000000590a597221 */ /* 0x000fc80000010000 */
[----:B------:R-:W-:Y:S02]  /*4990*/  FADD.FTZ R54, R12, R89 ;  /* 0x000000590c367221 */ /* 0x000fe40000010000 */
[----:B------:R-:W1:Y:S01]  /*49a0*/  MUFU.EX2 R26, R26 ;  /* 0x0000001a001a7308 */ /* 0x000e620000000800 */
[----:B--2---:R-:W-:-:S01]  /*49b0*/  FADD.FTZ R50, R101, R50 ;  /* 0x0000003265327221 */ /* 0x004fc20000010000 */
[----:B------:R-:W-:Y:S01]  /*49c0*/  FADD.FTZ R39, R83, R54 ;  /* 0x0000003653277221 */ /* 0x000fe20000010000 */
[----:B------:R-:W-:-:S03]  /*49d0*/  F2FP.SATFINITE.E4M3.F32.PACK_AB_MERGE_C R186, R101, R100, RZ ;  /* 0x0000006465ba723e */ /* 0x000fc600048070ff */
[----:B------:R-:W-:Y:S01]  /*49e0*/  FADD.FTZ R54, R14, R39 ;  /* 0x000000270e367221 */ /* 0x000fe20000010000 */
[----:B------:R-:W-:Y:S01]  /*49f0*/  F2FP.SATFINITE.E4M3.F32.PACK_AB_MERGE_C R186, R92, R35, R186 ;  /* 0x000000235cba723e */ /* 0x000fe200048070ba */
[----:B------:R-:W2:Y:S01]  /*4a00*/  MUFU.EX2 R76, R76 ;  /* 0x0000004c004c7308 */ /* 0x000ea20000000800 */
[----:B0-----:R-:W-:-:S01]  /*4a10*/  FADD.FTZ R39, R51, R50 ;  /* 0x0000003233277221 */ /* 0x001fc20000010000 */
[----:B------:R-:W-:-:S04]  /*4a20*/  FADD.FTZ R87, R73, R54 ;  /* 0x0000003649577221 */ /* 0x000fc80000010000 */
[----:B------:R-:W-:Y:S01]  /*4a30*/  FADD.FTZ R54, R20, R87 ;  /* 0x0000005714367221 */ /* 0x000fe20000010000 */
[----:B------:R-:W-:Y:S01]  /*4a40*/  F2FP.SATFINITE.E4M3.F32.PACK_AB_MERGE_C R20, R77, R20, RZ ;  /* 0x000000144d14723e */ /* 0x000fe200048070ff */
[----:B------:R-:W0:Y:S01]  /*4a50*/  MUFU.EX2 R34, R34 ;  /* 0x0000002200227308 */ /* 0x000e220000000800 */
[----:B-1----:R-:W-:-:S01]  /*4a60*/  FADD.FTZ R39, R26, R39 ;  /* 0x000000271a277221 */ /* 0x002fc20000010000 */
[----:B------:R-:W-:Y:S01]  /*4a70*/  FADD.FTZ R87, R77, R54 ;  /* 0x000000364d577221 */ /* 0x000fe20000010000 */
[----:B------:R-:W-:Y:S02]  /*4a80*/  F2FP.SATFINITE.E4M3.F32.PACK_AB_MERGE_C R181, R73, R14, R20 ;  /* 0x0000000e49b5723e */ /* 0x000fe40004807014 */
[----:B------:R-:W-:Y:S01]  /*4a90*/  CS2R R72, SRZ ;  /* 0x0000000000487805 */ /* 0x000fe2000001ff00 */
[----:B------:R-:W-:-:S02]  /*4aa0*/  FADD.FTZ R54, R30, R87 ;  /* 0x000000571e367221 */ /* 0x000fc40000010000 */
[----:B------:R-:W1:Y:S01]  /*4ab0*/  MUFU.EX2 R55, R55 ;  /* 0x0000003700377308 */ /* 0x000e620000000800 */
[----:B--2---:R-:W-:-:S01]  /*4ac0*/  FADD.FTZ R50, R76, R39 ;  /* 0x000000274c327221 */ /* 0x004fc20000010000 */
[----:B------:R-:W-:Y:S01]  /*4ad0*/  FADD.FTZ R87, R57, R54 ;  /* 0x0000003639577221 */ /* 0x000fe20000010000 */
[----:B------:R-:W-:-:S02]  /*4ae0*/  F2FP.SATFINITE.E4M3.F32.PACK_AB_MERGE_C R180, R71, R76, RZ ;  /* 0x0000004c47b4723e */ /* 0x000fc400048070ff */
[----:B------:R-:W-:Y:S01]  /*4af0*/  CS2R R76, SRZ ;  /* 0x00000000004c7805 */ /* 0x000fe2000001ff00 */
[----:B------:R-:W-:-:S01]  /*4b00*/  FADD.FTZ R39, R71, R50 ;  /* 0x0000003247277221 */ /* 0x000fc20000010000 */
[----:B------:R-:W-:Y:S01]  /*4b10*/  FADD.FTZ R54, R42, R87 ;  /* 0x000000572a367221 */ /* 0x000fe20000010000 */
[----:B------:R-:W-:Y:S01]  /*4b20*/  F2FP.SATFINITE.E4M3.F32.PACK_AB_MERGE_C R42, R65, R42, RZ ;  /* 0x0000002a412a723e */ /* 0x000fe200048070ff */
[----:B------:R-:W2:Y:S01]  /*4b30*/  MUFU.EX2 R84, R84 ;  /* 0x0000005400547308 */ /* 0x000ea20000000800 */
[----:B0-----:R-:W-:-:S01]  /*4b40*/  FADD.FTZ R50, R34, R39 ;  /* 0x0000002722327221 */ /* 0x001fc20000010000 */
[----:B------:R-:W-:Y:S02]  /*4b50*/  F2FP.SATFINITE.E4M3.F32.PACK_AB_MERGE_C R180, R26, R51, R180 ;  /* 0x000000331ab4723e */ /* 0x000fe400048070b4 */
[----:B------:R-:W-:Y:S02]  /*4b60*/  CS2R R86, SRZ ;  /* 0x0000000000567805 */ /* 0x000fe4000001ff00 */
[----:B------:R-:W-:-:S02]  /*4b70*/  F2FP.SATFINITE.E4M3.F32.PACK_AB_MERGE_C R183, R57, R30, R42 ;  /* 0x0000001e39b7723e */ /* 0x000fc4000480702a */
[----:B------:R-:W0:Y:S01]  /*4b80*/  MUFU.EX2 R85, R85 ;  /* 0x0000005500557308 */ /* 0x000e220000000800 */
[----:B-1----:R-:W-:-:S07]  /*4b90*/  FADD.FTZ R39, R55, R50 ;  /* 0x0000003237277221 */ /* 0x002fce0000010000 */
[----:B------:R-:W1:Y:S01]  /*4ba0*/  MUFU.EX2 R56, R56 ;  /* 0x0000003800387308 */ /* 0x000e620000000800 */
[----:B--2---:R-:W-:-:S01]  /*4bb0*/  FADD.FTZ R50, R84, R39 ;  /* 0x0000002754327221 */ /* 0x004fc20000010000 */
[----:B------:R-:W-:Y:S01]  /*4bc0*/  FADD.FTZ R39, R65, R54 ;  /* 0x0000003641277221 */ /* 0x000fe20000010000 */
[----:B------:R-:W-:-:S03]  /*4bd0*/  CS2R R64, SRZ ;  /* 0x0000000000407805 */ /* 0x000fc6000001ff00 */
[----:B------:R-:W-:Y:S02]  /*4be0*/  FADD.FTZ R12, R40, R39 ;  /* 0x00000027280c7221 */ /* 0x000fe40000010000 */
[----:B------:R-:W2:Y:S01]  /*4bf0*/  MUFU.EX2 R59, R59 ;  /* 0x0000003b003b7308 */ /* 0x000ea20000000800 */
[----:B0-----:R-:W-:-:S01]  /*4c00*/  FADD.FTZ R7, R85, R50 ;  /* 0x0000003255077221 */ /* 0x001fc20000010000 */
[----:B------:R-:W-:Y:S01]  /*4c10*/  FADD.FTZ R39, R41, R12 ;  /* 0x0000000c29277221 */ /* 0x000fe20000010000 */
[----:B------:R-:W-:Y:S02]  /*4c20*/  F2FP.SATFINITE.E4M3.F32.PACK_AB_MERGE_C R84, R85, R84, RZ ;  /* 0x000000545554723e */ /* 0x000fe400048070ff */
[----:B------:R-:W-:Y:S01]  /*4c30*/  CS2R R50, SRZ ;  /* 0x0000000000327805 */ /* 0x000fe2000001ff00 */
[----:B------:R-:W-:-:S01]  /*4c40*/  FADD.FTZ R12, R48, R39 ;  /* 0x00000027300c7221 */ /* 0x000fc20000010000 */
[----:B------:R-:W-:Y:S01]  /*4c50*/  F2FP.SATFINITE.E4M3.F32.PACK_AB_MERGE_C R48, R95, R48, RZ ;  /* 0x000000305f30723e */ /* 0x000fe200048070ff */
[----:B------:R-:W0:Y:S01]  /*4c60*/  MUFU.EX2 R60, R60 ;  /* 0x0000003c003c7308 */ /* 0x000e220000000800 */
[----:B-1----:R-:W-:-:S01]  /*4c70*/  FADD.FTZ R8, R56, R7 ;  /* 0x0000000738087221 */ /* 0x002fc20000010000 */
[----:B------:R-:W-:Y:S01]  /*4c80*/  FADD.FTZ R63, R95, R12 ;  /* 0x0000000c5f3f7221 */ /* 0x000fe20000010000 */
[----:B------:R-:W-:-:S02]  /*4c90*/  F2FP.SATFINITE.E4M3.F32.PACK_AB_MERGE_C R182, R55, R34, R84 ;  /* 0x0000002237b6723e */ /* 0x000fc40004807054 */
[----:B------:R-:W-:Y:S02]  /*4ca0*/  CS2R R34, SRZ ;  /* 0x0000000000227805 */ /* 0x000fe4000001ff00 */
[----:B------:R-:W-:Y:S01]  /*4cb0*/  F2FP.SATFINITE.E4M3.F32.PACK_AB_MERGE_C R177, R41, R40, R48 ;  /* 0x0000002829b1723e */ /* 0x000fe20004807030 */
[----:B------:R-:W-:Y:S01]  /*4cc0*/  FADD.FTZ R12, R24, R63 ;  /* 0x0000003f180c7221 */ /* 0x000fe20000010000 */
[----:B------:R-:W-:Y:S01]  /*4cd0*/  CS2R R40, SRZ ;  /* 0x0000000000287805 */ /* 0x000fe2000001ff00 */
[----:B------:R-:W1:Y:S01]  /*4ce0*/  MUFU.EX2 R38, R38 ;  /* 0x0000002600267308 */ /* 0x000e620000000800 */
[----:B--2---:R-:W-:-:S01]  /*4cf0*/  FADD.FTZ R7, R59, R8 ;  /* 0x000000083b077221 */ /* 0x004fc20000010000 */
[----:B------:R-:W-:Y:S02]  /*4d00*/  CS2R R54, SRZ ;  /* 0x0000000000367805 */ /* 0x000fe4000001ff00 */
[----:B------:R-:W-:-:S04]  /*4d10*/  CS2R R84, SRZ ;  /* 0x0000000000547805 */ /* 0x000fc8000001ff00 */
[----:B------:R-:W2:Y:S01]  /*4d20*/  MUFU.EX2 R61, R61 ;  /* 0x0000003d003d7308 */ /* 0x000ea20000000800 */
[----:B0-----:R-:W-:-:S01]  /*4d30*/  FADD.FTZ R8, R60, R7 ;  /* 0x000000073c087221 */ /* 0x001fc20000010000 */
[----:B------:R-:W-:-:S03]  /*4d40*/  F2FP.SATFINITE.E4M3.F32.PACK_AB_MERGE_C R60, R81, R60, RZ ;  /* 0x0000003c513c723e */ /* 0x000fc600048070ff */
[----:B------:R-:W-:Y:S01]  /*4d50*/  FADD.FTZ R39, R81, R8 ;  /* 0x0000000851277221 */ /* 0x000fe20000010000 */
[----:B------:R-:W-:Y:S02]  /*4d60*/  F2FP.SATFINITE.E4M3.F32.PACK_AB_MERGE_C R176, R59, R56, R60 ;  /* 0x000000383bb0723e */ /* 0x000fe4000480703c */
[----:B------:R-:W-:Y:S01]  /*4d70*/  CS2R R56, SRZ ;  /* 0x0000000000387805 */ /* 0x000fe2000001ff00 */
[----:B------:R-:W0:Y:S01]  /*4d80*/  MUFU.EX2 R68, R68 ;  /* 0x0000004400447308 */ /* 0x000e220000000800 */
[----:B-1----:R-:W-:-:S01]  /*4d90*/  FADD.FTZ R8, R38, R39 ;  /* 0x0000002726087221 */ /* 0x002fc20000010000 */
[----:B------:R-:W-:Y:S01]  /*4da0*/  FADD.FTZ R39, R25, R12 ;  /* 0x0000000c19277221 */ /* 0x000fe20000010000 */
[----:B------:R-:W-:Y:S02]  /*4db0*/  CS2R R58, SRZ ;  /* 0x00000000003a7805 */ /* 0x000fe4000001ff00 */
[----:B------:R-:W-:-:S03]  /*4dc0*/  CS2R R80, SRZ ;  /* 0x0000000000507805 */ /* 0x000fc6000001ff00 */
        /* <DEDUP_REMOVED lines=8> */
[----:B------:R-:W-:Y:S01]  /*4e50*/  FADD.FTZ R9, R15, R8 ;  /* 0x000000080f097221 */ /* 0x000fe20000010000 */
[----:B------:R-:W-:-:S03]  /*4e60*/  CS2R R28, SRZ ;  /* 0x00000000001c7805 */ /* 0x000fc6000001ff00 */
[----:B------:R-:W-:Y:S02]  /*4e70*/  FADD.FTZ R8, R32, R9 ;  /* 0x0000000920087221 */ /* 0x000fe40000010000 */
[----:B------:R-:W0:Y:S01]  /*4e80*/  MUFU.EX2 R67, R67 ;  /* 0x0000004300437308 */ /* 0x000e220000000800 */
[C---:B-1----:R-:W-:Y:S01]  /*4e90*/  F2FP.SATFINITE.E4M3.F32.PACK_AB_MERGE_C R68, R69.reuse, R68, RZ ;  /* 0x000000444544723e */ /* 0x042fe200048070ff */
[----:B------:R-:W-:Y:S01]  /*4ea0*/  FADD.FTZ R69, R69, R6 ;  /* 0x0000000645457221 */ /* 0x000fe20000010000 */
[----:B------:R-:W-:-:S01]  /*4eb0*/  FADD.FTZ R27, R33, R8 ;  /* 0x00000008211b7221 */ /* 0x000fc20000010000 */
[C---:B------:R-:W-:Y:S02]  /*4ec0*/  F2FP.SATFINITE.E4M3.F32.PACK_AB_MERGE_C R33, R74.reuse, R33, RZ ;  /* 0x000000214a21723e */ /* 0x040fe400048070ff */
[----:B------:R-:W-:Y:S01]  /*4ed0*/  F2FP.SATFINITE.E4M3.F32.PACK_AB_MERGE_C R178, R61, R38, R68 ;  /* 0x000000263db2723e */ /* 0x000fe20004807044 */
[----:B------:R-:W-:Y:S01]  /*4ee0*/  FADD.FTZ R27, R74, R27 ;  /* 0x0000001b4a1b7221 */ /* 0x000fe20000010000 */
[----:B------:R-:W1:Y:S01]  /*4ef0*/  MUFU.EX2 R44, R44 ;  /* 0x0000002c002c7308 */ /* 0x000e620000000800 */
[----:B--2---:R-:W-:-:S01]  /*4f00*/  FADD.FTZ R6, R46, R69 ;  /* 0x000000452e067221 */ /* 0x004fc20000010000 */
[----:B------:R-:W-:Y:S01]  /*4f10*/  F2FP.SATFINITE.E4M3.F32.PACK_AB_MERGE_C R173, R32, R15, R33 ;  /* 0x0000000f20ad723e */ /* 0x000fe20004807021 */
[----:B------:R-:W-:-:S01]  /*4f20*/  FADD.FTZ R8, R36, R27 ;  /* 0x0000001b24087221 */ /* 0x000fc20000010000 */
[----:B------:R-:W-:-:S02]  /*4f30*/  CS2R R32, SRZ ;  /* 0x0000000000207805 */ /* 0x000fc4000001ff00 */
[----:B------:R-:W-:Y:S02]  /*4f40*/  CS2R R38, SRZ ;  /* 0x0000000000267805 */ /* 0x000fe4000001ff00 */
[----:B------:R-:W-:Y:S01]  /*4f50*/  CS2R R60, SRZ ;  /* 0x00000000003c7805 */ /* 0x000fe2000001ff00 */
[----:B------:R-:W-:-:S01]  /*4f60*/  FADD.FTZ R8, R37, R8 ;  /* 0x0000000825087221 */ /* 0x000fc20000010000 */
[----:B------:R-:W2:Y:S01]  /*4f70*/  MUFU.EX2 R45, R45 ;  /* 0x0000002d002d7308 */ /* 0x000ea20000000800 */
[----:B0-----:R-:W-:-:S01]  /*4f80*/  FADD.FTZ R9, R67, R6 ;  /* 0x0000000643097221 */ /* 0x001fc20000010000 */
[----:B------:R-:W-:Y:S01]  /*4f90*/  CS2R R68, SRZ ;  /* 0x0000000000447805 */ /* 0x000fe2000001ff00 */
[----:B------:R-:W-:-:S01]  /*4fa0*/  FADD.FTZ R27, R43, R8 ;  /* 0x000000082b1b7221 */ /* 0x000fc20000010000 */
[----:B------:R-:W-:-:S03]  /*4fb0*/  F2FP.SATFINITE.E4M3.F32.PACK_AB_MERGE_C R43, R90, R43, RZ ;  /* 0x0000002b5a2b723e */ /* 0x000fc600048070ff */
[----:B------:R-:W-:Y:S01]  /*4fc0*/  FADD.FTZ R90, R90, R27 ;  /* 0x0000001b5a5a7221 */ /* 0x000fe20000010000 */
[----:B------:R-:W0:Y:S01]  /*4fd0*/  MUFU.EX2 R0, R0 ;  /* 0x0000000000007308 */ /* 0x000e220000000800 */
[----:B-1----:R-:W-:-:S01]  /*4fe0*/  FADD.FTZ R6, R44, R9 ;  /* 0x000000092c067221 */ /* 0x002fc20000010000 */
[----:B------:R-:W-:Y:S02]  /*4ff0*/  F2FP.SATFINITE.E4M3.F32.PACK_AB_MERGE_C R175, R37, R36, R43 ;  /* 0x0000002425af723e */ /* 0x000fe4000480702b */
[----:B------:R-:W-:Y:S02]  /*5000*/  CS2R R26, SRZ ;  /* 0x00000000001a7805 */ /* 0x000fe4000001ff00 */
[----:B------:R-:W-:Y:S02]  /*5010*/  CS2R R36, SRZ ;  /* 0x0000000000247805 */ /* 0x000fe4000001ff00 */
[----:B------:R-:W-:Y:S01]  /*5020*/  CS2R R42, SRZ ;  /* 0x00000000002a7805 */ /* 0x000fe2000001ff00 */
[----:B------:R-:W1:Y:S01]  /*5030*/  MUFU.EX2 R49, R49 ;  /* 0x0000003100317308 */ /* 0x000e620000000800 */
[C---:B--2---:R-:W-:Y:S01]  /*5040*/  F2FP.SATFINITE.E4M3.F32.PACK_AB_MERGE_C R44, R45.reuse, R44, RZ ;  /* 0x0000002c2d2c723e */ /* 0x044fe200048070ff */
[----:B------:R-:W-:-:S03]  /*5050*/  FADD.FTZ R45, R45, R6 ;  /* 0x000000062d2d7221 */ /* 0x000fc60000010000 */
[----:B------:R-:W-:-:S03]  /*5060*/  F2FP.SATFINITE.E4M3.F32.PACK_AB_MERGE_C R172, R67, R46, R44 ;  /* 0x0000002e43ac723e */ /* 0x000fc6000480702c */
[----:B------:R-:W2:Y:S01]  /*5070*/  MUFU.EX2 R52, R52 ;  /* 0x0000003400347308 */ /* 0x000ea20000000800 */
[----:B0-----:R-:W-:-:S01]  /*5080*/  FADD.FTZ R6, R0, R45 ;  /* 0x0000002d00067221 */ /* 0x001fc20000010000 */
[----:B------:R-:W-:-:S06]  /*5090*/  CS2R R44, SRZ ;  /* 0x00000000002c7805 */ /* 0x000fcc000001ff00 */
[----:B------:R-:W0:Y:S01]  /*50a0*/  MUFU.EX2 R53, R53 ;  /* 0x0000003500357308 */ /* 0x000e220000000800 */
[----:B-1----:R-:W-:-:S07]  /*50b0*/  FADD.FTZ R9, R49, R6 ;  /* 0x0000000631097221 */ /* 0x002fce0000010000 */
[----:B------:R-:W1:Y:S01]  /*50c0*/  MUFU.EX2 R62, R62 ;  /* 0x0000003e003e7308 */ /* 0x000e620000000800 */
[----:B--2---:R-:W-:-:S01]  /*50d0*/  FADD.FTZ R6, R52, R9 ;  /* 0x0000000934067221 */ /* 0x004fc20000010000 */
[----:B------:R-:W-:-:S04]  /*50e0*/  FADD.FTZ R9, R47, R90 ;  /* 0x0000005a2f097221 */ /* 0x000fc80000010000 */
[----:B------:R-:W-:Y:S02]  /*50f0*/  FADD.FTZ R10, R94, R9 ;  /* 0x000000095e0a7221 */ /* 0x000fe40000010000 */
[----:B------:R2:W3:Y:S01]  /*5100*/  MUFU.EX2 R7, R66 ;  /* 0x0000004200077308 */ /* 0x0004e20000000800 */
[C---:B0-----:R-:W-:Y:S01]  /*5110*/  F2FP.SATFINITE.E4M3.F32.PACK_AB_MERGE_C R52, R53.reuse, R52, RZ ;  /* 0x000000343534723e */ /* 0x041fe200048070ff */
[----:B------:R-:W-:-:S03]  /*5120*/  FADD.FTZ R53, R53, R6 ;  /* 0x0000000635357221 */ /* 0x000fc60000010000 */
[----:B------:R-:W-:Y:S02]  /*5130*/  F2FP.SATFINITE.E4M3.F32.PACK_AB_MERGE_C R174, R49, R0, R52 ;  /* 0x0000000031ae723e */ /* 0x000fe40004807034 */
[----:B------:R-:W-:Y:S01]  /*5140*/  CS2R R48, SRZ ;  /* 0x0000000000307805 */ /* 0x000fe2000001ff00 */
[----:B------:R-:W0:Y:S01]  /*5150*/  MUFU.EX2 R21, R21 ;  /* 0x0000001500157308 */ /* 0x000e220000000800 */
[----:B-1----:R-:W-:-:S01]  /*5160*/  FADD.FTZ R8, R62, R53 ;  /* 0x000000353e087221 */ /* 0x002fc20000010000 */
[----:B------:R-:W-:Y:S02]  /*5170*/  CS2R R52, SRZ ;  /* 0x0000000000347805 */ /* 0x000fe4000001ff00 */
[----:B--2---:R-:W-:-:S04]  /*5180*/  CS2R R66, SRZ ;  /* 0x0000000000427805 */ /* 0x004fc8000001ff00 */
        /* <DEDUP_REMOVED lines=8> */
[----:B------:R-:W-:Y:S01]  /*5210*/  FADD.FTZ R98, R98, R25 ;  /* 0x0000001962627221 */ /* 0x000fe20000010000 */
[----:B------:R-:W-:Y:S02]  /*5220*/  CS2R R24, SRZ ;  /* 0x0000000000187805 */ /* 0x000fe4000001ff00 */
[----:B------:R-:W-:Y:S02]  /*5230*/  F2FP.SATFINITE.E4M3.F32.PACK_AB_MERGE_C R169, R94, R47, R21 ;  /* 0x0000002f5ea9723e */ /* 0x000fe40004807015 */
[----:B------:R-:W-:Y:S01]  /*5240*/  CS2R R46, SRZ ;  /* 0x00000000002e7805 */ /* 0x000fe2000001ff00 */
[----:B------:R-:W2:Y:S01]  /*5250*/  MUFU.EX2 R79, R79 ;  /* 0x0000004f004f7308 */ /* 0x000ea20000000800 */
[----:B0-----:R-:W-:-:S01]  /*5260*/  FADD.FTZ R8, R5, R8 ;  /* 0x0000000805087221 */ /* 0x001fc20000010000 */
[----:B------:R-:W-:-:S04]  /*5270*/  F2FP.SATFINITE.E4M3.F32.PACK_AB_MERGE_C R70, R5, R70, RZ ;  /* 0x000000460546723e */ /* 0x000fc800048070ff */
[----:B------:R-:W-:Y:S02]  /*5280*/  F2FP.SATFINITE.E4M3.F32.PACK_AB_MERGE_C R168, R7, R62, R70 ;  /* 0x0000003e07a8723e */ /* 0x000fe40004807046 */
[----:B------:R-:W-:Y:S01]  /*5290*/  CS2R R62, SRZ ;  /* 0x00000000003e7805 */ /* 0x000fe2000001ff00 */
[----:B------:R-:W0:Y:S01]  /*52a0*/  MUFU.EX2 R102, R102 ;  /* 0x0000006600667308 */ /* 0x000e220000000800 */
[----:B-1----:R-:W-:-:S01]  /*52b0*/  FADD.FTZ R9, R13, R98 ;  /* 0x000000620d097221 */ /* 0x002fc20000010000 */
[----:B------:R-:W-:-:S06]  /*52c0*/  CS2R R70, SRZ ;  /* 0x0000000000467805 */ /* 0x000fcc000001ff00 */
[----:B------:R-:W1:Y:S01]  /*52d0*/  MUFU.EX2 R82, R82 ;  /* 0x0000005200527308 */ /* 0x000e620000000800 */
[----:B--2---:R-:W-:-:S07]  /*52e0*/  FADD.FTZ R5, R79, R8 ;  /* 0x000000084f057221 */ /* 0x004fce0000010000 */
[----:B------:R-:W-:Y:S01]  /*52f0*/  MUFU.EX2 R11, R11 ;  /* 0x0000000b000b7308 */ /* 0x000fe20000000800 */
[----:B0-----:R-:W-:-:S07]  /*5300*/  FADD.FTZ R8, R102, R9 ;  /* 0x0000000966087221 */ /* 0x001fce0000010000 */
[----:B------:R-:W0:Y:S01]  /*5310*/  MUFU.EX2 R2, R2 ;  /* 0x0000000200027308 */ /* 0x000e220000000800 */
[----:B-1----:R-:W-:-:S07]  /*5320*/  FADD.FTZ R0, R82, R5 ;  /* 0x0000000552007221 */ /* 0x002fce0000010000 */
[----:B------:R-:W-:Y:S08]  /*5330*/  MUFU.EX2 R75, R75 ;  /* 0x0000004b004b7308 */ /* 0x000ff00000000800 */
[----:B------:R1:W2:Y:S01]  /*5340*/  MUFU.EX2 R6, R31 ;  /* 0x0000001f00067308 */ /* 0x0002a20000000800 */
[----:B0-----:R-:W-:Y:S01]  /*5350*/  F2FP.SATFINITE.E4M3.F32.PACK_AB_MERGE_C R7, R2, R11, RZ ;  /* 0x0000000b0207723e */ /* 0x001fe200048070ff */
[----:B------:R-:W-:-:S03]  /*5360*/  FADD.FTZ R11, R11, R8 ;  /* 0x000000080b0b7221 */ /* 0x000fc60000010000 */
[----:B------:R-:W-:Y:S02]  /*5370*/  F2FP.SATFINITE.E4M3.F32.PACK_AB_MERGE_C R171, R102, R13, R7 ;  /* 0x0000000d66ab723e */ /* 0x000fe40004807007 */
[----:B-1----:R-:W-:Y:S02]  /*5380*/  CS2R R30, SRZ ;  /* 0x00000000001e7805 */ /* 0x002fe4000001ff00 */
[----:B--2---:R-:W-:Y:S01]  /*5390*/  F2FP.SATFINITE.E4M3.F32.PACK_AB_MERGE_C R5, R6, R75, RZ ;  /* 0x0000004b0605723e */ /* 0x004fe200048070ff */
[----:B------:R-:W-:-:S01]  /*53a0*/  FADD.FTZ R75, R75, R0 ;  /* 0x000000004b4b7221 */ /* 0x000fc20000010000 */
[----:B------:R-:W-:Y:S02]  /*53b0*/  FADD.FTZ R0, R2, R11 ;  /* 0x0000000b02007221 */ /* 0x000fe40000010000 */
[----:B------:R-:W-:Y:S01]  /*53c0*/  F2FP.SATFINITE.E4M3.F32.PACK_AB_MERGE_C R170, R82, R79, R5 ;  /* 0x0000004f52aa723e */ /* 0x000fe20004807005 */
[----:B------:R-:W-:Y:S01]  /*53d0*/  FADD.FTZ R2, R6, R75 ;  /* 0x0000004b06027221 */ /* 0x000fe20000010000 */
        /* <DEDUP_REMOVED lines=40> */
.L_x_2443:
[----:B------:R-:W-:Y:S01]  /*5660*/  ISETP.NE.AND P2, PT, RZ, UR50, PT ;  /* 0x00000032ff007c0c */ /* 0x000fe2000bf45270 */
[----:B------:R-:W-:-:S04]  /*5670*/  UISETP.NE.AND UP0, UPT, UR4, 0x1, UPT ;  /* 0x000000010400788c */ /* 0x000fc8000bf05270 */
[----:B------:R-:W-:-:S04]  /*5680*/  USEL UR41, URZ, 0x1, UP0 ;  /* 0x000000013f297887 */ /* 0x000fc80008000000 */
[----:B------:R-:W-:-:S04]  /*5690*/  ULOP3.LUT UR41, UR7, UR41, URZ, 0x3c, !UPT ;  /* 0x0000002907297292 */ /* 0x000fc8000f8e3c3f */
[----:B------:R-:W-:Y:S08]  /*56a0*/  @P2 BRA `(.L_x_2433) ;  /* 0x0000000000382947 */ /* 0x000ff00003800000 */
[----:B------:R-:W-:Y:S05]  /*56b0*/  @!P1 BRA `(.L_x_2434) ;  /* 0x0000000000049947 */ /* 0x000fea0003800000 */
[----:B------:R-:W-:Y:S01]  /*56c0*/  BPT.TRAP 0x1 ;  /* 0x000000040000795c */ /* 0x000fe20000300000 */
.L_x_2434:
        /* <DEDUP_REMOVED lines=9> */
.L_x_2435:
[----:B-1----:R-:W-:Y:S05]  /*5760*/  @P0 BRA `(.L_x_2433) ;  /* 0x0000000000080947 */ /* 0x002fea0003800000 */
[----:B------:R-:W1:Y:S02]  /*5770*/  SYNCS.PHASECHK.TRANS64.TRYWAIT P0, [UR5+0x29830], R3 ;  /* 0x02983003ff0075a7 */ /* 0x000e640008000145 */
[----:B-1----:R-:W-:Y:S05]  /*5780*/  @!P0 BRA `(.L_x_2436) ;  /* 0x0000012000208947 */ /* 0x002fea0003800000 */
.L_x_2433:
        /* <DEDUP_REMOVED lines=191> */
.L_x_2438:
[----:B------:R-:W-:Y:S01]  /*6380*/  ULEA UR5, UR4, UR39, 0x3 ;  /* 0x0000002704057291 */ /* 0x000fe2000f8e183f */
[----:B------:R-:W-:-:S05]  /*6390*/  IMAD.U32 R3, RZ, RZ, UR7 ;  /* 0x00000007ff037e24 */ /* 0x000fca000f8e00ff */
[----:B------:R-:W-:-:S04]  /*63a0*/  SHF.L.U32 R3, R3, 0x1f, RZ ;  /* 0x0000001f03037819 */ /* 0x000fc800000006ff */
[----:B------:R0:W1:Y:S01]  /*63b0*/  SYNCS.PHASECHK.TRANS64.TRYWAIT P0, [UR5+0x29850], R3 ;  /* 0x02985003ff0075a7 */ /* 0x0000620008000145 */
[----:B------:R-:W-:Y:S05]  /*63c0*/  @!P1 BRA `(.L_x_2439) ;  /* 0x0000000000049947 */ /* 0x000fea0003800000 */
[----:B------:R-:W-:Y:S01]  /*63d0*/  BPT.TRAP 0x1 ;  /* 0x000000040000795c */ /* 0x000fe20000300000 */
.L_x_2439:
[----:B-1----:R-:W-:Y:S05]  /*63e0*/  @P0 BRA `(.L_x_2437) ;  /* 0x0000000000080947 */ /* 0x002fea0003800000 */
[----:B------:R-:W1:Y:S02]  /*63f0*/  SYNCS.PHASECHK.TRANS64.TRYWAIT P0, [UR5+0x29850], R3 ;  /* 0x02985003ff0075a7 */ /* 0x000e640008000145 */
[----:B-1----:R-:W-:Y:S05]  /*6400*/  @!P0 BRA `(.L_x_2440) ;  /* 0x0000011400188947 */ /* 0x002fea0003800000 */
.L_x_2437:
[----:B------:R-:W-:Y:S01]  /*6410*/  UIADD3 UR5, UR39, 0x400, URZ ;  /* 0x0000040027057890 */ /* 0x000fe2000fffe03f */
[----:B------:R-:W-:Y:S01]  /*6420*/  WARPGROUP.ARRIVE ;  /* 0x00000000000079c5 */ /* 0x000fe20000000000 */
[----:B------:R-:W-:-:S05]  /*6430*/  UMOV UR11, 0xc0000010 ;  /* 0xc0000010000b7882 */ /* 0x000fca0000000000 */
[----:B-1----:R-:W1:Y:S01]  /*6440*/  S2R R4, SR_TID.X ;  /* 0x0000000000047919 */ /* 0x002e620000002100 */
        /* <DEDUP_REMOVED lines=32> */
.L_x_2441:
[----:B------:R-:W-:Y:S01]  /*6650*/  UISETP.NE.AND UP0, UPT, UR52, URZ, UPT ;  /* 0x0000003f3400728c */ /* 0x000fe2000bf05270 */
[----:B------:R-:W-:Y:S02]  /*6660*/  VIADD R7, R18, UR49 ;  /* 0x0000003112077c36 */ /* 0x000fe40008000000 */
[----:B------:R-:W-:-:S03]  /*6670*/  IMAD.U32 R10, RZ, RZ, UR42 ;  /* 0x0000002aff0a7e24 */ /* 0x000fc6000f8e00ff */
[----:B------:R-:W-:Y:S02]  /*6680*/  PLOP3.LUT P0, PT, PT, PT, UP0, 0x80, 0x0 ;  /* 0x000000000000781c */ /* 0x000fe40003f0f008 */
[----:B------:R-:W-:-:S03]  /*6690*/  PLOP3.LUT P2, PT, PT, PT, UP0, 0x80, 0x0 ;  /* 0x000000000000781c */ /* 0x000fc60003f4f008 */
[----:B------:R-:W-:-:S08]  /*66a0*/  @UP0 ULDC UR5, c[0x0][0x44c] ;  /* 0x0001130000050ab9 */ /* 0x000fd00000000800 */
[----:B0-----:R-:W-:Y:S01]  /*66b0*/  @P0 IMAD.HI.U32 R3, R7, UR5, RZ ;  /* 0x0000000507030c27 */ /* 0x001fe2000f8e00ff */
[----:B------:R-:W-:-:S04]  /*66c0*/  @UP0 ULDC UR5, c[0x0][0x450] ;  /* 0x0001140000050ab9 */ /* 0x000fc80000000800 */
[----:B------:R-:W-:Y:S01]  /*66d0*/  @P2 SHF.R.U32.HI R7, RZ, UR5, R3 ;  /* 0x00000005ff072c19 */ /* 0x000fe20008011603 */
[----:B------:R-:W-:-:S04]  /*66e0*/  UIMAD UR5, UR6, -0xa0, URZ ;  /* 0xffffff60060578a4 */ /* 0x000fc8000f8e023f */
[----:B------:R-:W0:Y:S02]  /*66f0*/  SHFL.IDX PT, R4, R7, RZ, 0x1c1f ;  /* 0x001c1fff07047589 */ /* 0x000e2400000e0000 */
[----:B------:R-:W-:Y:S01]  /*6700*/  IMAD.U32 R8, RZ, RZ, UR5 ;  /* 0x00000005ff087e24 */ /* 0x000fe2000f8e00ff */
[----:B------:R-:W-:Y:S01]  /*6710*/  ULEA UR5, UR38, UR39, 0x3 ;  /* 0x0000002726057291 */ /* 0x000fe2000f8e183f */
[----:B------:R-:W1:Y:S03]  /*6720*/  SHFL.IDX PT, R14, R7, 0x1, 0x1c1f ;  /* 0x003c1f00070e7f89 */ /* 0x000e6600000e0000 */
[----:B------:R-:W-:Y:S01]  /*6730*/  IADD3 R3, -R17, 0x1, R8 ;  /* 0x0000000111037810 */ /* 0x000fe20007ffe108 */
[----:B------:R-:W-:-:S03]  /*6740*/  UIADD3 UR5, UR5, 0x29840, URZ ;  /* 0x0002984005057890 */ /* 0x000fc6000fffe03f */
[----:B------:R-:W-:Y:S01]  /*6750*/  IADD3 R3, -R10, UR51, R3 ;  /* 0x000000330a037c10 */ /* 0x000fe2000fffe103 */
[----:B------:R-:W-:-:S09]  /*6760*/  UPRMT UR5, UR56, 0x654, UR5 ;  /* 0x0000065438057896 */ /* 0x000fd20008000005 */
[----:B------:R-:W-:Y:S01]  /*6770*/  SYNCS.ARRIVE.TRANS64.RED.A1T0 RZ, [UR5], RZ ;  /* 0x000000ffffff79a7 */ /* 0x000fe20008100405 */
[C---:B0-----:R-:W-:Y:S02]  /*6780*/  IMAD.IADD R4, R3.reuse, 0x1, R4 ;  /* 0x0000000103047824 */ /* 0x041fe400078e0204 */
[----:B-1----:R-:W-:-:S03]  /*6790*/  IMAD.IADD R3, R3, 0x1, R14 ;  /* 0x0000000103037824 */ /* 0x002fc600078e020e */
[C---:B------:R-:W-:Y:S02]  /*67a0*/  ISETP.GT.AND P0, PT, R4.reuse, RZ, PT ;  /* 0x000000ff0400720c */ /* 0x040fe40003f04270 */
[----:B------:R-:W-:Y:S02]  /*67b0*/  ISETP.GT.AND P2, PT, R4, 0x1, PT ;  /* 0x000000010400780c */ /* 0x000fe40003f44270 */
        /* <DEDUP_REMOVED lines=117> */
[----:B------:R-:W-:-:S02]  /*6f10*/  ISETP.GT.AND P2, PT, R3, RZ, PT ;  /* 0x000000ff0300720c */ /* 0x000fc40003f44270 */
[----:B------:R-:W-:Y:S02]  /*6f20*/  FMNMX.FTZ R10, R101, R4, !PT ;  /* 0x00000004650a7209 */ /* 0x000fe40007810000 */
[C---:B------:R-:W-:Y:S02]  /*6f30*/  ISETP.GT.AND P3, PT, R3.reuse, 0x1, PT ;  /* 0x000000010300780c */ /* 0x040fe40003f64270 */
[----:B------:R-:W-:Y:S01]  /*6f40*/  FSEL R7, R154, -INF , P2 ;  /* 0xff8000009a077808 */ /* 0x000fe20001000000 */
[----:B------:R-:W0:Y:S01]  /*6f50*/  SHFL.BFLY PT, R9, R10, 0x2, 0x1f ;  /* 0x0c401f000a097f89 */ /* 0x000e2200000e0000 */
        /* <DEDUP_REMOVED lines=8> */
[----:B------:R-:W-:-:S02]  /*6fe0*/  ISETP.GT.AND P3, PT, R3, 0x11, PT ;  /* 0x000000110300780c */ /* 0x000fc40003f64270 */
[----:B------:R-:W-:Y:S02]  /*6ff0*/  FSEL R162, R162, -INF , P2 ;  /* 0xff800000a2a27808 */ /* 0x000fe40001000000 */
[----:B------:R-:W-:Y:S02]  /*7000*/  ISETP.GT.AND P2, PT, R3, 0x18, PT ;  /* 0x000000180300780c */ /* 0x000fe40003f44270 */
[----:B------:R-:W-:Y:S02]  /*7010*/  FSEL R163, R163, -INF , P3 ;  /* 0xff800000a3a37808 */ /* 0x000fe40001800000 */
[----:B0-----:R-:W-:Y:S01]  /*7020*/  FMNMX.FTZ R11, R10, R9, !PT ;  /* 0x000000090a0b7209 */ /* 0x001fe20007810000 */
[----:B------:R-:W-:Y:S01]  /*7030*/  IMAD.U32 R9, RZ, RZ, UR40 ;  /* 0x00000028ff097e24 */ /* 0x000fe2000f8e00ff */
[----:B------:R-:W-:Y:S02]  /*7040*/  ISETP.GT.AND P3, PT, R3, 0x19, PT ;  /* 0x000000190300780c */ /* 0x000fe40003f64270 */
[----:B------:R-:W-:Y:S01]  /*7050*/  FSEL R166, R166, -INF , P2 ;  /* 0xff800000a6a67808 */ /* 0x000fe20001000000 */
[----:B------:R-:W0:Y:S01]  /*7060*/  SHFL.BFLY PT, R4, R11, 0x1, 0x1f ;  /* 0x0c201f000b047f89 */ /* 0x000e2200000e0000 */
[----:B------:R-:W-:-:S02]  /*7070*/  FSEL R167, R167, -INF , P3 ;  /* 0xff800000a7a77808 */ /* 0x000fc40001800000 */
[C---:B------:R-:W-:Y:S02]  /*7080*/  ISETP.GT.AND P2, PT, R3.reuse, 0x20, PT ;  /* 0x000000200300780c */ /* 0x040fe40003f44270 */
[C---:B------:R-:W-:Y:S02]  /*7090*/  ISETP.GT.AND P3, PT, R3.reuse, 0x21, PT ;  /* 0x000000210300780c */ /* 0x040fe40003f64270 */
[----:B------:R-:W-:Y:S02]  /*70a0*/  FSEL R138, R138, -INF , P2 ;  /* 0xff8000008a8a7808 */ /* 0x000fe40001000000 */
[----:B------:R-:W-:Y:S02]  /*70b0*/  ISETP.GT.AND P2, PT, R3, 0x28, PT ;  /* 0x000000280300780c */ /* 0x000fe40003f44270 */
[----:B------:R-:W-:Y:S02]  /*70c0*/  FSEL R139, R139, -INF , P3 ;  /* 0xff8000008b8b7808 */ /* 0x000fe40001800000 */
[----:B------:R-:W-:-:S02]  /*70d0*/  ISETP.GT.AND P3, PT, R3, 0x29, PT ;  /* 0x000000290300780c */ /* 0x000fc40003f64270 */
[----:B------:R-:W-:Y:S02]  /*70e0*/  FSEL R142, R142, -INF , P2 ;  /* 0xff8000008e8e7808 */ /* 0x000fe40001000000 */
[----:B------:R-:W-:Y:S02]  /*70f0*/  ISETP.GT.AND P2, PT, R3, 0x30, PT ;  /* 0x000000300300780c */ /* 0x000fe40003f44270 */
[----:B------:R-:W-:Y:S02]  /*7100*/  FSEL R143, R143, -INF , P3 ;  /* 0xff8000008f8f7808 */ /* 0x000fe40001800000 */
[----:B------:R-:W-:Y:S02]  /*7110*/  ISETP.GT.AND P3, PT, R3, 0x31, PT ;  /* 0x000000310300780c */ /* 0x000fe40003f64270 */
[----:B------:R-:W-:Y:S02]  /*7120*/  FSEL R146, R146, -INF , P2 ;  /* 0xff80000092927808 */ /* 0x000fe40001000000 */
[----:B0-----:R-:W-:-:S02]  /*7130*/  FMNMX.FTZ R4, R11, R4, !PT ;  /* 0x000000040b047209 */ /* 0x001fc40007810000 */
[----:B------:R-:W-:Y:S02]  /*7140*/  ISETP.GT.AND P2, PT, R3, 0x38, PT ;  /* 0x000000380300780c */ /* 0x000fe40003f44270 */
[C---:B------:R-:W-:Y:S01]  /*7150*/  FSETP.NEU.FTZ.AND P0, PT, R4.reuse, -INF , PT ;  /* 0xff8000000400780b */ /* 0x040fe20003f1d000 */
[----:B------:R-:W-:-:S01]  /*7160*/  FFMA.FTZ R8, R4, R9, -8 ;  /* 0xc100000004087423 */ /* 0x000fc20000010009 */
[----:B------:R-:W-:Y:S02]  /*7170*/  FSEL R147, R147, -INF , P3 ;  /* 0xff80000093937808 */ /* 0x000fe40001800000 */
[----:B------:R-:W-:Y:S02]  /*7180*/  ISETP.GT.AND P3, PT, R3, 0x39, PT ;  /* 0x000000390300780c */ /* 0x000fe40003f64270 */
[----:B------:R-:W-:Y:S02]  /*7190*/  FSEL R8, R8, RZ, P0 ;  /* 0x000000ff08087208 */ /* 0x000fe40000000000 */
[----:B------:R-:W-:-:S02]  /*71a0*/  FSEL R150, R150, -INF , P2 ;  /* 0xff80000096967808 */ /* 0x000fc40001000000 */
[----:B------:R-:W-:Y:S01]  /*71b0*/  FSEL R151, R151, -INF , P3 ;  /* 0xff80000097977808 */ /* 0x000fe20001800000 */
[----:B------:R-:W-:-:S01]  /*71c0*/  FFMA.FTZ R9, R152, UR40, -R8 ;  /* 0x0000002898097c23 */ /* 0x000fc20008010808 */
[----:B------:R-:W-:Y:S01]  /*71d0*/  FMNMX.FTZ R152, R158, R21, !PT ;  /* 0x000000159e987209 */ /* 0x000fe20007810000 */
[----:B------:R-:W-:-:S01]  /*71e0*/  FFMA.FTZ R154, R136, UR40, -R8 ;  /* 0x00000028889a7c23 */ /* 0x000fc20008010808 */
[--C-:B------:R-:W-:Y:S01]  /*71f0*/  FFMA.FTZ R10, R153, UR40, -R8.reuse ;  /* 0x00000028990a7c23 */ /* 0x100fe20008010808 */
[----:B------:R-:W-:Y:S01]  /*7200*/  ISETP.GT.AND P2, PT, R3, 0x40, PT ;  /* 0x000000400300780c */ /* 0x000fe20003f44270 */
[--C-:B------:R-:W-:Y:S01]  /*7210*/  FFMA.FTZ R11, R156, UR40, -R8.reuse ;  /* 0x000000289c0b7c23 */ /* 0x100fe20008010808 */
[----:B------:R-:W-:Y:S01]  /*7220*/  FMNMX.FTZ R21, R159, R152, !PT ;  /* 0x000000989f157209 */ /* 0x000fe20007810000 */
[--C-:B------:R-:W-:Y:S01]  /*7230*/  FFMA.FTZ R156, R145, UR40, -R8.reuse ;  /* 0x00000028919c7c23 */ /* 0x100fe20008010808 */
[----:B------:R-:W-:Y:S01]  /*7240*/  ISETP.GT.AND P3, PT, R3, 0x41, PT ;  /* 0x000000410300780c */ /* 0x000fe20003f64270 */
[--C-:B------:R-:W-:Y:S01]  /*7250*/  FFMA.FTZ R12, R157, UR40, -R8.reuse ;  /* 0x000000289d0c7c23 */ /* 0x100fe20008010808 */
[----:B------:R-:W-:Y:S01]  /*7260*/  FMNMX.FTZ R136, R162, R21, !PT ;  /* 0x00000015a2887209 */ /* 0x000fe20007810000 */
[--C-:B------:R-:W-:Y:S01]  /*7270*/  FFMA.FTZ R13, R160, UR40, -R8.reuse ;  /* 0x00000028a00d7c23 */ /* 0x100fe20008010808 */
[----:B------:R0:W-:Y:S01]  /*7280*/  MUFU.EX2 R21, R154 ;  /* 0x0000009a00157308 */ /* 0x0001e20000000800 */
[----:B------:R-:W-:Y:S01]  /*7290*/  FSEL R123, R123, -INF , P3 ;  /* 0xff8000007b7b7808 */ /* 0x000fe20001800000 */
[--C-:B------:R-:W-:Y:S01]  /*72a0*/  FFMA.FTZ R14, R161, UR40, -R8.reuse ;  /* 0x00000028a10e7c23 */ /* 0x100fe20008010808 */
[----:B------:R-:W-:Y:S01]  /*72b0*/  FMNMX.FTZ R153, R163, R136, !PT ;  /* 0x00000088a3997209 */ /* 0x000fe20007810000 */
[--C-:B------:R-:W-:Y:S01]  /*72c0*/  FFMA.FTZ R136, R137, UR40, -R8.reuse ;  /* 0x0000002889887c23 */ /* 0x100fe20008010808 */
[----:B------:R-:W-:Y:S01]  /*72d0*/  ISETP.GT.AND P3, PT, R3, 0x49, PT ;  /* 0x000000490300780c */ /* 0x000fe20003f64270 */
[--C-:B------:R-:W-:Y:S01]  /*72e0*/  FFMA.FTZ R15, R164, UR40, -R8.reuse ;  /* 0x00000028a40f7c23 */ /* 0x100fe20008010808 */
[----:B------:R-:W-:Y:S01]  /*72f0*/  FMNMX.FTZ R152, R166, R153, !PT ;  /* 0x00000099a6987209 */ /* 0x000fe20007810000 */
[--C-:B------:R-:W-:Y:S01]  /*7300*/  FFMA.FTZ R20, R165, UR40, -R8.reuse ;  /* 0x00000028a5147c23 */ /* 0x100fe20008010808 */
[----:B0-----:R-:W-:-:S01]  /*7310*/  FFMA.FTZ R154, R140, UR40, -R8 ;  /* 0x000000288c9a7c23 */ /* 0x001fc20008010808 */
[----:B------:R-:W-:Y:S01]  /*7320*/  FSEL R127, R127, -INF , P3 ;  /* 0xff8000007f7f7808 */ /* 0x000fe20001800000 */
[----:B------:R-:W-:-:S01]  /*7330*/  FFMA.FTZ R149, R149, UR40, -R8 ;  /* 0x0000002895957c23 */ /* 0x000fc20008010808 */
[----:B------:R-:W-:Y:S01]  /*7340*/  FMNMX.FTZ R137, R167, R152, !PT ;  /* 0x00000098a7897209 */ /* 0x000fe20007810000 */
[----:B------:R-:W-:-:S01]  /*7350*/  FFMA.FTZ R120, R120, UR40, -R8 ;  /* 0x0000002878787c23 */ /* 0x000fc20008010808 */
[----:B------:R-:W-:Y:S01]  /*7360*/  ISETP.GT.AND P3, PT, R3, 0x51, PT ;  /* 0x000000510300780c */ /* 0x000fe20003f64270 */
[----:B------:R-:W-:-:S01]  /*7370*/  FFMA.FTZ R121, R121, UR40, -R8 ;  /* 0x0000002879797c23 */ /* 0x000fc20008010808 */
[----:B------:R-:W-:Y:S01]  /*7380*/  FMNMX.FTZ R140, R138, R137, !PT ;  /* 0x000000898a8c7209 */ /* 0x000fe20007810000 */
[----:B------:R-:W-:-:S01]  /*7390*/  FFMA.FTZ R125, R125, UR40, -R8 ;  /* 0x000000287d7d7c23 */ /* 0x000fc20008010808 */
        /* <DEDUP_REMOVED lines=18> */
[----:B------:R-:W-:Y:S01]  /*74c0*/  FSEL R107, R107, -INF , P3 ;  /* 0xff8000006b6b7808 */ /* 0x000fe20001800000 */
[----:B------:R-:W-:-:S01]  /*74d0*/  FFMA.FTZ R116, R116, UR40, -R8 ;  /* 0x0000002874747c23 */ /* 0x000fc20008010808 */
[----:B------:R-:W-:Y:S01]  /*74e0*/  FMNMX.FTZ R153, R147, R144, !PT ;  /* 0x0000009093997209 */ /* 0x000fe20007810000 */
[----:B------:R-:W-:-:S01]  /*74f0*/  FFMA.FTZ R117, R117, UR40, -R8 ;  /* 0x0000002875757c23 */ /* 0x000fc20008010808 */
        /* <DEDUP_REMOVED lines=15> */
[----:B------:R0:W-:Y:S01]  /*75f0*/  MUFU.EX2 R126, R152 ;  /* 0x00000098007e7308 */ /* 0x0001e20000000800 */
[----:B------:R-:W-:Y:S01]  /*7600*/  ISETP.GT.AND P2, PT, R3, 0x50, PT ;  /* 0x000000500300780c */ /* 0x000fe20003f44270 */
[--C-:B------:R-:W-:Y:S01]  /*7610*/  FFMA.FTZ R100, R100, UR40, -R8.reuse ;  /* 0x0000002864647c23 */ /* 0x100fe20008010808 */
[----:B------:R-:W-:Y:S01]  /*7620*/  FMNMX.FTZ R148, R145, R148, !PT ;  /* 0x0000009491947209 */ /* 0x000fe20007810000 */
[----:B------:R-:W-:Y:S01]  /*7630*/  FFMA.FTZ R101, R101, UR40, -R8 ;  /* 0x0000002865657c23 */ /* 0x000fe20008010808 */
[----:B------:R-:W-:-:S02]  /*7640*/  FSEL R130, R130, -INF , P2 ;  /* 0xff80000082827808 */ /* 0x000fc40001000000 */
[----:B------:R-:W-:Y:S01]  /*7650*/  FMNMX.FTZ R153, R127, R148, !PT ;  /* 0x000000947f997209 */ /* 0x000fe20007810000 */
[----:B------:R-:W-:Y:S01]  /*7660*/  MUFU.EX2 R9, R9 ;  /* 0x0000000900097308 */ /* 0x000fe20000000800 */
[----:B------:R-:W-:Y:S01]  /*7670*/  ISETP.GT.AND P2, PT, R3, 0x58, PT ;  /* 0x000000580300780c */ /* 0x000fe20003f44270 */
[----:B0-----:R-:W-:Y:S01]  /*7680*/  FFMA.FTZ R152, R124, UR40, -R8 ;  /* 0x000000287c987c23 */ /* 0x001fe20008010808 */
[----:B------:R-:W-:Y:S02]  /*7690*/  FMNMX.FTZ R148, R130, R153, !PT ;  /* 0x0000009982947209 */ /* 0x000fe40007810000 */
[----:B------:R-:W-:Y:S02]  /*76a0*/  FSEL R134, R134, -INF , P2 ;  /* 0xff80000086867808 */ /* 0x000fe40001000000 */
[----:B------:R-:W-:Y:S01]  /*76b0*/  FMNMX.FTZ R153, R131, R148, !PT ;  /* 0x0000009483997209 */ /* 0x000fe20007810000 */
[----:B------:R-:W-:Y:S01]  /*76c0*/  MUFU.EX2 R10, R10 ;  /* 0x0000000a000a7308 */ /* 0x000fe20000000800 */
[----:B------:R-:W-:-:S02]  /*76d0*/  ISETP.GT.AND P2, PT, R3, 0x60, PT ;  /* 0x000000600300780c */ /* 0x000fc40003f44270 */
[----:B------:R-:W-:Y:S02]  /*76e0*/  FMNMX.FTZ R148, R134, R153, !PT ;  /* 0x0000009986947209 */ /* 0x000fe40007810000 */
[----:B------:R-:W-:Y:S02]  /*76f0*/  FSEL R106, R106, -INF , P2 ;  /* 0xff8000006a6a7808 */ /* 0x000fe40001000000 */
[----:B------:R-:W-:Y:S01]  /*7700*/  FMNMX.FTZ R153, R135, R148, !PT ;  /* 0x0000009487997209 */ /* 0x000fe20007810000 */
[----:B------:R-:W-:Y:S01]  /*7710*/  MUFU.EX2 R11, R11 ;  /* 0x0000000b000b7308 */ /* 0x000fe20000000800 */
[----:B------:R-:W-:Y:S02]  /*7720*/  ISETP.GT.AND P2, PT, R3, 0x68, PT ;  /* 0x000000680300780c */ /* 0x000fe40003f44270 */
[----:B------:R-:W-:Y:S02]  /*7730*/  FMNMX.FTZ R148, R106, R153, !PT ;  /* 0x000000996a947209 */ /* 0x000fe40007810000 */
[----:B------:R-:W-:-:S02]  /*7740*/  FSEL R124, R110, -INF , P2 ;  /* 0xff8000006e7c7808 */ /* 0x000fc40001000000 */
[----:B------:R-:W-:Y:S01]  /*7750*/  FMNMX.FTZ R153, R107, R148, !PT ;  /* 0x000000946b997209 */ /* 0x000fe20007810000 */
[----:B------:R0:W-:Y:S01]  /*7760*/  MUFU.EX2 R110, R152 ;  /* 0x00000098006e7308 */ /* 0x0001e20000000800 */
[----:B------:R-:W-:Y:S02]  /*7770*/  ISETP.GT.AND P2, PT, R3, 0x70, PT ;  /* 0x000000700300780c */ /* 0x000fe40003f44270 */
[----:B------:R-:W-:Y:S02]  /*7780*/  FSEL R111, R111, -INF , P3 ;  /* 0xff8000006f6f7808 */ /* 0x000fe40001800000 */
[----:B------:R-:W-:Y:S02]  /*7790*/  FMNMX.FTZ R148, R124, R153, !PT ;  /* 0x000000997c947209 */ /* 0x000fe40007810000 */
[----:B------:R-:W-:Y:S01]  /*77a0*/  ISETP.GT.AND P3, PT, R3, 0x71, PT ;  /* 0x000000710300780c */ /* 0x000fe20003f64270 */
[----:B------:R-:W-:Y:S01]  /*77b0*/  MUFU.EX2 R141, R154 ;  /* 0x0000009a008d7308 */ /* 0x000fe20000000800 */
[----:B------:R-:W-:Y:S01]  /*77c0*/  FSEL R114, R114, -INF , P2 ;  /* 0xff80000072727808 */ /* 0x000fe20001000000 */
[----:B0-----:R-:W-:Y:S01]  /*77d0*/  FFMA.FTZ R152, R128, UR40, -R8 ;  /* 0x0000002880987c23 */ /* 0x001fe20008010808 */
[----:B------:R-:W-:-:S02]  /*77e0*/  FMNMX.FTZ R153, R111, R148, !PT ;  /* 0x000000946f997209 */ /* 0x000fc40007810000 */
[----:B------:R-:W-:Y:S02]  /*77f0*/  ISETP.GT.AND P2, PT, R3, 0x78, PT ;  /* 0x000000780300780c */ /* 0x000fe40003f44270 */
[----:B------:R-:W-:Y:S01]  /*7800*/  FSEL R115, R115, -INF , P3 ;  /* 0xff80000073737808 */ /* 0x000fe20001800000 */
[----:B------:R-:W-:Y:S01]  /*7810*/  MUFU.EX2 R12, R12 ;  /* 0x0000000c000c7308 */ /* 0x000fe20000000800 */
[----:B------:R-:W-:Y:S02]  /*7820*/  FMNMX.FTZ R148, R114, R153, !PT ;  /* 0x0000009972947209 */ /* 0x000fe40007810000 */
[----:B------:R-:W-:Y:S02]  /*7830*/  ISETP.GT.AND P3, PT, R3, 0x79, PT ;  /* 0x000000790300780c */ /* 0x000fe40003f64270 */
[----:B------:R-:W-:Y:S02]  /*7840*/  FSEL R128, R118, -INF , P2 ;  /* 0xff80000076807808 */ /* 0x000fe40001000000 */
[----:B------:R-:W-:Y:S01]  /*7850*/  FMNMX.FTZ R153, R115, R148, !PT ;  /* 0x0000009473997209 */ /* 0x000fe20007810000 */
[----:B------:R0:W-:Y:S01]  /*7860*/  MUFU.EX2 R118, R152 ;  /* 0x0000009800767308 */ /* 0x0001e20000000800 */
[----:B------:R-:W-:-:S02]  /*7870*/  FSEL R119, R119, -INF , P3 ;  /* 0xff80000077777808 */ /* 0x000fc40001800000 */
[C---:B------:R-:W-:Y:S02]  /*7880*/  ISETP.GT.AND P2, PT, R3.reuse, 0x80, PT ;  /* 0x000000800300780c */ /* 0x040fe40003f44270 */
[----:B------:R-:W-:Y:S02]  /*7890*/  FMNMX.FTZ R148, R128, R153, !PT ;  /* 0x0000009980947209 */ /* 0x000fe40007810000 */
[----:B------:R-:W-:Y:S01]  /*78a0*/  ISETP.GT.AND P3, PT, R3, 0x81, PT ;  /* 0x000000810300780c */ /* 0x000fe20003f64270 */
[----:B------:R-:W-:Y:S01]  /*78b0*/  MUFU.EX2 R13, R13 ;  /* 0x0000000d000d7308 */ /* 0x000fe20000000800 */
[----:B------:R-:W-:Y:S01]  /*78c0*/  FSEL R90, R90, -INF , P2 ;  /* 0xff8000005a5a7808 */ /* 0x000fe20001000000 */
[----:B0-----:R-:W-:Y:S01]  /*78d0*/  FFMA.FTZ R152, R132, UR40, -R8 ;  /* 0x0000002884987c23 */ /* 0x001fe20008010808 */
[----:B------:R-:W-:Y:S02]  /*78e0*/  FMNMX.FTZ R153, R119, R148, !PT ;  /* 0x0000009477997209 */ /* 0x000fe40007810000 */
[----:B------:R-:W-:-:S02]  /*78f0*/  ISETP.GT.AND P2, PT, R3, 0x88, PT ;  /* 0x000000880300780c */ /* 0x000fc40003f44270 */
[----:B------:R-:W-:Y:S01]  /*7900*/  FSEL R91, R91, -INF , P3 ;  /* 0xff8000005b5b7808 */ /* 0x000fe20001800000 */
[----:B------:R-:W-:Y:S01]  /*7910*/  MUFU.EX2 R122, R156 ;  /* 0x0000009c007a7308 */ /* 0x000fe20000000800 */
[----:B------:R-:W-:Y:S02]  /*7920*/  FMNMX.FTZ R148, R90, R153, !PT ;  /* 0x000000995a947209 */ /* 0x000fe40007810000 */
[----:B------:R-:W-:Y:S02]  /*7930*/  ISETP.GT.AND P3, PT, R3, 0x89, PT ;  /* 0x000000890300780c */ /* 0x000fe40003f64270 */
[----:B------:R-:W-:Y:S02]  /*7940*/  FSEL R132, R94, -INF , P2 ;  /* 0xff8000005e847808 */ /* 0x000fe40001000000 */
[----:B------:R-:W-:Y:S01]  /*7950*/  FMNMX.FTZ R153, R91, R148, !PT ;  /* 0x000000945b997209 */ /* 0x000fe20007810000 */
[----:B------:R0:W-:Y:S01]  /*7960*/  MUFU.EX2 R94, R152 ;  /* 0x00000098005e7308 */ /* 0x0001e20000000800 */
[----:B------:R-:W-:-:S02]  /*7970*/  ISETP.GT.AND P2, PT, R3, 0x90, PT ;  /* 0x000000900300780c */ /* 0x000fc40003f44270 */
[----:B------:R-:W-:Y:S02]  /*7980*/  FSEL R95, R95, -INF , P3 ;  /* 0xff8000005f5f7808 */ /* 0x000fe40001800000 */
        /* <DEDUP_REMOVED lines=15> */
[----:B------:R-:W-:-:S04]  /*7a80*/  FMNMX.FTZ R148, R104, R3, !PT ;  /* 0x0000000368947209 */ /* 0x000fc80007810000 */
[----:B------:R-:W-:Y:S01]  /*7a90*/  FMNMX.FTZ R148, R103, R148, !PT ;  /* 0x0000009467947209 */ /* 0x000fe20007810000 */
[----:B------:R-:W-:Y:S04]  /*7aa0*/  MUFU.EX2 R20, R20 ;  /* 0x0000001400147308 */ /* 0x000fe80000000800 */
[----:B------:R-:W0:Y:S04]  /*7ab0*/  SHFL.BFLY PT, R3, R148, 0x2, 0x1f ;  /* 0x0c401f0094037f89 */ /* 0x000e2800000e0000 */
[----:B------:R-:W-:Y:S08]  /*7ac0*/  MUFU.EX2 R136, R136 ;  /* 0x0000008800887308 */ /* 0x000ff00000000800 */
[----:B------:R-:W-:Y:S08]  /*7ad0*/  MUFU.EX2 R140, R140 ;  /* 0x0000008c008c7308 */ /* 0x000ff00000000800 */
[----:B------:R-:W-:Y:S01]  /*7ae0*/  MUFU.EX2 R149, R149 ;  /* 0x0000009500957308 */ /* 0x000fe20000000800 */
[----:B0-----:R-:W-:Y:S01]  /*7af0*/  FMNMX.FTZ R152, R148, R3, !PT ;  /* 0x0000000394987209 */ /* 0x001fe20007810000 */
[----:B------:R-:W-:-:S06]  /*7b00*/  IMAD.U32 R148, RZ, RZ, UR40 ;  /* 0x00000028ff947e24 */ /* 0x000fcc000f8e00ff */
        /* <DEDUP_REMOVED lines=9> */
[----:B------:R-:W-:-:S05]  /*7ba0*/  FSEL R8, R148, RZ, P2 ;  /* 0x000000ff94087208 */ /* 0x000fca0001000000 */
[--C-:B------:R-:W-:Y:S01]  /*7bb0*/  FFMA.FTZ R152, R158, UR40, -R8.reuse ;  /* 0x000000289e987c23 */ /* 0x100fe20008010808 */
[----:B------:R-:W-:-:S01]  /*7bc0*/  FFMA.FTZ R153, R159, UR40, -R8 ;  /* 0x000000289f997c23 */ /* 0x000fc20008010808 */
[----:B------:R-:W-:Y:S01]  /*7bd0*/  FSEL R158, R4, RZ, P0 ;  /* 0x000000ff049e7208 */ /* 0x000fe20000000000 */
[----:B------:R-:W-:-:S01]  /*7be0*/  FFMA.FTZ R7, R7, UR40, -R8 ;  /* 0x0000002807077c23 */ /* 0x000fc20008010808 */
[----:B------:R-:W-:Y:S01]  /*7bf0*/  FSEL R159, R3, RZ, P2 ;  /* 0x000000ff039f7208 */ /* 0x000fe20001000000 */
[----:B------:R-:W-:-:S01]  /*7c00*/  FFMA.FTZ R148, R155, UR40, -R8 ;  /* 0x000000289b947c23 */ /* 0x000fc20008010808 */
[----:B------:R-:W-:Y:S01]  /*7c10*/  MUFU.EX2 R152, R152 ;  /* 0x0000009800987308 */ /* 0x000fe20000000800 */
[----:B------:R-:W-:-:S01]  /*7c20*/  FADD.FTZ R158, -R158, R5 ;  /* 0x000000059e9e7221 */ /* 0x000fc20000010100 */
[----:B------:R-:W-:Y:S01]  /*7c30*/  FFMA.FTZ R5, R145, UR40, -R8 ;  /* 0x0000002891057c23 */ /* 0x000fe20008010808 */
[----:B------:R-:W-:-:S01]  /*7c40*/  FADD.FTZ R159, -R159, R6 ;  /* 0x000000069f9f7221 */ /* 0x000fc20000010100 */
[--C-:B------:R-:W-:Y:S01]  /*7c50*/  FFMA.FTZ R154, R162, UR40, -R8.reuse ;  /* 0x00000028a29a7c23 */ /* 0x100fe20008010808 */
[----:B------:R-:W-:Y:S01]  /*7c60*/  FMUL.FTZ R145, R158, UR40 ;  /* 0x000000289e917c20 */ /* 0x000fe20008410000 */
[--C-:B------:R-:W-:Y:S01]  /*7c70*/  FFMA.FTZ R155, R163, UR40, -R8.reuse ;  /* 0x00000028a39b7c23 */ /* 0x100fe20008010808 */
[----:B------:R-:W-:Y:S01]  /*7c80*/  FMUL.FTZ R158, R159, UR40 ;  /* 0x000000289f9e7c20 */ /* 0x000fe20008410000 */
        /* <DEDUP_REMOVED lines=44> */
[----:B------:R-:W-:Y:S01]  /*7f50*/  FFMA.FTZ R8, R103, UR40, -R8 ;  /* 0x0000002867087c23 */ /* 0x000fe20008010808 */
[----:B------:R-:W-:-:S01]  /*7f60*/  FADD.FTZ R0, R152, R145 ;  /* 0x0000009198007221 */ /* 0x000fc20000010000 */
[----:B------:R-:W-:-:S02]  /*7f70*/  FADD.FTZ R145, R13, R2 ;  /* 0x000000020d917221 */ /* 0x000fc40000010000 */
        /* <DEDUP_REMOVED lines=31> */
[----:B------:R-:W-:-:S06]  /*8170*/  FADD.FTZ R0, R126, R145 ;  /* 0x000000917e007221 */ /* 0x000fcc0000010000 */
        /* <DEDUP_REMOVED lines=92> */
.L_x_2442:
        /* <DEDUP_REMOVED lines=116> */
.L_x_2432:
[----:B------:R-:W-:-:S06]  /*8e80*/  UISETP.GE.AND UP0, UPT, UR6, UR53, UPT ;  /* 0x000000350600728c */ /* 0x000fcc000bf06270 */
[----:B------:R-:W-:-:S13]  /*8e90*/  PLOP3.LUT P0, PT, PT, PT, UP0, 0x80, 0x0 ;  /* 0x000000000000781c */ /* 0x000fda0003f0f008 */
[----:B------:R-:W-:Y:S05]  /*8ea0*/  @!P0 BRA `(.L_x_2444) ;  /* 0x0000002c002c8947 */ /* 0x000fea0003800000 */
[----:B------:R-:W-:Y:S01]  /*8eb0*/  IMAD.MOV.U32 R6, RZ, RZ, R3 ;  /* 0x000000ffff067224 */ /* 0x000fe200078e0003 */
[----:B------:R-:W-:Y:S01]  /*8ec0*/  UMOV UR7, UR41 ;  /* 0x0000002900077c82 */ /* 0x000fe20008000000 */
[----:B------:R-:W-:Y:S01]  /*8ed0*/  IMAD.MOV.U32 R5, RZ, RZ, R4 ;  /* 0x000000ffff057224 */ /* 0x000fe200078e0004 */
[----:B------:R-:W-:-:S06]  /*8ee0*/  UMOV UR4, UR38 ;  /* 0x0000002600047c82 */ /* 0x000fcc0008000000 */
.L_x_2455:
        /* <DEDUP_REMOVED lines=9> */
.L_x_2446:
[----:B------:R-:W-:Y:S01]  /*8f80*/  ULEA UR5, UR38, UR39, 0x3 ;  /* 0x0000002726057291 */ /* 0x000fe2000f8e183f */
[----:B------:R-:W-:-:S05]  /*8f90*/  IMAD.U32 R3, RZ, RZ, UR41 ;  /* 0x00000029ff037e24 */ /* 0x000fca000f8e00ff */
[----:B------:R-:W-:-:S04]  /*8fa0*/  SHF.L.U32 R3, R3, 0x1f, RZ ;  /* 0x0000001f03037819 */ /* 0x000fc800000006ff */
[----:B------:R0:W1:Y:S01]  /*8fb0*/  SYNCS.PHASECHK.TRANS64.TRYWAIT P0, [UR5+0x29830], R3 ;  /* 0x02983003ff0075a7 */ /* 0x0000620008000145 */
[----:B------:R-:W-:Y:S05]  /*8fc0*/  @!P1 BRA `(.L_x_2447) ;  /* 0x0000000000049947 */ /* 0x000fea0003800000 */
[----:B------:R-:W-:Y:S01]  /*8fd0*/  BPT.TRAP 0x1 ;  /* 0x000000040000795c */ /* 0x000fe20000300000 */
.L_x_2447:
[----:B-1----:R-:W-:Y:S05]  /*8fe0*/  @P0 BRA `(.L_x_2445) ;  /* 0x0000000000080947 */ /* 0x002fea0003800000 */
[----:B------:R-:W1:Y:S02]  /*8ff0*/  SYNCS.PHASECHK.TRANS64.TRYWAIT P0, [UR5+0x29830], R3 ;  /* 0x02983003ff0075a7 */ /* 0x000e640008000145 */
[----:B-1----:R-:W-:Y:S05]  /*9000*/  @!P0 BRA `(.L_x_2448) ;  /* 0x000000e800308947 */ /* 0x002fea0003800000 */
.L_x_2445:
[----:B-1----:R-:W1:Y:S01]  /*9010*/  S2R R4, SR_TID.X ;  /* 0x0000000000047919 */ /* 0x002e620000002100 */
[----:B------:R-:W-:Y:S01]  /*9020*/  UIMAD UR5, UR38, 0x780, UR48 ;  /* 0x00000780260578a4 */ /* 0x000fe2000f8e0230 */
[----:B------:R-:W-:Y:S01]  /*9030*/  UMOV UR31, 0x80000020 ;  /* 0x80000020001f7882 */ /* 0x000fe20000000000 */
[----:B------:R-:W-:Y:S02]  /*9040*/  UMOV UR32, UR28 ;  /* 0x0000001c00207c82 */ /* 0x000fe40008000000 */
[----:B------:R-:W-:Y:S01]  /*9050*/  UIADD3 UR34, UR5, 0x80, URZ ;  /* 0x0000008005227890 */ /* 0x000fe2000fffe03f */
[----:B------:R-:W-:Y:S02]  /*9060*/  UMOV UR33, UR29 ;  /* 0x0000001d00217c82 */ /* 0x000fe40008000000 */
[----:B------:R-:W-:Y:S01]  /*9070*/  UMOV UR30, UR5 ;  /* 0x00000005001e7c82 */ /* 0x000fe20008000000 */
[----:B------:R-:W-:Y:S01]  /*9080*/  UMOV UR35, 0x80000020 ;  /* 0x8000002000237882 */ /* 0x000fe20000000000 */
[----:B------:R-:W-:Y:S01]  /*9090*/  UIADD3 UR46, UR5, 0x100, URZ ;  /* 0x00000100052e7890 */ /* 0x000fe2000fffe03f */
[----:B------:R-:W-:Y:S01]  /*90a0*/  UMOV UR44, UR28 ;  /* 0x0000001c002c7c82 */ /* 0x000fe20008000000 */
[----:B------:R-:W-:Y:S01]  /*90b0*/  UMOV UR45, UR29 ;  /* 0x0000001d002d7c82 */ /* 0x000fe20008000000 */
        /* <DEDUP_REMOVED lines=177> */
.L_x_2450:
[----:B------:R-:W-:Y:S01]  /*9bd0*/  ULEA UR5, UR4, UR39, 0x3 ;  /* 0x0000002704057291 */ /* 0x000fe2000f8e183f */
[----:B------:R-:W-:-:S05]  /*9be0*/  IMAD.U32 R3, RZ, RZ, UR7 ;  /* 0x00000007ff037e24 */ /* 0x000fca000f8e00ff */
[----:B------:R-:W-:-:S04]  /*9bf0*/  SHF.L.U32 R3, R3, 0x1f, RZ ;  /* 0x0000001f03037819 */ /* 0x000fc800000006ff */
[----:B------:R0:W1:Y:S01]  /*9c00*/  SYNCS.PHASECHK.TRANS64.TRYWAIT P0, [UR5+0x29850], R3 ;  /* 0x02985003ff0075a7 */ /* 0x0000620008000145 */
[----:B------:R-:W-:Y:S05]  /*9c10*/  @!P1 BRA `(.L_x_2451) ;  /* 0x0000000000049947 */ /* 0x000fea0003800000 */
[----:B------:R-:W-:Y:S01]  /*9c20*/  BPT.TRAP 0x1 ;  /* 0x000000040000795c */ /* 0x000fe20000300000 */
.L_x_2451:
[----:B-1----:R-:W-:Y:S05]  /*9c30*/  @P0 BRA `(.L_x_2449) ;  /* 0x0000000000080947 */ /* 0x002fea0003800000 */
[----:B------:R-:W1:Y:S02]  /*9c40*/  SYNCS.PHASECHK.TRANS64.TRYWAIT P0, [UR5+0x29850], R3 ;  /* 0x02985003ff0075a7 */ /* 0x000e640008000145 */
[----:B-1----:R-:W-:Y:S05]  /*9c50*/  @!P0 BRA `(.L_x_2452) ;  /* 0x000000dc00348947 */ /* 0x002fea0003800000 */
.L_x_2449:
        /* <DEDUP_REMOVED lines=36> */
.L_x_2453:
        /* <DEDUP_REMOVED lines=93> */
[----:B------:R-:W-:-:S04]  /*a470*/  FADD.FTZ R5, -R4, R5 ;  /* 0x0000000504057221 */ /* 0x000fc80000010100 */
[----:B------:R-:W-:Y:S01]  /*a480*/  FMUL.FTZ R11, R5, UR40 ;  /* 0x00000028050b7c20 */ /* 0x000fe20008410000 */
[----:B------:R-:W-:-:S01]  /*a490*/  FADD.FTZ R5, -R3, R6 ;  /* 0x0000000603057221 */ /* 0x000fc20000010100 */
[----:B------:R-:W-:Y:S02]  /*a4a0*/  FFMA.FTZ R6, R4, R13, -8 ;  /* 0xc100000004067423 */ /* 0x000fe4000001000d */
[----:B------:R-:W-:Y:S01]  /*a4b0*/  MUFU.EX2 R7, R11 ;  /* 0x0000000b00077308 */ /* 0x000fe20000000800 */
[----:B------:R-:W-:Y:S01]  /*a4c0*/  FMUL.FTZ R5, R5, UR40 ;  /* 0x0000002805057c20 */ /* 0x000fe20008410000 */
[--C-:B------:R-:W-:Y:S01]  /*a4d0*/  FFMA.FTZ R20, R136, UR40, -R6.reuse ;  /* 0x0000002888147c23 */ /* 0x100fe20008010806 */
[----:B------:R-:W-:-:S01]  /*a4e0*/  FFMA.FTZ R136, R140, UR40, -R6 ;  /* 0x000000288c887c23 */ /* 0x000fc20008010806 */
[--C-:B------:R-:W-:Y:S01]  /*a4f0*/  FFMA.FTZ R140, R144, UR40, -R6.reuse ;  /* 0x00000028908c7c23 */ /* 0x100fe20008010806 */
[----:B------:R-:W-:-:S01]  /*a500*/  FFMA.FTZ R144, R148, UR40, -R6 ;  /* 0x0000002894907c23 */ /* 0x000fc20008010806 */
[----:B------:R-:W-:Y:S01]  /*a510*/  FFMA.FTZ R21, R137, UR40, -R6 ;  /* 0x0000002889157c23 */ /* 0x000fe20008010806 */
[----:B------:R-:W-:-:S02]  /*a520*/  IMAD.U32 R148, RZ, RZ, UR40 ;  /* 0x00000028ff947e24 */ /* 0x000fc4000f8e00ff */
        /* <DEDUP_REMOVED lines=34> */
[----:B------:R-:W-:Y:S01]  /*a750*/  FFMA.FTZ R101, R101, UR40, -R6 ;  /* 0x0000002865657c23 */ /* 0x000fe20008010806 */
[----:B------:R-:W-:-:S01]  /*a760*/  FFMA.FTZ R6, R3, R148, -8 ;  /* 0xc100000003067423 */ /* 0x000fc20000010094 */
[----:B------:R-:W-:Y:S03]  /*a770*/  MUFU.EX2 R5, R5 ;  /* 0x0000000500057308 */ /* 0x000fe60000000800 */
        /* <DEDUP_REMOVED lines=38> */
[----:B--2---:R-:W-:-:S01]  /*a9e0*/  FADD.FTZ R159, R9, R2 ;  /* 0x00000002099f7221 */ /* 0x004fc20000010000 */
        /* <DEDUP_REMOVED lines=8> */
[----:B------:R-:W-:-:S06]  /*aa70*/  FFMA.FTZ R102, R102, UR40, -R6 ;  /* 0x0000002866667c23 */ /* 0x000fcc0008010806 */
[----:B------:R0:W3:Y:S01]  /*aa80*/  MUFU.EX2 R11, R157 ;  /* 0x0000009d000b7308 */ /* 0x0000e20000000800 */
[----:B-1----:R-:W-:-:S07]  /*aa90*/  FADD.FTZ R0, R10, R159 ;  /* 0x0000009f0a007221 */ /* 0x002fce0000010000 */
[----:B------:R-:W1:Y:S01]  /*aaa0*/  MUFU.EX2 R153, R153 ;  /* 0x0000009900997308 */ /* 0x000e620000000800 */
[----:B0-----:R-:W-:-:S01]  /*aab0*/  FFMA.FTZ R157, R167, UR40, -R6 ;  /* 0x00000028a79d7c23 */ /* 0x001fc20008010806 */
[----:B--2---:R-:W-:Y:S01]  /*aac0*/  FADD.FTZ R2, R152, R161 ;  /* 0x000000a198027221 */ /* 0x004fe20000010000 */
        /* <DEDUP_REMOVED lines=149> */
.L_x_2454:
        /* <DEDUP_REMOVED lines=116> */
.L_x_2444:
[----:B------:R-:W-:Y:S06]  /*bb60*/  BAR.ARV 0x8, 0x180 ;  /* 0x0206000000007b1d */ /* 0x000fec0000002000 */
[----:B------:R-:W-:Y:S05]  /*bb70*/  @!P1 BRA `(.L_x_2456) ;  /* 0x0000000000049947 */ /* 0x000fea0003800000 */
[----:B------:R-:W-:Y:S01]  /*bb80*/  BPT.TRAP 0x1 ;  /* 0x000000040000795c */ /* 0x000fe20000300000 */
.L_x_2456:
[----:B------:R-:W-:Y:S01]  /*bb90*/  ULEA UR5, UR38, UR39, 0x3 ;  /* 0x0000002726057291 */ /* 0x000fe2000f8e183f */
[----:B------:R-:W-:-:S05]  /*bba0*/  IMAD.U32 R5, RZ, RZ, UR41 ;  /* 0x00000029ff057e24 */ /* 0x000fca000f8e00ff */
[----:B------:R-:W-:-:S04]  /*bbb0*/  SHF.L.U32 R5, R5, 0x1f, RZ ;  /* 0x0000001f05057819 */ /* 0x000fc800000006ff */
[----:B------:R0:W1:Y:S01]  /*bbc0*/  SYNCS.PHASECHK.TRANS64.TRYWAIT P0, [UR5+0x29850], R5 ;  /* 0x02985005ff0075a7 */ /* 0x0000620008000145 */
[----:B------:R-:W-:Y:S05]  /*bbd0*/  @!P1 BRA `(.L_x_2457) ;  /* 0x0000000000049947 */ /* 0x000fea0003800000 */
[----:B------:R-:W-:Y:S01]  /*bbe0*/  BPT.TRAP 0x1 ;  /* 0x000000040000795c */ /* 0x000fe20000300000 */
.L_x_2457:
[----:B-1----:R-:W-:Y:S05]  /*bbf0*/  @P0 BRA `(.L_x_2458) ;  /* 0x0000000000080947 */ /* 0x002fea0003800000 */
[----:B------:R-:W1:Y:S02]  /*bc00*/  SYNCS.PHASECHK.TRANS64.TRYWAIT P0, [UR5+0x29850], R5 ;  /* 0x02985005ff0075a7 */ /* 0x000e640008000145 */
[----:B-1----:R-:W-:Y:S05]  /*bc10*/  @!P0 BRA `(.L_x_2459) ;  /* 0x000000bc005c8947 */ /* 0x002fea0003800000 */
.L_x_2458:
        /* <DEDUP_REMOVED lines=17> */
[----:B------:R-:W1:Y:S08]  /*bd30*/  @P0 LDC.64 R8, c[0x0][0x9c8] ;  /* 0x00027200ff080b82 */ /* 0x000e700000000a00 */
[----:B------:R-:W2:Y:S01]  /*bd40*/  @P0 LDC.64 R10, c[0x0][0x9d0] ;  /* 0x00027400ff0a0b82 */ /* 0x000ea20000000a00 */
[----:B-1----:R-:W-:-:S04]  /*bd50*/  @P0 IMAD R6, R8, UR58, RZ ;  /* 0x0000003a08060c24 */ /* 0x002fc8000f8e02ff */
[----:B0-----:R-:W-:Y:S02]  /*bd60*/  @P0 IMAD R5, R9, UR54, R6 ;  /* 0x0000003609050c24 */ /* 0x001fe4000f8e0206 */
        /* <DEDUP_REMOVED lines=15> */
[----:B------:R-:W1:Y:S04]  /*be60*/  SHFL.BFLY PT, R7, R2, 0x2, 0x1f ;  /* 0x0c401f0002077f89 */ /* 0x000e6800000e0000 */
[----:B------:R-:W3:Y:S01]  /*be70*/  SHFL.BFLY PT, R11, R0, 0x2, 0x1f ;  /* 0x0c401f00000b7f89 */ /* 0x000ee200000e0000 */
[----:B------:R-:W-:Y:S02]  /*be80*/  WARPGROUP.DEPBAR.LE gsb0, 0x0 ;  /* 0x00008000000079c5 */ /* 0x000fe40000010000 */
[----:B------:R-:W-:-:S06]  /*be90*/  WARPGROUP.ARRIVE ;  /* 0x00000000000079c5 */ /* 0x000fcc0000000000 */
[----:B------:R-:W-:Y:S01]  /*bea0*/  QGMMA.64x128x32.F32.E4M3.E4M3 R24, R172, gdesc[UR4], R24, gsb0 ;  /* 0x01e00004ac187df3 */ /* 0x000fe20008000818 */
[----:B------:R-:W-:Y:S01]  /*beb0*/  UIADD3 UR6, UR4, 0x400, URZ ;  /* 0x0000040004067890 */ /* 0x000fe2000fffe03f */
[----:B------:R-:W-:Y:S01]  /*bec0*/  UMOV UR7, 0xc0000010 ;  /* 0xc000001000077882 */ /* 0x000fe20000000000 */
[----:B-1----:R-:W-:-:S01]  /*bed0*/  FADD.FTZ R7, R7, R2 ;  /* 0x0000000207077221 */ /* 0x002fc20000010000 */
[----:B---3--:R-:W-:-:S04]  /*bee0*/  FADD.FTZ R11, R11, R0 ;  /* 0x000000000b0b7221 */ /* 0x008fc80000010000 */
[----:B------:R-:W1:Y:S04]  /*bef0*/  SHFL.BFLY PT, R6, R7, 0x1, 0x1f ;  /* 0x0c201f0007067f89 */ /* 0x000e6800000e0000 */
[----:B0-----:R-:W0:Y:S01]  /*bf00*/  SHFL.BFLY PT, R8, R11, 0x1, 0x1f ;  /* 0x0c201f000b087f89 */ /* 0x001e2200000e0000 */
[----:B-1----:R-:W-:-:S01]  /*bf10*/  FADD.FTZ R12, R7, R6 ;  /* 0x00000006070c7221 */ /* 0x002fc20000010000 */
[----:B0-----:R-:W-:-:S04]  /*bf20*/  FADD.FTZ R13, R11, R8 ;  /* 0x000000080b0d7221 */ /* 0x001fc80000010000 */
        /* <DEDUP_REMOVED lines=14> */
[----:B------:R-:W-:-:S07]  /*c010*/  IMAD.U32 R11, RZ, RZ, UR40 ;  /* 0x00000028ff0b7e24 */ /* 0x000fce000f8e00ff */
[----:B------:R-:W3:Y:S01]  /*c020*/  @P0 MUFU.RCP R10, R13 ;  /* 0x0000000d000a0308 */ /* 0x000ee20000001000 */
[----:B------:R-:W-:Y:S02]  /*c030*/  IMAD.U32 R7, RZ, RZ, UR40 ;  /* 0x00000028ff077e24 */ /* 0x000fe4000f8e00ff */
[----:B------:R-:W-:Y:S01]  /*c040*/  @P3 FMUL.FTZ R11, R11, 0.69314718246459960938 ;  /* 0x3f3172180b0b3820 */ /* 0x000fe20000410000 */
[----:B0-----:R-:W-:Y:S01]  /*c050*/  @P3 FMUL.FTZ R12, R9, 0.69314718246459960938 ;  /* 0x3f317218090c3820 */ /* 0x001fe20000410000 */
[----:B------:R-:W-:Y:S02]  /*c060*/  IMAD.MOV.U32 R0, RZ, RZ, -0x800000 ;  /* 0xff800000ff007424 */ /* 0x000fe400078e00ff */
[----:B------:R-:W-:Y:S01]  /*c070*/  @P2 FMUL.FTZ R7, R7, 0.69314718246459960938 ;  /* 0x3f31721807072820 */ /* 0x000fe20000410000 */
[----:B------:R-:W-:Y:S02]  /*c080*/  IMAD.MOV.U32 R2, RZ, RZ, -0x800000 ;  /* 0xff800000ff027424 */ /* 0x000fe400078e00ff */
[----:B------:R-:W-:-:S01]  /*c090*/  @P3 FFMA.FTZ R0, R11, R3, R12 ;  /* 0x000000030b003223 */ /* 0x000fc2000001000c */
[----:B-1----:R-:W-:Y:S01]  /*c0a0*/  @P2 FMUL.FTZ R8, R8, 0.69314718246459960938 ;  /* 0x3f31721808082820 */ /* 0x002fe20000410000 */
[----:B--2---:R-:W-:-:S03]  /*c0b0*/  FMUL.FTZ R3, R6, R5 ;  /* 0x0000000506037220 */ /* 0x004fc60000410000 */
[----:B------:R-:W-:Y:S01]  /*c0c0*/  @P2 FFMA.FTZ R2, R7, R4, R8 ;  /* 0x0000000407022223 */ /* 0x000fe20000010008 */
[----:B---3--:R-:W-:Y:S01]  /*c0d0*/  FMUL.FTZ R5, R10, R5 ;  /* 0x000000050a057220 */ /* 0x008fe20000410000 */
[----:B------:R-:W-:Y:S02]  /*c0e0*/  WARPGROUP.DEPBAR.LE gsb0, 0x0 ;  /* 0x00008000000079c5 */ /* 0x000fe40000010000 */
[----:B------:R-:W-:Y:S05]  /*c0f0*/  @!P1 BRA `(.L_x_2460) ;  /* 0x0000000000049947 */ /* 0x000fea0003800000 */
[----:B------:R-:W-:Y:S01]  /*c100*/  BPT.TRAP 0x1 ;  /* 0x000000040000795c */ /* 0x000fe20000300000 */
.L_x_2460:
        /* <DEDUP_REMOVED lines=10> */
[----:B------:R-:W-:Y:S01]  /*c1b0*/  FMUL.FTZ R77, R65, R3 ;  /* 0x00000003414d7220 */ /* 0x000fe20000410000 */
[----:B------:R-:W-:Y:S01]  /*c1c0*/  FMUL.FTZ R48, R47, R5 ;  /* 0x000000052f307220 */ /* 0x000fe20000410000 */
[-C--:B------:R-:W-:Y:S01]  /*c1d0*/  FMUL.FTZ R7, R24, R3.reuse ;  /* 0x0000000318077220 */ /* 0x080fe20000410000 */
[----:B------:R-:W-:Y:S01]  /*c1e0*/  SYNCS.ARRIVE.TRANS64.RED.A1T0 RZ, [UR4], RZ ;  /* 0x000000ffffff79a7 */ /* 0x000fe20008100404 */
        /* <DEDUP_REMOVED lines=60> */
.L_x_2424:
        /* <DEDUP_REMOVED lines=50> */
[----:B------:R-:W-:-:S02]  /*c8d0*/  SEL R52, R67, R66, P0 ;  /* 0x0000004243347207 */ /* 0x000fc40000000000 */
[C---:B------:R-:W-:Y:S02]  /*c8e0*/  IADD3 R63, P6, R10.reuse, 0x20, RZ ;  /* 0x000000200a3f7810 */ /* 0x040fe40007fde0ff */
[----:B------:R-:W-:Y:S02]  /*c8f0*/  IADD3 R67, P1, R10, 0x40, RZ ;  /* 0x000000400a437810 */ /* 0x000fe40007f3e0ff */
[----:B------:R-:W-:Y:S01]  /*c900*/  SEL R61, R6, R9, P0 ;  /* 0x00000009063d7207 */ /* 0x000fe20000000000 */
[----:B------:R-:W-:Y:S01]  /*c910*/  IMAD.X R101, RZ, RZ, R11, P6 ;  /* 0x000000ffff657224 */ /* 0x000fe200030e060b */
[----:B------:R-:W-:Y:S02]  /*c920*/  SEL R27, R9, R6, P0 ;  /* 0x00000006091b7207 */ /* 0x000fe40000000000 */
[----:B------:R-:W-:Y:S02]  /*c930*/  SEL R103, R49, R48, P0 ;  /* 0x0000003031677207 */ /* 0x000fe40000000000 */
[----:B------:R-:W-:-:S02]  /*c940*/  SEL R141, R32, R33, P0 ;  /* 0x00000021208d7207 */ /* 0x000fc40000000000 */
[----:B------:R-:W-:Y:S02]  /*c950*/  SEL R26, R33, R32, P0 ;  /* 0x00000020211a7207 */ /* 0x000fe40000000000 */
[----:B------:R-:W-:Y:S02]  /*c960*/  SEL R119, R84, R85, P0 ;  /* 0x0000005554777207 */ /* 0x000fe40000000000 */
[----:B------:R-:W-:Y:S02]  /*c970*/  SEL R42, R85, R84, P0 ;  /* 0x00000054552a7207 */ /* 0x000fe40000000000 */
[----:B------:R-:W-:Y:S02]  /*c980*/  SEL R49, R48, R49, P0 ;  /* 0x0000003130317207 */ /* 0x000fe40000000000 */
[----:B------:R-:W-:Y:S02]  /*c990*/  LOP3.LUT R4, R63, 0x380, RZ, 0xc0, !PT ;  /* 0x000003803f047812 */ /* 0x000fe400078ec0ff */
[----:B------:R-:W-:-:S02]  /*c9a0*/  LOP3.LUT R6, R67, 0x380, RZ, 0xc0, !PT ;  /* 0x0000038043067812 */ /* 0x000fc400078ec0ff */
        /* <DEDUP_REMOVED lines=24> */
[----:B------:R-:W-:Y:S02]  /*cb30*/  IADD3 R71, P2, R10, 0x60, RZ ;  /* 0x000000600a477810 */ /* 0x000fe40007f5e0ff */
[----:B------:R-:W-:Y:S02]  /*cb40*/  SHF.R.U64 R4, R4, 0x3, RZ ;  /* 0x0000000304047819 */ /* 0x000fe400000012ff */
[----:B------:R-:W-:Y:S02]  /*cb50*/  SHF.R.U64 R6, R6, 0x3, RZ ;  /* 0x0000000306067819 */ /* 0x000fe400000012ff */
[----:B------:R-:W-:Y:S02]  /*cb60*/  SEL R65, R86, R87, P0 ;  /* 0x0000005756417207 */ /* 0x000fe40000000000 */
[----:B------:R-:W-:Y:S02]  /*cb70*/  SEL R75, R87, R86, P0 ;  /* 0x00000056574b7207 */ /* 0x000fe40000000000 */
[----:B------:R-:W-:-:S02]  /*cb80*/  IADD3 R79, P3, R10, 0x4000, RZ ;  /* 0x000040000a4f7810 */ /* 0x000fc40007f7e0ff */
[C---:B------:R-:W-:Y:S02]  /*cb90*/  IADD3 R83, P4, R10.reuse, 0x4020, RZ ;  /* 0x000040200a537810 */ /* 0x040fe40007f9e0ff */
[----:B------:R-:W-:Y:S01]  /*cba0*/  SEL R111, R47, R14, P0 ;  /* 0x0000000e2f6f7207 */ /* 0x000fe20000000000 */
[--C-:B------:R-:W-:Y:S01]  /*cbb0*/  IMAD.X R95, RZ, RZ, R11.reuse, P3 ;  /* 0x000000ffff5f7224 */ /* 0x100fe200018e060b */
[----:B------:R-:W-:Y:S01]  /*cbc0*/  IADD3 R87, P5, R10, 0x4040, RZ ;  /* 0x000040400a577810 */ /* 0x000fe20007fbe0ff */
[--C-:B------:R-:W-:Y:S01]  /*cbd0*/  IMAD.X R9, RZ, RZ, R11.reuse, P4 ;  /* 0x000000ffff097224 */ /* 0x100fe200020e060b */
[----:B------:R-:W-:Y:S02]  /*cbe0*/  SEL R59, R7, R8, P0 ;  /* 0x00000008073b7207 */ /* 0x000fe40000000000 */
[----:B------:R-:W-:Y:S01]  /*cbf0*/  SEL R25, R8, R7, P0 ;  /* 0x0000000708197207 */ /* 0x000fe20000000000 */
[----:B------:R-:W-:Y:S01]  /*cc00*/  IMAD.X R7, RZ, RZ, R11, P5 ;  /* 0x000000ffff077224 */ /* 0x000fe200028e060b */
[----:B------:R-:W-:-:S02]  /*cc10*/  SEL R47, R14, R47, P0 ;  /* 0x0000002f0e2f7207 */ /* 0x000fc40000000000 */
[----:B------:R-:W-:Y:S02]  /*cc20*/  LOP3.LUT R8, R71, 0x380, RZ, 0xc0, !PT ;  /* 0x0000038047087812 */ /* 0x000fe400078ec0ff */
[----:B------:R-:W-:Y:S02]  /*cc30*/  LOP3.LUT R100, R4, R63, RZ, 0x3c, !PT ;  /* 0x0000003f04647212 */ /* 0x000fe400078e3cff */
[----:B------:R-:W-:Y:S02]  /*cc40*/  LOP3.LUT R14, R6, R67, RZ, 0x3c, !PT ;  /* 0x00000043060e7212 */ /* 0x000fe400078e3cff */
[----:B------:R-:W-:Y:S02]  /*cc50*/  LOP3.LUT R4, R79, 0x380, RZ, 0xc0, !PT ;  /* 0x000003804f047812 */ /* 0x000fe400078ec0ff */
[----:B------:R-:W-:Y:S02]  /*cc60*/  LOP3.LUT R6, R83, 0x380, RZ, 0xc0, !PT ;  /* 0x0000038053067812 */ /* 0x000fe400078ec0ff */
[----:B------:R-:W-:-:S02]  /*cc70*/  LOP3.LUT R30, R87, 0x380, RZ, 0xc0, !PT ;  /* 0x00000380571e7812 */ /* 0x000fc400078ec0ff */
[----:B------:R-:W-:Y:S02]  /*cc80*/  SHF.R.U64 R8, R8, 0x3, RZ ;  /* 0x0000000308087819 */ /* 0x000fe400000012ff */
[----:B------:R-:W-:Y:S02]  /*cc90*/  SHF.R.U64 R4, R4, 0x3, RZ ;  /* 0x0000000304047819 */ /* 0x000fe400000012ff */
[----:B------:R-:W-:Y:S02]  /*cca0*/  SHF.R.U64 R6, R6, 0x3, RZ ;  /* 0x0000000306067819 */ /* 0x000fe400000012ff */
[----:B------:R-:W-:Y:S02]  /*ccb0*/  SHF.R.U64 R30, R30, 0x3, RZ ;  /* 0x000000031e1e7819 */ /* 0x000fe400000012ff */
[----:B------:R-:W-:Y:S02]  /*ccc0*/  SEL R107, R12, R13, P0 ;  /* 0x0000000d0c6b7207 */ /* 0x000fe40000000000 */
[----:B------:R-:W-:Y:S01]  /*ccd0*/  SEL R43, R13, R12, P0 ;  /* 0x0000000c0d2b7207 */ /* 0x000fe20000000000 */
[----:B------:R-:W-:Y:S01]  /*cce0*/  IMAD.X R13, RZ, RZ, R11, P2 ;  /* 0x000000ffff0d7224 */ /* 0x000fe200010e060b */
[----:B------:R-:W-:-:S02]  /*ccf0*/  IADD3 R97, P6, R10, 0x4060, RZ ;  /* 0x000040600a617810 */ /* 0x000fc40007fde0ff */
[----:B------:R-:W-:Y:S02]  /*cd00*/  LOP3.LUT R12, R8, R71, RZ, 0x3c, !PT ;  /* 0x00000047080c7212 */ /* 0x000fe400078e3cff */
[----:B------:R-:W-:Y:S02]  /*cd10*/  LOP3.LUT R94, R4, R79, RZ, 0x3c, !PT ;  /* 0x0000004f045e7212 */ /* 0x000fe400078e3cff */
[----:B------:R-:W-:Y:S02]  /*cd20*/  LOP3.LUT R8, R6, R83, RZ, 0x3c, !PT ;  /* 0x0000005306087212 */ /* 0x000fe400078e3cff */
[----:B------:R-:W-:Y:S02]  /*cd30*/  LOP3.LUT R5, R10, 0x380, RZ, 0xc0, !PT ;  /* 0x000003800a057812 */ /* 0x000fe400078ec0ff */
[----:B------:R-:W-:Y:S02]  /*cd40*/  LOP3.LUT R6, R30, R87, RZ, 0x3c, !PT ;  /* 0x000000571e067212 */ /* 0x000fe400078e3cff */
[----:B------:R-:W-:-:S02]  /*cd50*/  LOP3.LUT R58, R97, 0x380, RZ, 0xc0, !PT ;  /* 0x00000380613a7812 */ /* 0x000fc400078ec0ff */
[----:B------:R-:W-:Y:S02]  /*cd60*/  MOV R94, R94 ;  /* 0x0000005e005e7202 */ /* 0x000fe40000000f00 */
[----:B------:R-:W-:Y:S02]  /*cd70*/  SHF.R.U64 R5, R5, 0x3, RZ ;  /* 0x0000000305057819 */ /* 0x000fe400000012ff */
[----:B------:R-:W-:Y:S02]  /*cd80*/  MOV R95, R6 ;  /* 0x00000006005f7202 */ /* 0x000fe40000000f00 */
[----:B------:R-:W-:Y:S02]  /*cd90*/  SHF.R.U64 R58, R58, 0x3, RZ ;  /* 0x000000033a3a7819 */ /* 0x000fe400000012ff */
[----:B------:R-:W-:Y:S01]  /*cda0*/  LOP3.LUT R10, R5, R10, RZ, 0x3c, !PT ;  /* 0x0000000a050a7212 */ /* 0x000fe200078e3cff */
[----:B------:R-:W-:Y:S01]  /*cdb0*/  IMAD.X R5, RZ, RZ, R11, P6 ;  /* 0x000000ffff057224 */ /* 0x000fe200030e060b */
[----:B------:R-:W-:-:S02]  /*cdc0*/  SEL R139, R15, R88, P0 ;  /* 0x000000580f8b7207 */ /* 0x000fc40000000000 */
[----:B------:R-:W-:Y:S01]  /*cdd0*/  SEL R33, R88, R15, P0 ;  /* 0x0000000f58217207 */ /* 0x000fe20000000000 */
[----:B------:R-:W-:Y:S01]  /*cde0*/  IMAD.X R15, RZ, RZ, R11, P1 ;  /* 0x000000ffff0f7224 */ /* 0x000fe200008e060b */
[----:B------:R-:W-:Y:S02]  /*cdf0*/  LOP3.LUT R4, R58, R97, RZ, 0x3c, !PT ;  /* 0x000000613a047212 */ /* 0x000fe400078e3cff */
[----:B------:R-:W-:Y:S02]  /*ce00*/  MOV R98, R12 ;  /* 0x0000000c00627202 */ /* 0x000fe40000000f00 */
[----:B------:R-:W-:Y:S02]  /*ce10*/  MOV R30, R8 ;  /* 0x00000008001e7202 */ /* 0x000fe40000000f00 */
[----:B------:R-:W-:Y:S02]  /*ce20*/  MOV R99, R10 ;  /* 0x0000000a00637202 */ /* 0x000fe40000000f00 */
[----:B------:R-:W-:-:S02]  /*ce30*/  MOV R97, R14 ;  /* 0x0000000e00617202 */ /* 0x000fc40000000f00 */
        /* <DEDUP_REMOVED lines=15> */
[----:B------:R-:W1:Y:S04]  /*cf30*/  SHFL.IDX PT, R80, R25, R6, 0x1c1f ;  /* 0x001c1f0619507589 */ /* 0x000e6800000e0000 */
[----:B------:R-:W-:Y:S04]  /*cf40*/  SHFL.IDX PT, R75, R75, R6, 0x1c1f ;  /* 0x001c1f064b4b7589 */ /* 0x000fe800000e0000 */
[----:B------:R-:W2:Y:S01]  /*cf50*/  SHFL.IDX PT, R45, R45, R6, 0x1c1f ;  /* 0x001c1f062d2d7589 */ /* 0x000ea200000e0000 */
[----:B0-----:R-:W-:-:S02]  /*cf60*/  SEL R78, R76, R77, P0 ;  /* 0x0000004d4c4e7207 */ /* 0x001fc40000000000 */
[----:B------:R-:W-:Y:S01]  /*cf70*/  SEL R76, R77, R76, P0 ;  /* 0x0000004c4d4c7207 */ /* 0x000fe20000000000 */
[----:B------:R-:W-:Y:S04]  /*cf80*/  SHFL.IDX PT, R26, R43, R6, 0x1c1f ;  /* 0x001c1f062b1a7589 */ /* 0x000fe800000e0000 */
[----:B------:R-:W-:Y:S04]  /*cf90*/  SHFL.IDX PT, R53, R53, R6, 0x1c1f ;  /* 0x001c1f0635357589 */ /* 0x000fe800000e0000 */
[----:B------:R-:W-:Y:S04]  /*cfa0*/  SHFL.IDX PT, R61, R61, R24, 0x1c1f ;  /* 0x001c1f183d3d7589 */ /* 0x000fe800000e0000 */
[----:B------:R-:W-:Y:S01]  /*cfb0*/  SHFL.IDX PT, R72, R137, R24, 0x1c1f ;  /* 0x001c1f1889487589 */ /* 0x000fe200000e0000 */
[----:B-1----:R-:W-:-:S02]  /*cfc0*/  SEL R82, R59, R80, P0 ;  /* 0x000000503b527207 */ /* 0x002fc40000000000 */
[----:B------:R-:W-:Y:S01]  /*cfd0*/  SEL R80, R80, R59, P0 ;  /* 0x0000003b50507207 */ /* 0x000fe20000000000 */
        /* <DEDUP_REMOVED lines=8> */
[----:B------:R2:W-:Y:S04]  /*d060*/  SHFL.IDX PT, R58, R37, R6, 0x1c1f ;  /* 0x001c1f06253a7589 */ /* 0x0005e800000e0000 */
[----:B------:R-:W1:Y:S04]  /*d070*/  SHFL.IDX PT, R44, R44, R6, 0x1c1f ;  /* 0x001c1f062c2c7589 */ /* 0x000e6800000e0000 */
[----:B------:R-:W3:Y:S01]  /*d080*/  SHFL.IDX PT, R49, R49, R6, 0x1c1f ;  /* 0x001c1f0631317589 */ /* 0x000ee200000e0000 */
[----:B--2---:R-:W-:-:S03]  /*d090*/  SEL R37, R45, R62, P0 ;  /* 0x0000003e2d257207 */ /* 0x004fc60000000000 */
[----:B------:R-:W-:Y:S04]  /*d0a0*/  SHFL.IDX PT, R7, R143, R24, 0x1c1f ;  /* 0x001c1f188f077589 */ /* 0x000fe800000e0000 */
[----:B------:R-:W-:Y:S01]  /*d0b0*/  SHFL.IDX PT, R68, R133, R24, 0x1c1f ;  /* 0x001c1f1885447589 */ /* 0x000fe200000e0000 */
[----:B0-----:R-:W-:-:S03]  /*d0c0*/  SEL R83, R61, R8, P0 ;  /* 0x000000083d537207 */ /* 0x001fc60000000000 */
[----:B------:R-:W-:Y:S04]  /*d0d0*/  SHFL.IDX PT, R84, R121, R24, 0x1c1f ;  /* 0x001c1f1879547589 */ /* 0x000fe800000e0000 */
[----:B------:R-:W-:Y:S04]  /*d0e0*/  SHFL.IDX PT, R92, R117, R24, 0x1c1f ;  /* 0x001c1f18755c7589 */ /* 0x000fe800000e0000 */
[----:B------:R0:W2:Y:S01]  /*d0f0*/  SHFL.IDX PT, R10, R29, R6, 0x1c1f ;  /* 0x001c1f061d0a7589 */ /* 0x0000a200000e0000 */
[----:B-1----:R-:W-:-:S03]  /*d100*/  SEL R34, R63, R44, P0 ;  /* 0x0000002c3f227207 */ /* 0x002fc60000000000 */
[----:B------:R-:W-:Y:S01]  /*d110*/  SHFL.IDX PT, R69, R32, R6, 0x1c1f ;  /* 0x001c1f0620457589 */ /* 0x000fe200000e0000 */
[----:B---3--:R-:W-:-:S03]  /*d120*/  SEL R43, R70, R49, P0 ;  /* 0x00000031462b7207 */ /* 0x008fc60000000000 */
[----:B------:R1:W-:Y:S01]  /*d130*/  SHFL.IDX PT, R85, R38, R6, 0x1c1f ;  /* 0x001c1f0626557589 */ /* 0x0003e200000e0000 */
[----:B0-----:R-:W-:-:S03]  /*d140*/  SEL R29, R74, R75, P0 ;  /* 0x0000004b4a1d7207 */ /* 0x001fc60000000000 */
[----:B------:R0:W-:Y:S04]  /*d150*/  SHFL.IDX PT, R93, R39, R6, 0x1c1f ;  /* 0x001c1f06275d7589 */ /* 0x0001e800000e0000 */
[----:B------:R-:W-:Y:S01]  /*d160*/  SHFL.IDX PT, R9, R139, R24, 0x1c1f ;  /* 0x001c1f188b097589 */ /* 0x000fe200000e0000 */
[----:B-1----:R-:W-:-:S03]  /*d170*/  SEL R38, R67, R26, P0 ;  /* 0x0000001a43267207 */ /* 0x002fc60000000000 */
[----:B------:R-:W-:Y:S01]  /*d180*/  SHFL.IDX PT, R87, R89, R24, 0x1c1f ;  /* 0x001c1f1859577589 */ /* 0x000fe200000e0000 */
[----:B0-----:R-:W-:-:S03]  /*d190*/  SEL R39, R66, R47, P0 ;  /* 0x0000002f42277207 */ /* 0x001fc60000000000 */
[----:B------:R-:W-:Y:S01]  /*d1a0*/  SHFL.IDX PT, R91, R91, R24, 0x1c1f ;  /* 0x001c1f185b5b7589 */ /* 0x000fe200000e0000 */
[----:B--2---:R-:W-:Y:S02]  /*d1b0*/  SEL R79, R7, R10, P0 ;  /* 0x0000000a074f7207 */ /* 0x004fe40000000000 */
[----:B------:R-:W-:Y:S01]  /*d1c0*/  SEL R77, R10, R7, P0 ;  /* 0x000000070a4d7207 */ /* 0x000fe20000000000 */
[----:B------:R0:W1:Y:S03]  /*d1d0*/  SHFL.IDX PT, R12, R33, R6, 0x1c1f ;  /* 0x001c1f06210c7589 */ /* 0x00006600000e0000 */
[----:B------:R-:W-:Y:S01]  /*d1e0*/  F2FP.BF16.F32.PACK_AB R10, R77, R76 ;  /* 0x0000004c4d0a723e */ /* 0x000fe200000010ff */
[----:B------:R-:W-:Y:S04]  /*d1f0*/  SHFL.IDX PT, R46, R46, R6, 0x1c1f ;  /* 0x001c1f062e2e7589 */ /* 0x000fe800000e0000 */
[----:B------:R-:W2:Y:S01]  /*d200*/  SHFL.IDX PT, R32, R50, R6, 0x1c1f ;  /* 0x001c1f0632207589 */ /* 0x000ea200000e0000 */
[----:B0-----:R-:W-:-:S03]  /*d210*/  SEL R33, R75, R74, P0 ;  /* 0x0000004a4b217207 */ /* 0x001fc60000000000 */
[----:B------:R-:W-:Y:S01]  /*d220*/  SHFL.IDX PT, R11, R135, R24, 0x1c1f ;  /* 0x001c1f18870b7589 */ /* 0x000fe200000e0000 */
[----:B------:R-:W-:Y:S02]  /*d230*/  SEL R74, R72, R73, P0 ;  /* 0x00000049484a7207 */ /* 0x000fe40000000000 */
[----:B------:R-:W-:Y:S01]  /*d240*/  SEL R72, R73, R72, P0 ;  /* 0x0000004849487207 */ /* 0x000fe20000000000 */
[----:B------:R-:W-:Y:S04]  /*d250*/  SHFL.IDX PT, R5, R123, R24, 0x1c1f ;  /* 0x001c1f187b057589 */ /* 0x000fe800000e0000 */
[----:B------:R-:W-:Y:S04]  /*d260*/  SHFL.IDX PT, R4, R119, R24, 0x1c1f ;  /* 0x001c1f1877047589 */ /* 0x000fe800000e0000 */
[----:B------:R0:W3:Y:S01]  /*d270*/  SHFL.IDX PT, R14, R35, R6, 0x1c1f ;  /* 0x001c1f06230e7589 */ /* 0x0000e200000e0000 */
[----:B-1----:R-:W-:-:S02]  /*d280*/  SEL R75, R9, R12, P0 ;  /* 0x0000000c094b7207 */ /* 0x002fc40000000000 */
[----:B------:R-:W-:Y:S01]  /*d290*/  SEL R73, R12, R9, P0 ;  /* 0x000000090c497207 */ /* 0x000fe20000000000 */
[----:B------:R1:W-:Y:S01]  /*d2a0*/  SHFL.IDX PT, R86, R41, R6, 0x1c1f ;  /* 0x001c1f0629567589 */ /* 0x0003e200000e0000 */
[----:B------:R-:W-:Y:S02]  /*d2b0*/  F2FP.BF16.F32.PACK_AB R9, R39, R38 ;  /* 0x000000262709723e */ /* 0x000fe400000010ff */
[----:B------:R-:W-:Y:S01]  /*d2c0*/  F2FP.BF16.F32.PACK_AB R12, R75, R74 ;  /* 0x0000004a4b0c723e */ /* 0x000fe200000010ff */
[----:B------:R-:W-:Y:S01]  /*d2d0*/  SHFL.IDX PT, R27, R42, R6, 0x1c1f ;  /* 0x001c1f062a1b7589 */ /* 0x000fe200000e0000 */
[----:B--2---:R-:W-:Y:S02]  /*d2e0*/  SEL R50, R91, R32, P0 ;  /* 0x000000205b327207 */ /* 0x004fe40000000000 */
[----:B0-----:R-:W-:Y:S01]  /*d2f0*/  SEL R35, R62, R45, P0 ;  /* 0x0000002d3e237207 */ /* 0x001fe20000000000 */
[----:B------:R0:W-:Y:S01]  /*d300*/  SHFL.IDX PT, R28, R51, R6, 0x1c1f ;  /* 0x001c1f06331c7589 */ /* 0x0001e200000e0000 */
[----:B------:R-:W-:-:S02]  /*d310*/  SEL R45, R49, R70, P0 ;  /* 0x00000046312d7207 */ /* 0x000fc40000000000 */
[----:B-1----:R-:W-:Y:S01]  /*d320*/  SEL R41, R47, R66, P0 ;  /* 0x000000422f297207 */ /* 0x002fe20000000000 */
[----:B------:R-:W1:Y:S01]  /*d330*/  SHFL.IDX PT, R89, R48, R6, 0x1c1f ;  /* 0x001c1f0630597589 */ /* 0x000e6200000e0000 */
[----:B------:R-:W-:Y:S02]  /*d340*/  SEL R66, R64, R65, P0 ;  /* 0x0000004140427207 */ /* 0x000fe40000000000 */
[----:B------:R-:W-:Y:S01]  /*d350*/  SEL R64, R65, R64, P0 ;  /* 0x0000004041407207 */ /* 0x000fe20000000000 */
[----:B------:R-:W-:Y:S01]  /*d360*/  SHFL.IDX PT, R60, R125, R24, 0x1c1f ;  /* 0x001c1f187d3c7589 */ /* 0x000fe200000e0000 */
[----:B------:R-:W-:Y:S02]  /*d370*/  SEL R65, R58, R13, P0 ;  /* 0x0000000d3a417207 */ /* 0x000fe40000000000 */
[----:B0-----:R-:W-:Y:S01]  /*d380*/  SEL R51, R90, R53, P0 ;  /* 0x000000355a337207 */ /* 0x001fe20000000000 */
[----:B------:R-:W-:Y:S01]  /*d390*/  SHFL.IDX PT, R15, R127, R24, 0x1c1f ;  /* 0x001c1f187f0f7589 */ /* 0x000fe200000e0000 */
[----:B------:R-:W-:-:S02]  /*d3a0*/  SEL R53, R53, R90, P0 ;  /* 0x0000005a35357207 */ /* 0x000fc40000000000 */
[----:B------:R-:W-:Y:S01]  /*d3b0*/  SEL R70, R68, R69, P0 ;  /* 0x0000004544467207 */ /* 0x000fe20000000000 */
[----:B------:R0:W-:Y:S01]  /*d3c0*/  SHFL.IDX PT, R101, R81, R24, 0x1c1f ;  /* 0x001c1f1851657589 */ /* 0x0001e200000e0000 */
[----:B------:R-:W-:Y:S02]  /*d3d0*/  SEL R90, R92, R93, P0 ;  /* 0x0000005d5c5a7207 */ /* 0x000fe40000000000 */
[----:B------:R-:W-:Y:S01]  /*d3e0*/  SEL R42, R71, R46, P0 ;  /* 0x0000002e472a7207 */ /* 0x000fe20000000000 */
[----:B------:R-:W-:Y:S01]  /*d3f0*/  SHFL.IDX PT, R105, R105, R24, 0x1c1f ;  /* 0x001c1f1869697589 */ /* 0x000fe200000e0000 */
[----:B------:R-:W-:Y:S02]  /*d400*/  SEL R68, R69, R68, P0 ;  /* 0x0000004445447207 */ /* 0x000fe40000000000 */
[----:B------:R-:W-:Y:S01]  /*d410*/  SEL R92, R93, R92, P0 ;  /* 0x0000005c5d5c7207 */ /* 0x000fe20000000000 */
[----:B------:R-:W-:Y:S01]  /*d420*/  SHFL.IDX PT, R109, R109, R24, 0x1c1f ;  /* 0x001c1f186d6d7589 */ /* 0x000fe200000e0000 */
[----:B---3--:R-:W-:-:S02]  /*d430*/  SEL R69, R14, R11, P0 ;  /* 0x0000000b0e457207 */ /* 0x008fc40000000000 */
[----:B0-----:R-:W-:Y:S01]  /*d440*/  SEL R81, R8, R61, P0 ;  /* 0x0000003d08517207 */ /* 0x001fe20000000000 */
[----:B------:R0:W-:Y:S01]  /*d450*/  SHFL.IDX PT, R24, R40, R6, 0x1c1f ;  /* 0x001c1f0628187589 */ /* 0x0001e200000e0000 */
[----:B-1----:R-:W-:Y:S02]  /*d460*/  SEL R48, R89, R88, P0 ;  /* 0x0000005859307207 */ /* 0x002fe40000000000 */
[----:B------:R-:W-:Y:S01]  /*d470*/  SEL R47, R87, R28, P0 ;  /* 0x0000001c572f7207 */ /* 0x000fe20000000000 */
[----:B------:R1:W2:Y:S01]  /*d480*/  SHFL.IDX PT, R25, R36, R6, 0x1c1f ;  /* 0x001c1f0624197589 */ /* 0x0002a200000e0000 */
[----:B------:R-:W-:Y:S02]  /*d490*/  SEL R49, R28, R87, P0 ;  /* 0x000000571c317207 */ /* 0x000fe40000000000 */
[----:B------:R-:W-:Y:S01]  /*d4a0*/  SEL R59, R5, R86, P0 ;  /* 0x00000056053b7207 */ /* 0x000fe20000000000 */
[----:B------:R-:W-:Y:S01]  /*d4b0*/  SHFL.IDX PT, R104, R55, R6, 0x1c1f ;  /* 0x001c1f0637687589 */ /* 0x000fe200000e0000 */
[----:B------:R-:W-:-:S02]  /*d4c0*/  SEL R93, R27, R4, P0 ;  /* 0x000000041b5d7207 */ /* 0x000fc40000000000 */
[----:B0-----:R-:W-:Y:S01]  /*d4d0*/  SEL R40, R26, R67, P0 ;  /* 0x000000431a287207 */ /* 0x001fe20000000000 */
[----:B------:R0:W3:Y:S01]  /*d4e0*/  SHFL.IDX PT, R103, R52, R6, 0x1c1f ;  /* 0x001c1f0634677589 */ /* 0x0000e200000e0000 */
[----:B------:R-:W-:Y:S02]  /*d4f0*/  SEL R67, R13, R58, P0 ;  /* 0x0000003a0d437207 */ /* 0x000fe40000000000 */
[----:B-1----:R-:W-:Y:S01]  /*d500*/  SEL R36, R44, R63, P0 ;  /* 0x0000003f2c247207 */ /* 0x002fe20000000000 */
[----:B------:R-:W-:Y:S01]  /*d510*/  SHFL.IDX PT, R108, R56, R6, 0x1c1f ;  /* 0x001c1f06386c7589 */ /* 0x000fe200000e0000 */
[----:B------:R-:W-:Y:S02]  /*d520*/  SEL R58, R84, R85, P0 ;  /* 0x00000055543a7207 */ /* 0x000fe40000000000 */
[----:B------:R-:W-:Y:S01]  /*d530*/  SEL R44, R46, R71, P0 ;  /* 0x000000472e2c7207 */ /* 0x000fe20000000000 */
[----:B------:R-:W1:Y:S01]  /*d540*/  SHFL.IDX PT, R107, R54, R6, 0x1c1f ;  /* 0x001c1f06366b7589 */ /* 0x000e6200000e0000 */
[----:B------:R-:W-:-:S02]  /*d550*/  SEL R84, R85, R84, P0 ;  /* 0x0000005455547207 */ /* 0x000fc40000000000 */
[----:B0-----:R-:W-:Y:S01]  /*d560*/  SEL R52, R32, R91, P0 ;  /* 0x0000005b20347207 */ /* 0x001fe20000000000 */
[----:B------:R0:W4:Y:S01]  /*d570*/  SHFL.IDX PT, R110, R57, R6, 0x1c1f ;  /* 0x001c1f06396e7589 */ /* 0x00012200000e0000 */
[----:B------:R-:W-:Y:S02]  /*d580*/  SEL R71, R11, R14, P0 ;  /* 0x0000000e0b477207 */ /* 0x000fe40000000000 */
[----:B------:R-:W-:Y:S02]  /*d590*/  SEL R46, R88, R89, P0 ;  /* 0x00000059582e7207 */ /* 0x000fe40000000000 */
[----:B------:R-:W-:Y:S02]  /*d5a0*/  SEL R85, R86, R5, P0 ;  /* 0x0000000556557207 */ /* 0x000fe40000000000 */
[----:B------:R-:W-:Y:S02]  /*d5b0*/  SEL R91, R4, R27, P0 ;  /* 0x0000001b045b7207 */ /* 0x000fe40000000000 */
[----:B------:R-:W-:-:S02]  /*d5c0*/  F2FP.BF16.F32.PACK_AB R4, R83, R82 ;  /* 0x000000525304723e */ /* 0x000fc400000010ff */
[----:B------:R-:W-:Y:S02]  /*d5d0*/  F2FP.BF16.F32.PACK_AB R5, R35, R34 ;  /* 0x000000222305723e */ /* 0x000fe400000010ff */
[----:B0-----:R-:W-:Y:S02]  /*d5e0*/  F2FP.BF16.F32.PACK_AB R6, R81, R80 ;  /* 0x000000505106723e */ /* 0x001fe400000010ff */
[----:B------:R-:W-:Y:S02]  /*d5f0*/  F2FP.BF16.F32.PACK_AB R7, R37, R36 ;  /* 0x000000242507723e */ /* 0x000fe400000010ff */
[----:B--2---:R-:W-:Y:S02]  /*d600*/  SEL R62, R60, R25, P0 ;  /* 0x000000193c3e7207 */ /* 0x004fe40000000000 */
[----:B------:R-:W-:Y:S01]  /*d610*/  SEL R63, R15, R24, P0 ;  /* 0x000000180f3f7207 */ /* 0x000fe20000000000 */
[----:B------:R0:W-:Y:S01]  /*d620*/  STSM.16.M88.4 [R99], R4 ;  /* 0x0000000463007844 */ /* 0x0001e20000000200 */
[----:B------:R-:W-:-:S02]  /*d630*/  SEL R61, R24, R15, P0 ;  /* 0x0000000f183d7207 */ /* 0x000fc40000000000 */
[----:B------:R-:W-:Y:S02]  /*d640*/  F2FP.BF16.F32.PACK_AB R8, R79, R78 ;  /* 0x0000004e4f08723e */ /* 0x000fe400000010ff */
[----:B------:R-:W-:Y:S02]  /*d650*/  F2FP.BF16.F32.PACK_AB R11, R41, R40 ;  /* 0x00000028290b723e */ /* 0x000fe400000010ff */
[----:B------:R-:W-:Y:S02]  /*d660*/  SEL R60, R25, R60, P0 ;  /* 0x0000003c193c7207 */ /* 0x000fe40000000000 */
[----:B------:R-:W-:Y:S01]  /*d670*/  F2FP.BF16.F32.PACK_AB R13, R43, R42 ;  /* 0x0000002a2b0d723e */ /* 0x000fe200000010ff */
[----:B------:R-:W-:Y:S01]  /*d680*/  STSM.16.M88.4 [R100], R8 ;  /* 0x0000000864007844 */ /* 0x000fe20000000200 */
[----:B------:R-:W-:Y:S02]  /*d690*/  F2FP.BF16.F32.PACK_AB R14, R73, R72 ;  /* 0x00000048490e723e */ /* 0x000fe400000010ff */
[----:B------:R-:W-:-:S02]  /*d6a0*/  F2FP.BF16.F32.PACK_AB R15, R45, R44 ;  /* 0x0000002c2d0f723e */ /* 0x000fc400000010ff */
[----:B---3--:R-:W-:Y:S01]  /*d6b0*/  SEL R54, R102, R103, P0 ;  /* 0x0000006766367207 */ /* 0x008fe20000000000 */
[----:B0-----:R-:W-:Y:S01]  /*d6c0*/  IMAD.U32 R99, RZ, RZ, UR9 ;  /* 0x00000009ff637e24 */ /* 0x001fe2000f8e00ff */
[----:B------:R-:W-:Y:S01]  /*d6d0*/  SEL R56, R103, R102, P0 ;  /* 0x0000006667387207 */ /* 0x000fe20000000000 */
[----:B------:R-:W-:Y:S01]  /*d6e0*/  STSM.16.M88.4 [R97], R12 ;  /* 0x0000000c61007844 */ /* 0x000fe20000000200 */
[----:B------:R-:W-:Y:S02]  /*d6f0*/  SEL R55, R101, R104, P0 ;  /* 0x0000006865377207 */ /* 0x000fe40000000000 */
[----:B------:R-:W-:Y:S02]  /*d700*/  SEL R57, R104, R101, P0 ;  /* 0x0000006568397207 */ /* 0x000fe40000000000 */
[----:B------:R-:W-:Y:S02]  /*d710*/  F2FP.BF16.F32.PACK_AB R24, R71, R70 ;  /* 0x000000464718723e */ /* 0x000fe400000010ff */
[----:B------:R-:W-:-:S02]  /*d720*/  F2FP.BF16.F32.PACK_AB R25, R47, R46 ;  /* 0x0000002e2f19723e */ /* 0x000fc400000010ff */
[----:B------:R-:W-:Y:S02]  /*d730*/  F2FP.BF16.F32.PACK_AB R26, R69, R68 ;  /* 0x00000044451a723e */ /* 0x000fe400000010ff */
[----:B------:R-:W-:Y:S02]  /*d740*/  F2FP.BF16.F32.PACK_AB R27, R49, R48 ;  /* 0x00000030311b723e */ /* 0x000fe400000010ff */
[----:B-1----:R-:W-:Y:S02]  /*d750*/  SEL R86, R106, R107, P0 ;  /* 0x0000006b6a567207 */ /* 0x002fe40000000000 */
[----:B------:R-:W-:Y:S01]  /*d760*/  SEL R88, R107, R106, P0 ;  /* 0x0000006a6b587207 */ /* 0x000fe20000000000 */
[----:B------:R0:W-:Y:S01]  /*d770*/  STSM.16.M88.4 [R98], R24 ;  /* 0x0000001862007844 */ /* 0x0001e20000000200 */
[----:B------:R-:W-:Y:S02]  /*d780*/  SEL R87, R105, R108, P0 ;  /* 0x0000006c69577207 */ /* 0x000fe40000000000 */
[----:B------:R-:W-:-:S02]  /*d790*/  SEL R89, R108, R105, P0 ;  /* 0x000000696c597207 */ /* 0x000fc40000000000 */
[----:B----4-:R-:W-:Y:S02]  /*d7a0*/  SEL R28, R109, R110, P0 ;  /* 0x0000006e6d1c7207 */ /* 0x010fe40000000000 */
[----:B------:R-:W-:Y:S02]  /*d7b0*/  SEL R32, R110, R109, P0 ;  /* 0x0000006d6e207207 */ /* 0x000fe40000000000 */
[----:B------:R-:W-:Y:S02]  /*d7c0*/  F2FP.BF16.F32.PACK_AB R4, R67, R66 ;  /* 0x000000424304723e */ /* 0x000fe400000010ff */
[----:B------:R-:W-:Y:S02]  /*d7d0*/  F2FP.BF16.F32.PACK_AB R5, R51, R50 ;  /* 0x000000323305723e */ /* 0x000fe400000010ff */
[----:B------:R-:W-:Y:S02]  /*d7e0*/  F2FP.BF16.F32.PACK_AB R6, R65, R64 ;  /* 0x000000404106723e */ /* 0x000fe400000010ff */
[----:B------:R-:W-:Y:S01]  /*d7f0*/  F2FP.BF16.F32.PACK_AB R7, R53, R52 ;  /* 0x000000343507723e */ /* 0x000fe200000010ff */
[----:B0-----:R-:W-:Y:S01]  /*d800*/  IMAD.U32 R98, RZ, RZ, UR8 ;  /* 0x00000008ff627e24 */ /* 0x001fe2000f8e00ff */
[----:B------:R-:W-:Y:S01]  /*d810*/  F2FP.BF16.F32.PACK_AB R8, R63, R62 ;  /* 0x0000003e3f08723e */ /* 0x000fe200000010ff */
[----:B------:R-:W-:Y:S01]  /*d820*/  ULDC.64 UR8, c[0x0][0xc08] ;  /* 0x0003020000087ab9 */ /* 0x000fe20000000a00 */
[----:B------:R-:W-:Y:S01]  /*d830*/  F2FP.BF16.F32.PACK_AB R9, R55, R54 ;  /* 0x000000363709723e */ /* 0x000fe200000010ff */
[----:B------:R0:W-:Y:S01]  /*d840*/  STSM.16.M88.4 [R94], R4 ;  /* 0x000000045e007844 */ /* 0x0001e20000000200 */
        /* <DEDUP_REMOVED lines=10> */
[----:B------:R-:W-:Y:S01]  /*d8f0*/  F2FP.BF16.F32.PACK_AB R26, R93, R92 ;  /* 0x0000005c5d1a723e */ /* 0x000fe200000010ff */
[----:B0-----:R-:W0:Y:S01]  /*d900*/  LDC R94, c[0x0][0xbe8] ;  /* 0x0002fa00ff5e7b82 */ /* 0x001e220000000800 */
[----:B------:R-:W-:Y:S02]  /*d910*/  F2FP.BF16.F32.PACK_AB R27, R33, R32 ;  /* 0x00000020211b723e */ /* 0x000fe400000010ff */
[----:B------:R-:W-:-:S03]  /*d920*/  ISETP.NE.U32.AND P0, PT, RZ, UR10, PT ;  /* 0x0000000aff007c0c */ /* 0x000fc6000bf05070 */
[----:B------:R3:W-:Y:S02]  /*d930*/  STSM.16.M88.4 [R96], R24 ;  /* 0x0000001860007844 */ /* 0x0007e40000000200 */
[----:B------:R-:W-:Y:S01]  /*d940*/  BAR.SYNC.DEFER_BLOCKING 0x1, 0x100 ;  /* 0x0044000000007b1d */ /* 0x000fe20000010000 */
[----:B------:R-:W-:-:S13]  /*d950*/  ISETP.NE.AND.EX P0, PT, RZ, UR11, PT, P0 ;  /* 0x0000000bff007c0c */ /* 0x000fda000bf05300 */
[----:B------:R-:W4:Y:S01]  /*d960*/  @P0 LDG.E R97, desc[UR36][R98.64] ;  /* 0x0000002462610981 */ /* 0x000f22000c1e1900 */
[----:B------:R-:W-:Y:S01]  /*d970*/  UISETP.NE.U32.AND UP0, UPT, UR8, URZ, UPT ;  /* 0x0000003f0800728c */ /* 0x000fe2000bf05070 */
[----:B0-----:R-:W-:Y:S01]  /*d980*/  ISETP.NE.AND P1, PT, R94, 0x1, PT ;  /* 0x000000015e00780c */ /* 0x001fe20003f25270 */
[----:B------:R-:W-:Y:S02]  /*d990*/  ULDC UR4, c[0x0][0xa88] ;  /* 0x0002a20000047ab9 */ /* 0x000fe40000000800 */
[----:B------:R-:W-:Y:S01]  /*d9a0*/  UISETP.NE.AND.EX UP0, UPT, UR9, URZ, UPT, UP0 ;  /* 0x0000003f0900728c */ /* 0x000fe2000bf05300 */
[----:B-1----:R-:W-:Y:S01]  /*d9b0*/  IMAD.U32 R9, RZ, RZ, UR4 ;  /* 0x00000004ff097e24 */ /* 0x002fe2000f8e00ff */
[----:B------:R-:W-:-:S04]  /*d9c0*/  UMOV UR16, 0x9b8 ;  /* 0x000009b800107882 */ /* 0x000fc80000000000 */
[----:B------:R-:W-:-:S04]  /*d9d0*/  PLOP3.LUT P4, PT, PT, PT, UP0, 0x80, 0x0 ;  /* 0x000000000000781c */ /* 0x000fc80003f8f008 */
[----:B------:R-:W0:Y:S01]  /*d9e0*/  @P1 LDC R6, c[0x0][0xbec] ;  /* 0x0002fb00ff061b82 */ /* 0x000e220000000800 */
[----:B------:R-:W-:-:S04]  /*d9f0*/  @UP0 ULEA UR8, UP1, UR54, UR8, 0x2 ;  /* 0x0000000836080291 */ /* 0x000fc8000f82103f */
[----:B------:R-:W-:Y:S02]  /*da00*/  @UP0 ULEA.HI.X UR9, UR54, UR9, UR58, 0x2, UP1 ;  /* 0x0000000936090291 */ /* 0x000fe400088f143a */
[----:B------:R-:W-:Y:S01]  /*da10*/  UISETP.GT.AND UP1, UPT, UR57, 0x1, UPT ;  /* 0x000000013900788c */ /* 0x000fe2000bf24270 */
[----:B------:R-:W1:Y:S01]  /*da20*/  @P1 LDC R11, c[0x0][0xbf0] ;  /* 0x0002fc00ff0b1b82 */ /* 0x000e620000000800 */
[----:B------:R-:W-:Y:S02]  /*da30*/  IMAD.U32 R4, RZ, RZ, UR8 ;  /* 0x00000008ff047e24 */ /* 0x000fe4000f8e00ff */
[----:B------:R-:W-:Y:S01]  /*da40*/  USEL UR16, UR16, 0x978, UP1 ;  /* 0x0000097810107887 */ /* 0x000fe20008800000 */
[----:B------:R-:W-:Y:S01]  /*da50*/  IMAD.U32 R5, RZ, RZ, UR9 ;  /* 0x00000009ff057e24 */ /* 0x000fe2000f8e00ff */
[----:B------:R-:W-:Y:S01]  /*da60*/  UISETP.NE.U32.AND UP0, UPT, UR10, URZ, UPT ;  /* 0x0000003f0a00728c */ /* 0x000fe2000bf05070 */
[----:B--2---:R-:W-:Y:S01]  /*da70*/  VIADD R13, R18, UR49 ;  /* 0x00000031120d7c36 */ /* 0x004fe20008000000 */
[----:B------:R-:W-:-:S02]  /*da80*/  UMOV UR4, URZ ;  /* 0x0000003f00047c82 */ /* 0x000fc40008000000 */
[----:B------:R-:W-:Y:S01]  /*da90*/  UISETP.NE.AND.EX UP0, UPT, UR11, URZ, UPT, UP0 ;  /* 0x0000003f0b00728c */ /* 0x000fe2000bf05300 */
[----:B------:R0:W5:Y:S01]  /*daa0*/  @P4 LDG.E R9, desc[UR36][R4.64] ;  /* 0x0000002404094981 */ /* 0x000162000c1e1900 */
[----:B------:R-:W-:Y:S01]  /*dab0*/  USEL UR7, UR59, URZ, UP1 ;  /* 0x0000003f3b077287 */ /* 0x000fe20008800000 */
[----:B------:R-:W-:Y:S01]  /*dac0*/  IMAD.MOV.U32 R7, RZ, RZ, R13 ;  /* 0x000000ffff077224 */ /* 0x000fe200078e000d */
[----:B------:R-:W-:Y:S02]  /*dad0*/  USEL UR54, UR54, URZ, !UP0 ;  /* 0x0000003f36367287 */ /* 0x000fe4000c000000 */
[----:B------:R-:W-:Y:S01]  /*dae0*/  ULDC.64 UR10, c[0x0][UR16+0x218] ;  /* 0x00008600100a7abb */ /* 0x000fe20008000a00 */
[----:B------:R-:W-:Y:S01]  /*daf0*/  ULDC.64 UR14, c[0x0][UR16+0x228] ;  /* 0x00008a00100e7abb */ /* 0x000fe20008000a00 */
[----:B------:R-:W-:Y:S01]  /*db00*/  ULDC.64 UR12, c[0x0][UR16+0x220] ;  /* 0x00008800100c7abb */ /* 0x000fe20008000a00 */
[----:B------:R-:W-:Y:S02]  /*db10*/  UIMAD.WIDE.U32 UR8, UR10, UR55, URZ ;  /* 0x000000370a0872a5 */ /* 0x000fe4000f8e003f */
[----:B------:R-:W-:Y:S01]  /*db20*/  UIMAD.WIDE.U32 UR18, UR14, UR7, URZ ;  /* 0x000000070e1272a5 */ /* 0x000fe2000f8e003f */
[----:B0-----:R-:W-:Y:S01]  /*db30*/  @P1 IMAD.HI.U32 R4, R13, R6, RZ ;  /* 0x000000060d041227 */ /* 0x001fe200078e00ff */
[----:B------:R-:W-:-:S02]  /*db40*/  UIMAD UR10, UR11, UR55, URZ ;  /* 0x000000370b0a72a4 */ /* 0x000fc4000f8e023f */
[----:B------:R-:W-:Y:S02]  /*db50*/  UIMAD UR14, UR15, UR7, URZ ;  /* 0x000000070f0e72a4 */ /* 0x000fe4000f8e023f */
[----:B------:R-:W-:Y:S01]  /*db60*/  USEL UR58, UR58, URZ, !UP0 ;  /* 0x0000003f3a3a7287 */ /* 0x000fe2000c000000 */
[----:B-1----:R-:W-:Y:S01]  /*db70*/  @P1 SHF.R.U32.HI R7, RZ, R11, R4 ;  /* 0x0000000bff071219 */ /* 0x002fe20000011604 */
[----:B------:R-:W-:Y:S01]  /*db80*/  UIMAD UR7, UR13, UR54, URZ ;  /* 0x000000360d0772a4 */ /* 0x000fe2000f8e023f */
[----:B------:R-:W-:Y:S01]  /*db90*/  IMAD.U32 R4, RZ, RZ, UR18 ;  /* 0x00000012ff047e24 */ /* 0x000fe2000f8e00ff */
[----:B------:R-:W-:Y:S01]  /*dba0*/  UIADD3 UR9, UR9, UR10, URZ ;  /* 0x0000000a09097290 */ /* 0x000fe2000fffe03f */
[----:B------:R-:W-:Y:S01]  /*dbb0*/  IMAD.U32 R5, RZ, RZ, UR19 ;  /* 0x00000013ff057e24 */ /* 0x000fe2000f8e00ff */
[----:B------:R-:W-:Y:S01]  /*dbc0*/  UIMAD.WIDE.U32 UR10, UR12, UR54, URZ ;  /* 0x000000360c0a72a5 */ /* 0x000fe2000f8e003f */
[--C-:B------:R-:W-:Y:S01]  /*dbd0*/  IMAD.MOV R11, RZ, RZ, -R7.reuse ;  /* 0x000000ffff0b7224 */ /* 0x100fe200078e0a07 */
[----:B------:R-:W-:Y:S01]  /*dbe0*/  UIMAD UR7, UR12, UR58, UR7 ;  /* 0x0000003a0c0772a4 */ /* 0x000fe2000f8e0207 */
[----:B------:R-:W-:Y:S01]  /*dbf0*/  SHF.R.S32.HI R5, RZ, 0x1f, R7 ;  /* 0x0000001fff057819 */ /* 0x000fe20000011407 */
[----:B------:R-:W-:Y:S01]  /*dc00*/  UIADD3 UR14, UR19, UR14, URZ ;  /* 0x0000000e130e7290 */ /* 0x000fe2000fffe03f */
[----:B------:R-:W-:Y:S01]  /*dc10*/  IMAD R11, R94, R11, R13 ;  /* 0x0000000b5e0b7224 */ /* 0x000fe200078e020d */
[----:B------:R-:W-:-:S04]  /*dc20*/  UIADD3 UR7, UR11, UR7, URZ ;  /* 0x000000070b077290 */ /* 0x000fc8000fffe03f */
[----:B------:R-:W-:Y:S01]  /*dc30*/  IMAD.U32 R8, RZ, RZ, UR14 ;  /* 0x0000000eff087e24 */ /* 0x000fe2000f8e00ff */
        /* <DEDUP_REMOVED lines=22> */
.L_x_2463:
        /* <DEDUP_REMOVED lines=63> */
[----:B------:R-:W-:Y:S01]  /*e190*/  IMAD R0, R22, 0x20, R202 ;  /* 0x0000002016007824 */ /* 0x000fe200078e02ca */
[----:B------:R-:W-:-:S02]  /*e1a0*/  ULDC.64 UR10, c[0x0][0xae8] ;  /* 0x0002ba00000a7ab9 */ /* 0x000fc40000000a00 */
[----:B------:R-:W5:Y:S04]  /*e1b0*/  LD.E.128 R12, desc[UR36][R12.64] ;  /* 0x000000240c0c7980 */ /* 0x000f68000c101d00 */
[----:B------:R-:W5:Y:S01]  /*e1c0*/  LD.E.128 R24, desc[UR36][R24.64] ;  /* 0x0000002418187980 */ /* 0x000f62000c101d00 */
[----:B-1----:R-:W1:Y:S01]  /*e1d0*/  @P1 LDC R21, c[0x0][0xbec] ;  /* 0x0002fb00ff151b82 */ /* 0x002e620000000800 */
[----:B------:R-:W-:Y:S01]  /*e1e0*/  UIADD3 UR9, UR9, UR7, URZ ;  /* 0x0000000709097290 */ /* 0x000fe2000fffe03f */
[----:B------:R-:W-:Y:S01]  /*e1f0*/  VIADD R2, R0, UR49 ;  /* 0x0000003100027c36 */ /* 0x000fe20008000000 */
[----:B------:R-:W5:Y:S02]  /*e200*/  LD.E.128 R32, desc[UR36][R32.64] ;  /* 0x0000002420207980 */ /* 0x000f64000c101d00 */
[----:B------:R-:W-:-:S02]  /*e210*/  UIMAD.WIDE.U32 UR8, UR55, UR10, UR8 ;  /* 0x0000000a370872a5 */ /* 0x000fc4000f8e0008 */
[----:B------:R-:W-:Y:S01]  /*e220*/  USHF.R.S32.HI UR4, URZ, 0x1f, UR54 ;  /* 0x0000001f3f047899 */ /* 0x000fe20008011436 */
[----:B------:R-:W5:Y:S01]  /*e230*/  LD.E.128 R36, desc[UR36][R36.64] ;  /* 0x0000002424247980 */ /* 0x000f62000c101d00 */
[----:B------:R-:W-:-:S03]  /*e240*/  UIMAD UR9, UR55, UR11, UR9 ;  /* 0x0000000b370972a4 */ /* 0x000fc6000f8e0209 */
[----:B------:R-:W-:Y:S01]  /*e250*/  ULDC.64 UR10, c[0x0][0xaf0] ;  /* 0x0002bc00000a7ab9 */ /* 0x000fe20000000a00 */
[----:B------:R-:W5:Y:S01]  /*e260*/  LD.E.128 R40, desc[UR36][R40.64] ;  /* 0x0000002428287980 */ /* 0x000f62000c101d00 */
[----:B------:R-:W-:Y:S01]  /*e270*/  UIMAD UR4, UR4, UR10, URZ ;  /* 0x0000000a040472a4 */ /* 0x000fe2000f8e023f */
[----:B------:R-:W-:Y:S02]  /*e280*/  IMAD.MOV.U32 R29, RZ, RZ, R2 ;  /* 0x000000ffff1d7224 */ /* 0x000fe400078e0002 */
[----:B------:R-:W5:Y:S01]  /*e290*/  LD.E.128 R44, desc[UR36][R44.64] ;  /* 0x000000242c2c7980 */ /* 0x000f62000c101d00 */
[----:B------:R-:W-:Y:S01]  /*e2a0*/  UIMAD UR4, UR54, UR11, UR4 ;  /* 0x0000000b360472a4 */ /* 0x000fe2000f8e0204 */
[----:B-1----:R-:W-:Y:S01]  /*e2b0*/  @P1 IMAD.HI.U32 R0, R2, R21, RZ ;  /* 0x0000001502001227 */ /* 0x002fe200078e00ff */
[----:B------:R-:W-:Y:S01]  /*e2c0*/  UIMAD.WIDE.U32 UR54, UR54, UR10, UR8 ;  /* 0x0000000a363672a5 */ /* 0x000fe2000f8e0008 */
        /* <DEDUP_REMOVED lines=14> */
[----:B------:R-:W-:Y:S02]  /*e3b0*/  IMAD.U32 R20, RZ, RZ, UR54 ;  /* 0x00000036ff147e24 */ /* 0x000fe4000f8e00ff */
[----:B------:R-:W-:-:S02]  /*e3c0*/  IMAD.U32 R21, RZ, RZ, UR4 ;  /* 0x00000004ff157e24 */ /* 0x000fc4000f8e00ff */
[C---:B------:R-:W-:Y:S01]  /*e3d0*/  IMAD R51, R29.reuse, UR9, R0 ;  /* 0x000000091d337c24 */ /* 0x040fe2000f8e0200 */
[----:B------:R-:W-:Y:S01]  /*e3e0*/  SHF.R.S32.HI R0, RZ, 0x1f, R49 ;  /* 0x0000001fff007819 */ /* 0x000fe20000011431 */
[----:B------:R-:W-:Y:S01]  /*e3f0*/  IMAD.WIDE.U32 R20, R29, UR8, R20 ;  /* 0x000000081d147c25 */ /* 0x000fe2000f8e0014 */
[----:B------:R-:W-:-:S03]  /*e400*/  ULDC.64 UR8, c[0x0][0xad8] ;  /* 0x0002b60000087ab9 */ /* 0x000fc60000000a00 */
        /* <DEDUP_REMOVED lines=30> */
.L_x_2466:
[----:B------:R-:W-:Y:S05]  /*e5f0*/  BSYNC B1 ;  /* 0x0000000000017941 */ /* 0x000fea0003800000 */
.L_x_2465:
        /* <DEDUP_REMOVED lines=13> */
.L_x_2468:
[----:B------:R-:W-:Y:S05]  /*e6d0*/  BSYNC B1 ;  /* 0x0000000000017941 */ /* 0x000fea0003800000 */
.L_x_2467:
        /* <DEDUP_REMOVED lines=13> */
.L_x_2470:
[----:B------:R-:W-:Y:S05]  /*e7b0*/  BSYNC B1 ;  /* 0x0000000000017941 */ /* 0x000fea0003800000 */
.L_x_2469:
        /* <DEDUP_REMOVED lines=16> */
.L_x_2464:
[----:B------:R-:W-:Y:S01]  /*e8c0*/  ULDC.64 UR10, c[0x0][0xb08] ;  /* 0x0002c200000a7ab9 */ /* 0x000fe20000000a00 */
[----:B0-----:R-:W0:Y:S01]  /*e8d0*/  @P1 LDC R0, c[0x0][0xbec] ;  /* 0x0002fb00ff001b82 */ /* 0x001e220000000800 */
[----:B------:R-:W-:Y:S01]  /*e8e0*/  UIMAD UR7, UR12, UR10, URZ ;  /* 0x0000000a0c0772a4 */ /* 0x000fe2000f8e023f */
[----:B------:R-:W-:Y:S01]  /*e8f0*/  IMAD.MOV.U32 R7, RZ, RZ, R13 ;  /* 0x000000ffff077224 */ /* 0x000fe200078e000d */
[----:B------:R-:W-:Y:S01]  /*e900*/  UIMAD.WIDE.U32 UR8, UR4, UR10, URZ ;  /* 0x0000000a040872a5 */ /* 0x000fe2000f8e003f */
[----:B------:R-:W-:Y:S01]  /*e910*/  VIADD R2, R3, 0x29820 ;  /* 0x0002982003027836 */ /* 0x000fe20000000000 */
[----:B------:R-:W-:Y:S01]  /*e920*/  UIMAD UR7, UR4, UR11, UR7 ;  /* 0x0000000b040772a4 */ /* 0x000fe2000f8e0207 */
[----:B------:R-:W-:Y:S01]  /*e930*/  BSSY B1, `(.L_x_2472) ;  /* 0x000006b000017945 */ /* 0x000fe20003800000 */
[----:B------:R-:W-:Y:S01]  /*e940*/  USHF.R.S32.HI UR4, URZ, 0x1f, UR54 ;  /* 0x0000001f3f047899 */ /* 0x000fe20008011436 */
[----:B------:R-:W1:Y:S01]  /*e950*/  @P1 LDC R5, c[0x0][0xbf0] ;  /* 0x0002fc00ff051b82 */ /* 0x000e620000000800 */
[----:B------:R-:W-:Y:S01]  /*e960*/  UIADD3 UR9, UR9, UR7, URZ ;  /* 0x0000000709097290 */ /* 0x000fe2000fffe03f */
[----:B------:R-:W-:Y:S01]  /*e970*/  PRMT R2, RZ, 0x654, R2 ;  /* 0x00000654ff027816 */ /* 0x000fe20000000002 */
[----:B------:R-:W-:-:S02]  /*e980*/  ULDC.64 UR10, c[0x0][0xb38] ;  /* 0x0002ce00000a7ab9 */ /* 0x000fc40000000a00 */
[----:B------:R-:W-:Y:S01]  /*e990*/  UIMAD.WIDE.U32 UR8, UR55, UR10, UR8 ;  /* 0x0000000a370872a5 */ /* 0x000fe2000f8e0008 */
[----:B------:R2:W-:Y:S03]  /*e9a0*/  SYNCS.ARRIVE.TRANS64.RED.A1T0 RZ, [R2+URZ], RZ ;  /* 0x000000ff02ff79a7 */ /* 0x0005e6000810043f */
        /* <DEDUP_REMOVED lines=29> */
[----:B------:R-:W-:Y:S01]  /*eb80*/  IMAD.IADD R3, R5, 0x1, R7 ;  /* 0x0000000105037824 */ /* 0x000fe200078e0207 */
[----:B------:R-:W-:-:S04]  /*eb90*/  LEA R0, P1, R4, UR8, 0x2 ;  /* 0x0000000804007c11 */ /* 0x000fc8000f8210ff */
[----:B------:R-:W-:Y:S02]  /*eba0*/  LEA.HI.X R14, R4, UR9, R3, 0x2, P1 ;  /* 0x00000009040e7c11 */ /* 0x000fe400088f1403 */
[----:B------:R2:W0:Y:S04]  /*ebb0*/  SHFL.IDX PT, R4, R0, RZ, 0x1c1f ;  /* 0x001c1fff00047589 */ /* 0x00042800000e0000 */
[----:B------:R2:W1:Y:S01]  /*ebc0*/  SHFL.IDX PT, R5, R14, RZ, 0x1c1f ;  /* 0x001c1fff0e057589 */ /* 0x00046200000e0000 */
[----:B------:R-:W-:Y:S05]  /*ebd0*/  @P2 BRA `(.L_x_2473) ;  /* 0x0000000400002947 */ /* 0x000fea0003800000 */
[----:B------:R-:W-:Y:S02]  /*ebe0*/  ULDC UR4, c[0x0][0xac8] ;  /* 0x0002b20000047ab9 */ /* 0x000fe40000000800 */
[----:B------:R-:W-:Y:S02]  /*ebf0*/  ISETP.GE.AND P1, PT, R17, UR4, PT ;  /* 0x0000000411007c0c */ /* 0x000fe4000bf26270 */
[----:B------:R-:W-:Y:S02]  /*ec00*/  ISETP.GE.AND P4, PT, R201, UR4, PT ;  /* 0x00000004c9007c0c */ /* 0x000fe4000bf86270 */
[----:B------:R-:W-:Y:S02]  /*ec10*/  ISETP.GE.AND P3, PT, R200, UR4, PT ;  /* 0x00000004c8007c0c */ /* 0x000fe4000bf66270 */
[----:B------:R-:W-:-:S07]  /*ec20*/  ISETP.GE.AND P2, PT, R199, UR4, PT ;  /* 0x00000004c7007c0c */ /* 0x000fce000bf46270 */
[----:B012---:R-:W-:Y:S02]  /*ec30*/  @!P1 IMAD.WIDE R2, R17, 0x4, R4 ;  /* 0x0000000411029825 */ /* 0x007fe400078e0204 */
        /* <DEDUP_REMOVED lines=20> */
[CC--:B-1----:R-:W-:Y:S02]  /*ed80*/  @!P3 LEA R6, P6, R196.reuse, R4.reuse, 0x2 ;  /* 0x00000004c406b211 */ /* 0x0c2fe400078c10ff */
[----:B--2---:R-:W-:Y:S01]  /*ed90*/  @!P2 LEA R8, P5, R195, R4, 0x2 ;  /* 0x00000004c308a211 */ /* 0x004fe200078a10ff */
[----:B------:R1:W-:Y:S01]  /*eda0*/  @!P4 ST.E.64 desc[UR36][R2.64], R72 ;  /* 0x000000480200c985 */ /* 0x0003e2000c101b24 */
[----:B------:R-:W-:-:S02]  /*edb0*/  @!P3 LEA.HI.X R7, R196, R5, R213, 0x2, P6 ;  /* 0x00000005c407b211 */ /* 0x000fc400030f14d5 */
[----:B------:R-:W-:Y:S02]  /*edc0*/  ISETP.GE.AND P4, PT, R193, UR4, PT ;  /* 0x00000004c1007c0c */ /* 0x000fe4000bf86270 */
        /* <DEDUP_REMOVED lines=33> */
.L_x_2473:
[----:B------:R-:W-:Y:S05]  /*efe0*/  BSYNC B1 ;  /* 0x0000000000017941 */ /* 0x000fea0003800000 */
.L_x_2472:
[----:B-1--4-:R1:W3:Y:S04]  /*eff0*/  SHFL.IDX PT, R5, R14, 0x1, 0x1c1f ;  /* 0x003c1f000e057f89 */ /* 0x0122e800000e0000 */
        /* <DEDUP_REMOVED lines=8> */
[-C--:B0-----:R-:W-:Y:S02]  /*f080*/  @!P1 LEA R6, P4, R201, R4.reuse, 0x2 ;  /* 0x00000004c9069211 */ /* 0x081fe400078810ff */
[----:B--23--:R-:W-:Y:S02]  /*f090*/  @!P6 IMAD.WIDE R2, R17, 0x4, R4 ;  /* 0x000000041102e825 */ /* 0x00cfe400078e0204 */
        /* <DEDUP_REMOVED lines=13> */
[----:B-1----:R-:W-:Y:S01]  /*f170*/  @!P4 LEA R14, P5, R197, R4, 0x2 ;  /* 0x00000004c50ec211 */ /* 0x002fe200078a10ff */
[----:B------:R1:W-:Y:S01]  /*f180*/  @!P2 ST.E.64 desc[UR36][R10.64], R40 ;  /* 0x000000280a00a985 */ /* 0x0003e2000c101b24 */
[----:B------:R-:W-:-:S02]  /*f190*/  ISETP.GE.AND P2, PT, R194, UR4, PT ;  /* 0x00000004c2007c0c */ /* 0x000fc4000bf46270 */
[-C--:B------:R-:W-:Y:S01]  /*f1a0*/  @!P4 LEA.HI.X R15, R197, R5.reuse, R214, 0x2, P5 ;  /* 0x00000005c50fc211 */ /* 0x080fe200028f14d6 */
[----:B------:R4:W-:Y:S02]  /*f1b0*/  @!P3 ST.E.64 desc[UR36][R12.64], R42 ;  /* 0x0000002a0c00b985 */ /* 0x0009e4000c101b24 */
[CC--:B0-----:R-:W-:Y:S02]  /*f1c0*/  @!P0 LEA R2, P3, R196.reuse, R4.reuse, 0x2 ;  /* 0x00000004c4028211 */ /* 0x0c1fe400078610ff */
[----:B------:R-:W-:Y:S01]  /*f1d0*/  @!P4 ST.E.64 desc[UR36][R14.64], R44 ;  /* 0x0000002c0e00c985 */ /* 0x000fe2000c101b24 */
[----:B------:R-:W-:Y:S02]  /*f1e0*/  ISETP.GE.AND P4, PT, R193, UR4, PT ;  /* 0x00000004c1007c0c */ /* 0x000fe4000bf86270 */
[----:B--2---:R-:W-:Y:S02]  /*f1f0*/  @!P1 LEA R6, P5, R195, R4, 0x2 ;  /* 0x00000004c3069211 */ /* 0x004fe400078a10ff */
[----:B------:R-:W-:-:S02]  /*f200*/  @!P0 LEA.HI.X R3, R196, R5, R213, 0x2, P3 ;  /* 0x00000005c4038211 */ /* 0x000fc400018f14d5 */
[----:B------:R-:W-:Y:S02]  /*f210*/  ISETP.GE.AND P3, PT, R192, UR4, PT ;  /* 0x00000004c0007c0c */ /* 0x000fe4000bf66270 */
[CC--:B---3--:R-:W-:Y:S01]  /*f220*/  @!P2 LEA R8, P6, R194.reuse, R4.reuse, 0x2 ;  /* 0x00000004c208a211 */ /* 0x0c8fe200078c10ff */
[----:B------:R0:W-:Y:S01]  /*f230*/  @!P0 ST.E.64 desc[UR36][R2.64], R46 ;  /* 0x0000002e02008985 */ /* 0x0001e2000c101b24 */
[-C--:B------:R-:W-:Y:S02]  /*f240*/  @!P1 LEA.HI.X R7, R195, R5.reuse, R212, 0x2, P5 ;  /* 0x00000005c3079211 */ /* 0x080fe400028f14d4 */
[----:B------:R-:W-:Y:S02]  /*f250*/  @!P2 LEA.HI.X R9, R194, R5, R211, 0x2, P6 ;  /* 0x00000005c209a211 */ /* 0x000fe400030f14d3 */
[----:B------:R-:W-:Y:S01]  /*f260*/  ISETP.GE.AND P0, PT, R191, UR4, PT ;  /* 0x00000004bf007c0c */ /* 0x000fe2000bf06270 */
[----:B------:R2:W-:Y:S01]  /*f270*/  @!P1 ST.E.64 desc[UR36][R6.64], R48 ;  /* 0x0000003006009985 */ /* 0x0005e2000c101b24 */
[----:B-1----:R-:W-:-:S02]  /*f280*/  @!P4 LEA R10, P1, R193, R4, 0x2 ;  /* 0x00000004c10ac211 */ /* 0x002fc400078210ff */
[----:B------:R-:W-:Y:S01]  /*f290*/  ISETP.GE.AND P5, PT, R190, UR4, PT ;  /* 0x00000004be007c0c */ /* 0x000fe2000bfa6270 */
[----:B------:R1:W-:Y:S01]  /*f2a0*/  @!P2 ST.E.64 desc[UR36][R8.64], R50 ;  /* 0x000000320800a985 */ /* 0x0003e2000c101b24 */
[----:B------:R-:W-:Y:S02]  /*f2b0*/  @!P4 LEA.HI.X R11, R193, R5, R210, 0x2, P1 ;  /* 0x00000005c10bc211 */ /* 0x000fe400008f14d2 */
[----:B------:R-:W-:Y:S02]  /*f2c0*/  ISETP.GE.AND P2, PT, R189, UR4, PT ;  /* 0x00000004bd007c0c */ /* 0x000fe4000bf46270 */
[----:B------:R-:W-:Y:S01]  /*f2d0*/  ISETP.GE.AND P1, PT, R188, UR4, PT ;  /* 0x00000004bc007c0c */ /* 0x000fe2000bf26270 */
[----:B------:R3:W-:Y:S01]  /*f2e0*/  @!P4 ST.E.64 desc[UR36][R10.64], R52 ;  /* 0x000000340a00c985 */ /* 0x0007e2000c101b24 */
[-C--:B----4-:R-:W-:Y:S02]  /*f2f0*/  @!P3 LEA R12, P6, R192, R4.reuse, 0x2 ;  /* 0x00000004c00cb211 */ /* 0x090fe400078c10ff */
[----:B0-----:R-:W-:-:S02]  /*f300*/  @!P0 LEA R2, P4, R191, R4, 0x2 ;  /* 0x00000004bf028211 */ /* 0x001fc400078810ff */
[-C--:B------:R-:W-:Y:S02]  /*f310*/  @!P3 LEA.HI.X R13, R192, R5.reuse, R209, 0x2, P6 ;  /* 0x00000005c00db211 */ /* 0x080fe400030f14d1 */
[----:B------:R-:W-:-:S03]  /*f320*/  @!P0 LEA.HI.X R3, R191, R5, R208, 0x2, P4 ;  /* 0x00000005bf038211 */ /* 0x000fc600020f14d0 */
[----:B------:R3:W-:Y:S01]  /*f330*/  @!P3 ST.E.64 desc[UR36][R12.64], R54 ;  /* 0x000000360c00b985 */ /* 0x0007e2000c101b24 */
[-C--:B--2---:R-:W-:Y:S02]  /*f340*/  @!P5 LEA R6, P3, R190, R4.reuse, 0x2 ;  /* 0x00000004be06d211 */ /* 0x084fe400078610ff */
        /* <DEDUP_REMOVED lines=11> */
[----:B---3--:R-:W-:-:S04]  /*f400*/  LEA R2, P0, R23, R4, 0x2 ;  /* 0x0000000417027211 */ /* 0x008fc800078010ff */
[----:B------:R-:W-:-:S05]  /*f410*/  LEA.HI.X R3, R23, R5, R204, 0x2, P0 ;  /* 0x0000000517037211 */ /* 0x000fca00000f14cc */
[----:B------:R4:W-:Y:S01]  /*f420*/  ST.E.64 desc[UR36][R2.64], R32 ;  /* 0x0000002002007985 */ /* 0x0009e2000c101b24 */
[----:B------:R-:W-:Y:S05]  /*f430*/  BRA `(.L_x_2471) ;  /* 0x0000000c000c7947 */ /* 0x000fea0003800000 */
.L_x_2462:
        /* <DEDUP_REMOVED lines=29> */
.L_x_2474:
[----:B------:R-:W-:Y:S01]  /*f610*/  USEL UR54, UR54, URZ, !UP0 ;  /* 0x0000003f36367287 */ /* 0x000fe2000c000000 */
[----:B------:R-:W-:Y:S01]  /*f620*/  BSSY B1, `(.L_x_2475) ;  /* 0x0000038000017945 */ /* 0x000fe20003800000 */
[----:B------:R-:W-:-:S03]  /*f630*/  USEL UR58, UR58, URZ, !UP0 ;  /* 0x0000003f3a3a7287 */ /* 0x000fc6000c000000 */
[----:B------:R-:W-:Y:S09]  /*f640*/  @P0 BRA `(.L_x_2476) ;  /* 0x0000000000d40947 */ /* 0x000ff20003800000 */
        /* <DEDUP_REMOVED lines=32> */
[----:B------:R-:W-:Y:S01]  /*f850*/  UIADD3.X UR7, UR7, UR11, UR16, UP0, UP1 ;  /* 0x0000000b07077290 */ /* 0x000fe200087e2410 */
[----:B-1----:R-:W-:Y:S01]  /*f860*/  @P0 SHF.R.U32.HI R5, RZ, R7, R2 ;  /* 0x00000007ff050219 */ /* 0x002fe20000011602 */
[----:B------:R-:W-:Y:S01]  /*f870*/  IMAD.U32 R2, RZ, RZ, UR20 ;  /* 0x00000014ff027e24 */ /* 0x000fe2000f8e00ff */
[----:B------:R-:W-:Y:S01]  /*f880*/  ULDC.64 UR8, c[0x0][UR17+0x210] ;  /* 0x0000840011087abb */ /* 0x000fe20008000a00 */
[----:B------:R-:W-:Y:S01]  /*f890*/  ULDC.64 UR10, c[0x0][0xba8] ;  /* 0x0002ea00000a7ab9 */ /* 0x000fe20000000a00 */
[----:B------:R-:W-:Y:S01]  /*f8a0*/  @!UP2 ULDC UR10, c[0x0][0xb50] ;  /* 0x0002d400000aaab9 */ /* 0x000fe20000000800 */
[--C-:B------:R-:W-:Y:S01]  /*f8b0*/  IMAD.MOV R7, RZ, RZ, -R5.reuse ;  /* 0x000000ffff077224 */ /* 0x100fe200078e0a05 */
[----:B------:R-:W-:Y:S01]  /*f8c0*/  IADD3 R2, P0, P1, R5, UR14, R2 ;  /* 0x0000000e05027c10 */ /* 0x000fe2000f91e002 */
[----:B------:R-:W-:Y:S01]  /*f8d0*/  @!UP2 ULDC UR11, c[0x0][0xb54] ;  /* 0x0002d500000baab9 */ /* 0x000fe20000000800 */
[----:B------:R-:W-:Y:S01]  /*f8e0*/  SHF.R.S32.HI R5, RZ, 0x1f, R5 ;  /* 0x0000001fff057819 */ /* 0x000fe20000011405 */
[----:B------:R-:W-:-:S03]  /*f8f0*/  IMAD R7, R9, R7, R4 ;  /* 0x0000000709077224 */ /* 0x000fc600078e0204 */
[----:B------:R-:W-:Y:S01]  /*f900*/  IADD3.X R3, R5, UR7, R6, P0, P1 ;  /* 0x0000000705037c10 */ /* 0x000fe200087e2406 */
        /* <DEDUP_REMOVED lines=9> */
.L_x_2476:
[----:B------:R-:W-:Y:S05]  /*f9a0*/  BSYNC B1 ;  /* 0x0000000000017941 */ /* 0x000fea0003800000 */
.L_x_2475:
        /* <DEDUP_REMOVED lines=11> */
[----:B------:R-:W-:Y:S01]  /*fa60*/  ULDC.64 UR10, c[0x0][0xae8] ;  /* 0x0002ba00000a7ab9 */ /* 0x000fe20000000a00 */
[----:B------:R-:W-:Y:S01]  /*fa70*/  UIADD3 UR9, UR9, UR7, URZ ;  /* 0x0000000709097290 */ /* 0x000fe2000fffe03f */
[----:B0-----:R-:W-:-:S03]  /*fa80*/  IMAD.MOV.U32 R5, RZ, RZ, R6 ;  /* 0x000000ffff057224 */ /* 0x001fc600078e0006 */
        /* <DEDUP_REMOVED lines=19> */
[----:B------:R-:W-:Y:S02]  /*fbc0*/  IMAD.U32 R2, RZ, RZ, UR54 ;  /* 0x00000036ff027e24 */ /* 0x000fe4000f8e00ff */
[C---:B------:R-:W-:Y:S01]  /*fbd0*/  IMAD R9, R5.reuse, UR9, R4 ;  /* 0x0000000905097c24 */ /* 0x040fe2000f8e0204 */
[----:B------:R-:W-:Y:S01]  /*fbe0*/  SHF.R.S32.HI R4, RZ, 0x1f, R7 ;  /* 0x0000001fff047819 */ /* 0x000fe20000011407 */
[----:B------:R-:W-:Y:S01]  /*fbf0*/  IMAD.WIDE.U32 R2, R5, UR8, R2 ;  /* 0x0000000805027c25 */ /* 0x000fe2000f8e0002 */
[----:B------:R-:W-:-:S03]  /*fc00*/  ULDC.64 UR8, c[0x0][0xad8] ;  /* 0x0002b60000087ab9 */ /* 0x000fc60000000a00 */
        /* <DEDUP_REMOVED lines=27> */
.L_x_2478:
[----:B------:R-:W-:Y:S05]  /*fdc0*/  BSYNC B1 ;  /* 0x0000000000017941 */ /* 0x000fea0003800000 */
.L_x_2477:
        /* <DEDUP_REMOVED lines=13> */
.L_x_2480:
[----:B------:R-:W-:Y:S05]  /*fea0*/  BSYNC B1 ;  /* 0x0000000000017941 */ /* 0x000fea0003800000 */
.L_x_2479:
        /* <DEDUP_REMOVED lines=13> */
.L_x_2482:
[----:B------:R-:W-:Y:S05]  /*ff80*/  BSYNC B1 ;  /* 0x0000000000017941 */ /* 0x000fea0003800000 */
.L_x_2481:
        /* <DEDUP_REMOVED lines=14> */
.L_x_2471:
[----:B------:R-:W-:Y:S05]  /*10070*/  BSYNC B0 ;  /* 0x0000000000007941 */ /* 0x000fea0003800000 */
.L_x_2461:
[----:B------:R-:W-:Y:S02]  /*10080*/  ULDC UR4, c[0x0][0xc3c] ;  /* 0x00030f0000047ab9 */ /* 0x000fe40000000800 */
[----:B------:R-:W-:-:S13]  /*10090*/  ISETP.GE.AND P0, PT, R31, UR4, PT ;  /* 0x000000041f007c0c */ /* 0x000fda000bf06270 */
[----:B------:R-:W-:Y:S05]  /*100a0*/  @!P0 BRA `(.L_x_2483) ;  /* 0xffffff0c00b08947 */ /* 0x000fea000383ffff */
[----:B------:R-:W-:Y:S05]  /*100b0*/  EXIT ;  /* 0x000000000000794d */ /* 0x000fea0003800000 */
.L_x_2418:
[----:B------:R-:W-:-:S08]  /*100c0*/  NOP ;  /* 0x0000000000007918 */ /* 0x000fd00000000000 */
[----:B0-----:R-:W0:-:S00]  /*100d0*/  USETMAXREG.DEALLOC.CTAPOOL 0x28 ;  /* 0x00000028000079c8 */ /* 0x001e0000080e0500 */
        /* <DEDUP_REMOVED lines=60> */
.L_x_2487:
        /* <DEDUP_REMOVED lines=36> */
.L_x_2485:
[----:B------:R-:W-:-:S04]  /*106e0*/  IMAD.IADD R8, R11, 0x1, -R8 ;  /* 0x000000010b087824 */ /* 0x000fc800078e0a08 */
[----:B------:R-:W-:-:S05]  /*106f0*/  IMAD R3, R5, R4, R8 ;  /* 0x0000000405037224 */ /* 0x000fca00078e0208 */
[----:B------:R-:W-:Y:S01]  /*10700*/  ISETP.GT.AND P0, PT, R3, R6, PT ;  /* 0x000000060300720c */ /* 0x000fe20003f04270 */
[----:B------:R-:W-:-:S12]  /*10710*/  IMAD.MOV.U32 R3, RZ, RZ, RZ ;  /* 0x000000ffff037224 */ /* 0x000fd800078e00ff */
        /* <DEDUP_REMOVED lines=13> */
.L_x_2488:
[----:B01----:R-:W-:-:S04]  /*107f0*/  IMAD R2, R3, R4, R8 ;  /* 0x0000000403027224 */ /* 0x003fc800078e0208 */
[----:B------:R-:W-:Y:S01]  /*10800*/  IMAD.IADD R5, R6, 0x1, -R2 ;  /* 0x0000000106057824 */ /* 0x000fe200078e0a02 */
[----:B------:R0:W-:Y:S01]  /*10810*/  STL [R1], R2 ;  /* 0x0000000201007387 */ /* 0x0001e20000100800 */
[----:B------:R-:W-:Y:S05]  /*10820*/  @!P1 BRA `(.L_x_2489) ;  /* 0x0000000000ec9947 */ /* 0x000fea0003800000 */
        /* <DEDUP_REMOVED lines=40> */
[----:B------:R-:W-:Y:S02]  /*10ab0*/  IMAD R3, R2, R6, R3 ;  /* 0x0000000602037224 */ /* 0x000fe400078e0203 */
[----:B------:R-:W-:-:S03]  /*10ac0*/  IMAD.MOV R6, RZ, RZ, -R8 ;  /* 0x000000ffff067224 */ /* 0x000fc600078e0a08 */
        /* <DEDUP_REMOVED lines=13> */
[----:B------:R-:W-:Y:S02]  /*10ba0*/  IMAD R2, R0, R6, R5 ;  /* 0x0000000600027224 */ /* 0x000fe400078e0205 */
[----:B------:R-:W-:-:S05]  /*10bb0*/  IMAD R3, R3, 0x10000, R4 ;  /* 0x0001000003037824 */ /* 0x000fca00078e0204 */
[----:B------:R1:W-:Y:S01]  /*10bc0*/  STL [R1+0x8], R3 ;  /* 0x0000080301007387 */ /* 0x0003e20000100800 */
[----:B------:R-:W-:Y:S05]  /*10bd0*/  BRA `(.L_x_2490) ;  /* 0x0000000400007947 */ /* 0x000fea0003800000 */
.L_x_2489:
        /* <DEDUP_REMOVED lines=36> */
[-C--:B------:R-:W-:Y:S02]  /*10e20*/  IABS R8, R13.reuse ;  /* 0x0000000d00087213 */ /* 0x080fe40000000000 */
[----:B------:R-:W-:Y:S02]  /*10e30*/  IABS R10, R13 ;  /* 0x0000000d000a7213 */ /* 0x000fe40000000000 */
[----:B------:R-:W0:Y:S08]  /*10e40*/  I2F.RP R4, R8 ;  /* 0x0000000800047306 */ /* 0x000e300000209400 */
[----:B0-----:R-:W0:Y:S02]  /*10e50*/  MUFU.RCP R4, R4 ;  /* 0x0000000400047308 */ /* 0x001e240000001000 */
[----:B0-----:R-:W-:-:S02]  /*10e60*/  VIADD R3, R4, 0xffffffe ;  /* 0x0ffffffe04037836 */ /* 0x001fc40000000000 */
[----:B------:R-:W-:-:S04]  /*10e70*/  IMAD.MOV R4, RZ, RZ, -R13 ;  /* 0x000000ffff047224 */ /* 0x000fc800078e0a0d */
        /* <DEDUP_REMOVED lines=20> */
[----:B------:R-:W-:-:S05]  /*10fc0*/  IMAD R3, R2, R4, R3 ;  /* 0x0000000402037224 */ /* 0x000fca00078e0203 */
[----:B------:R0:W-:Y:S02]  /*10fd0*/  STL [R1+0x8], R3 ;  /* 0x0000080301007387 */ /* 0x0001e40000100800 */
.L_x_2490:
[----:B01----:R-:W-:-:S05]  /*10fe0*/  LOP3.LUT R3, RZ, R2, RZ, 0x33, !PT ;  /* 0x00000002ff037212 */ /* 0x003fca00078e33ff */
[----:B------:R-:W-:-:S05]  /*10ff0*/  IMAD.IADD R0, R0, 0x1, R3 ;  /* 0x0000000100007824 */ /* 0x000fca00078e0203 */
[----:B------:R1:W-:Y:S01]  /*11000*/  STL [R1+0x4], R0 ;  /* 0x0000040001007387 */ /* 0x0003e20000100800 */
[----:B------:R-:W-:Y:S05]  /*11010*/  BRA `(.L_x_2491) ;  /* 0x0000000000107947 */ /* 0x000fea0003800000 */
.L_x_2486:
[----:B------:R0:W-:Y:S01]  /*11020*/  STL [R1], R6 ;  /* 0x0000000601007387 */ /* 0x0001e20000100800 */
[----:B------:R-:W-:-:S03]  /*11030*/  ULDC UR41, c[0x0][0xc3c] ;  /* 0x00030f0000297ab9 */ /* 0x000fc60000000800 */
[----:B------:R0:W-:Y:S04]  /*11040*/  STL [R1+0x4], RZ ;  /* 0x000004ff01007387 */ /* 0x0001e80000100800 */
[----:B------:R0:W-:Y:S02]  /*11050*/  STL [R1+0x8], RZ ;  /* 0x000008ff01007387 */ /* 0x0001e40000100800 */
.L_x_2491:
[----:B------:R-:W2:Y:S04]  /*11060*/  LDL R8, [R1] ;  /* 0x0000000001087983 */ /* 0x000ea80000100800 */
[----:B------:R-:W2:Y:S04]  /*11070*/  LDL R9, [R1+0x4] ;  /* 0x0000040001097983 */ /* 0x000ea80000100800 */
[----:B------:R-:W2:Y:S01]  /*11080*/  LDL R10, [R1+0x8] ;  /* 0x00000800010a7983 */ /* 0x000ea20000100800 */
[----:B------:R-:W-:Y:S01]  /*11090*/  ISETP.NE.AND P0, PT, R7, RZ, PT ;  /* 0x000000ff0700720c */ /* 0x000fe20003f05270 */
[----:B------:R-:W-:-:S12]  /*110a0*/  IMAD.U32 R2, RZ, RZ, UR41 ;  /* 0x00000029ff027e24 */ /* 0x000fd8000f8e00ff */
[----:B------:R-:W3:Y:S01]  /*110b0*/  @!P0 S2R R3, SR_CgaCtaId ;  /* 0x0000000000038919 */ /* 0x000ee20000008800 */
[----:B-1----:R-:W-:Y:S01]  /*110c0*/  @!P0 MOV R0, 0x400 ;  /* 0x0000040000008802 */ /* 0x002fe20000000f00 */
[----:B------:R-:W-:-:S03]  /*110d0*/  @!P0 IMAD.MOV.U32 R11, RZ, RZ, R2 ;  /* 0x000000ffff0b8224 */ /* 0x000fc600078e0002 */
[----:B---3--:R-:W-:-:S05]  /*110e0*/  @!P0 LEA R0, R3, R0, 0x18 ;  /* 0x0000000003008211 */ /* 0x008fca00078ec0ff */
[----:B--2---:R1:W-:Y:S01]  /*110f0*/  @!P0 STS.128 [R0+0x298d0], R8 ;  /* 0x0298d00800008388 */ /* 0x0043e20000000c00 */
[----:B------:R-:W-:Y:S06]  /*11100*/  BAR.ARV 0x5, 0x180 ;  /* 0x0146000000007b1d */ /* 0x000fec0000002000 */
.L_x_2484:
[----:B------:R-:W-:Y:S01]  /*11110*/  ULDC UR4, c[0x0][0xc3c] ;  /* 0x00030f0000047ab9 */ /* 0x000fe20000000800 */
[----:B------:R2:W-:Y:S01]  /*11120*/  STL [R1+0x28], RZ ;  /* 0x000028ff01007387 */ /* 0x0005e20000100800 */
[----:B------:R-:W-:Y:S01]  /*11130*/  UISETP.GE.AND UP0, UPT, UR41, UR4, UPT ;  /* 0x000000042900728c */ /* 0x000fe2000bf06270 */
[----:B------:R-:W-:Y:S02]  /*11140*/  IMAD.MOV.U32 R32, RZ, RZ, 0x1 ;  /* 0x00000001ff207424 */ /* 0x000fe400078e00ff */
[----:B------:R-:W-:-:S03]  /*11150*/  IMAD.MOV.U32 R19, RZ, RZ, RZ ;  /* 0x000000ffff137224 */ /* 0x000fc600078e00ff */
[----:B------:R-:W-:-:S13]  /*11160*/  PLOP3.LUT P0, PT, PT, PT, UP0, 0x80, 0x0 ;  /* 0x000000000000781c */ /* 0x000fda0003f0f008 */
[----:B--2---:R-:W-:Y:S05]  /*11170*/  @P0 BRA `(.L_x_2492) ;  /* 0x0000006000680947 */ /* 0x004fea0003800000 */
[----:B-1----:R-:W2:Y:S01]  /*11180*/  LDL R0, [R1+0x2c] ;  /* 0x00002c0001007983 */ /* 0x002ea20000100800 */
[----:B------:R-:W1:Y:S01]  /*11190*/  S2UR UR4, SR_CgaCtaId ;  /* 0x00000000000479c3 */ /* 0x000e620000008800 */
[----:B------:R-:W-:Y:S01]  /*111a0*/  MOV R16, 0x400 ;  /* 0x0000040000107802 */ /* 0x000fe20000000f00 */
[----:B------:R-:W-:Y:S01]  /*111b0*/  IMAD.MOV.U32 R34, RZ, RZ, 0x40 ;  /* 0x00000040ff227424 */ /* 0x000fe200078e00ff */
[----:B------:R-:W0:Y:S01]  /*111c0*/  S2R R14, SR_TID.X ;  /* 0x00000000000e7919 */ /* 0x000e220000002100 */
[----:B------:R-:W-:Y:S01]  /*111d0*/  IMAD.MOV.U32 R32, RZ, RZ, 0x1 ;  /* 0x00000001ff207424 */ /* 0x000fe200078e00ff */
[----:B------:R-:W-:Y:S01]  /*111e0*/  ULDC UR46, c[0x0][0xc] ;  /* 0x00000300002e7ab9 */ /* 0x000fe20000000800 */
[----:B------:R-:W-:Y:S02]  /*111f0*/  IMAD.MOV.U32 R19, RZ, RZ, RZ ;  /* 0x000000ffff137224 */ /* 0x000fe400078e00ff */
[C---:B0-----:R-:W-:Y:S01]  /*11200*/  IMAD.SHL.U32 R4, R14.reuse, 0x10, RZ ;  /* 0x000000100e047824 */ /* 0x041fe200078e00ff */
[C---:B------:R-:W-:Y:S01]  /*11210*/  LOP3.LUT R13, R14.reuse, 0x7f, RZ, 0xc0, !PT ;  /* 0x0000007f0e0d7812 */ /* 0x040fe200078ec0ff */
[C---:B------:R-:W-:Y:S01]  /*11220*/  IMAD.SHL.U32 R3, R14.reuse, 0x2, RZ ;  /* 0x000000020e037824 */ /* 0x040fe200078e00ff */
[C---:B------:R-:W-:Y:S01]  /*11230*/  R2P PR, R14.reuse, 0x14 ;  /* 0x000000140e007804 */ /* 0x040fe20000000000 */
[----:B------:R-:W-:Y:S01]  /*11240*/  IMAD.SHL.U32 R11, R14, 0x4, RZ ;  /* 0x000000040e0b7824 */ /* 0x000fe200078e00ff */
[----:B------:R-:W-:-:S02]  /*11250*/  SHF.R.U32.HI R2, RZ, 0x5, R13 ;  /* 0x00000005ff027819 */ /* 0x000fc4000001160d */
[----:B------:R-:W-:-:S03]  /*11260*/  LOP3.LUT R35, R4, 0x30, RZ, 0xc0, !PT ;  /* 0x0000003004237812 */ /* 0x000fc600078ec0ff */
[----:B------:R-:W-:Y:S01]  /*11270*/  IMAD.SHL.U32 R7, R2, 0x200, RZ ;  /* 0x0000020002077824 */ /* 0x000fe200078e00ff */
[----:B--2---:R-:W-:Y:S02]  /*11280*/  R2UR UR5, R0 ;  /* 0x00000000000572ca */ /* 0x004fe400000e0000 */
[----:B------:R-:W-:-:S04]  /*11290*/  LOP3.LUT R0, R4, 0x1b0, RZ, 0xc0, !PT ;  /* 0x000001b004007812 */ /* 0x000fc800078ec0ff */
[----:B------:R-:W-:Y:S01]  /*112a0*/  LOP3.LUT R10, R0, 0x30, R3, 0x78, !PT ;  /* 0x00000030000a7812 */ /* 0x000fe200078e7803 */
[C---:B------:R-:W-:Y:S02]  /*112b0*/  IMAD.SHL.U32 R3, R14.reuse, 0x80, RZ ;  /* 0x000000800e037824 */ /* 0x040fe400078e00ff */
[----:B------:R-:W-:-:S03]  /*112c0*/  IMAD.SHL.U32 R0, R14, 0x20, RZ ;  /* 0x000000200e007824 */ /* 0x000fc600078e00ff */
[----:B------:R-:W-:Y:S01]  /*112d0*/  LOP3.LUT R5, R3, 0x380, RZ, 0xc0, !PT ;  /* 0x0000038003057812 */ /* 0x000fe200078ec0ff */
[----:B------:R-:W-:Y:S01]  /*112e0*/  ULOP3.LUT UR44, UR5, 0x2, URZ, 0xfc, !UPT ;  /* 0x00000002052c7892 */ /* 0x000fe2000f8efc3f */
[C---:B------:R-:W-:Y:S01]  /*112f0*/  LOP3.LUT R6, R0.reuse, 0x80, RZ, 0xc0, !PT ;  /* 0x0000008000067812 */ /* 0x040fe200078ec0ff */
[----:B------:R-:W-:Y:S01]  /*11300*/  ULOP3.LUT UR45, UR5, 0x1, URZ, 0xfc, !UPT ;  /* 0x00000001052d7892 */ /* 0x000fe2000f8efc3f */
[----:B------:R-:W-:Y:S01]  /*11310*/  LOP3.LUT R9, R0, 0x380, RZ, 0xc0, !PT ;  /* 0x0000038000097812 */ /* 0x000fe200078ec0ff */
[----:B------:R-:W-:Y:S01]  /*11320*/  IMAD R5, R2, 0x10, R5 ;  /* 0x0000001002057824 */ /* 0x000fe200078e0205 */
[----:B------:R-:W-:Y:S01]  /*11330*/  LOP3.LUT R6, R6, 0x10, R14, 0xf8, !PT ;  /* 0x0000001006067812 */ /* 0x000fe200078ef80e */
[----:B------:R-:W-:Y:S01]  /*11340*/  IMAD.SHL.U32 R2, R2, 0x400, RZ ;  /* 0x0000040002027824 */ /* 0x000fe200078e00ff */
[----:B------:R-:W-:Y:S02]  /*11350*/  LOP3.LUT R33, R9, 0x30, R4, 0xf8, !PT ;  /* 0x0000003009217812 */ /* 0x000fe400078ef804 */
[----:B------:R-:W-:-:S02]  /*11360*/  LOP3.LUT R9, R7, 0x60, R0, 0xf8, !PT ;  /* 0x0000006007097812 */ /* 0x000fc400078ef800 */
[----:B------:R-:W-:Y:S02]  /*11370*/  LOP3.LUT R8, R6, 0x10, R11, 0x78, !PT ;  /* 0x0000001006087812 */ /* 0x000fe400078e780b */
[--C-:B------:R-:W-:Y:S02]  /*11380*/  LOP3.LUT R6, R5, 0x70, R4.reuse, 0x78, !PT ;  /* 0x0000007005067812 */ /* 0x100fe400078e7804 */
[----:B------:R-:W-:Y:S02]  /*11390*/  LOP3.LUT R7, R7, 0x40, R4, 0xf8, !PT ;  /* 0x0000004007077812 */ /* 0x000fe400078ef804 */
[----:B------:R-:W-:Y:S02]  /*113a0*/  LOP3.LUT R9, R9, 0x100, R0, 0xf8, !PT ;  /* 0x0000010009097812 */ /* 0x000fe400078ef800 */
[----:B------:R-:W-:Y:S02]  /*113b0*/  LOP3.LUT R5, R6, 0xc00, R3, 0xf8, !PT ;  /* 0x00000c0006057812 */ /* 0x000fe400078ef803 */
[----:B------:R-:W-:-:S02]  /*113c0*/  LOP3.LUT R12, R7, R10, RZ, 0xfc, !PT ;  /* 0x0000000a070c7212 */ /* 0x000fc400078efcff */
[----:B------:R-:W-:Y:S01]  /*113d0*/  LOP3.LUT R3, R9, R8, RZ, 0xfc, !PT ;  /* 0x0000000809037212 */ /* 0x000fe200078efcff */
[----:B------:R0:W-:Y:S01]  /*113e0*/  STL [R1+0x1c], R5 ;  /* 0x00001c0501007387 */ /* 0x0001e20000100800 */
[----:B------:R-:W-:Y:S02]  /*113f0*/  SHF.R.U32.HI R4, RZ, 0x2, R13 ;  /* 0x00000002ff047819 */ /* 0x000fe4000001160d */
[----:B------:R-:W-:Y:S01]  /*11400*/  LOP3.LUT R33, R33, 0x70, R11, 0x78, !PT ;  /* 0x0000007021217812 */ /* 0x000fe200078e780b */
[----:B------:R-:W-:Y:S01]  /*11410*/  STL [R1+0x14], R12 ;  /* 0x0000140c01007387 */ /* 0x000fe20000100800 */
[----:B------:R-:W-:Y:S02]  /*11420*/  LOP3.LUT R0, R4, 0x60, R0, 0xf8, !PT ;  /* 0x0000006004007812 */ /* 0x000fe400078ef800 */
[----:B------:R-:W-:Y:S01]  /*11430*/  LOP3.LUT R4, R35, 0x40, RZ, 0xfc, !PT ;  /* 0x0000004023047812 */ /* 0x000fe200078efcff */
[----:B------:R1:W-:Y:S01]  /*11440*/  STL [R1+0x18], R3 ;  /* 0x0000180301007387 */ /* 0x0003e20000100800 */
[----:B------:R-:W-:-:S02]  /*11450*/  LOP3.LUT R2, R0, 0x80, RZ, 0xfc, !PT ;  /* 0x0000008000027812 */ /* 0x000fc400078efcff */
[C---:B0-----:R-:W-:Y:S02]  /*11460*/  SEL R5, R34.reuse, 0xffffffc0, !P2 ;  /* 0xffffffc022057807 */ /* 0x041fe40005000000 */
[----:B------:R-:W-:-:S03]  /*11470*/  SEL R34, R34, 0xffffffc0, !P4 ;  /* 0xffffffc022227807 */ /* 0x000fc60006000000 */
[----:B------:R-:W-:Y:S01]  /*11480*/  STL [R1+0x20], R5 ;  /* 0x0000200501007387 */ /* 0x000fe20000100800 */
[----:B-1----:R-:W-:-:S05]  /*11490*/  IMAD.U32 R3, RZ, RZ, UR4 ;  /* 0x00000004ff037e24 */ /* 0x002fca000f8e00ff */
[----:B------:R-:W-:Y:S01]  /*114a0*/  LEA R16, R3, R16, 0x18 ;  /* 0x0000001003107211 */ /* 0x000fe200078ec0ff */
[----:B------:R0:W-:Y:S04]  /*114b0*/  STL [R1+0x10], R3 ;  /* 0x0000100301007387 */ /* 0x0001e80000100800 */
[----:B------:R-:W-:Y:S01]  /*114c0*/  IMAD.IADD R0, R16, 0x1, R12 ;  /* 0x0000000110007824 */ /* 0x000fe200078e020c */
[----:B------:R1:W-:Y:S04]  /*114d0*/  STL [R1+0x28], RZ ;  /* 0x000028ff01007387 */ /* 0x0003e80000100800 */
[----:B------:R1:W-:Y:S01]  /*114e0*/  STL [R1+0x24], R0 ;  /* 0x0000240001007387 */ /* 0x0003e20000100800 */
[----:B0-----:R-:W-:-:S07]  /*114f0*/  LOP3.LUT R3, R35, 0x80, RZ, 0xfc, !PT ;  /* 0x0000008023037812 */ /* 0x001fce00078efcff */
.L_x_2570:
[----:B------:R-:W-:Y:S01]  /*11500*/  ULDC.64 UR4, c[0x0][0xc88] ;  /* 0x0003220000047ab9 */ /* 0x000fe20000000a00 */
[----:B------:R-:W-:Y:S01]  /*11510*/  ULDC.64 UR6, c[0x0][0xa18] ;  /* 0x0002860000067ab9 */ /* 0x000fe20000000a00 */
[----:B------:R-:W-:Y:S01]  /*11520*/  UIMAD.WIDE UR4, UR41, 0x4, UR4 ;  /* 0x00000004290478a5 */ /* 0x000fe2000f8e0204 */
[----:B------:R-:W-:Y:S01]  /*11530*/  IMAD.MOV.U32 R36, RZ, RZ, RZ ;  /* 0x000000ffff247224 */ /* 0x000fe200078e00ff */
[----:B0--3--:R-:W0:Y:S04]  /*11540*/  LDC R7, c[0x0][0x424] ;  /* 0x00010900ff077b82 */ /* 0x009e280000000800 */
[----:B------:R-:W-:Y:S02]  /*11550*/  IMAD.U32 R2, RZ, RZ, UR4 ;  /* 0x00000004ff027e24 */ /* 0x000fe4000f8e00ff */
[----:B------:R-:W-:Y:S01]  /*11560*/  IMAD.U32 R3, RZ, RZ, UR5 ;  /* 0x00000005ff037e24 */ /* 0x000fe2000f8e00ff */
[----:B------:R-:W-:Y:S01]  /*11570*/  ULDC.64 UR4, c[0x0][0xa28] ;  /* 0x00028a0000047ab9 */ /* 0x000fe20000000a00 */
[----:B-1----:R-:W1:Y:S03]  /*11580*/  LDC R0, c[0x0][0x2f0] ;  /* 0x0000bc00ff007b82 */ /* 0x002e660000000800 */
[----:B------:R-:W2:Y:S01]  /*11590*/  LDG.E R2, desc[UR36][R2.64] ;  /* 0x0000002402027981 */ /* 0x000ea2000c1e1900 */
[----:B------:R-:W-:-:S04]  /*115a0*/  UISETP.NE.U32.AND UP0, UPT, UR4, URZ, UPT ;  /* 0x0000003f0400728c */ /* 0x000fc8000bf05070 */
[----:B------:R-:W-:-:S06]  /*115b0*/  UISETP.NE.AND.EX UP0, UPT, UR5, URZ, UPT, UP0 ;  /* 0x0000003f0500728c */ /* 0x000fcc000bf05300 */
[----:B------:R-:W-:Y:S02]  /*115c0*/  PLOP3.LUT P0, PT, PT, PT, UP0, 0x80, 0x0 ;  /* 0x000000000000781c */ /* 0x000fe40003f0f008 */
[----:B--2---:R-:W-:-:S13]  /*115d0*/  R2UR UR43, R2 ;  /* 0x00000000022b72ca */ /* 0x004fda00000e0000 */
[----:B------:R-:W-:Y:S02]  /*115e0*/  USHF.R.S32.HI UR42, URZ, 0x1f, UR43 ;  /* 0x0000001f3f2a7899 */ /* 0x000fe4000801142b */
[----:B------:R-:W-:-:S04]  /*115f0*/  @UP0 ULEA UR4, UP1, UR43, UR4, 0x2 ;  /* 0x000000042b040291 */ /* 0x000fc8000f82103f */
[----:B------:R-:W-:Y:S02]  /*11600*/  @UP0 ULEA.HI.X UR5, UR43, UR5, UR42, 0x2, UP1 ;  /* 0x000000052b050291 */ /* 0x000fe400088f142a */
[----:B------:R-:W-:-:S04]  /*11610*/  IMAD.U32 R2, RZ, RZ, UR4 ;  /* 0x00000004ff027e24 */ /* 0x000fc8000f8e00ff */
[----:B------:R-:W-:Y:S01]  /*11620*/  IMAD.U32 R3, RZ, RZ, UR5 ;  /* 0x00000005ff037e24 */ /* 0x000fe2000f8e00ff */
[----:B------:R-:W-:Y:S01]  /*11630*/  ULDC.64 UR4, c[0x0][0xa00] ;  /* 0x0002800000047ab9 */ /* 0x000fe20000000a00 */
[----:B------:R-:W-:Y:S02]  /*11640*/  USHF.L.U32 UR39, UR43, 0x2, URZ ;  /* 0x000000022b277899 */ /* 0x000fe4000800063f */
[----:B------:R-:W-:Y:S01]  /*11650*/  UISETP.NE.U32.AND UP0, UPT, UR4, URZ, UPT ;  /* 0x0000003f0400728c */ /* 0x000fe2000bf05070 */
[----:B------:R2:W5:Y:S01]  /*11660*/  @P0 LDG.E R36, desc[UR36][R2.64] ;  /* 0x0000002402240981 */ /* 0x000562000c1e1900 */
[----:B------:R-:W-:Y:S02]  /*11670*/  USHF.L.U64.HI UR38, UR43, 0x2, UR42 ;  /* 0x000000022b267899 */ /* 0x000fe4000801022a */
[----:B------:R-:W-:Y:S02]  /*11680*/  UISETP.NE.AND.EX UP2, UPT, UR5, URZ, UPT, UP0 ;  /* 0x0000003f0500728c */ /* 0x000fe4000bf45300 */
[----:B------:R-:W-:-:S02]  /*11690*/  UIADD3 UR4, UP0, UR39, UR4, URZ ;  /* 0x0000000427047290 */ /* 0x000fc4000ff1e03f */
[----:B------:R-:W-:Y:S02]  /*116a0*/  UP2UR UR48, UPR, URZ, 0x4 ;  /* 0x000000043f307883 */ /* 0x000fe40008000000 */
[----:B------:R-:W-:Y:S01]  /*116b0*/  UIADD3.X UR5, UR38, UR5, URZ, UP0, !UPT ;  /* 0x0000000526057290 */ /* 0x000fe200087fe43f */
[----:B------:R-:W-:Y:S01]  /*116c0*/  PLOP3.LUT P0, PT, PT, PT, UP2, 0x80, 0x0 ;  /* 0x000000000000781c */ /* 0x000fe20003f0f028 */
[----:B------:R-:W-:Y:S01]  /*116d0*/  UISETP.NE.U32.AND UP0, UPT, UR6, URZ, UPT ;  /* 0x0000003f0600728c */ /* 0x000fe2000bf05070 */
[----:B--2---:R-:W-:-:S03]  /*116e0*/  IMAD.U32 R2, RZ, RZ, UR4 ;  /* 0x00000004ff027e24 */ /* 0x004fc6000f8e00ff */
[----:B------:R-:W-:Y:S01]  /*116f0*/  UISETP.NE.AND.EX UP0, UPT, UR7, URZ, UPT, UP0 ;  /* 0x0000003f0700728c */ /* 0x000fe2000bf05300 */
[----:B------:R-:W-:-:S05]  /*11700*/  IMAD.U32 R3, RZ, RZ, UR5 ;  /* 0x00000005ff037e24 */ /* 0x000fca000f8e00ff */
[----:B------:R-:W-:Y:S02]  /*11710*/  PLOP3.LUT P1, PT, PT, PT, UP0, 0x80, 0x0 ;  /* 0x000000000000781c */ /* 0x000fe40003f2f008 */
[----:B------:R-:W5:Y:S03]  /*11720*/  @P0 LDG.E R6, desc[UR36][R2.64] ;  /* 0x0000002402060981 */ /* 0x000f66000c1e1900 */
[----:B------:R-:W-:-:S04]  /*11730*/  @UP0 UIADD3 UR4, UP1, UR39, UR6, URZ ;  /* 0x0000000627040290 */ /* 0x000fc8000ff3e03f */
[----:B------:R-:W-:Y:S02]  /*11740*/  @UP0 UIADD3.X UR5, UR38, UR7, URZ, UP1, !UPT ;  /* 0x0000000726050290 */ /* 0x000fe40008ffe43f */
[----:B------:R-:W-:-:S04]  /*11750*/  IMAD.U32 R4, RZ, RZ, UR4 ;  /* 0x00000004ff047e24 */ /* 0x000fc8000f8e00ff */
[----:B------:R-:W-:-:S05]  /*11760*/  IMAD.U32 R5, RZ, RZ, UR5 ;  /* 0x00000005ff057e24 */ /* 0x000fca000f8e00ff */
[----:B------:R2:W5:Y:S01]  /*11770*/  @P1 LDG.E R23, desc[UR36][R4.64] ;  /* 0x0000002404171981 */ /* 0x000562000c1e1900 */
[----:B------:R-:W-:Y:S01]  /*11780*/  PLOP3.LUT P2, PT, PT, PT, UP2, 0x80, 0x0 ;  /* 0x000000000000781c */ /* 0x000fe20003f4f028 */
[----:B--2---:R-:W2:Y:S02]  /*11790*/  LDC.64 R4, c[0x0][0x418] ;  /* 0x00010600ff047b82 */ /* 0x004ea40000000a00 */
[----:B--2---:R-:W-:-:S04]  /*117a0*/  ISETP.NE.U32.AND P0, PT, R4, RZ, PT ;  /* 0x000000ff0400720c */ /* 0x004fc80003f05070 */
[----:B------:R-:W-:Y:S01]  /*117b0*/  ISETP.NE.AND.EX P0, PT, R5, RZ, PT, P0 ;  /* 0x000000ff0500720c */ /* 0x000fe20003f05300 */
[----:B01----:R-:W-:-:S12]  /*117c0*/  @P1 BRA `(.L_x_2493) ;  /* 0x00000000001c1947 */ /* 0x003fd80003800000 */
[----:B------:R-:W-:Y:S01]  /*117d0*/  UISETP.NE.AND UP0, UPT, UR48, URZ, UPT ;  /* 0x0000003f3000728c */ /* 0x000fe2000bf05270 */
[----:B-----5:R-:W0:Y:S05]  /*117e0*/  LDC R23, c[0x0][0x288] ;  /* 0x0000a200ff177b82 */ /* 0x020e2a0000000800 */
[----:B------:R-:W-:-:S13]  /*117f0*/  PLOP3.LUT P1, PT, PT, PT, UP0, 0x40, 0x0 ;  /* 0x000000000000781c */ /* 0x000fda0003f2e808 */
[----:B------:R-:W-:Y:S05]  /*11800*/  @P1 BRA `(.L_x_2493) ;  /* 0x00000000000c1947 */ /* 0x000fea0003800000 */
[----:B------:R-:W2:Y:S04]  /*11810*/  LDG.E R4, desc[UR36][R2.64] ;  /* 0x0000002402047981 */ /* 0x000ea8000c1e1900 */
[----:B0-----:R-:W2:Y:S02]  /*11820*/  LDG.E R23, desc[UR36][R2.64+0x4] ;  /* 0x0000042402177981 */ /* 0x001ea4000c1e1900 */
[----:B--2---:R-:W-:-:S07]  /*11830*/  IMAD.IADD R23, R23, 0x1, -R4 ;  /* 0x0000000117177824 */ /* 0x004fce00078e0a04 */
.L_x_2493:
        /* <DEDUP_REMOVED lines=15> */
.L_x_2494:
[----:B------:R-:W-:Y:S02]  /*11930*/  ULDC.64 UR4, c[0x0][0xa08] ;  /* 0x0002820000047ab9 */ /* 0x000fe40000000a00 */
[----:B------:R-:W-:-:S04]  /*11940*/  ISETP.NE.U32.AND P0, PT, RZ, UR4, PT ;  /* 0x00000004ff007c0c */ /* 0x000fc8000bf05070 */
[----:B------:R-:W-:-:S13]  /*11950*/  ISETP.NE.AND.EX P0, PT, RZ, UR5, PT, P0 ;  /* 0x00000005ff007c0c */ /* 0x000fda000bf05300 */
[----:B------:R-:W-:Y:S05]  /*11960*/  @!P0 BRA `(.L_x_2495) ;  /* 0x0000000000148947 */ /* 0x000fea0003800000 */
[----:B------:R-:W1:Y:S02]  /*11970*/  LDC.64 R2, c[0x0][0xa08] ;  /* 0x00028200ff027b82 */ /* 0x000e640000000a00 */
[----:B-1----:R-:W-:-:S05]  /*11980*/  IMAD.WIDE R2, R31, 0x4, R2 ;  /* 0x000000041f027825 */ /* 0x002fca00078e0202 */
[----:B------:R-:W2:Y:S04]  /*11990*/  LDG.E R5, desc[UR36][R2.64] ;  /* 0x0000002402057981 */ /* 0x000ea8000c1e1900 */
[----:B------:R-:W2:Y:S02]  /*119a0*/  LDG.E R0, desc[UR36][R2.64+0x4] ;  /* 0x0000042402007981 */ /* 0x000ea4000c1e1900 */
[----:B--2---:R-:W-:-:S07]  /*119b0*/  IMAD.IADD R5, R0, 0x1, -R5 ;  /* 0x0000000100057824 */ /* 0x004fce00078e0a05 */
.L_x_2495:
[----:B------:R-:W2:Y:S01]  /*119c0*/  LDL R0, [R1+0x4] ;  /* 0x0000040001007983 */ /* 0x000ea20000100800 */
[----:B------:R-:W3:Y:S03]  /*119d0*/  LDC R30, c[0x0][0x448] ;  /* 0x00011200ff1e7b82 */ /* 0x000ee60000000800 */
[----:B------:R-:W4:Y:S01]  /*119e0*/  LDL R18, [R1+0x8] ;  /* 0x0000080001127983 */ /* 0x000f220000100800 */
[----:B-----5:R-:W-:Y:S01]  /*119f0*/  IMAD.IADD R22, R5, 0x1, -R36 ;  /* 0x0000000105167824 */ /* 0x020fe200078e0a24 */
[----:B------:R-:W-:Y:S02]  /*11a00*/  LOP3.LUT R17, R17, 0xfffffdff, RZ, 0xc0, !PT ;  /* 0xfffffdff11117812 */ /* 0x000fe400078ec0ff */
[----:B---3--:R-:W-:-:S13]  /*11a10*/  ISETP.NE.AND P0, PT, R30, 0x1, PT ;  /* 0x000000011e00780c */ /* 0x008fda0003f05270 */
[----:B-1----:R-:W1:Y:S01]  /*11a20*/  @P0 LDC R3, c[0x0][0x44c] ;  /* 0x00011300ff030b82 */ /* 0x002e620000000800 */
[----:B------:R-:W-:-:S07]  /*11a30*/  @P0 LOP3.LUT R17, R17, 0x200, RZ, 0xfc, !PT ;  /* 0x0000020011110812 */ /* 0x000fce00078efcff */
[----:B------:R-:W3:Y:S01]  /*11a40*/  @P0 LDC R2, c[0x0][0x450] ;  /* 0x00011400ff020b82 */ /* 0x000ee20000000800 */
[----:B--2---:R-:W-:-:S04]  /*11a50*/  IMAD.SHL.U32 R0, R0, 0x80, RZ ;  /* 0x0000008000007824 */ /* 0x004fc800078e00ff */
[----:B------:R-:W-:-:S04]  /*11a60*/  VIADD R0, R0, 0x7f ;  /* 0x0000007f00007836 */ /* 0x000fc80000000000 */
[----:B-1----:R-:W-:-:S05]  /*11a70*/  @P0 IMAD.HI.U32 R3, R0, R3, RZ ;  /* 0x0000000300030227 */ /* 0x002fca00078e00ff */
[----:B---3--:R-:W-:Y:S01]  /*11a80*/  @P0 SHF.R.U32.HI R0, RZ, R2, R3 ;  /* 0x00000002ff000219 */ /* 0x008fe20000011603 */
[C---:B------:R-:W-:Y:S01]  /*11a90*/  VIADD R2, R22.reuse, 0x9f ;  /* 0x0000009f16027836 */ /* 0x040fe20000000000 */
[----:B0-----:R-:W-:-:S03]  /*11aa0*/  IADD3 R3, R22, 0xa0, -R23 ;  /* 0x000000a016037810 */ /* 0x001fc60007ffe817 */
[----:B------:R-:W-:-:S04]  /*11ab0*/  IMAD.HI R2, R2, 0x66666667, RZ ;  /* 0x6666666702027827 */ /* 0x000fc800078e02ff */
[----:B------:R-:W-:Y:S01]  /*11ac0*/  IMAD.IADD R0, R3, 0x1, R0 ;  /* 0x0000000103007824 */ /* 0x000fe200078e0200 */
[----:B------:R-:W-:-:S03]  /*11ad0*/  SHF.R.U32.HI R3, RZ, 0x1f, R2 ;  /* 0x0000001fff037819 */ /* 0x000fc60000011602 */
[----:B------:R-:W-:Y:S01]  /*11ae0*/  IMAD.HI R4, R0, 0x66666667, RZ ;  /* 0x6666666700047827 */ /* 0x000fe200078e02ff */
[----:B------:R-:W-:Y:S02]  /*11af0*/  LEA.HI.SX32 R0, R2, R3, 0x1a ;  /* 0x0000000302007211 */ /* 0x000fe400078fd2ff */
[----:B----4-:R-:W-:Y:S02]  /*11b00*/  LOP3.LUT R2, R18, 0xff000000, RZ, 0xc0, !PT ;  /* 0xff00000012027812 */ /* 0x010fe400078ec0ff */
[----:B------:R-:W-:Y:S02]  /*11b10*/  SHF.R.U32.HI R3, RZ, 0x1f, R4 ;  /* 0x0000001fff037819 */ /* 0x000fe40000011604 */
[----:B------:R-:W-:Y:S02]  /*11b20*/  SHF.R.U32.HI R2, RZ, 0x8, R2 ;  /* 0x00000008ff027819 */ /* 0x000fe40000011602 */
[----:B------:R-:W-:-:S04]  /*11b30*/  LEA.HI.SX32 R3, R4, R3, 0x1a ;  /* 0x0000000304037211 */ /* 0x000fc800078fd2ff */
[----:B------:R-:W-:Y:S02]  /*11b40*/  VIMNMX R0, R0, R3, PT ;  /* 0x0000000300007248 */ /* 0x000fe40003fe0100 */
[----:B------:R-:W-:Y:S02]  /*11b50*/  LOP3.LUT R3, R18, 0xff0000, RZ, 0xc0, !PT ;  /* 0x00ff000012037812 */ /* 0x000fe400078ec0ff */
[----:B------:R-:W-:Y:S02]  /*11b60*/  ISETP.GE.AND P0, PT, R0, 0x1, PT ;  /* 0x000000010000780c */ /* 0x000fe40003f06270 */
[----:B------:R-:W-:Y:S01]  /*11b70*/  LEA.HI R2, R3, R2, RZ, 0x10 ;  /* 0x0000000203027211 */ /* 0x000fe200078f80ff */
[----:B------:R-:W-:-:S03]  /*11b80*/  IMAD.MOV.U32 R3, RZ, RZ, RZ ;  /* 0x000000ffff037224 */ /* 0x000fc600078e00ff */
[----:B------:R-:W-:-:S07]  /*11b90*/  LOP3.LUT R4, R2, 0xff, RZ, 0xc0, !PT ;  /* 0x000000ff02047812 */ /* 0x000fce00078ec0ff */
[----:B------:R-:W-:Y:S05]  /*11ba0*/  @!P0 BRA `(.L_x_2496) ;  /* 0x0000000000748947 */ /* 0x000fea0003800000 */
[----:B------:R-:W-:-:S04]  /*11bb0*/  SHF.R.U32.HI R5, RZ, 0x10, R2 ;  /* 0x00000010ff057819 */ /* 0x000fc80000011602 */
[----:B------:R-:W-:-:S13]  /*11bc0*/  ISETP.NE.AND P0, PT, R5, RZ, PT ;  /* 0x000000ff0500720c */ /* 0x000fda0003f05270 */
[----:B------:R-:W0:Y:S02]  /*11bd0*/  @!P0 LDC R5, c[0x0][0x9f0] ;  /* 0x00027c00ff058b82 */ /* 0x000e240000000800 */
[-C--:B0-----:R-:W-:Y:S02]  /*11be0*/  IABS R7, R5.reuse ;  /* 0x0000000500077213 */ /* 0x081fe40000000000 */
[----:B------:R-:W-:Y:S02]  /*11bf0*/  IADD3 R6, R5, -0x1, R0 ;  /* 0xffffffff05067810 */ /* 0x000fe40007ffe000 */
[----:B------:R-:W0:Y:S02]  /*11c00*/  I2F.RP R9, R7 ;  /* 0x0000000700097306 */ /* 0x000e240000209400 */
[----:B------:R-:W-:-:S04]  /*11c10*/  LOP3.LUT R2, R6, R5, RZ, 0x3c, !PT ;  /* 0x0000000506027212 */ /* 0x000fc800078e3cff */
[----:B------:R-:W-:Y:S02]  /*11c20*/  ISETP.GE.AND P2, PT, R2, RZ, PT ;  /* 0x000000ff0200720c */ /* 0x000fe40003f46270 */
[----:B0-----:R-:W0:Y:S02]  /*11c30*/  MUFU.RCP R9, R9 ;  /* 0x0000000900097308 */ /* 0x001e240000001000 */
[----:B0-----:R-:W-:-:S06]  /*11c40*/  VIADD R10, R9, 0xffffffe ;  /* 0x0ffffffe090a7836 */ /* 0x001fcc0000000000 */
[----:B------:R-:W0:Y:S02]  /*11c50*/  F2I.FTZ.U32.TRUNC.NTZ R3, R10 ;  /* 0x0000000a00037305 */ /* 0x000e24000021f000 */
[----:B0-----:R-:W-:-:S04]  /*11c60*/  IMAD.MOV R2, RZ, RZ, -R3 ;  /* 0x000000ffff027224 */ /* 0x001fc800078e0a03 */
[----:B------:R-:W-:Y:S02]  /*11c70*/  IMAD R8, R2, R7, RZ ;  /* 0x0000000702087224 */ /* 0x000fe400078e02ff */
[----:B------:R-:W-:-:S04]  /*11c80*/  IMAD.MOV.U32 R2, RZ, RZ, RZ ;  /* 0x000000ffff027224 */ /* 0x000fc800078e00ff */
        /* <DEDUP_REMOVED lines=15> */
.L_x_2496:
        /* <DEDUP_REMOVED lines=25> */
.L_x_2498:
        /* <DEDUP_REMOVED lines=20> */
.L_x_2501:
[----:B------:R-:W-:Y:S05]  /*12050*/  BSYNC B6 ;  /* 0x0000000000067941 */ /* 0x000fea0003800000 */
.L_x_2500:
        /* <DEDUP_REMOVED lines=22> */
.L_x_2503:
[----:B------:R-:W-:Y:S05]  /*121c0*/  BSYNC B6 ;  /* 0x0000000000067941 */ /* 0x000fea0003800000 */
.L_x_2502:
        /* <DEDUP_REMOVED lines=20> */
.L_x_2505:
[----:B------:R-:W-:Y:S05]  /*12310*/  BSYNC B6 ;  /* 0x0000000000067941 */ /* 0x000fea0003800000 */
.L_x_2504:
        /* <DEDUP_REMOVED lines=19> */
.L_x_2507:
[----:B------:R-:W-:Y:S05]  /*12450*/  BSYNC B6 ;  /* 0x0000000000067941 */ /* 0x000fea0003800000 */
.L_x_2506:
        /* <DEDUP_REMOVED lines=8> */
[----:B------:R-:W-:Y:S02]  /*124e0*/  ULDC UR4, c[0x0][0x2f4] ;  /* 0x0000bd0000047ab9 */ /* 0x000fe40000000800 */
[C---:B------:R-:W-:Y:S01]  /*124f0*/  ISETP.GE.AND P1, PT, R35.reuse, UR4, PT ;  /* 0x0000000423007c0c */ /* 0x040fe2000bf26270 */
[----:B------:R-:W-:Y:S01]  /*12500*/  IMAD.U32 R3, RZ, RZ, UR5 ;  /* 0x00000005ff037e24 */ /* 0x000fe2000f8e00ff */
[----:B------:R-:W-:Y:S01]  /*12510*/  LOP3.LUT R21, R35, 0x40, RZ, 0xfc, !PT ;  /* 0x0000004023157812 */ /* 0x000fe200078efcff */
[----:B------:R-:W-:Y:S01]  /*12520*/  ULDC UR5, c[0x0][0x320] ;  /* 0x0000c80000057ab9 */ /* 0x000fe20000000800 */
[----:B------:R-:W-:Y:S02]  /*12530*/  LOP3.LUT R17, R17, 0xffffffef, RZ, 0xc0, !PT ;  /* 0xffffffef11117812 */ /* 0x000fe400078ec0ff */
[----:B------:R1:W5:Y:S01]  /*12540*/  @P0 LDG.E R31, desc[UR36][R2.64] ;  /* 0x00000024021f0981 */ /* 0x000362000c1e1900 */
[----:B------:R-:W-:Y:S01]  /*12550*/  ISETP.GE.AND P0, PT, R21, UR4, PT ;  /* 0x0000000415007c0c */ /* 0x000fe2000bf06270 */
[----:B------:R-:W-:Y:S01]  /*12560*/  UMOV UR6, 0xffffffff ;  /* 0xffffffff00067882 */ /* 0x000fe20000000000 */
[----:B------:R-:W-:-:S04]  /*12570*/  LOP3.LUT R24, R35, 0x80, RZ, 0xfc, !PT ;  /* 0x0000008023187812 */ /* 0x000fc800078efcff */
[----:B------:R-:W-:Y:S02]  /*12580*/  @P1 LOP3.LUT R17, R17, 0x10, RZ, 0xfc, !PT ;  /* 0x0000001011111812 */ /* 0x000fe400078efcff */
[----:B------:R-:W-:Y:S02]  /*12590*/  ISETP.GE.AND P2, PT, R24, UR4, PT ;  /* 0x0000000418007c0c */ /* 0x000fe4000bf46270 */
[----:B------:R-:W-:Y:S02]  /*125a0*/  LOP3.LUT R17, R17, 0xfffffff7, RZ, 0xc0, !PT ;  /* 0xfffffff711117812 */ /* 0x000fe400078ec0ff */
[----:B------:R-:W-:Y:S02]  /*125b0*/  ISETP.GE.AND P1, PT, R35, UR5, PT ;  /* 0x0000000523007c0c */ /* 0x000fe4000bf26270 */
[----:B------:R-:W-:Y:S02]  /*125c0*/  @P0 LOP3.LUT R17, R17, 0x8, RZ, 0xfc, !PT ;  /* 0x0000000811110812 */ /* 0x000fe400078efcff */
[----:B------:R-:W-:-:S02]  /*125d0*/  ISETP.GE.AND P0, PT, R21, UR5, PT ;  /* 0x0000000515007c0c */ /* 0x000fc4000bf06270 */
[----:B------:R-:W-:-:S04]  /*125e0*/  LOP3.LUT R17, R17, 0xfffffffb, RZ, 0xc0, !PT ;  /* 0xfffffffb11117812 */ /* 0x000fc800078ec0ff */
[----:B------:R-:W-:-:S04]  /*125f0*/  @P2 LOP3.LUT R17, R17, 0x4, RZ, 0xfc, !PT ;  /* 0x0000000411112812 */ /* 0x000fc800078efcff */
[----:B------:R-:W-:-:S04]  /*12600*/  LOP3.LUT R17, R17, 0xfffffffe, RZ, 0xc0, !PT ;  /* 0xfffffffe11117812 */ /* 0x000fc800078ec0ff */
[----:B------:R-:W-:-:S04]  /*12610*/  LOP3.LUT R17, R17, 0xfffffffd, RZ, 0xc0, !PT ;  /* 0xfffffffd11117812 */ /* 0x000fc800078ec0ff */
[----:B------:R-:W-:-:S04]  /*12620*/  @P1 LOP3.LUT R17, R17, 0x2, RZ, 0xfc, !PT ;  /* 0x0000000211111812 */ /* 0x000fc800078efcff */
[----:B------:R-:W-:Y:S01]  /*12630*/  @P0 LOP3.LUT R17, R17, 0x1, RZ, 0xfc, !PT ;  /* 0x0000000111110812 */ /* 0x000fe200078efcff */
[----:B01----:R-:W-:Y:S06]  /*12640*/  BRA.DIV UR6, `(.L_x_2508) ;  /* 0x0000005206e87947 */ /* 0x003fec000b800000 */
.L_x_2590:
[----:B------:R-:W0:Y:S01]  /*12650*/  S2R R0, SR_TID.X ;  /* 0x0000000000007919 */ /* 0x000e220000002100 */
[----:B------:R-:W-:Y:S01]  /*12660*/  ISETP.NE.AND P2, PT, R20, 0x1, PT ;  /* 0x000000011400780c */ /* 0x000fe20003f45270 */
[----:B------:R-:W-:Y:S01]  /*12670*/  UMOV UR4, 0xa0 ;  /* 0x000000a000047882 */ /* 0x000fe20000000000 */
[----:B-----5:R-:W-:Y:S01]  /*12680*/  SHF.R.S32.HI R37, RZ, 0x1f, R31 ;  /* 0x0000001fff257819 */ /* 0x020fe2000001141f */
[----:B------:R-:W1:Y:S01]  /*12690*/  S2R R10, SR_TID.X ;  /* 0x00000000000a7919 */ /* 0x000e620000002100 */
[----:B------:R-:W-:Y:S01]  /*126a0*/  UIMAD UR4, UR47, UR4, -0xa0 ;  /* 0xffffff602f0474a4 */ /* 0x000fe2000f8e0204 */
[----:B------:R-:W-:-:S08]  /*126b0*/  LOP3.LUT R17, R17, 0xffffff7f, RZ, 0xc0, !PT ;  /* 0xffffff7f11117812 */ /* 0x000fd000078ec0ff */
[----:B------:R-:W2:Y:S01]  /*126c0*/  @P2 LDC R5, c[0x0][0x434] ;  /* 0x00010d00ff052b82 */ /* 0x000ea20000000800 */
[----:B------:R-:W-:-:S07]  /*126d0*/  @P2 LOP3.LUT R17, R17, 0x80, RZ, 0xfc, !PT ;  /* 0x0000008011112812 */ /* 0x000fce00078efcff */
[----:B------:R-:W3:Y:S01]  /*126e0*/  @P2 LDC R4, c[0x0][0x438] ;  /* 0x00010e00ff042b82 */ /* 0x000ee20000000800 */
[----:B0-----:R-:W-:Y:S01]  /*126f0*/  LOP3.LUT R0, R0, 0x7f, RZ, 0xc0, !PT ;  /* 0x0000007f00007812 */ /* 0x001fe200078ec0ff */
[----:B-1----:R-:W-:-:S03]  /*12700*/  IMAD.SHL.U32 R11, R10, 0x20, RZ ;  /* 0x000000200a0b7824 */ /* 0x002fc600078e00ff */
        /* <DEDUP_REMOVED lines=8> */
[----:B--2---:R-:W-:Y:S01]  /*12790*/  @P2 IMAD.HI.U32 R5, R8, R5, RZ ;  /* 0x0000000508052227 */ /* 0x004fe200078e00ff */
        /* <DEDUP_REMOVED lines=31> */
[----:B------:R-:W-:-:S02]  /*12990*/  LOP3.LUT R17, R17, 0xffffffbf, RZ, 0xc0, !PT ;  /* 0xffffffbf11117812 */ /* 0x000fc400078ec0ff */
[----:B0-----:R-:W-:-:S04]  /*129a0*/  @!P0 LEA R2, P1, R6, R2, 0x2 ;  /* 0x0000000206028211 */ /* 0x001fc800078210ff */
[----:B------:R-:W-:Y:S01]  /*129b0*/  @!P0 LEA.HI.X R3, R6, R3, R5, 0x2, P1 ;  /* 0x0000000306038211 */ /* 0x000fe200008f1405 */
[----:B------:R-:W-:Y:S02]  /*129c0*/  IMAD.MOV R5, RZ, RZ, -R0 ;  /* 0x000000ffff057224 */ /* 0x000fe400078e0a00 */
[----:B------:R-:W-:Y:S02]  /*129d0*/  IMAD.U32 R0, RZ, RZ, UR44 ;  /* 0x0000002cff007e24 */ /* 0x000fe4000f8e00ff */
[----:B------:R-:W-:-:S03]  /*129e0*/  IMAD.MOV.U32 R6, RZ, RZ, RZ ;  /* 0x000000ffff067224 */ /* 0x000fc600078e00ff */
[----:B------:R-:W-:-:S03]  /*129f0*/  ISETP.NE.AND P2, PT, R0, 0x3, PT ;  /* 0x000000030000780c */ /* 0x000fc60003f45270 */
[----:B------:R0:W5:Y:S01]  /*12a00*/  @!P0 LDG.E R6, desc[UR36][R2.64] ;  /* 0x0000002402068981 */ /* 0x000162000c1e1900 */
[----:B------:R-:W-:Y:S01]  /*12a10*/  ISETP.GT.U32.AND P0, PT, R11, 0x9f, PT ;  /* 0x0000009f0b00780c */ /* 0x000fe20003f04070 */
[----:B------:R-:W-:Y:S01]  /*12a20*/  IMAD.MOV R7, RZ, RZ, -R10 ;  /* 0x000000ffff077224 */ /* 0x000fe200078e0a0a */
[----:B------:R-:W-:Y:S01]  /*12a30*/  LOP3.LUT R18, R18, 0xffff, RZ, 0xc0, !PT ;  /* 0x0000ffff12127812 */ /* 0x000fe200078ec0ff */
[----:B------:R-:W-:Y:S02]  /*12a40*/  IMAD.U32 R10, RZ, RZ, UR47 ;  /* 0x0000002fff0a7e24 */ /* 0x000fe4000f8e00ff */
[C---:B------:R-:W-:Y:S02]  /*12a50*/  IMAD R5, R20.reuse, R5, R8 ;  /* 0x0000000514057224 */ /* 0x040fe400078e0208 */
[----:B------:R-:W-:Y:S02]  /*12a60*/  IMAD R7, R20, R7, R9 ;  /* 0x0000000714077224 */ /* 0x000fe400078e0209 */
[----:B------:R-:W-:Y:S01]  /*12a70*/  @P2 LOP3.LUT R17, R17, 0x40, RZ, 0xfc, !PT ;  /* 0x0000004011112812 */ /* 0x000fe200078efcff */
[----:B------:R-:W-:-:S03]  /*12a80*/  VIADD R10, R10, 0xffffffff ;  /* 0xffffffff0a0a7836 */ /* 0x000fc60000000000 */
[----:B------:R-:W-:-:S04]  /*12a90*/  LOP3.LUT R17, R17, 0xffffffdf, RZ, 0xc0, !PT ;  /* 0xffffffdf11117812 */ /* 0x000fc800078ec0ff */
[----:B------:R-:W-:Y:S01]  /*12aa0*/  @P0 LOP3.LUT R17, R17, 0x20, RZ, 0xfc, !PT ;  /* 0x0000002011110812 */ /* 0x000fe200078efcff */
[----:B0-----:R-:W-:Y:S06]  /*12ab0*/  @!P2 BRA `(.L_x_2509) ;  /* 0x000000000004a947 */ /* 0x001fec0003800000 */
[----:B------:R-:W-:Y:S01]  /*12ac0*/  BPT.TRAP 0x1 ;  /* 0x000000040000795c */ /* 0x000fe20000300000 */
.L_x_2509:
[----:B------:R-:W-:Y:S01]  /*12ad0*/  IMAD R0, R19, 0x8, R16 ;  /* 0x0000000813007824 */ /* 0x000fe200078e0210 */
[----:B------:R-:W-:Y:S01]  /*12ae0*/  SHF.L.U32 R29, R32, 0x1f, RZ ;  /* 0x0000001f201d7819 */ /* 0x000fe200000006ff */
[----:B------:R-:W-:Y:S01]  /*12af0*/  BSSY B0, `(.L_x_2510) ;  /* 0x0000004000007945 */ /* 0x000fe20003800000 */
[----:B------:R-:W-:Y:S02]  /*12b00*/  SHF.R.S32.HI R25, RZ, 0x1f, R7 ;  /* 0x0000001fff197819 */ /* 0x000fe40000011407 */
[----:B------:R-:W0:Y:S02]  /*12b10*/  SYNCS.PHASECHK.TRANS64.TRYWAIT P0, [R0+URZ+0x29880], R29 ;  /* 0x0298801d000075a7 */ /* 0x000e24000800017f */
[----:B0-----:R-:W-:Y:S05]  /*12b20*/  @!P0 BRA `(.L_x_2511) ;  /* 0x0000004c00dc8947 */ /* 0x001fea0003800000 */
.L_x_2591:
[----:B------:R-:W-:Y:S05]  /*12b30*/  BSYNC B0 ;  /* 0x0000000000007941 */ /* 0x000fea0003800000 */
.L_x_2510:
[----:B------:R-:W-:Y:S01]  /*12b40*/  ULDC.64 UR4, c[0x0][0x328] ;  /* 0x0000ca0000047ab9 */ /* 0x000fe20000000a00 */
[----:B-----5:R-:W-:Y:S01]  /*12b50*/  SHF.R.S32.HI R27, RZ, 0x1f, R6 ;  /* 0x0000001fff1b7819 */ /* 0x020fe20000011406 */
[----:B------:R-:W-:Y:S01]  /*12b60*/  IMAD R8, R25, UR4, RZ ;  /* 0x0000000419087c24 */ /* 0x000fe2000f8e02ff */
[----:B------:R-:W1:Y:S01]  /*12b70*/  S2R R13, SR_TID.X ;  /* 0x00000000000d7919 */ /* 0x000e620000002100 */
        /* <DEDUP_REMOVED lines=17> */
[----:B------:R-:W-:Y:S01]  /*12c90*/  IMAD.IADD R3, R3, 0x1, R10 ;  /* 0x0000000103037824 */ /* 0x000fe200078e020a */
[----:B-1----:R-:W-:Y:S01]  /*12ca0*/  LOP3.LUT R13, R13, 0x7f, RZ, 0xc0, !PT ;  /* 0x0000007f0d0d7812 */ /* 0x002fe200078ec0ff */
[----:B------:R-:W-:Y:S02]  /*12cb0*/  IMAD R10, R28, UR6, RZ ;  /* 0x000000061c0a7c24 */ /* 0x000fe4000f8e02ff */
[C---:B------:R-:W-:Y:S01]  /*12cc0*/  IMAD.WIDE.U32 R2, R4.reuse, UR6, R2 ;  /* 0x0000000604027c25 */ /* 0x040fe2000f8e0002 */
[--C-:B------:R-:W-:Y:S02]  /*12cd0*/  SHF.R.U32.HI R14, RZ, 0x2, R13.reuse ;  /* 0x00000002ff0e7819 */ /* 0x100fe4000001160d */
[----:B------:R-:W-:Y:S01]  /*12ce0*/  SHF.R.U32.HI R13, RZ, 0x5, R13 ;  /* 0x00000005ff0d7819 */ /* 0x000fe2000001160d */
[----:B------:R-:W-:Y:S01]  /*12cf0*/  IMAD R10, R4, UR7, R10 ;  /* 0x00000007040a7c24 */ /* 0x000fe2000f8e020a */
[----:B------:R-:W-:Y:S01]  /*12d00*/  ULDC.64 UR6, c[0x0][0x318] ;  /* 0x0000c60000067ab9 */ /* 0x000fe20000000a00 */
[----:B------:R-:W-:-:S02]  /*12d10*/  IMAD R22, R18, UR5, RZ ;  /* 0x0000000512167c24 */ /* 0x000fc4000f8e02ff */
        /* <DEDUP_REMOVED lines=56> */
.L_x_2603:
        /* <DEDUP_REMOVED lines=12> */
.L_x_2513:
[----:B------:R-:W-:Y:S02]  /*13160*/  PLOP3.LUT P1, PT, P1, P0, PT, 0xa2, 0x0 ;  /* 0x000000000000781c */ /* 0x000fe40000f21472 */
[----:B------:R-:W-:-:S08]  /*13170*/  @P0 R2UR P1, UR4, R0 ;  /* 0x00000000000402ca */ /* 0x000fd00000020000 */
[----:B------:R-:W-:-:S05]  /*13180*/  @P0 PLOP3.LUT P0, PT, P1, PT, PT, 0x80, 0x0 ;  /* 0x000000000000081c */ /* 0x000fca0000f0f070 */
[----:B------:R-:W-:Y:S01]  /*13190*/  @!P1 SYNCS.ARRIVE.TRANS64.RED.A0T1 RZ, [UR4+0x29870], RZ ;  /* 0x029870ffffff99a7 */ /* 0x000fe20008200404 */
[----:B------:R-:W-:Y:S07]  /*131a0*/  @!P1 ARRIVES.LDGSTSBAR.64.TRANSCNT [UR4+0x29870] ;  /* 0x02987000ff0099b0 */ /* 0x000fee0008000a84 */
[----:B------:R-:W-:Y:S05]  /*131b0*/  @P0 BRA.U.ANY `(.L_x_2513) ;  /* 0xfffffffd00e80947 */ /* 0x000fea000393ffff */
[----:B------:R-:W-:Y:S01]  /*131c0*/  NOP ;  /* 0x0000000000007918 */ /* 0x000fe20000000000 */
[----:B------:R-:W-:-:S13]  /*131d0*/  LOP3.LUT P6, RZ, R17, 0x40, RZ, 0xc0, !PT ;  /* 0x0000004011ff7812 */ /* 0x000fda00078cc0ff */
[----:B------:R-:W-:Y:S05]  /*131e0*/  @!P6 BRA `(.L_x_2514) ;  /* 0x000000000004e947 */ /* 0x000fea0003800000 */
[----:B------:R-:W-:Y:S01]  /*131f0*/  BPT.TRAP 0x1 ;  /* 0x000000040000795c */ /* 0x000fe20000300000 */
.L_x_2514:
[----:B------:R3:W-:Y:S01]  /*13200*/  SYNCS.ARRIVE.TRANS64.A1T0 RZ, [R0+URZ+0x29870], RZ ;  /* 0x029870ff00ff79a7 */ /* 0x0007e2000810003f */
[----:B------:R-:W-:Y:S05]  /*13210*/  @!P6 BRA `(.L_x_2515) ;  /* 0x000000000004e947 */ /* 0x000fea0003800000 */
[----:B------:R-:W-:Y:S01]  /*13220*/  BPT.TRAP 0x1 ;  /* 0x000000040000795c */ /* 0x000fe20000300000 */
.L_x_2515:
[----:B------:R-:W4:Y:S01]  /*13230*/  SYNCS.PHASECHK.TRANS64.TRYWAIT P0, [R0+URZ+0x29840], R29 ;  /* 0x0298401d000075a7 */ /* 0x000f22000800017f */
[----:B------:R-:W-:Y:S04]  /*13240*/  BSSY B0, `(.L_x_2516) ;  /* 0x0000002000007945 */ /* 0x000fe80003800000 */
[----:B----4-:R-:W-:Y:S05]  /*13250*/  @!P0 BRA `(.L_x_2517) ;  /* 0x0000004c00d48947 */ /* 0x010fea0003800000 */
.L_x_2604:
[----:B------:R-:W-:Y:S05]  /*13260*/  BSYNC B0 ;  /* 0x0000000000007941 */ /* 0x000fea0003800000 */
.L_x_2516:
[----:B--2---:R-:W2:Y:S01]  /*13270*/  LDL R9, [R1+0x14] ;  /* 0x0000140001097983 */ /* 0x004ea20000100800 */
        /* <DEDUP_REMOVED lines=29> */
[----:B--2---:R-:W-:Y:S01]  /*13450*/  IMAD R4, R19, 0x7800, R9 ;  /* 0x0000780013047824 */ /* 0x004fe200078e0209 */
[----:B------:R-:W-:Y:S07]  /*13460*/  BRA.DIV UR4, `(.L_x_2518) ;  /* 0x0000004e04647947 */ /* 0x000fee000b800000 */
[----:B------:R-:W2:Y:S01]  /*13470*/  SHFL.IDX PT, R3, R5, RZ, 0x1c1f ;  /* 0x001c1fff05037589 */ /* 0x000ea200000e0000 */
[C---:B------:R-:W-:Y:S01]  /*13480*/  LOP3.LUT P6, RZ, R17.reuse, 0x8, RZ, 0xc0, !PT ;  /* 0x0000000811ff7812 */ /* 0x040fe200078cc0ff */
[C-C-:B------:R-:W-:Y:S01]  /*13490*/  @P5 IMAD.IADD R9, R16.reuse, 0x1, R4.reuse ;  /* 0x0000000110095824 */ /* 0x140fe200078e0204 */
[----:B------:R-:W-:Y:S01]  /*134a0*/  LOP3.LUT P1, RZ, R17, 0x4, RZ, 0xc0, !PT ;  /* 0x0000000411ff7812 */ /* 0x000fe2000782c0ff */
[----:B------:R-:W5:Y:S01]  /*134b0*/  SHFL.IDX PT, R2, R6, RZ, 0x1c1f ;  /* 0x001c1fff06027589 */ /* 0x000f6200000e0000 */
[----:B------:R-:W-:-:S03]  /*134c0*/  @P4 IMAD.IADD R21, R16, 0x1, R4 ;  /* 0x0000000110154824 */ /* 0x000fc600078e0204 */
[----:B------:R-:W-:Y:S01]  /*134d0*/  SHFL.IDX PT, R7, R7, RZ, 0x1c1f ;  /* 0x001c1fff07077589 */ /* 0x000fe200000e0000 */
[----:B--2---:R-:W-:-:S05]  /*134e0*/  @P5 IADD3 R3, P0, R35, R3, RZ ;  /* 0x0000000323035210 */ /* 0x004fca0007f1e0ff */
        /* <DEDUP_REMOVED lines=9> */
[----:B--2---:R-:W2:Y:S01]  /*13580*/  SHFL.IDX PT, R3, R5, 0x1, 0x1c1f ;  /* 0x003c1f0005037f89 */ /* 0x004ea200000e0000 */
[----:B------:R-:W-:-:S03]  /*13590*/  @P3 IMAD.IADD R9, R16, 0x1, R4 ;  /* 0x0000000110093824 */ /* 0x000fc600078e0204 */
[----:B------:R-:W5:Y:S01]  /*135a0*/  SHFL.IDX PT, R2, R6, 0x1, 0x1c1f ;  /* 0x003c1f0006027f89 */ /* 0x000f6200000e0000 */
[----:B--2---:R-:W-:-:S05]  /*135b0*/  @P4 IADD3 R3, P0, R35, R3, RZ ;  /* 0x0000000323034210 */ /* 0x004fca0007f1e0ff */
[----:B-----5:R-:W-:-:S05]  /*135c0*/  @P4 IMAD.X R2, RZ, RZ, R2, P0 ;  /* 0x000000ffff024224 */ /* 0x020fca00000e0602 */
[----:B------:R-:W-:-:S04]  /*135d0*/  @P4 LOP3.LUT R3, R3, R2, RZ, 0x3c, !PT ;  /* 0x0000000203034212 */ /* 0x000fc800078e3cff */
[----:B------:R-:W-:-:S04]  /*135e0*/  @P4 LOP3.LUT R2, R3, R2, RZ, 0x3c, !PT ;  /* 0x0000000203024212 */ /* 0x000fc800078e3cff */
[----:B------:R-:W-:-:S05]  /*135f0*/  @P4 LOP3.LUT R3, R3, R2, RZ, 0x3c, !PT ;  /* 0x0000000203034212 */ /* 0x000fca00078e3cff */
[----:B------:R-:W-:Y:S04]  /*13600*/  @P4 LDGSTS.E.BYPASS.LTC128B.128 [R21+0x1ac00], desc[UR36][R2.64], !P5 ;  /* 0x1ac0000002154fae */ /* 0x000fe8000e901d64 */
[----:B------:R-:W-:Y:S04]  /*13610*/  @P4 LDGSTS.E.BYPASS.LTC128B.128 [R21+0x1d400], desc[UR36][R2.64+0x40], !P6 ;  /* 0x1d40004002154fae */ /* 0x000fe8000f101d64 */
[----:B------:R2:W-:Y:S04]  /*13620*/  @P4 LDGSTS.E.BYPASS.LTC128B.128 [R21+0x1fc00], desc[UR36][R2.64+0x80], !P1 ;  /* 0x1fc0008002154fae */ /* 0x0005e8000c901d64 */
[----:B--2---:R-:W2:Y:S01]  /*13630*/  SHFL.IDX PT, R3, R5, 0x2, 0x1c1f ;  /* 0x005c1f0005037f89 */ /* 0x004ea200000e0000 */
[----:B------:R-:W-:-:S03]  /*13640*/  @P2 IMAD.IADD R21, R16, 0x1, R4 ;  /* 0x0000000110152824 */ /* 0x000fc600078e0204 */
[----:B------:R-:W5:Y:S04]  /*13650*/  SHFL.IDX PT, R2, R6, 0x2, 0x1c1f ;  /* 0x005c1f0006027f89 */ /* 0x000f6800000e0000 */
[----:B------:R-:W-:Y:S01]  /*13660*/  SHFL.IDX PT, R6, R6, 0x3, 0x1c1f ;  /* 0x007c1f0006067f89 */ /* 0x000fe200000e0000 */
        /* <DEDUP_REMOVED lines=8> */
[----:B--2---:R-:W2:Y:S02]  /*136f0*/  SHFL.IDX PT, R2, R5, 0x3, 0x1c1f ;  /* 0x007c1f0005027f89 */ /* 0x004ea400000e0000 */
[----:B--2---:R-:W-:-:S05]  /*13700*/  @P2 IADD3 R2, P0, R35, R2, RZ ;  /* 0x0000000223022210 */ /* 0x004fca0007f1e0ff */
[----:B------:R-:W-:-:S05]  /*13710*/  @P2 IMAD.X R3, RZ, RZ, R6, P0 ;  /* 0x000000ffff032224 */ /* 0x000fca00000e0606 */
[----:B------:R-:W-:Y:S04]  /*13720*/  @P2 LDGSTS.E.BYPASS.LTC128B.128 [R21+0x1bc00], desc[UR36][R2.64], !P5 ;  /* 0x1bc0000002152fae */ /* 0x000fe8000e901d64 */
[----:B------:R-:W-:Y:S04]  /*13730*/  @P2 LDGSTS.E.BYPASS.LTC128B.128 [R21+0x1e400], desc[UR36][R2.64+0x40], !P6 ;  /* 0x1e40004002152fae */ /* 0x000fe8000f101d64 */
[----:B------:R2:W-:Y:S04]  /*13740*/  @P2 LDGSTS.E.BYPASS.LTC128B.128 [R21+0x20c00], desc[UR36][R2.64+0x80], !P1 ;  /* 0x20c0008002152fae */ /* 0x0005e8000c901d64 */
[----:B--2---:R2:W0:Y:S02]  /*13750*/  SHFL.IDX PT, R2, R8, RZ, 0x1c1f ;  /* 0x001c1fff08027589 */ /* 0x00442400000e0000 */
.L_x_2616:
[----:B------:R-:W-:Y:S01]  /*13760*/  LOP3.LUT P0, RZ, R17, 0x100, RZ, 0xc0, !PT ;  /* 0x0000010011ff7812 */ /* 0x000fe2000780c0ff */
[----:B------:R-:W-:-:S12]  /*13770*/  BSSY B0, `(.L_x_2519) ;  /* 0x000000e000007945 */ /* 0x000fd80003800000 */
[----:B------:R-:W-:Y:S05]  /*13780*/  @!P0 BRA `(.L_x_2520) ;  /* 0x0000000000308947 */ /* 0x000fea0003800000 */
[C---:B------:R-:W-:Y:S01]  /*13790*/  LOP3.LUT P3, RZ, R17.reuse, 0x10, RZ, 0xc0, !PT ;  /* 0x0000001011ff7812 */ /* 0x040fe2000786c0ff */
[----:B------:R-:W-:Y:S01]  /*137a0*/  IMAD.IADD R4, R16, 0x1, R4 ;  /* 0x0000000110047824 */ /* 0x000fe200078e0204 */
[C---:B------:R-:W-:Y:S02]  /*137b0*/  LOP3.LUT P2, RZ, R17.reuse, 0x8, RZ, 0xc0, !PT ;  /* 0x0000000811ff7812 */ /* 0x040fe4000784c0ff */
[----:B------:R-:W-:Y:S02]  /*137c0*/  LOP3.LUT P1, RZ, R17, 0x4, RZ, 0xc0, !PT ;  /* 0x0000000411ff7812 */ /* 0x000fe4000782c0ff */
[----:B0-----:R-:W-:-:S05]  /*137d0*/  IADD3 R2, P0, R35, R2, RZ ;  /* 0x0000000223027210 */ /* 0x001fca0007f1e0ff */
[----:B------:R-:W-:-:S05]  /*137e0*/  IMAD.X R3, RZ, RZ, R7, P0 ;  /* 0x000000ffff037224 */ /* 0x000fca00000e0607 */
[----:B------:R-:W-:Y:S01]  /*137f0*/  @!PT LDS RZ, [RZ] ;  /* 0x00000000fffff984 */ /* 0x000fe20000000800 */
[----:B------:R-:W-:Y:S01]  /*13800*/  @!PT LDS RZ, [RZ] ;  /* 0x00000000fffff984 */ /* 0x000fe20000000800 */
[----:B------:R-:W-:Y:S01]  /*13810*/  @!PT LDS RZ, [RZ] ;  /* 0x00000000fffff984 */ /* 0x000fe20000000800 */
[----:B------:R0:W-:Y:S04]  /*13820*/  LDGSTS.E.BYPASS.LTC128B.128 [R4+0x1c400], desc[UR36][R2.64], !P3 ;  /* 0x1c40000002047fae */ /* 0x0001e8000d901d64 */
[----:B------:R0:W-:Y:S04]  /*13830*/  LDGSTS.E.BYPASS.LTC128B.128 [R4+0x1ec00], desc[UR36][R2.64+0x40], !P2 ;  /* 0x1ec0004002047fae */ /* 0x0001e8000d101d64 */
[----:B------:R0:W-:Y:S02]  /*13840*/  LDGSTS.E.BYPASS.LTC128B.128 [R4+0x21400], desc[UR36][R2.64+0x80], !P1 ;  /* 0x2140008002047fae */ /* 0x0001e4000c901d64 */
.L_x_2520:
[----:B------:R-:W-:Y:S05]  /*13850*/  BSYNC B0 ;  /* 0x0000000000007941 */ /* 0x000fea0003800000 */
.L_x_2519:
[----:B------:R-:W-:Y:S01]  /*13860*/  NOP ;  /* 0x0000000000007918 */ /* 0x000fe20000000000 */
[----:B------:R-:W-:-:S13]  /*13870*/  PLOP3.LUT P0, PT, PT, PT, PT, 0x80, 0x0 ;  /* 0x000000000000781c */ /* 0x000fda0003f0f070 */
.L_x_2521:
        /* <DEDUP_REMOVED lines=10> */
.L_x_2522:
[----:B------:R0:W-:Y:S02]  /*13920*/  SYNCS.ARRIVE.TRANS64.A1T0 RZ, [R0+URZ+0x29830], RZ ;  /* 0x029830ff00ff79a7 */ /* 0x0001e4000810003f */
[----:B------:R-:W-:Y:S05]  /*13930*/  WARPSYNC.ALL ;  /* 0x0000000000007948 */ /* 0x000fea0003800000 */
[----:B0--34-:R-:W-:Y:S01]  /*13940*/  VIADD R0, R16, 0x14400 ;  /* 0x0001440010007836 */ /* 0x019fe20000000000 */
[----:B------:R-:W-:Y:S01]  /*13950*/  USHF.R.S32.HI UR4, URZ, 0x1f, UR40 ;  /* 0x0000001f3f047899 */ /* 0x000fe20008011428 */
[----:B------:R-:W-:Y:S01]  /*13960*/  BAR.SYNC.DEFER_BLOCKING 0x8, 0x180 ;  /* 0x0206000000007b1d */ /* 0x000fe20000010000 */
[----:B------:R-:W-:Y:S02]  /*13970*/  UISETP.NE.AND UP0, UPT, UR48, URZ, UPT ;  /* 0x0000003f3000728c */ /* 0x000fe4000bf05270 */
[----:B------:R-:W-:-:S02]  /*13980*/  LOP3.LUT P0, RZ, R0, 0x1bf, RZ, 0xc0, !PT ;  /* 0x000001bf00ff7812 */ /* 0x000fc4000780c0ff */
[----:B------:R-:W-:Y:S01]  /*13990*/  USEL UR42, UR42, URZ, !UP0 ;  /* 0x0000003f2a2a7287 */ /* 0x000fe2000c000000 */
[----:B------:R-:W-:Y:S01]  /*139a0*/  BSSY B6, `(.L_x_2523) ;  /* 0x0000018000067945 */ /* 0x000fe20003800000 */
[----:B------:R-:W-:Y:S02]  /*139b0*/  ULDC.64 UR6, c[0x0][0x298] ;  /* 0x0000a60000067ab9 */ /* 0x000fe40000000a00 */
[----:B------:R-:W-:Y:S02]  /*139c0*/  UIMAD UR4, UR4, UR6, URZ ;  /* 0x00000006040472a4 */ /* 0x000fe4000f8e023f */
[----:B------:R-:W-:Y:S02]  /*139d0*/  UIMAD.WIDE.U32 UR38, UR40, UR6, URZ ;  /* 0x00000006282672a5 */ /* 0x000fe4000f8e003f */
[----:B------:R-:W-:Y:S02]  /*139e0*/  UIMAD UR4, UR40, UR7, UR4 ;  /* 0x00000007280472a4 */ /* 0x000fe4000f8e0204 */
[----:B------:R-:W-:-:S02]  /*139f0*/  USEL UR40, UR43, URZ, !UP0 ;  /* 0x0000003f2b287287 */ /* 0x000fc4000c000000 */
        /* <DEDUP_REMOVED lines=13> */
[----:B--2---:R-:W-:Y:S02]  /*13ad0*/  IMAD.MOV.U32 R8, RZ, RZ, 0x70 ;  /* 0x00000070ff087424 */ /* 0x004fe400078e00ff */
[----:B------:R-:W-:Y:S02]  /*13ae0*/  IMAD.MOV.U32 R12, RZ, RZ, 0x1 ;  /* 0x00000001ff0c7424 */ /* 0x000fe400078e00ff */
[----:B------:R-:W-:-:S07]  /*13af0*/  IMAD.MOV.U32 R13, RZ, RZ, RZ ;  /* 0x000000ffff0d7224 */ /* 0x000fce00078e00ff */
[----:B------:R-:W-:-:S07]  /*13b00*/  LEPC R20, `(.L_x_2524) ;  /* 0x000000001014794e */ /* 0x000fce0000000000 */
[----:B01----:R-:W-:Y:S05]  /*13b10*/  CALL.ABS.NOINC R2 ;  /* 0x0000000002007343 */ /* 0x003fea0003c00000 */
.L_x_2524:
[----:B------:R-:W-:Y:S05]  /*13b20*/  BSYNC B6 ;  /* 0x0000000000067941 */ /* 0x000fea0003800000 */
.L_x_2523:
[----:B------:R-:W0:Y:S01]  /*13b30*/  S2R R2, SR_TID.X ;  /* 0x0000000000027919 */ /* 0x000e220000002100 */
[----:B--2---:R2:W5:Y:S01]  /*13b40*/  LDL R8, [R1+0x24] ;  /* 0x0000240001087983 */ /* 0x0045620000100800 */
[----:B------:R-:W-:Y:S01]  /*13b50*/  ISETP.NE.AND P6, PT, R30, 0x1, PT ;  /* 0x000000011e00780c */ /* 0x000fe20003fc5270 */
[----:B------:R-:W-:-:S12]  /*13b60*/  ULDC.64 UR6, c[0x0][0x2d8] ;  /* 0x0000b60000067ab9 */ /* 0x000fd80000000a00 */
[----:B------:R-:W3:Y:S01]  /*13b70*/  @P6 LDC R5, c[0x0][0x44c] ;  /* 0x00011300ff056b82 */ /* 0x000ee20000000800 */
[----:B------:R-:W-:-:S07]  /*13b80*/  R2UR UR8, R18 ;  /* 0x00000000120872ca */ /* 0x000fce00000e0000 */
[----:B------:R-:W4:Y:S01]  /*13b90*/  @P6 LDC R3, c[0x0][0x450] ;  /* 0x00011400ff036b82 */ /* 0x000f220000000800 */
[----:B0-----:R-:W-:-:S04]  /*13ba0*/  LOP3.LUT R20, R2, 0x7f, RZ, 0xc0, !PT ;  /* 0x0000007f02147812 */ /* 0x001fc800078ec0ff */
[----:B------:R-:W-:Y:S02]  /*13bb0*/  SHF.R.U32.HI R21, RZ, 0x2, R20 ;  /* 0x00000002ff157819 */ /* 0x000fe40000011614 */
[----:B------:R-:W2:Y:S01]  /*13bc0*/  LDL R20, [R1+0x4] ;  /* 0x0000040001147983 */ /* 0x000ea20000100800 */
[----:B------:R-:W-:-:S05]  /*13bd0*/  IMAD.SHL.U32 R2, R2, 0x20, RZ ;  /* 0x0000002002027824 */ /* 0x000fca00078e00ff */
[----:B------:R-:W-:Y:S02]  /*13be0*/  LOP3.LUT R2, R21, 0x60, R2, 0xf8, !PT ;  /* 0x0000006015027812 */ /* 0x000fe400078ef802 */
[----:B------:R-:W-:Y:S01]  /*13bf0*/  R2UR UR9, R18 ;  /* 0x00000000120972ca */ /* 0x000fe200000e0000 */
[----:B------:R-:W-:Y:S01]  /*13c00*/  UMOV UR4, UR38 ;  /* 0x0000002600047c82 */ /* 0x000fe20008000000 */
[----:B------:R-:W-:Y:S02]  /*13c10*/  UMOV UR5, UR43 ;  /* 0x0000002b00057c82 */ /* 0x000fe40008000000 */
[----:B------:R-:W-:Y:S01]  /*13c20*/  UIMAD.WIDE.U32 UR4, UR8, UR6, UR4 ;  /* 0x00000006080472a5 */ /* 0x000fe2000f8e0004 */
[----:B------:R-:W0:Y:S08]  /*13c30*/  S2R R21, SR_TID.X ;  /* 0x0000000000157919 */ /* 0x000e300000002100 */
[----:B------:R-:W-:-:S03]  /*13c40*/  UIMAD UR5, UR9, UR7, UR5 ;  /* 0x00000007090572a4 */ /* 0x000fc6000f8e0205 */
[----:B------:R-:W-:Y:S02]  /*13c50*/  ULDC.64 UR8, c[0x0][0x2e0] ;  /* 0x0000b80000087ab9 */ /* 0x000fe40000000a00 */
[----:B------:R-:W-:Y:S02]  /*13c60*/  UIMAD UR6, UR42, UR8, URZ ;  /* 0x000000082a0672a4 */ /* 0x000fe4000f8e023f */
[----:B------:R-:W-:Y:S02]  /*13c70*/  UIMAD.WIDE.U32 UR4, UR40, UR8, UR4 ;  /* 0x00000008280472a5 */ /* 0x000fe4000f8e0004 */
[----:B------:R-:W-:-:S03]  /*13c80*/  UIMAD UR6, UR40, UR9, UR6 ;  /* 0x00000009280672a4 */ /* 0x000fc6000f8e0206 */
[----:B------:R-:W-:Y:S01]  /*13c90*/  ULDC.64 UR8, c[0x0][0x2d0] ;  /* 0x0000b40000087ab9 */ /* 0x000fe20000000a00 */
[----:B------:R-:W-:Y:S01]  /*13ca0*/  UIADD3 UR5, UR5, UR6, URZ ;  /* 0x0000000605057290 */ /* 0x000fe2000fffe03f */
[C---:B------:R-:W-:Y:S02]  /*13cb0*/  LOP3.LUT R7, R35.reuse, 0x40, RZ, 0xfc, !PT ;  /* 0x0000004023077812 */ /* 0x040fe400078efcff */
[----:B------:R-:W-:Y:S02]  /*13cc0*/  LOP3.LUT R6, R35, 0x80, RZ, 0xfc, !PT ;  /* 0x0000008023067812 */ /* 0x000fe400078efcff */
[----:B0-----:R-:W-:-:S04]  /*13cd0*/  LOP3.LUT R21, R21, 0x7f, RZ, 0xc0, !PT ;  /* 0x0000007f15157812 */ /* 0x001fc800078ec0ff */
[----:B------:R-:W-:Y:S01]  /*13ce0*/  SHF.R.U32.HI R9, RZ, 0x2, R21 ;  /* 0x00000002ff097819 */ /* 0x000fe20000011615 */
[----:B--2---:R-:W-:-:S04]  /*13cf0*/  IMAD R0, R20, 0x80, R2 ;  /* 0x0000008014007824 */ /* 0x004fc800078e0202 */
[----:B---3--:R-:W-:Y:S02]  /*13d00*/  @P6 IMAD.HI.U32 R4, R0, R5, RZ ;  /* 0x0000000500046227 */ /* 0x008fe400078e00ff */
[----:B------:R-:W0:Y:S02]  /*13d10*/  LDC R5, c[0x0][0x448] ;  /* 0x00011200ff057b82 */ /* 0x000e240000000800 */
[----:B------:R-:W-:Y:S01]  /*13d20*/  IMAD.MOV.U32 R2, RZ, RZ, R0 ;  /* 0x000000ffff027224 */ /* 0x000fe200078e0000 */
[----:B----4-:R-:W-:-:S04]  /*13d30*/  @P6 SHF.R.U32.HI R2, RZ, R3, R4 ;  /* 0x00000003ff026219 */ /* 0x010fc80000011604 */
[--C-:B------:R-:W-:Y:S01]  /*13d40*/  SHF.R.S32.HI R4, RZ, 0x1f, R2.reuse ;  /* 0x0000001fff047819 */ /* 0x100fe20000011402 */
[----:B------:R-:W-:-:S04]  /*13d50*/  IMAD.MOV R3, RZ, RZ, -R2 ;  /* 0x000000ffff037224 */ /* 0x000fc800078e0a02 */
[----:B------:R-:W-:-:S04]  /*13d60*/  IMAD R4, R4, UR8, RZ ;  /* 0x0000000804047c24 */ /* 0x000fc8000f8e02ff */
[----:B------:R-:W-:Y:S02]  /*13d70*/  IMAD R4, R2, UR9, R4 ;  /* 0x0000000902047c24 */ /* 0x000fe4000f8e0204 */
[----:B0-----:R-:W-:Y:S02]  /*13d80*/  IMAD R0, R5, R3, R0 ;  /* 0x0000000305007224 */ /* 0x001fe400078e0200 */
[----:B------:R-:W-:-:S04]  /*13d90*/  IMAD.U32 R3, RZ, RZ, UR8 ;  /* 0x00000008ff037e24 */ /* 0x000fc8000f8e00ff */
[----:B------:R-:W-:Y:S01]  /*13da0*/  IMAD.WIDE.U32 R2, R2, R3, UR4 ;  /* 0x0000000402027e25 */ /* 0x000fe2000f8e0003 */
[----:B------:R-:W-:-:S03]  /*13db0*/  ULDC.64 UR4, c[0x0][0x2c8] ;  /* 0x0000b20000047ab9 */ /* 0x000fc60000000a00 */
[----:B------:R-:W-:Y:S01]  /*13dc0*/  IMAD.IADD R3, R3, 0x1, R4 ;  /* 0x0000000103037824 */ /* 0x000fe200078e0204 */
[----:B------:R-:W-:Y:S01]  /*13dd0*/  SHF.R.S32.HI R4, RZ, 0x1f, R0 ;  /* 0x0000001fff047819 */ /* 0x000fe20000011400 */
[----:B------:R-:W-:-:S04]  /*13de0*/  IMAD.WIDE.U32 R2, R0, UR4, R2 ;  /* 0x0000000400027c25 */ /* 0x000fc8000f8e0002 */
[----:B------:R-:W-:-:S04]  /*13df0*/  IMAD R4, R4, UR4, RZ ;  /* 0x0000000404047c24 */ /* 0x000fc8000f8e02ff */
[----:B------:R-:W-:Y:S01]  /*13e00*/  IMAD R4, R0, UR5, R4 ;  /* 0x0000000500047c24 */ /* 0x000fe2000f8e0204 */
[----:B------:R-:W-:Y:S02]  /*13e10*/  ULDC.64 UR4, c[0x0][0x280] ;  /* 0x0000a00000047ab9 */ /* 0x000fe40000000a00 */
[----:B------:R-:W-:Y:S01]  /*13e20*/  IADD3 R0, P0, R2, UR4, RZ ;  /* 0x0000000402007c10 */ /* 0x000fe2000ff1e0ff */
[----:B------:R-:W-:-:S03]  /*13e30*/  ULDC UR4, c[0x0][0x2b8] ;  /* 0x0000ae0000047ab9 */ /* 0x000fc60000000800 */
[----:B------:R-:W-:Y:S01]  /*13e40*/  IADD3.X R4, R3, UR5, R4, P0, !PT ;  /* 0x0000000503047c10 */ /* 0x000fe200087fe404 */
[----:B------:R-:W-:Y:S01]  /*13e50*/  UMOV UR5, 0xffffffff ;  /* 0xffffffff00057882 */ /* 0x000fe20000000000 */
[----:B------:R-:W-:Y:S02]  /*13e60*/  ISETP.GE.AND P3, PT, R35, UR4, PT ;  /* 0x0000000423007c0c */ /* 0x000fe4000bf66270 */
[----:B------:R-:W-:Y:S02]  /*13e70*/  ISETP.GE.AND P2, PT, R7, UR4, PT ;  /* 0x0000000407007c0c */ /* 0x000fe4000bf46270 */
[----:B------:R-:W-:Y:S01]  /*13e80*/  ISETP.GE.AND P1, PT, R6, UR4, PT ;  /* 0x0000000406007c0c */ /* 0x000fe2000bf26270 */
[----:B------:R-:W-:-:S12]  /*13e90*/  BRA.DIV UR5, `(.L_x_2525) ;  /* 0x0000004a05b87947 */ /* 0x000fd8000b800000 */
[----:B------:R-:W0:Y:S01]  /*13ea0*/  SHFL.IDX PT, R3, R0, RZ, 0x1c1f ;  /* 0x001c1fff00037589 */ /* 0x000e2200000e0000 */
[----:B------:R-:W-:Y:S02]  /*13eb0*/  IMAD R23, R23, R5, RZ ;  /* 0x0000000517177224 */ /* 0x000fe400078e02ff */
[----:B------:R-:W-:Y:S01]  /*13ec0*/  IMAD R5, R20, 0x80, R9 ;  /* 0x0000008014057824 */ /* 0x000fe200078e0209 */
[----:B------:R-:W2:Y:S04]  /*13ed0*/  SHFL.IDX PT, R2, R4, RZ, 0x1c1f ;  /* 0x001c1fff04027589 */ /* 0x000ea800000e0000 */
[----:B------:R-:W-:Y:S01]  /*13ee0*/  ISETP.GE.AND P0, PT, R5, R23, PT ;  /* 0x000000170500720c */ /* 0x000fe20003f06270 */
[----:B------:R-:W3:-:S12]  /*13ef0*/  SHFL.IDX PT, R14, R0, 0x1, 0x1c1f ;  /* 0x003c1f00000e7f89 */ /* 0x000ed800000e0000 */
[----:B0-----:R-:W-:-:S05]  /*13f00*/  @!P0 IADD3 R6, P4, R35, R3, RZ ;  /* 0x0000000323068210 */ /* 0x001fca0007f9e0ff */
[----:B--2---:R-:W-:Y:S02]  /*13f10*/  @!P0 IMAD.X R3, RZ, RZ, R2, P4 ;  /* 0x000000ffff038224 */ /* 0x004fe400020e0602 */
[----:B------:R-:W-:Y:S02]  /*13f20*/  @!P0 IMAD.MOV.U32 R2, RZ, RZ, R6 ;  /* 0x000000ffff028224 */ /* 0x000fe400078e0006 */
[----:B------:R-:W-:-:S03]  /*13f30*/  VIADD R6, R5, 0x20 ;  /* 0x0000002005067836 */ /* 0x000fc60000000000 */
        /* <DEDUP_REMOVED lines=16> */
[----:B--2---:R-:W-:Y:S01]  /*14040*/  @!P0 IADD3 R6, P4, R35, R14, RZ ;  /* 0x0000000e23068210 */ /* 0x004fe20007f9e0ff */
[----:B------:R-:W2:Y:S04]  /*14050*/  SHFL.IDX PT, R4, R4, 0x3, 0x1c1f ;  /* 0x007c1f0004047f89 */ /* 0x000ea800000e0000 */
[----:B------:R3:W4:Y:S01]  /*14060*/  SHFL.IDX PT, R14, R0, 0x3, 0x1c1f ;  /* 0x007c1f00000e7f89 */ /* 0x00072200000e0000 */
[----:B0-----:R-:W-:-:S02]  /*14070*/  @!P0 IMAD.X R7, RZ, RZ, R2, P4 ;  /* 0x000000ffff078224 */ /* 0x001fc400020e0602 */
[----:B------:R-:W-:Y:S02]  /*14080*/  @!P0 IMAD.MOV.U32 R2, RZ, RZ, R6 ;  /* 0x000000ffff028224 */ /* 0x000fe400078e0006 */
[----:B------:R-:W-:-:S05]  /*14090*/  @!P0 IMAD.MOV.U32 R3, RZ, RZ, R7 ;  /* 0x000000ffff038224 */ /* 0x000fca00078e0007 */
[----:B------:R3:W-:Y:S04]  /*140a0*/  @!P0 LDGSTS.E.BYPASS.LTC128B.128 [R8+0x15400], desc[UR36][R2.64], !P3 ;  /* 0x1540000002088fae */ /* 0x0007e8000d901d64 */
[----:B------:R3:W-:Y:S04]  /*140b0*/  @!P0 LDGSTS.E.BYPASS.LTC128B.128 [R8+0x17400], desc[UR36][R2.64+0x40], !P2 ;  /* 0x1740004002088fae */ /* 0x0007e8000d101d64 */
[----:B--2-4-:R3:W-:Y:S02]  /*140c0*/  @!P0 LDGSTS.E.BYPASS.LTC128B.128 [R8+0x19400], desc[UR36][R2.64+0x80], !P1 ;  /* 0x1940008002088fae */ /* 0x0147e4000c901d64 */
.L_x_2625:
[----:B---3--:R-:W-:Y:S01]  /*140d0*/  VIADD R0, R5, 0x60 ;  /* 0x0000006005007836 */ /* 0x008fe20000000000 */
        /* <DEDUP_REMOVED lines=11> */
.L_x_2527:
[----:B------:R-:W-:Y:S05]  /*14190*/  BSYNC B0 ;  /* 0x0000000000007941 */ /* 0x000fea0003800000 */
.L_x_2526:
[----:B------:R-:W-:Y:S01]  /*141a0*/  NOP ;  /* 0x0000000000007918 */ /* 0x000fe20000000000 */
[----:B------:R-:W-:-:S13]  /*141b0*/  PLOP3.LUT P0, PT, PT, PT, PT, 0x80, 0x0 ;  /* 0x000000000000781c */ /* 0x000fda0003f0f070 */
.L_x_2528:
[----:B------:R-:W-:Y:S02]  /*141c0*/  PLOP3.LUT P1, PT, P1, P0, PT, 0xa2, 0x0 ;  /* 0x000000000000781c */ /* 0x000fe40000f21472 */
[----:B------:R-:W-:-:S08]  /*141d0*/  @P0 R2UR P1, UR4, R16 ;  /* 0x00000000100402ca */ /* 0x000fd00000020000 */
[----:B------:R-:W-:-:S05]  /*141e0*/  @P0 PLOP3.LUT P0, PT, P1, PT, PT, 0x80, 0x0 ;  /* 0x000000000000081c */ /* 0x000fca0000f0f070 */
[----:B------:R-:W-:Y:S01]  /*141f0*/  @!P1 SYNCS.ARRIVE.TRANS64.RED.A0T1 RZ, [UR4+0x29800], RZ ;  /* 0x029800ffffff99a7 */ /* 0x000fe20008200404 */
[----:B------:R-:W-:Y:S07]  /*14200*/  @!P1 ARRIVES.LDGSTSBAR.64.TRANSCNT [UR4+0x29800] ;  /* 0x02980000ff0099b0 */ /* 0x000fee0008000a84 */
[----:B------:R-:W-:Y:S05]  /*14210*/  @P0 BRA.U.ANY `(.L_x_2528) ;  /* 0xfffffffd00e80947 */ /* 0x000fea000393ffff */
[----:B0-----:R-:W2:Y:S02]  /*14220*/  LDL.LU R2, [R1+0x28] ;  /* 0x0000280001027983 */ /* 0x001ea40000300800 */
        /* <DEDUP_REMOVED lines=11> */
.L_x_2626:
[----:B------:R-:W-:Y:S05]  /*142e0*/  BSYNC B0 ;  /* 0x0000000000007941 */ /* 0x000fea0003800000 */
.L_x_2529:
[----:B------:R-:W2:Y:S01]  /*142f0*/  LDL R0, [R1+0xc] ;  /* 0x00000c0001007983 */ /* 0x000ea20000100800 */
[----:B------:R-:W-:Y:S01]  /*14300*/  UIADD3 UR4, UR47, -0x2, URZ ;  /* 0xfffffffe2f047890 */ /* 0x000fe2000fffe03f */
[----:B--2---:R-:W-:-:S13]  /*14310*/  R2UR UR5, R0 ;  /* 0x00000000000572ca */ /* 0x004fda00000e0000 */
[----:B------:R-:W-:-:S06]  /*14320*/  UISETP.GE.AND UP0, UPT, UR4, UR5, UPT ;  /* 0x000000050400728c */ /* 0x000fcc000bf06270 */
[----:B------:R-:W-:-:S13]  /*14330*/  PLOP3.LUT P0, PT, PT, PT, UP0, 0x40, 0x0 ;  /* 0x000000000000781c */ /* 0x000fda0003f0e808 */
[----:B------:R-:W-:Y:S05]  /*14340*/  @P0 BRA `(.L_x_2531) ;  /* 0x0000001400b00947 */ /* 0x000fea0003800000 */
[----:B------:R-:W-:Y:S02]  /*14350*/  IMAD.MOV.U32 R20, RZ, RZ, R32 ;  /* 0x000000ffff147224 */ /* 0x000fe400078e0020 */
[----:B------:R-:W-:Y:S02]  /*14360*/  IMAD.MOV.U32 R10, RZ, RZ, R19 ;  /* 0x000000ffff0a7224 */ /* 0x000fe400078e0013 */
[----:B------:R-:W-:-:S07]  /*14370*/  IMAD.U32 R30, RZ, RZ, UR4 ;  /* 0x00000004ff1e7e24 */ /* 0x000fce000f8e00ff */
.L_x_2551:
        /* <DEDUP_REMOVED lines=50> */
[----:B------:R-:W-:Y:S01]  /*146a0*/  LOP3.LUT P1, RZ, R17, 0x40, RZ, 0xc0, !PT ;  /* 0x0000004011ff7812 */ /* 0x000fe2000782c0ff */
[----:B------:R-:W-:-:S05]  /*146b0*/  VIADD R19, R10, 0x1 ;  /* 0x000000010a137836 */ /* 0x000fca0000000000 */
[----:B------:R-:W-:Y:S01]  /*146c0*/  ISETP.NE.AND P0, PT, R19, 0x2, PT ;  /* 0x000000021300780c */ /* 0x000fe20003f05270 */
[----:B0-----:R-:W-:Y:S02]  /*146d0*/  IMAD.MOV R7, RZ, RZ, -R11 ;  /* 0x000000ffff077224 */ /* 0x001fe400078e0a0b */
[----:B------:R-:W-:Y:S02]  /*146e0*/  IMAD.MOV.U32 R6, RZ, RZ, RZ ;  /* 0x000000ffff067224 */ /* 0x000fe400078e00ff */
[----:B------:R-:W-:Y:S01]  /*146f0*/  IMAD R7, R7, UR4, R0 ;  /* 0x0000000407077c24 */ /* 0x000fe2000f8e0200 */
[----:B------:R-:W-:Y:S01]  /*14700*/  SEL R32, RZ, 0x1, P0 ;  /* 0x00000001ff207807 */ /* 0x000fe20000000000 */
[----:B------:R-:W-:Y:S01]  /*14710*/  IMAD.MOV.U32 R0, RZ, RZ, R30 ;  /* 0x000000ffff007224 */ /* 0x000fe200078e001e */
[----:B------:R-:W-:Y:S01]  /*14720*/  SEL R19, R19, RZ, P0 ;  /* 0x000000ff13137207 */ /* 0x000fe20000000000 */
[----:B------:R0:W5:Y:S01]  /*14730*/  @!P2 LDG.E R6, desc[UR36][R8.64] ;  /* 0x000000240806a981 */ /* 0x000162000c1e1900 */
[----:B------:R-:W-:Y:S01]  /*14740*/  VIADD R30, R30, 0xffffffff ;  /* 0xffffffff1e1e7836 */ /* 0x000fe20000000000 */
[----:B------:R-:W-:-:S02]  /*14750*/  LOP3.LUT R32, R20, R32, RZ, 0x3c, !PT ;  /* 0x0000002014207212 */ /* 0x000fc400078e3cff */
[----:B------:R-:W-:Y:S02]  /*14760*/  ISETP.GT.AND P2, PT, R0, R12, PT ;  /* 0x0000000c0000720c */ /* 0x000fe40003f44270 */
[----:B--2---:R-:W-:Y:S01]  /*14770*/  SHF.R.S32.HI R28, RZ, 0x1f, R5 ;  /* 0x0000001fff1c7819 */ /* 0x004fe20000011405 */
[----:B0-----:R-:W-:Y:S10]  /*14780*/  @!P1 BRA `(.L_x_2532) ;  /* 0x0000000000049947 */ /* 0x001ff40003800000 */
[----:B------:R-:W-:Y:S01]  /*14790*/  BPT.TRAP 0x1 ;  /* 0x000000040000795c */ /* 0x000fe20000300000 */
.L_x_2532:
[----:B------:R-:W-:Y:S01]  /*147a0*/  IMAD R0, R19, 0x8, R16 ;  /* 0x0000000813007824 */ /* 0x000fe200078e0210 */
[----:B------:R-:W-:Y:S01]  /*147b0*/  SHF.L.U32 R29, R32, 0x1f, RZ ;  /* 0x0000001f201d7819 */ /* 0x000fe200000006ff */
[----:B------:R-:W-:Y:S01]  /*147c0*/  BSSY B0, `(.L_x_2533) ;  /* 0x0000004000007945 */ /* 0x000fe20003800000 */
[----:B------:R-:W-:Y:S02]  /*147d0*/  SHF.R.S32.HI R25, RZ, 0x1f, R4 ;  /* 0x0000001fff197819 */ /* 0x000fe40000011404 */
[----:B------:R-:W0:Y:S02]  /*147e0*/  SYNCS.PHASECHK.TRANS64.TRYWAIT P0, [R0+URZ+0x29880], R29 ;  /* 0x0298801d000075a7 */ /* 0x000e24000800017f */
[----:B0-----:R-:W-:Y:S05]  /*147f0*/  @!P0 BRA `(.L_x_2534) ;  /* 0x0000004400b48947 */ /* 0x001fea0003800000 */
.L_x_2627:
[----:B------:R-:W-:Y:S05]  /*14800*/  BSYNC B0 ;  /* 0x0000000000007941 */ /* 0x000fea0003800000 */
.L_x_2533:
        /* <DEDUP_REMOVED lines=33> */
[----:B-1----:R-:W-:Y:S01]  /*14a20*/  IADD3.X R22, R23, UR7, R9, P0, !PT ;  /* 0x0000000717167c10 */ /* 0x002fe200087fe409 */
        /* <DEDUP_REMOVED lines=33> */
.L_x_2639:
        /* <DEDUP_REMOVED lines=9> */
.L_x_2536:
        /* <DEDUP_REMOVED lines=10> */
.L_x_2537:
[----:B------:R3:W-:Y:S01]  /*14d70*/  SYNCS.ARRIVE.TRANS64.A1T0 RZ, [R0+URZ+0x29870], RZ ;  /* 0x029870ff00ff79a7 */ /* 0x0007e2000810003f */
[----:B------:R-:W-:Y:S05]  /*14d80*/  @!P3 BRA `(.L_x_2538) ;  /* 0x000000000004b947 */ /* 0x000fea0003800000 */
[----:B------:R-:W-:Y:S01]  /*14d90*/  BPT.TRAP 0x1 ;  /* 0x000000040000795c */ /* 0x000fe20000300000 */
.L_x_2538:
[----:B------:R-:W4:Y:S01]  /*14da0*/  SYNCS.PHASECHK.TRANS64.TRYWAIT P0, [R0+URZ+0x29840], R29 ;  /* 0x0298401d000075a7 */ /* 0x000f22000800017f */
[----:B------:R-:W-:Y:S04]  /*14db0*/  BSSY B0, `(.L_x_2539) ;  /* 0x0000002000007945 */ /* 0x000fe80003800000 */
[----:B----4-:R-:W-:Y:S05]  /*14dc0*/  @!P0 BRA `(.L_x_2540) ;  /* 0x0000004400c88947 */ /* 0x010fea0003800000 */
.L_x_2640:
[----:B------:R-:W-:Y:S05]  /*14dd0*/  BSYNC B0 ;  /* 0x0000000000007941 */ /* 0x000fea0003800000 */
.L_x_2539:
[----:B------:R-:W5:Y:S01]  /*14de0*/  LDL R11, [R1+0x14] ;  /* 0x00001400010b7983 */ /* 0x000f620000100800 */
[----:B------:R-:W-:Y:S01]  /*14df0*/  ULDC.64 UR4, c[0x0][0x300] ;  /* 0x0000c00000047ab9 */ /* 0x000fe20000000a00 */
[----:B------:R-:W-:Y:S01]  /*14e00*/  ULDC.64 UR6, c[0x0][0x310] ;  /* 0x0000c40000067ab9 */ /* 0x000fe20000000a00 */
[----:B------:R-:W-:Y:S01]  /*14e10*/  IMAD R8, R25, UR4, RZ ;  /* 0x0000000419087c24 */ /* 0x000fe2000f8e02ff */
[C---:B------:R-:W-:Y:S01]  /*14e20*/  LOP3.LUT P4, RZ, R17.reuse, 0x10, RZ, 0xc0, !PT ;  /* 0x0000001011ff7812 */ /* 0x040fe2000788c0ff */
[C---:B--2---:R-:W-:Y:S01]  /*14e30*/  IMAD.WIDE.U32 R2, R4.reuse, UR4, RZ ;  /* 0x0000000404027c25 */ /* 0x044fe2000f8e00ff */
        /* <DEDUP_REMOVED lines=28> */
[----:B-----5:R-:W-:Y:S01]  /*15000*/  IMAD R7, R19, 0x7800, R11 ;  /* 0x0000780013077824 */ /* 0x020fe200078e020b */
[----:B------:R-:W-:Y:S07]  /*15010*/  BRA.DIV UR4, `(.L_x_2541) ;  /* 0x0000004604487947 */ /* 0x000fee000b800000 */
[----:B------:R-:W2:Y:S01]  /*15020*/  SHFL.IDX PT, R2, R4, RZ, 0x1c1f ;  /* 0x001c1fff04027589 */ /* 0x000ea200000e0000 */
[----:B------:R-:W-:-:S03]  /*15030*/  IMAD.IADD R7, R16, 0x1, R7 ;  /* 0x0000000110077824 */ /* 0x000fc600078e0207 */
[----:B------:R-:W5:Y:S04]  /*15040*/  SHFL.IDX PT, R3, R5, RZ, 0x1c1f ;  /* 0x001c1fff05037589 */ /* 0x000f6800000e0000 */
[----:B------:R-:W-:Y:S04]  /*15050*/  SHFL.IDX PT, R9, R5, 0x2, 0x1c1f ;  /* 0x005c1f0005097f89 */ /* 0x000fe800000e0000 */
[----:B------:R-:W-:Y:S01]  /*15060*/  SHFL.IDX PT, R8, R8, RZ, 0x1c1f ;  /* 0x001c1fff08087589 */ /* 0x000fe200000e0000 */
[----:B--2---:R-:W-:-:S05]  /*15070*/  IADD3 R2, P0, R35, R2, RZ ;  /* 0x0000000223027210 */ /* 0x004fca0007f1e0ff */
[----:B-----5:R-:W-:-:S05]  /*15080*/  IMAD.X R3, RZ, RZ, R3, P0 ;  /* 0x000000ffff037224 */ /* 0x020fca00000e0603 */
[----:B------:R-:W-:Y:S04]  /*15090*/  LDGSTS.E.BYPASS.LTC128B.128 [R7+0x1a400], desc[UR36][R2.64], !P4 ;  /* 0x1a40000002077fae */ /* 0x000fe8000e101d64 */
[----:B------:R-:W-:Y:S04]  /*150a0*/  LDGSTS.E.BYPASS.LTC128B.128 [R7+0x1cc00], desc[UR36][R2.64+0x40], !P3 ;  /* 0x1cc0004002077fae */ /* 0x000fe8000d901d64 */
[----:B------:R2:W-:Y:S04]  /*150b0*/  LDGSTS.E.BYPASS.LTC128B.128 [R7+0x1f400], desc[UR36][R2.64+0x80], !P1 ;  /* 0x1f40008002077fae */ /* 0x0005e8000c901d64 */
[----:B--2---:R-:W2:Y:S04]  /*150c0*/  SHFL.IDX PT, R2, R4, 0x1, 0x1c1f ;  /* 0x003c1f0004027f89 */ /* 0x004ea800000e0000 */
[----:B------:R-:W5:Y:S01]  /*150d0*/  SHFL.IDX PT, R3, R5, 0x1, 0x1c1f ;  /* 0x003c1f0005037f89 */ /* 0x000f6200000e0000 */
[----:B--2---:R-:W-:-:S05]  /*150e0*/  IADD3 R2, P0, R35, R2, RZ ;  /* 0x0000000223027210 */ /* 0x004fca0007f1e0ff */
[----:B-----5:R-:W-:-:S05]  /*150f0*/  IMAD.X R3, RZ, RZ, R3, P0 ;  /* 0x000000ffff037224 */ /* 0x020fca00000e0603 */
[----:B------:R-:W-:Y:S04]  /*15100*/  LDGSTS.E.BYPASS.LTC128B.128 [R7+0x1ac00], desc[UR36][R2.64], !P4 ;  /* 0x1ac0000002077fae */ /* 0x000fe8000e101d64 */
[----:B------:R-:W-:Y:S04]  /*15110*/  LDGSTS.E.BYPASS.LTC128B.128 [R7+0x1d400], desc[UR36][R2.64+0x40], !P3 ;  /* 0x1d40004002077fae */ /* 0x000fe8000d901d64 */
[----:B------:R2:W-:Y:S04]  /*15120*/  LDGSTS.E.BYPASS.LTC128B.128 [R7+0x1fc00], desc[UR36][R2.64+0x80], !P1 ;  /* 0x1fc0008002077fae */ /* 0x0005e8000c901d64 */
[----:B--2---:R-:W2:Y:S02]  /*15130*/  SHFL.IDX PT, R2, R4, 0x2, 0x1c1f ;  /* 0x005c1f0004027f89 */ /* 0x004ea400000e0000 */
[----:B--2---:R-:W-:-:S05]  /*15140*/  IADD3 R2, P0, R35, R2, RZ ;  /* 0x0000000223027210 */ /* 0x004fca0007f1e0ff */
[----:B------:R-:W-:Y:S02]  /*15150*/  IMAD.X R3, RZ, RZ, R9, P0 ;  /* 0x000000ffff037224 */ /* 0x000fe400000e0609 */
[----:B------:R-:W-:Y:S04]  /*15160*/  SHFL.IDX PT, R9, R5, 0x3, 0x1c1f ;  /* 0x007c1f0005097f89 */ /* 0x000fe800000e0000 */
[----:B------:R-:W-:Y:S04]  /*15170*/  LDGSTS.E.BYPASS.LTC128B.128 [R7+0x1b400], desc[UR36][R2.64], !P4 ;  /* 0x1b40000002077fae */ /* 0x000fe8000e101d64 */
[----:B------:R-:W-:Y:S04]  /*15180*/  LDGSTS.E.BYPASS.LTC128B.128 [R7+0x1dc00], desc[UR36][R2.64+0x40], !P3 ;  /* 0x1dc0004002077fae */ /* 0x000fe8000d901d64 */
[----:B------:R2:W-:Y:S04]  /*15190*/  LDGSTS.E.BYPASS.LTC128B.128 [R7+0x20400], desc[UR36][R2.64+0x80], !P1 ;  /* 0x2040008002077fae */ /* 0x0005e8000c901d64 */
[----:B--2---:R-:W2:Y:S02]  /*151a0*/  SHFL.IDX PT, R2, R4, 0x3, 0x1c1f ;  /* 0x007c1f0004027f89 */ /* 0x004ea400000e0000 */
[----:B--2---:R-:W-:-:S05]  /*151b0*/  IADD3 R2, P0, R35, R2, RZ ;  /* 0x0000000223027210 */ /* 0x004fca0007f1e0ff */
[----:B------:R-:W-:-:S05]  /*151c0*/  IMAD.X R3, RZ, RZ, R9, P0 ;  /* 0x000000ffff037224 */ /* 0x000fca00000e0609 */
[----:B------:R-:W-:Y:S04]  /*151d0*/  LDGSTS.E.BYPASS.LTC128B.128 [R7+0x1bc00], desc[UR36][R2.64], !P4 ;  /* 0x1bc0000002077fae */ /* 0x000fe8000e101d64 */
[----:B------:R-:W-:Y:S04]  /*151e0*/  LDGSTS.E.BYPASS.LTC128B.128 [R7+0x1e400], desc[UR36][R2.64+0x40], !P3 ;  /* 0x1e40004002077fae */ /* 0x000fe8000d901d64 */
[----:B------:R2:W-:Y:S04]  /*151f0*/  LDGSTS.E.BYPASS.LTC128B.128 [R7+0x20c00], desc[UR36][R2.64+0x80], !P1 ;  /* 0x20c0008002077fae */ /* 0x0005e8000c901d64 */
[----:B--2---:R2:W0:Y:S02]  /*15200*/  SHFL.IDX PT, R2, R6, RZ, 0x1c1f ;  /* 0x001c1fff06027589 */ /* 0x00442400000e0000 */
.L_x_2652:
        /* <DEDUP_REMOVED lines=10> */
.L_x_2542:
        /* <DEDUP_REMOVED lines=10> */
.L_x_2543:
[----:B------:R3:W-:Y:S02]  /*15350*/  SYNCS.ARRIVE.TRANS64.A1T0 RZ, [R0+URZ+0x29830], RZ ;  /* 0x029830ff00ff79a7 */ /* 0x0007e4000810003f */
[----:B---34-:R-:W-:-:S05]  /*15360*/  IMAD.U32 R0, RZ, RZ, UR45 ;  /* 0x0000002dff007e24 */ /* 0x018fca000f8e00ff */
[----:B------:R-:W-:-:S13]  /*15370*/  ISETP.NE.AND P0, PT, R0, 0x3, PT ;  /* 0x000000030000780c */ /* 0x000fda0003f05270 */
[----:B------:R-:W-:Y:S05]  /*15380*/  @!P0 BRA `(.L_x_2544) ;  /* 0x0000000000048947 */ /* 0x000fea0003800000 */
[----:B------:R-:W-:Y:S01]  /*15390*/  BPT.TRAP 0x1 ;  /* 0x000000040000795c */ /* 0x000fe20000300000 */
.L_x_2544:
[----:B0-----:R-:W-:Y:S01]  /*153a0*/  LOP3.LUT R3, R20, 0x1, RZ, 0x3c, !PT ;  /* 0x0000000114037812 */ /* 0x001fe200078e3cff */
[----:B------:R-:W-:Y:S01]  /*153b0*/  IMAD R0, R10, 0x8, R16 ;  /* 0x000000080a007824 */ /* 0x000fe200078e0210 */
[----:B------:R-:W-:Y:S02]  /*153c0*/  BSSY B0, `(.L_x_2545) ;  /* 0x0000004000007945 */ /* 0x000fe40003800000 */
[----:B------:R-:W-:-:S04]  /*153d0*/  SHF.L.U32 R3, R3, 0x1f, RZ ;  /* 0x0000001f03037819 */ /* 0x000fc800000006ff */
[----:B------:R-:W0:Y:S02]  /*153e0*/  SYNCS.PHASECHK.TRANS64.TRYWAIT P1, [R0+URZ+0x29870], R3 ;  /* 0x02987003000075a7 */ /* 0x000e24000802017f */
[----:B0-----:R-:W-:Y:S05]  /*153f0*/  @!P1 BRA `(.L_x_2546) ;  /* 0x0000004400d09947 */ /* 0x001fea0003800000 */
.L_x_2653:
[----:B------:R-:W-:Y:S05]  /*15400*/  BSYNC B0 ;  /* 0x0000000000007941 */ /* 0x000fea0003800000 */
.L_x_2545:
[----:B------:R-:W-:-:S13]  /*15410*/  LOP3.LUT P1, RZ, R17, 0x40, RZ, 0xc0, !PT ;  /* 0x0000004011ff7812 */ /* 0x000fda000782c0ff */
[----:B------:R-:W-:Y:S05]  /*15420*/  @!P1 BRA `(.L_x_2547) ;  /* 0x0000000000049947 */ /* 0x000fea0003800000 */
[----:B------:R-:W-:Y:S01]  /*15430*/  BPT.TRAP 0x1 ;  /* 0x000000040000795c */ /* 0x000fe20000300000 */
.L_x_2547:
[----:B0-----:R-:W-:Y:S01]  /*15440*/  SHF.L.U32 R3, R20, 0x1f, RZ ;  /* 0x0000001f14037819 */ /* 0x001fe200000006ff */
[----:B------:R-:W-:-:S03]  /*15450*/  IMAD R12, R10, 0x5000, RZ ;  /* 0x000050000a0c7824 */ /* 0x000fc600078e02ff */
[----:B------:R-:W0:Y:S02]  /*15460*/  SYNCS.PHASECHK.TRANS64.TRYWAIT P1, [R0+URZ+0x29860], R3 ;  /* 0x02986003000075a7 */ /* 0x000e24000802017f */
[----:B0-----:R-:W-:Y:S05]  /*15470*/  @!P1 BRA `(.L_x_2548) ;  /* 0x0000004400c49947 */ /* 0x001fea0003800000 */
.L_x_2654:
[----:B------:R-:W0:Y:S04]  /*15480*/  LDL R4, [R1+0x1c] ;  /* 0x00001c0001047983 */ /* 0x000e280000100800 */
[----:B------:R-:W3:Y:S04]  /*15490*/  LDL R2, [R1+0x20] ;  /* 0x0000200001027983 */ /* 0x000ee80000100800 */
[----:B------:R-:W1:Y:S01]  /*154a0*/  LDL R13, [R1+0x18] ;  /* 0x00001800010d7983 */ /* 0x000e620000100800 */
[----:B------:R-:W-:Y:S05]  /*154b0*/  WARPSYNC.ALL ;  /* 0x0000000000007948 */ /* 0x000fea0003800000 */
[----:B------:R-:W-:-:S02]  /*154c0*/  LOP3.LUT P1, RZ, R17, 0x40, RZ, 0xc0, !PT ;  /* 0x0000004011ff7812 */ /* 0x000fc4000782c0ff */
[----:B0-----:R-:W-:-:S05]  /*154d0*/  LOP3.LUT R3, R12, R4, RZ, 0xfc, !PT ;  /* 0x000000040c037212 */ /* 0x001fca00078efcff */
[----:B------:R-:W-:Y:S01]  /*154e0*/  IMAD.IADD R3, R16, 0x1, R3 ;  /* 0x0000000110037824 */ /* 0x000fe200078e0203 */
[----:B-1----:R-:W-:-:S03]  /*154f0*/  LOP3.LUT R24, R12, R13, RZ, 0xfc, !PT ;  /* 0x0000000d0c187212 */ /* 0x002fc600078efcff */
[----:B---3--:R-:W-:Y:S01]  /*15500*/  IMAD.IADD R2, R2, 0x1, R3 ;  /* 0x0000000102027824 */ /* 0x008fe200078e0203 */
[----:B--2---:R-:W0:Y:S01]  /*15510*/  LDSM.16.MT88.4 R4, [R3+0xa400] ;  /* 0x00a400000304783b */ /* 0x004e220000004200 */
        /* <DEDUP_REMOVED lines=68> */
.L_x_2549:
[----:B-1----:R1:W-:Y:S01]  /*15960*/  SYNCS.ARRIVE.TRANS64.A1T0 RZ, [R0+URZ+0x29850], RZ ;  /* 0x029850ff00ff79a7 */ /* 0x0023e2000810003f */
[----:B------:R-:W-:Y:S06]  /*15970*/  BAR.SYNC.DEFER_BLOCKING 0x2, 0x80 ;  /* 0x0082000000007b1d */ /* 0x000fec0000010000 */
[----:B------:R-:W-:Y:S05]  /*15980*/  @!P0 BRA `(.L_x_2550) ;  /* 0x0000000000048947 */ /* 0x000fea0003800000 */
[----:B------:R-:W-:Y:S01]  /*15990*/  BPT.TRAP 0x1 ;  /* 0x000000040000795c */ /* 0x000fe20000300000 */
.L_x_2550:
[----:B------:R-:W2:Y:S01]  /*159a0*/  LDL R2, [R1+0x10] ;  /* 0x0000100001027983 */ /* 0x000ea20000100800 */
[----:B-1----:R-:W-:Y:S02]  /*159b0*/  VIADD R0, R0, 0x29880 ;  /* 0x0002988000007836 */ /* 0x002fe40000000000 */
[----:B------:R-:W-:Y:S02]  /*159c0*/  IMAD.MOV.U32 R20, RZ, RZ, R32 ;  /* 0x000000ffff147224 */ /* 0x000fe400078e0020 */
[----:B0-----:R-:W-:Y:S01]  /*159d0*/  IMAD.MOV.U32 R10, RZ, RZ, R19 ;  /* 0x000000ffff0a7224 */ /* 0x001fe200078e0013 */
[----:B--2---:R-:W-:-:S04]  /*159e0*/  PRMT R0, R2, 0x654, R0 ;  /* 0x0000065402007816 */ /* 0x004fc80000000000 */
[----:B------:R2:W-:Y:S01]  /*159f0*/  SYNCS.ARRIVE.TRANS64.RED.A1T0 RZ, [R0+URZ], RZ ;  /* 0x000000ff00ff79a7 */ /* 0x0005e2000810043f */
[----:B------:R-:W-:Y:S05]  /*15a00*/  @P2 BRA `(.L_x_2551) ;  /* 0xffffffe8005c2947 */ /* 0x000fea000383ffff */
.L_x_2531:
        /* <DEDUP_REMOVED lines=20> */
.L_x_2553:
[----:B------:R-:W-:Y:S05]  /*15b50*/  BSYNC B0 ;  /* 0x0000000000007941 */ /* 0x000fea0003800000 */
.L_x_2552:
[----:B------:R-:W-:Y:S05]  /*15b60*/  @!P0 BRA `(.L_x_2554) ;  /* 0x0000000000048947 */ /* 0x000fea0003800000 */
[----:B------:R-:W-:Y:S01]  /*15b70*/  BPT.TRAP 0x1 ;  /* 0x000000040000795c */ /* 0x000fe20000300000 */
.L_x_2554:
[----:B0-----:R-:W-:Y:S01]  /*15b80*/  LOP3.LUT R3, R32, 0x1, RZ, 0x3c, !PT ;  /* 0x0000000120037812 */ /* 0x001fe200078e3cff */
[----:B------:R-:W-:Y:S01]  /*15b90*/  IMAD R18, R19, 0x8, R16 ;  /* 0x0000000813127824 */ /* 0x000fe200078e0210 */
[----:B------:R-:W-:Y:S02]  /*15ba0*/  BSSY B0, `(.L_x_2555) ;  /* 0x0000004000007945 */ /* 0x000fe40003800000 */
[----:B------:R-:W-:-:S04]  /*15bb0*/  SHF.L.U32 R3, R3, 0x1f, RZ ;  /* 0x0000001f03037819 */ /* 0x000fc800000006ff */
[----:B------:R-:W0:Y:S02]  /*15bc0*/  SYNCS.PHASECHK.TRANS64.TRYWAIT P1, [R18+URZ+0x29870], R3 ;  /* 0x02987003120075a7 */ /* 0x000e24000802017f */
[----:B0-----:R-:W-:Y:S05]  /*15bd0*/  @!P1 BRA `(.L_x_2556) ;  /* 0x0000004000009947 */ /* 0x001fea0003800000 */
.L_x_2655:
[----:B------:R-:W-:Y:S05]  /*15be0*/  BSYNC B0 ;  /* 0x0000000000007941 */ /* 0x000fea0003800000 */
.L_x_2555:
[----:B------:R-:W-:-:S13]  /*15bf0*/  LOP3.LUT P1, RZ, R17, 0x40, RZ, 0xc0, !PT ;  /* 0x0000004011ff7812 */ /* 0x000fda000782c0ff */
[----:B------:R-:W-:Y:S05]  /*15c00*/  @!P1 BRA `(.L_x_2557) ;  /* 0x0000000000049947 */ /* 0x000fea0003800000 */
[----:B------:R-:W-:Y:S01]  /*15c10*/  BPT.TRAP 0x1 ;  /* 0x000000040000795c */ /* 0x000fe20000300000 */
.L_x_2557:
[----:B0-----:R-:W-:-:S04]  /*15c20*/  SHF.L.U32 R3, R32, 0x1f, RZ ;  /* 0x0000001f20037819 */ /* 0x001fc800000006ff */
[----:B------:R-:W0:Y:S02]  /*15c30*/  SYNCS.PHASECHK.TRANS64.TRYWAIT P1, [R18+URZ+0x29860], R3 ;  /* 0x02986003120075a7 */ /* 0x000e24000802017f */
[----:B0-----:R-:W-:Y:S05]  /*15c40*/  @!P1 BRA `(.L_x_2558) ;  /* 0x0000003c00f89947 */ /* 0x001fea0003800000 */
.L_x_2656:
[----:B------:R-:W0:Y:S04]  /*15c50*/  LDL R2, [R1+0x1c] ;  /* 0x00001c0001027983 */ /* 0x000e280000100800 */
[----:B------:R-:W3:Y:S04]  /*15c60*/  LDL R13, [R1+0x20] ;  /* 0x00002000010d7983 */ /* 0x000ee80000100800 */
[----:B------:R-:W4:Y:S01]  /*15c70*/  LDL R12, [R1+0x18] ;  /* 0x00001800010c7983 */ /* 0x000f220000100800 */
[----:B--2---:R-:W-:Y:S01]  /*15c80*/  IMAD R0, R19, 0x5000, RZ ;  /* 0x0000500013007824 */ /* 0x004fe200078e02ff */
[----:B------:R-:W-:Y:S05]  /*15c90*/  WARPSYNC.ALL ;  /* 0x0000000000007948 */ /* 0x000fea0003800000 */
[----:B------:R-:W-:-:S02]  /*15ca0*/  LOP3.LUT P1, RZ, R17, 0x40, RZ, 0xc0, !PT ;  /* 0x0000004011ff7812 */ /* 0x000fc4000782c0ff */
[----:B0-----:R-:W-:-:S05]  /*15cb0*/  LOP3.LUT R3, R0, R2, RZ, 0xfc, !PT ;  /* 0x0000000200037212 */ /* 0x001fca00078efcff */
[----:B------:R-:W-:-:S04]  /*15cc0*/  IMAD.IADD R2, R16, 0x1, R3 ;  /* 0x0000000110027824 */ /* 0x000fc800078e0203 */
[----:B---3--:R-:W-:Y:S01]  /*15cd0*/  IMAD.IADD R3, R13, 0x1, R2 ;  /* 0x000000010d037824 */ /* 0x008fe200078e0202 */
[----:B------:R-:W0:Y:S01]  /*15ce0*/  LDSM.16.MT88.4 R8, [R2+0xa400] ;  /* 0x00a400000208783b */ /* 0x000e220000004200 */
[----:B----4-:R-:W-:-:S05]  /*15cf0*/  LOP3.LUT R13, R0, R12, RZ, 0xfc, !PT ;  /* 0x0000000c000d7212 */ /* 0x010fca00078efcff */
        /* <DEDUP_REMOVED lines=68> */
.L_x_2559:
[----:B-1----:R1:W-:Y:S01]  /*16140*/  SYNCS.ARRIVE.TRANS64.A1T0 RZ, [R18+URZ+0x29850], RZ ;  /* 0x029850ff12ff79a7 */ /* 0x0023e2000810003f */
[----:B------:R-:W-:Y:S06]  /*16150*/  BAR.SYNC.DEFER_BLOCKING 0x2, 0x80 ;  /* 0x0082000000007b1d */ /* 0x000fec0000010000 */
[----:B------:R-:W-:Y:S05]  /*16160*/  @!P0 BRA `(.L_x_2560) ;  /* 0x0000000000048947 */ /* 0x000fea0003800000 */
[----:B------:R-:W-:Y:S01]  /*16170*/  BPT.TRAP 0x1 ;  /* 0x000000040000795c */ /* 0x000fe20000300000 */
.L_x_2560:
        /* <DEDUP_REMOVED lines=9> */
.L_x_2499:
[----:B------:R-:W-:Y:S05]  /*16210*/  BSYNC B7 ;  /* 0x0000000000077941 */ /* 0x000fea0003800000 */
.L_x_2497:
[----:B------:R-:W-:-:S13]  /*16220*/  LOP3.LUT P0, RZ, R17, 0x400, RZ, 0xc0, !PT ;  /* 0x0000040011ff7812 */ /* 0x000fda000780c0ff */
[----:B------:R-:W-:Y:S05]  /*16230*/  @!P0 BRA `(.L_x_2561) ;  /* 0x0000000000348947 */ /* 0x000fea0003800000 */
[----:B------:R-:W1:Y:S08]  /*16240*/  S2UR UR4, SR_CgaCtaId ;  /* 0x00000000000479c3 */ /* 0x000e700000008800 */
[----:B------:R-:W-:Y:S01]  /*16250*/  BAR.SYNC.DEFER_BLOCKING 0x5, 0x180 ;  /* 0x0146000000007b1d */ /* 0x000fe20000010000 */
[----:B------:R-:W-:Y:S01]  /*16260*/  MOV R16, 0x400 ;  /* 0x0000040000107802 */ /* 0x000fe20000000f00 */
[----:B-1----:R-:W-:-:S05]  /*16270*/  IMAD.U32 R0, RZ, RZ, UR4 ;  /* 0x00000004ff007e24 */ /* 0x002fca000f8e00ff */
[----:B------:R-:W-:Y:S01]  /*16280*/  LEA R16, R0, R16, 0x18 ;  /* 0x0000001000107211 */ /* 0x000fe200078ec0ff */
[----:B------:R-:W-:Y:S04]  /*16290*/  STL [R1+0x10], R0 ;  /* 0x0000100001007387 */ /* 0x000fe80000100800 */
[----:B------:R-:W1:Y:S04]  /*162a0*/  LDS.128 R4, [R16+0x298d0] ;  /* 0x0298d00010047984 */ /* 0x000e680000000c00 */
[----:B-1----:R1:W-:Y:S01]  /*162b0*/  STL.64 [R1], R4 ;  /* 0x0000000401007387 */ /* 0x0023e20000100a00 */
[----:B------:R-:W-:-:S03]  /*162c0*/  IMAD.MOV.U32 R0, RZ, RZ, R7 ;  /* 0x000000ffff007224 */ /* 0x000fc600078e0007 */
[----:B------:R1:W-:Y:S02]  /*162d0*/  STL [R1+0x8], R6 ;  /* 0x0000080601007387 */ /* 0x0003e40000100800 */
[----:B------:R-:W-:Y:S01]  /*162e0*/  R2UR UR41, R0 ;  /* 0x00000000002972ca */ /* 0x000fe200000e0000 */
[----:B------:R-:W-:Y:S06]  /*162f0*/  BAR.ARV 0x4, 0x180 ;  /* 0x0106000000007b1d */ /* 0x000fec0000002000 */
[----:B------:R-:W-:Y:S08]  /*16300*/  BRA `(.L_x_2562) ;  /* 0x0000000c00f47947 */ /* 0x000ff00003800000 */
.L_x_2561:
[----:B-1----:R-:W2:Y:S01]  /*16310*/  LDL.LU R0, [R1] ;  /* 0x0000000001007983 */ /* 0x002ea20000300800 */
[----:B------:R-:W-:Y:S01]  /*16320*/  ULDC UR4, c[0x0][0xc3c] ;  /* 0x00030f0000047ab9 */ /* 0x000fe20000000800 */
[----:B------:R-:W1:Y:S02]  /*16330*/  S2R R2, SR_TID.X ;  /* 0x0000000000027919 */ /* 0x000e640000002100 */
[----:B-1----:R-:W-:-:S04]  /*16340*/  LOP3.LUT R9, R2, 0x1f, RZ, 0xc0, !PT ;  /* 0x0000001f02097812 */ /* 0x002fc800078ec0ff */
[C---:B------:R-:W-:Y:S01]  /*16350*/  ISETP.NE.AND P0, PT, R9.reuse, 0x1f, PT ;  /* 0x0000001f0900780c */ /* 0x040fe20003f05270 */
[----:B------:R-:W-:-:S05]  /*16360*/  VIADD R7, R9, UR41 ;  /* 0x0000002909077c36 */ /* 0x000fca0008000000 */
[----:B------:R-:W-:Y:S01]  /*16370*/  ISETP.GE.OR P1, PT, R7, UR4, !P0 ;  /* 0x0000000407007c0c */ /* 0x000fe2000c726670 */
[----:B------:R-:W-:-:S12]  /*16380*/  ULDC UR4, c[0x0][0xc3c] ;  /* 0x00030f0000047ab9 */ /* 0x000fd80000000800 */
[----:B------:R-:W1:Y:S08]  /*16390*/  @!P1 LDC.64 R2, c[0x0][0xc80] ;  /* 0x00032000ff029b82 */ /* 0x000e700000000a00 */
[----:B------:R-:W3:Y:S01]  /*163a0*/  @!P1 LDC.64 R4, c[0x0][0xc78] ;  /* 0x00031e00ff049b82 */ /* 0x000ee20000000a00 */
[----:B-1----:R-:W-:-:S04]  /*163b0*/  @!P1 IMAD.WIDE R2, R7, 0x4, R2 ;  /* 0x0000000407029825 */ /* 0x002fc800078e0202 */
        /* <DEDUP_REMOVED lines=21> */
[----:B------:R-:W-:Y:S02]  /*16510*/  IMAD.IADD R2, R6, 0x1, R3 ;  /* 0x0000000106027824 */ /* 0x000fe400078e0203 */
[----:B------:R-:W-:Y:S04]  /*16520*/  SHFL.IDX PT, R6, R10, RZ, 0x1f ;  /* 0x00001fff0a067589 */ /* 0x000fe800000e0000 */
[----:B------:R-:W1:Y:S02]  /*16530*/  SHFL.UP PT, R3, R2, 0x8, RZ ;  /* 0x0500000002037989 */ /* 0x000e6400000e00ff */
[----:B-1----:R-:W-:-:S05]  /*16540*/  SEL R3, R3, RZ, P4 ;  /* 0x000000ff03037207 */ /* 0x002fca0002000000 */
[----:B------:R-:W-:-:S05]  /*16550*/  IMAD.IADD R7, R2, 0x1, R3 ;  /* 0x0000000102077824 */ /* 0x000fca00078e0203 */
[----:B------:R-:W1:Y:S02]  /*16560*/  SHFL.UP PT, R3, R7, 0x10, RZ ;  /* 0x0600000007037989 */ /* 0x000e6400000e00ff */
[----:B-1----:R-:W-:-:S05]  /*16570*/  SEL R4, R3, RZ, P5 ;  /* 0x000000ff03047207 */ /* 0x002fca0002800000 */
[----:B------:R-:W-:Y:S02]  /*16580*/  IMAD.IADD R3, R7, 0x1, R4 ;  /* 0x0000000107037824 */ /* 0x000fe400078e0204 */
[----:B------:R-:W1:Y:S01]  /*16590*/  LDC R4, c[0x0][0xc38] ;  /* 0x00030e00ff047b82 */ /* 0x000e620000000800 */
[----:B------:R-:W-:Y:S02]  /*165a0*/  IMAD.MOV.U32 R7, RZ, RZ, RZ ;  /* 0x000000ffff077224 */ /* 0x000fe400078e00ff */
[----:B------:R-:W1:Y:S02]  /*165b0*/  SHFL.IDX PT, R9, R3, 0x1f, 0x1f ;  /* 0x03e01f0003097f89 */ /* 0x000e6400000e0000 */
[----:B-1----:R-:W-:-:S04]  /*165c0*/  IMAD R2, R9, R4, RZ ;  /* 0x0000000409027224 */ /* 0x002fc800078e02ff */
[----:B------:R-:W-:-:S05]  /*165d0*/  IMAD.IADD R9, R11, 0x1, R2 ;  /* 0x000000010b097824 */ /* 0x000fca00078e0202 */
[----:B------:R-:W-:-:S13]  /*165e0*/  ISETP.GT.AND P6, PT, R9, R6, PT ;  /* 0x000000060900720c */ /* 0x000fda0003fc4270 */
[----:B------:R-:W-:Y:S05]  /*165f0*/  @P6 BRA `(.L_x_2563) ;  /* 0x0000000000a06947 */ /* 0x000fea0003800000 */
.L_x_2565:
[----:B------:R-:W-:-:S04]  /*16600*/  UIADD3 UR41, UR41, 0x1f, URZ ;  /* 0x0000001f29297890 */ /* 0x000fc8000fffe03f */
[----:B------:R-:W-:-:S06]  /*16610*/  UISETP.GE.AND UP0, UPT, UR41, UR4, UPT ;  /* 0x000000042900728c */ /* 0x000fcc000bf06270 */
[----:B------:R-:W-:-:S13]  /*16620*/  PLOP3.LUT P6, PT, PT, PT, UP0, 0x40, 0x0 ;  /* 0x000000000000781c */ /* 0x000fda0003fce808 */
[----:B------:R-:W-:Y:S05]  /*16630*/  @!P6 BRA `(.L_x_2564) ;  /* 0x0000000800cce947 */ /* 0x000fea0003800000 */
[----:B------:R-:W1:Y:S02]  /*16640*/  S2R R0, SR_TID.X ;  /* 0x0000000000007919 */ /* 0x000e640000002100 */
[----:B-1----:R-:W-:-:S05]  /*16650*/  LOP3.LUT R0, R0, 0x1f, RZ, 0xc0, !PT ;  /* 0x0000001f00007812 */ /* 0x002fca00078ec0ff */
[----:B------:R-:W-:Y:S02]  /*16660*/  VIADD R11, R0, UR41 ;  /* 0x00000029000b7c36 */ /* 0x000fe40008000000 */
[----:B------:R-:W-:-:S03]  /*16670*/  IMAD.MOV.U32 R0, RZ, RZ, RZ ;  /* 0x000000ffff007224 */ /* 0x000fc600078e00ff */
[----:B------:R-:W-:-:S13]  /*16680*/  ISETP.GE.OR P6, PT, R11, UR4, !P0 ;  /* 0x000000040b007c0c */ /* 0x000fda000c7c6670 */
[----:B------:R-:W1:Y:S08]  /*16690*/  @!P6 LDC.64 R2, c[0x0][0xc80] ;  /* 0x00032000ff02eb82 */ /* 0x000e700000000a00 */
[----:B------:R-:W2:Y:S01]  /*166a0*/  @!P6 LDC.64 R4, c[0x0][0xc78] ;  /* 0x00031e00ff04eb82 */ /* 0x000ea20000000a00 */
[----:B-1----:R-:W-:-:S05]  /*166b0*/  @!P6 IMAD.WIDE R2, R11, 0x4, R2 ;  /* 0x000000040b02e825 */ /* 0x002fca00078e0202 */
[----:B------:R2:W3:Y:S02]  /*166c0*/  @!P6 LDG.E R0, desc[UR36][R2.64] ;  /* 0x000000240200e981 */ /* 0x0004e4000c1e1900 */
        /* <DEDUP_REMOVED lines=9> */
[----:B------:R-:W-:Y:S02]  /*16760*/  IMAD.IADD R11, R4, 0x1, R11 ;  /* 0x00000001040b7824 */ /* 0x000fe400078e020b */
[----:B------:R-:W1:Y:S03]  /*16770*/  LDC R4, c[0x0][0xc38] ;  /* 0x00030e00ff047b82 */ /* 0x000e660000000800 */
        /* <DEDUP_REMOVED lines=8> */
[----:B------:R-:W-:-:S05]  /*16800*/  IMAD.IADD R2, R3, 0x1, R2 ;  /* 0x0000000103027824 */ /* 0x000fca00078e0202 */
[----:B------:R-:W1:Y:S02]  /*16810*/  SHFL.IDX PT, R13, R2, 0x1f, 0x1f ;  /* 0x03e01f00020d7f89 */ /* 0x000e6400000e0000 */
[----:B-1----:R-:W-:-:S04]  /*16820*/  IMAD R10, R13, R4, RZ ;  /* 0x000000040d0a7224 */ /* 0x002fc800078e02ff */
[----:B------:R-:W-:-:S05]  /*16830*/  IMAD.IADD R9, R10, 0x1, R9 ;  /* 0x000000010a097824 */ /* 0x000fca00078e0209 */
[----:B------:R-:W-:-:S13]  /*16840*/  ISETP.GT.AND P6, PT, R9, R6, PT ;  /* 0x000000060900720c */ /* 0x000fda0003fc4270 */
[----:B------:R-:W-:Y:S05]  /*16850*/  @!P6 BRA `(.L_x_2565) ;  /* 0xfffffffc0068e947 */ /* 0x000fea000383ffff */
[----:B------:R-:W-:Y:S02]  /*16860*/  IMAD.MOV.U32 R3, RZ, RZ, R2 ;  /* 0x000000ffff037224 */ /* 0x000fe400078e0002 */
[----:B------:R-:W-:-:S07]  /*16870*/  IMAD.MOV.U32 R2, RZ, RZ, R10 ;  /* 0x000000ffff027224 */ /* 0x000fce00078e000a */
.L_x_2563:
        /* <DEDUP_REMOVED lines=8> */
[----:B------:R1:W2:Y:S04]  /*16900*/  SHFL.IDX PT, R8, R5, R8, 0x1f ;  /* 0x00001f0805087589 */ /* 0x0002a800000e0000 */
[----:B------:R1:W3:Y:S01]  /*16910*/  SHFL.IDX PT, R0, R0, R9, 0x1f ;  /* 0x00001f0900007589 */ /* 0x0002e200000e0000 */
[----:B------:R-:W-:Y:S05]  /*16920*/  @!P0 BRA `(.L_x_2566) ;  /* 0x00000000000c8947 */ /* 0x000fea0003800000 */
[----:B------:R-:W-:-:S06]  /*16930*/  UIADD3 UR5, UR4, -0x1, URZ ;  /* 0xffffffff04057890 */ /* 0x000fcc000fffe03f */
[----:B------:R-:W-:-:S05]  /*16940*/  IMAD.U32 R10, RZ, RZ, UR5 ;  /* 0x00000005ff0a7e24 */ /* 0x000fca000f8e00ff */
[----:B------:R4:W0:Y:S02]  /*16950*/  SHFL.IDX PT, R7, R3, R10, 0x1f ;  /* 0x00001f0a03077589 */ /* 0x00082400000e0000 */
.L_x_2566:
[----:B0---4-:R-:W-:Y:S01]  /*16960*/  IMAD R3, R7, R4, R2 ;  /* 0x0000000407037224 */ /* 0x011fe200078e0202 */
[----:B--2---:R-:W-:Y:S01]  /*16970*/  ISETP.NE.AND P0, PT, R8, 0x1, PT ;  /* 0x000000010800780c */ /* 0x004fe20003f05270 */
[----:B------:R-:W-:Y:S02]  /*16980*/  UIADD3 UR41, UR4, UR41, URZ ;  /* 0x0000002904297290 */ /* 0x000fe4000fffe03f */
[----:B-1----:R-:W-:Y:S01]  /*16990*/  IMAD.IADD R5, R6, 0x1, -R3 ;  /* 0x0000000106057824 */ /* 0x002fe200078e0a03 */
[----:B------:R0:W-:Y:S09]  /*169a0*/  STL [R1], R3 ;  /* 0x0000000301007387 */ /* 0x0001f20000100800 */
[----:B------:R-:W-:Y:S05]  /*169b0*/  @!P0 BRA `(.L_x_2567) ;  /* 0x0000000000e08947 */ /* 0x000fea0003800000 */
[----:B---3--:R-:W-:Y:S01]  /*169c0*/  IABS R6, R0 ;  /* 0x0000000000067213 */ /* 0x008fe20000000000 */
[----:B------:R-:W-:Y:S01]  /*169d0*/  IMAD.MOV.U32 R2, RZ, RZ, RZ ;  /* 0x000000ffff027224 */ /* 0x000fe200078e00ff */
[----:B------:R-:W-:Y:S02]  /*169e0*/  IABS R4, R8 ;  /* 0x0000000800047213 */ /* 0x000fe40000000000 */
[----:B------:R-:W1:Y:S01]  /*169f0*/  I2F.RP R7, R6 ;  /* 0x0000000600077306 */ /* 0x000e620000209400 */
[----:B------:R-:W-:-:S07]  /*16a00*/  IABS R12, R5 ;  /* 0x00000005000c7213 */ /* 0x000fce0000000000 */
[----:B------:R-:W-:Y:S08]  /*16a10*/  I2F.RP R10, R4 ;  /* 0x00000004000a7306 */ /* 0x000ff00000209400 */
[----:B-1----:R-:W1:Y:S02]  /*16a20*/  MUFU.RCP R7, R7 ;  /* 0x0000000700077308 */ /* 0x002e640000001000 */
[----:B-1----:R-:W-:Y:S01]  /*16a30*/  VIADD R9, R7, 0xffffffe ;  /* 0x0ffffffe07097836 */ /* 0x002fe20000000000 */
[----:B------:R-:W-:-:S05]  /*16a40*/  IABS R7, R0 ;  /* 0x0000000000077213 */ /* 0x000fca0000000000 */
[----:B0-----:R0:W1:Y:S02]  /*16a50*/  F2I.FTZ.U32.TRUNC.NTZ R3, R9 ;  /* 0x0000000900037305 */ /* 0x001064000021f000 */
[----:B0-----:R-:W-:Y:S02]  /*16a60*/  IMAD.MOV R9, RZ, RZ, -R7 ;  /* 0x000000ffff097224 */ /* 0x001fe400078e0a07 */
[----:B-1----:R-:W-:-:S04]  /*16a70*/  IMAD.MOV R11, RZ, RZ, -R3 ;  /* 0x000000ffff0b7224 */ /* 0x002fc800078e0a03 */
[----:B------:R-:W-:-:S04]  /*16a80*/  IMAD R11, R11, R6, RZ ;  /* 0x000000060b0b7224 */ /* 0x000fc800078e02ff */
        /* <DEDUP_REMOVED lines=11> */
[----:B------:R-:W-:Y:S02]  /*16b40*/  ISETP.GE.U32.AND P0, PT, R9, R6, PT ;  /* 0x000000060900720c */ /* 0x000fe40003f06070 */
[----:B------:R-:W-:Y:S01]  /*16b50*/  IABS R6, R8 ;  /* 0x0000000800067213 */ /* 0x000fe20000000000 */
[----:B0-----:R-:W-:-:S04]  /*16b60*/  IMAD.MOV R9, RZ, RZ, -R3 ;  /* 0x000000ffff097224 */ /* 0x001fc800078e0a03 */
[----:B------:R-:W-:Y:S02]  /*16b70*/  IMAD.MOV R6, RZ, RZ, -R6 ;  /* 0x000000ffff067224 */ /* 0x000fe400078e0a06 */
[----:B------:R-:W-:-:S04]  /*16b80*/  IMAD R9, R9, R4, RZ ;  /* 0x0000000409097224 */ /* 0x000fc800078e02ff */
[----:B------:R-:W-:Y:S01]  /*16b90*/  IMAD.HI.U32 R2, R3, R9, R2 ;  /* 0x0000000903027227 */ /* 0x000fe200078e0002 */
[----:B------:R-:W-:-:S03]  /*16ba0*/  LOP3.LUT R3, R5, R0, RZ, 0x3c, !PT ;  /* 0x0000000005037212 */ /* 0x000fc600078e3cff */
[----:B------:R-:W-:Y:S01]  /*16bb0*/  @P0 VIADD R7, R7, 0x1 ;  /* 0x0000000107070836 */ /* 0x000fe20000000000 */
        /* <DEDUP_REMOVED lines=21> */
[----:B------:R-:W-:-:S03]  /*16d10*/  IMAD R2, R0, R2, R5 ;  /* 0x0000000200027224 */ /* 0x000fc600078e0205 */
[----:B------:R1:W-:Y:S01]  /*16d20*/  STL [R1+0x8], R3 ;  /* 0x0000080301007387 */ /* 0x0003e20000100800 */
[----:B------:R-:W-:Y:S05]  /*16d30*/  BRA `(.L_x_2568) ;  /* 0x0000000000fc7947 */ /* 0x000fea0003800000 */
.L_x_2567:
[----:B------:R-:W-:Y:S02]  /*16d40*/  ULDC.64 UR4, c[0x0][0xc90] ;  /* 0x0003240000047ab9 */ /* 0x000fe40000000a00 */
[----:B------:R-:W-:-:S06]  /*16d50*/  UIMAD.WIDE UR4, UR41, 0x4, UR4 ;  /* 0x00000004290478a5 */ /* 0x000fcc000f8e0204 */
[----:B------:R-:W-:Y:S02]  /*16d60*/  IMAD.U32 R2, RZ, RZ, UR4 ;  /* 0x00000004ff027e24 */ /* 0x000fe4000f8e00ff */
[----:B0-----:R-:W-:-:S05]  /*16d70*/  IMAD.U32 R3, RZ, RZ, UR5 ;  /* 0x00000005ff037e24 */ /* 0x001fca000f8e00ff */
[----:B------:R0:W3:Y:S02]  /*16d80*/  LDG.E R7, desc[UR36][R2.64] ;  /* 0x0000002402077981 */ /* 0x0000e4000c1e1900 */
[----:B0-----:R-:W-:Y:S02]  /*16d90*/  IMAD.MOV.U32 R2, RZ, RZ, RZ ;  /* 0x000000ffff027224 */ /* 0x001fe400078e00ff */
[----:B---3--:R-:W-:-:S05]  /*16da0*/  IMAD R6, R0, R7, RZ ;  /* 0x0000000700067224 */ /* 0x008fca00078e02ff */
        /* <DEDUP_REMOVED lines=33> */
[----:B0-----:R-:W-:Y:S01]  /*16fc0*/  VIADD R3, R9, 0xffffffe ;  /* 0x0ffffffe09037836 */ /* 0x001fe20000000000 */
[----:B------:R-:W-:-:S05]  /*16fd0*/  IABS R9, R5 ;  /* 0x0000000500097213 */ /* 0x000fca0000000000 */
[----:B------:R-:W0:Y:S02]  /*16fe0*/  F2I.FTZ.U32.TRUNC.NTZ R3, R3 ;  /* 0x0000000300037305 */ /* 0x000e24000021f000 */
[----:B0-----:R-:W-:-:S04]  /*16ff0*/  IMAD.MOV R2, RZ, RZ, -R3 ;  /* 0x000000ffff027224 */ /* 0x001fc800078e0a03 */
[----:B------:R-:W-:Y:S02]  /*17000*/  IMAD R11, R2, R7, RZ ;  /* 0x00000007020b7224 */ /* 0x000fe400078e02ff */
[----:B------:R-:W-:-:S04]  /*17010*/  IMAD.MOV.U32 R2, RZ, RZ, RZ ;  /* 0x000000ffff027224 */ /* 0x000fc800078e00ff */
[----:B------:R-:W-:Y:S01]  /*17020*/  IMAD.HI.U32 R2, R3, R11, R2 ;  /* 0x0000000b03027227 */ /* 0x000fe200078e0002 */
[----:B------:R-:W-:Y:S02]  /*17030*/  LOP3.LUT R3, R5, R4, RZ, 0x3c, !PT ;  /* 0x0000000405037212 */ /* 0x000fe400078e3cff */
[----:B------:R-:W-:Y:S02]  /*17040*/  IADD3 R5, R8, 0x1000000, R5 ;  /* 0x0100000008057810 */ /* 0x000fe40007ffe005 */
        /* <DEDUP_REMOVED lines=12> */
[----:B------:R-:W-:-:S05]  /*17110*/  IMAD R3, R2, R4, R5 ;  /* 0x0000000402037224 */ /* 0x000fca00078e0205 */
[----:B------:R0:W-:Y:S02]  /*17120*/  STL [R1+0x8], R3 ;  /* 0x0000080301007387 */ /* 0x0001e40000100800 */
.L_x_2568:
[----:B01----:R-:W-:-:S05]  /*17130*/  LOP3.LUT R3, RZ, R2, RZ, 0x33, !PT ;  /* 0x00000002ff037212 */ /* 0x003fca00078e33ff */
[----:B------:R-:W-:-:S05]  /*17140*/  IMAD.IADD R0, R0, 0x1, R3 ;  /* 0x0000000100007824 */ /* 0x000fca00078e0203 */
[----:B------:R2:W-:Y:S01]  /*17150*/  STL [R1+0x4], R0 ;  /* 0x0000040001007387 */ /* 0x0005e20000100800 */
[----:B------:R-:W-:Y:S05]  /*17160*/  BRA `(.L_x_2569) ;  /* 0x0000000000107947 */ /* 0x000fea0003800000 */
.L_x_2564:
[----:B------:R1:W-:Y:S01]  /*17170*/  STL [R1], R6 ;  /* 0x0000000601007387 */ /* 0x0003e20000100800 */
[----:B------:R-:W-:-:S03]  /*17180*/  ULDC UR41, c[0x0][0xc3c] ;  /* 0x00030f0000297ab9 */ /* 0x000fc60000000800 */
[----:B------:R1:W-:Y:S04]  /*17190*/  STL [R1+0x4], RZ ;  /* 0x000004ff01007387 */ /* 0x0003e80000100800 */
[----:B------:R1:W-:Y:S02]  /*171a0*/  STL [R1+0x8], RZ ;  /* 0x000008ff01007387 */ /* 0x0003e40000100800 */
.L_x_2569:
[----:B------:R-:W3:Y:S04]  /*171b0*/  LDL R3, [R1+0x4] ;  /* 0x0000040001037983 */ /* 0x000ee80000100800 */
[----:B------:R-:W4:Y:S04]  /*171c0*/  LDL R2, [R1+0x8] ;  /* 0x0000080001027983 */ /* 0x000f280000100800 */
[----:B------:R-:W5:Y:S01]  /*171d0*/  LDL R4, [R1] ;  /* 0x0000000001047983 */ /* 0x000f620000100800 */
[----:B--2---:R-:W2:Y:S01]  /*171e0*/  S2R R0, SR_TID.X ;  /* 0x0000000000007919 */ /* 0x004ea20000002100 */
[----:B------:R-:W-:Y:S01]  /*171f0*/  BAR.SYNC.DEFER_BLOCKING 0x4, 0x180 ;  /* 0x0106000000007b1d */ /* 0x000fe20000010000 */
[----:B---3--:R-:W-:-:S02]  /*17200*/  IMAD.MOV.U32 R5, RZ, RZ, R3 ;  /* 0x000000ffff057224 */ /* 0x008fc400078e0003 */
[----:B----4-:R-:W-:-:S03]  /*17210*/  IMAD.MOV.U32 R3, RZ, RZ, R2 ;  /* 0x000000ffff037224 */ /* 0x010fc600078e0002 */
[----:B------:R3:W4:Y:S01]  /*17220*/  LDL R2, [R1+0x10] ;  /* 0x0000100001027983 */ /* 0x0007220000100800 */
[----:B--2---:R-:W-:Y:S01]  /*17230*/  LOP3.LUT R0, R0, 0x1f, RZ, 0xc0, !PT ;  /* 0x0000001f00007812 */ /* 0x004fe200078ec0ff */
[----:B-1----:R-:W-:-:S03]  /*17240*/  IMAD.MOV.U32 R6, RZ, RZ, R3 ;  /* 0x000000ffff067224 */ /* 0x002fc600078e0003 */
[----:B------:R-:W-:-:S13]  /*17250*/  ISETP.NE.AND P0, PT, R0, RZ, PT ;  /* 0x000000ff0000720c */ /* 0x000fda0003f05270 */
[----:B------:R-:W-:Y:S01]  /*17260*/  @!P0 MOV R0, 0x400 ;  /* 0x0000040000008802 */ /* 0x000fe20000000f00 */
[----:B----4-:R-:W1:Y:S03]  /*17270*/  @!P0 S2R R2, SR_CgaCtaId ;  /* 0x0000000000028919 */ /* 0x010e660000008800 */
[----:B-1----:R-:W-:Y:S01]  /*17280*/  @!P0 LEA R16, R2, R0, 0x18 ;  /* 0x0000000002108211 */ /* 0x002fe200078ec0ff */
[----:B------:R-:W-:Y:S01]  /*17290*/  IMAD.U32 R0, RZ, RZ, UR41 ;  /* 0x00000029ff007e24 */ /* 0x000fe2000f8e00ff */
[----:B------:R3:W-:Y:S03]  /*172a0*/  @!P0 STL [R1+0x10], R2 ;  /* 0x0000100201008387 */ /* 0x0007e60000100800 */
[----:B------:R-:W-:-:S05]  /*172b0*/  @!P0 IMAD.MOV.U32 R7, RZ, RZ, R0 ;  /* 0x000000ffff078224 */ /* 0x000fca00078e0000 */
[----:B-----5:R3:W-:Y:S01]  /*172c0*/  @!P0 STS.128 [R16+0x298d0], R4 ;  /* 0x0298d00410008388 */ /* 0x0207e20000000c00 */
[----:B------:R-:W-:Y:S06]  /*172d0*/  BAR.ARV 0x5, 0x180 ;  /* 0x0146000000007b1d */ /* 0x000fec0000002000 */
.L_x_2562:
[----:B------:R-:W-:Y:S02]  /*172e0*/  ULDC UR4, c[0x0][0xc3c] ;  /* 0x00030f0000047ab9 */ /* 0x000fe40000000800 */
[----:B------:R-:W-:-:S06]  /*172f0*/  UISETP.GE.AND UP0, UPT, UR41, UR4, UPT ;  /* 0x000000042900728c */ /* 0x000fcc000bf06270 */
[----:B------:R-:W-:-:S13]  /*17300*/  PLOP3.LUT P0, PT, PT, PT, UP0, 0x80, 0x0 ;  /* 0x000000000000781c */ /* 0x000fda0003f0f008 */
[----:B------:R-:W-:Y:S05]  /*17310*/  @!P0 BRA `(.L_x_2570) ;  /* 0xffffffa000788947 */ /* 0x000fea000383ffff */
.L_x_2492:
[----:B-1----:R-:W2:Y:S01]  /*17320*/  LDL.LU R0, [R1+0x28] ;  /* 0x0000280001007983 */ /* 0x002ea20000300800 */
[----:B------:R-:W-:Y:S01]  /*17330*/  BSSY B0, `(.L_x_2571) ;  /* 0x000000b000007945 */ /* 0x000fe20003800000 */
[----:B0--3--:R-:W0:Y:S01]  /*17340*/  S2R R5, SR_CgaCtaId ;  /* 0x0000000000057919 */ /* 0x009e220000008800 */
        /* <DEDUP_REMOVED lines=9> */
.L_x_2657:
[----:B------:R-:W-:Y:S05]  /*173e0*/  BSYNC B0 ;  /* 0x0000000000007941 */ /* 0x000fea0003800000 */
.L_x_2571:
[----:B------:R-:W-:-:S03]  /*173f0*/  UMOV UR4, 0xffffffff ;  /* 0xffffffff00047882 */ /* 0x000fc60000000000 */
[----:B------:R-:W-:Y:S05]  /*17400*/  BRA.DIV UR4, `(.L_x_2573) ;  /* 0x0000002a04307947 */ /* 0x000fea000b800000 */
[----:B0-----:R-:W0:Y:S02]  /*17410*/  S2R R0, SR_TID.X ;  /* 0x0000000000007919 */ /* 0x001e240000002100 */
[----:B0-----:R-:W-:-:S04]  /*17420*/  SHF.R.U32.HI R0, RZ, 0x5, R0 ;  /* 0x00000005ff007819 */ /* 0x001fc80000011600 */
[----:B------:R-:W-:-:S05]  /*17430*/  LOP3.LUT R0, R0, 0x3, RZ, 0xc0, !PT ;  /* 0x0000000300007812 */ /* 0x000fca00078ec0ff */
[----:B------:R0:W1:Y:S02]  /*17440*/  SHFL.IDX PT, R14, R0, RZ, 0x1f ;  /* 0x00001fff000e7589 */ /* 0x00006400000e0000 */
.L_x_2660:
[----:B-1----:R-:W-:Y:S01]  /*17450*/  ISETP.NE.AND P0, PT, R14, RZ, PT ;  /* 0x000000ff0e00720c */ /* 0x002fe20003f05270 */
[----:B------:R-:W-:-:S12]  /*17460*/  BSSY B0, `(.L_x_2574) ;  /* 0x000002e000007945 */ /* 0x000fd80003800000 */
[----:B------:R-:W-:Y:S05]  /*17470*/  @P0 BRA `(.L_x_2575) ;  /* 0x0000000000b00947 */ /* 0x000fea0003800000 */
[----:B------:R-:W-:-:S03]  /*17480*/  UMOV UR4, 0xffffffff ;  /* 0xffffffff00047882 */ /* 0x000fc60000000000 */
[----:B------:R-:W-:Y:S05]  /*17490*/  BRA.DIV UR4, `(.L_x_2576) ;  /* 0x0000002a04407947 */ /* 0x000fea000b800000 */
[----:B------:R-:W-:-:S13]  /*174a0*/  ELECT P6, URZ, PT ;  /* 0x00000000003f782f */ /* 0x000fda00038c0000 */
.L_x_2663:
[----:B------:R-:W-:Y:S05]  /*174b0*/  @!P6 BRA `(.L_x_2575) ;  /* 0x0000000000a0e947 */ /* 0x000fea0003800000 */
[----:B0-----:R-:W2:Y:S02]  /*174c0*/  LDL R0, [R1+0x2c] ;  /* 0x00002c0001007983 */ /* 0x001ea40000100800 */
[----:B--2---:R-:W-:-:S13]  /*174d0*/  R2UR UR4, R0 ;  /* 0x00000000000472ca */ /* 0x004fda00000e0000 */
[----:B------:R-:W-:-:S06]  /*174e0*/  ULOP3.LUT UR4, UR4, 0x2, URZ, 0xfc, !UPT ;  /* 0x0000000204047892 */ /* 0x000fcc000f8efc3f */
[----:B------:R-:W-:-:S05]  /*174f0*/  IMAD.U32 R0, RZ, RZ, UR4 ;  /* 0x00000004ff007e24 */ /* 0x000fca000f8e00ff */
[----:B------:R-:W-:-:S13]  /*17500*/  ISETP.NE.AND P0, PT, R0, 0x3, PT ;  /* 0x000000030000780c */ /* 0x000fda0003f05270 */
[----:B------:R-:W-:Y:S05]  /*17510*/  @!P0 BRA `(.L_x_2577) ;  /* 0x0000000000048947 */ /* 0x000fea0003800000 */
[----:B------:R-:W-:Y:S01]  /*17520*/  BPT.TRAP 0x1 ;  /* 0x000000040000795c */ /* 0x000fe20000300000 */
.L_x_2577:
[C---:B------:R-:W-:Y:S01]  /*17530*/  IMAD R5, R19.reuse, 0x8, R4 ;  /* 0x0000000813057824 */ /* 0x040fe200078e0204 */
[----:B------:R-:W-:Y:S01]  /*17540*/  SHF.L.U32 R0, R32, 0x1f, RZ ;  /* 0x0000001f20007819 */ /* 0x000fe200000006ff */
[----:B------:R-:W-:-:S03]  /*17550*/  VIADD R19, R19, 0x1 ;  /* 0x0000000113137836 */ /* 0x000fc60000000000 */
[----:B------:R-:W0:Y:S02]  /*17560*/  SYNCS.PHASECHK.TRANS64.TRYWAIT P1, [R5+URZ+0x29840], R0 ;  /* 0x02984000050075a7 */ /* 0x000e24000802017f */
[----:B------:R-:W-:-:S04]  /*17570*/  ISETP.NE.AND P2, PT, R19, 0x2, PT ;  /* 0x000000021300780c */ /* 0x000fc80003f45270 */
[----:B------:R-:W-:Y:S01]  /*17580*/  SEL R3, RZ, 0x1, P2 ;  /* 0x00000001ff037807 */ /* 0x000fe20001000000 */
[----:B0-----:R-:W-:Y:S08]  /*17590*/  @!P1 BRA `(.L_x_2578) ;  /* 0x0000002800209947 */ /* 0x001ff00003800000 */
.L_x_2664:
[----:B------:R-:W-:Y:S02]  /*175a0*/  SEL R19, R19, RZ, P2 ;  /* 0x000000ff13137207 */ /* 0x000fe40001000000 */
[----:B------:R-:W-:Y:S01]  /*175b0*/  LOP3.LUT R2, R32, R3, RZ, 0x3c, !PT ;  /* 0x0000000320027212 */ /* 0x000fe200078e3cff */
[----:B------:R-:W-:Y:S06]  /*175c0*/  @!P0 BRA `(.L_x_2579) ;  /* 0x0000000000048947 */ /* 0x000fec0003800000 */
[----:B------:R-:W-:Y:S01]  /*175d0*/  BPT.TRAP 0x1 ;  /* 0x000000040000795c */ /* 0x000fe20000300000 */
.L_x_2579:
[----:B------:R-:W-:Y:S01]  /*175e0*/  IMAD R19, R19, 0x8, R4 ;  /* 0x0000000813137824 */ /* 0x000fe200078e0204 */
[----:B------:R-:W-:-:S04]  /*175f0*/  SHF.L.U32 R2, R2, 0x1f, RZ ;  /* 0x0000001f02027819 */ /* 0x000fc800000006ff */
[----:B------:R-:W1:Y:S02]  /*17600*/  SYNCS.PHASECHK.TRANS64.TRYWAIT P1, [R19+URZ+0x29840], R2 ;  /* 0x02984002130075a7 */ /* 0x000e64000802017f */
[----:B-1----:R-:W-:Y:S05]  /*17610*/  @!P1 BRA `(.L_x_2580) ;  /* 0x0000002800149947 */ /* 0x002fea0003800000 */
.L_x_2665:
[----:B------:R-:W-:Y:S05]  /*17620*/  @!P0 BRA `(.L_x_2581) ;  /* 0x0000000000048947 */ /* 0x000fea0003800000 */
[----:B------:R-:W-:Y:S01]  /*17630*/  BPT.TRAP 0x1 ;  /* 0x000000040000795c */ /* 0x000fe20000300000 */
.L_x_2581:
[----:B------:R-:W2:Y:S02]  /*17640*/  SYNCS.PHASECHK.TRANS64.TRYWAIT P1, [R5+URZ+0x29860], R0 ;  /* 0x02986000050075a7 */ /* 0x000ea4000802017f */
[----:B--2---:R-:W-:Y:S05]  /*17650*/  @!P1 BRA `(.L_x_2582) ;  /* 0x0000002800189947 */ /* 0x004fea0003800000 */
.L_x_2666:
[----:B------:R-:W-:Y:S05]  /*17660*/  @!P0 BRA `(.L_x_2583) ;  /* 0x0000000000048947 */ /* 0x000fea0003800000 */
[----:B------:R-:W-:Y:S01]  /*17670*/  BPT.TRAP 0x1 ;  /* 0x000000040000795c */ /* 0x000fe20000300000 */
.L_x_2583:
[----:B------:R-:W3:Y:S02]  /*17680*/  SYNCS.PHASECHK.TRANS64.TRYWAIT P1, [R19+URZ+0x29860], R2 ;  /* 0x02986002130075a7 */ /* 0x000ee4000802017f */
[----:B---3--:R-:W-:Y:S05]  /*17690*/  @!P1 BRA `(.L_x_2584) ;  /* 0x00000028001c9947 */ /* 0x008fea0003800000 */
.L_x_2667:
[----:B------:R-:W-:Y:S05]  /*176a0*/  @!P0 BRA `(.L_x_2585) ;  /* 0x0000000000048947 */ /* 0x000fea0003800000 */
[----:B------:R-:W-:Y:S01]  /*176b0*/  BPT.TRAP 0x1 ;  /* 0x000000040000795c */ /* 0x000fe20000300000 */
.L_x_2585:
[----:B------:R-:W4:Y:S02]  /*176c0*/  SYNCS.PHASECHK.TRANS64.TRYWAIT P1, [R5+URZ+0x29880], R0 ;  /* 0x02988000050075a7 */ /* 0x000f24000802017f */
[----:B----4-:R-:W-:Y:S05]  /*176d0*/  @!P1 BRA `(.L_x_2586) ;  /* 0x0000002800209947 */ /* 0x010fea0003800000 */
.L_x_2668:
[----:B------:R-:W-:Y:S05]  /*176e0*/  @!P0 BRA `(.L_x_2587) ;  /* 0x0000000000048947 */ /* 0x000fea0003800000 */
[----:B------:R-:W-:Y:S01]  /*176f0*/  BPT.TRAP 0x1 ;  /* 0x000000040000795c */ /* 0x000fe20000300000 */
.L_x_2587:
[----:B------:R0:W0:Y:S02]  /*17700*/  SYNCS.PHASECHK.TRANS64.TRYWAIT P0, [R19+URZ+0x29880], R2 ;  /* 0x02988002130075a7 */ /* 0x000024000800017f */
[----:B0-----:R-:W-:Y:S05]  /*17710*/  @!P0 NANOSLEEP.SYNCS 0x989680 ;  /* 0x009896800000895d */ /* 0x001fea0003900000 */
[----:B------:R-:W0:Y:S02]  /*17720*/  @!P0 SYNCS.PHASECHK.TRANS64 P0, [R19+URZ+0x29880], R2 ;  /* 0x02988002130085a7 */ /* 0x000e24000800007f */
[----:B0-----:R-:W-:Y:S05]  /*17730*/  @!P0 BRA `(.L_x_2587) ;  /* 0xfffffffc00f08947 */ /* 0x001fea000383ffff */
.L_x_2575:
[----:B------:R-:W-:Y:S05]  /*17740*/  BSYNC B0 ;  /* 0x0000000000007941 */ /* 0x000fea0003800000 */
.L_x_2574:
[----:B------:R-:W-:Y:S05]  /*17750*/  EXIT ;  /* 0x000000000000794d */ /* 0x000fea0003800000 */
.L_x_2426:
[----:B0-----:R-:W-:-:S04]  /*17760*/  IMAD.U32 R3, RZ, RZ, UR39 ;  /* 0x00000027ff037e24 */ /* 0x001fc8000f8e00ff */
[----:B------:R0:W1:Y:S03]  /*17770*/  SYNCS.PHASECHK.TRANS64.TRYWAIT P0, [R3+URZ+0x29800], R0 ;  /* 0x02980000030075a7 */ /* 0x000066000800017f */
[----:B-1----:R-:W-:Y:S05]  /*17780*/  @!P0 NANOSLEEP.SYNCS 0x989680 ;  /* 0x009896800000895d */ /* 0x002fea0003900000 */
[----:B------:R-:W1:Y:S02]  /*17790*/  @!P0 SYNCS.PHASECHK.TRANS64 P0, [R3+URZ+0x29800], R0 ;  /* 0x02980000030085a7 */ /* 0x000e64000800007f */
[----:B-1----:R-:W-:Y:S05]  /*177a0*/  @!P0 BRA `(.L_x_2426) ;  /* 0xfffffffc00ec8947 */ /* 0x002fea000383ffff */
[----:B------:R-:W-:Y:S05]  /*177b0*/  BRA `(.L_x_2588) ;  /* 0xfffffea400f87947 */ /* 0x000fea000383ffff */
.L_x_2430:
[----:B-1----:R1:W2:Y:S02]  /*177c0*/  SYNCS.PHASECHK.TRANS64.TRYWAIT P0, [R0+URZ+0x29830], R3 ;  /* 0x02983003000075a7 */ /* 0x0022a4000800017f */
[----:B--2---:R-:W-:Y:S05]  /*177d0*/  @!P0 NANOSLEEP.SYNCS 0x989680 ;  /* 0x009896800000895d */ /* 0x004fea0003900000 */
[----:B------:R-:W2:Y:S02]  /*177e0*/  @!P0 SYNCS.PHASECHK.TRANS64 P0, [R0+URZ+0x29830], R3 ;  /* 0x02983003000085a7 */ /* 0x000ea4000800007f */
[----:B--2---:R-:W-:Y:S05]  /*177f0*/  @!P0 BRA `(.L_x_2430) ;  /* 0xfffffffc00f08947 */ /* 0x004fea000383ffff */
[----:B------:R-:W-:Y:S05]  /*17800*/  BRA `(.L_x_2429) ;  /* 0xfffffea800147947 */ /* 0x000fea000383ffff */
.L_x_2436:
[----:B-1----:R-:W-:-:S04]  /*17810*/  IMAD.U32 R4, RZ, RZ, UR5 ;  /* 0x00000005ff047e24 */ /* 0x002fc8000f8e00ff */
[----:B------:R1:W2:Y:S03]  /*17820*/  SYNCS.PHASECHK.TRANS64.TRYWAIT P0, [R4+URZ+0x29830], R3 ;  /* 0x02983003040075a7 */ /* 0x0002a6000800017f */
[----:B--2---:R-:W-:Y:S05]  /*17830*/  @!P0 NANOSLEEP.SYNCS 0x989680 ;  /* 0x009896800000895d */ /* 0x004fea0003900000 */
[----:B------:R-:W2:Y:S02]  /*17840*/  @!P0 SYNCS.PHASECHK.TRANS64 P0, [R4+URZ+0x29830], R3 ;  /* 0x02983003040085a7 */ /* 0x000ea4000800007f */
[----:B--2---:R-:W-:Y:S05]  /*17850*/  @!P0 BRA `(.L_x_2436) ;  /* 0xfffffffc00ec8947 */ /* 0x004fea000383ffff */
[----:B------:R-:W-:Y:S05]  /*17860*/  BRA `(.L_x_2433) ;  /* 0xfffffedc00c87947 */ /* 0x000fea000383ffff */
.L_x_2440:
[----:B-1----:R-:W-:-:S04]  /*17870*/  IMAD.U32 R4, RZ, RZ, UR5 ;  /* 0x00000005ff047e24 */ /* 0x002fc8000f8e00ff */
[----:B------:R1:W2:Y:S03]  /*17880*/  SYNCS.PHASECHK.TRANS64.TRYWAIT P0, [R4+URZ+0x29850], R3 ;  /* 0x02985003040075a7 */ /* 0x0002a6000800017f */
[----:B--2---:R-:W-:Y:S05]  /*17890*/  @!P0 NANOSLEEP.SYNCS 0x989680 ;  /* 0x009896800000895d */ /* 0x004fea0003900000 */
[----:B------:R-:W2:Y:S02]  /*178a0*/  @!P0 SYNCS.PHASECHK.TRANS64 P0, [R4+URZ+0x29850], R3 ;  /* 0x02985003040085a7 */ /* 0x000ea4000800007f */
[----:B--2---:R-:W-:Y:S05]  /*178b0*/  @!P0 BRA `(.L_x_2440) ;  /* 0xfffffffc00ec8947 */ /* 0x004fea000383ffff */
[----:B------:R-:W-:Y:S05]  /*178c0*/  BRA `(.L_x_2437) ;  /* 0xfffffee800d07947 */ /* 0x000fea000383ffff */
.L_x_2448:
[----:B-1----:R-:W-:-:S04]  /*178d0*/  IMAD.U32 R4, RZ, RZ, UR5 ;  /* 0x00000005ff047e24 */ /* 0x002fc8000f8e00ff */
[----:B------:R1:W2:Y:S03]  /*178e0*/  SYNCS.PHASECHK.TRANS64.TRYWAIT P0, [R4+URZ+0x29830], R3 ;  /* 0x02983003040075a7 */ /* 0x0002a6000800017f */
[----:B--2---:R-:W-:Y:S05]  /*178f0*/  @!P0 NANOSLEEP.SYNCS 0x989680 ;  /* 0x009896800000895d */ /* 0x004fea0003900000 */
[----:B------:R-:W2:Y:S02]  /*17900*/  @!P0 SYNCS.PHASECHK.TRANS64 P0, [R4+URZ+0x29830], R3 ;  /* 0x02983003040085a7 */ /* 0x000ea4000800007f */
[----:B--2---:R-:W-:Y:S05]  /*17910*/  @!P0 BRA `(.L_x_2448) ;  /* 0xfffffffc00ec8947 */ /* 0x004fea000383ffff */
[----:B------:R-:W-:Y:S05]  /*17920*/  BRA `(.L_x_2445) ;  /* 0xffffff1400b87947 */ /* 0x000fea000383ffff */
.L_x_2452:
[----:B-1----:R-:W-:-:S04]  /*17930*/  IMAD.U32 R4, RZ, RZ, UR5 ;  /* 0x00000005ff047e24 */ /* 0x002fc8000f8e00ff */
[----:B------:R1:W2:Y:S03]  /*17940*/  SYNCS.PHASECHK.TRANS64.TRYWAIT P0, [R4+URZ+0x29850], R3 ;  /* 0x02985003040075a7 */ /* 0x0002a6000800017f */
[----:B--2---:R-:W-:Y:S05]  /*17950*/  @!P0 NANOSLEEP.SYNCS 0x989680 ;  /* 0x009896800000895d */ /* 0x004fea0003900000 */
[----:B------:R-:W2:Y:S02]  /*17960*/  @!P0 SYNCS.PHASECHK.TRANS64 P0, [R4+URZ+0x29850], R3 ;  /* 0x02985003040085a7 */ /* 0x000ea4000800007f */
[----:B--2---:R-:W-:Y:S05]  /*17970*/  @!P0 BRA `(.L_x_2452) ;  /* 0xfffffffc00ec8947 */ /* 0x004fea000383ffff */
[----:B------:R-:W-:Y:S05]  /*17980*/  BRA `(.L_x_2449) ;  /* 0xffffff2000b47947 */ /* 0x000fea000383ffff */
.L_x_2459:
[----:B-1----:R-:W-:-:S04]  /*17990*/  IMAD.U32 R6, RZ, RZ, UR5 ;  /* 0x00000005ff067e24 */ /* 0x002fc8000f8e00ff */
[----:B------:R1:W2:Y:S03]  /*179a0*/  SYNCS.PHASECHK.TRANS64.TRYWAIT P0, [R6+URZ+0x29850], R5 ;  /* 0x02985005060075a7 */ /* 0x0002a6000800017f */
[----:B--2---:R-:W-:Y:S05]  /*179b0*/  @!P0 NANOSLEEP.SYNCS 0x989680 ;  /* 0x009896800000895d */ /* 0x004fea0003900000 */
[----:B------:R-:W2:Y:S02]  /*179c0*/  @!P0 SYNCS.PHASECHK.TRANS64 P0, [R6+URZ+0x29850], R5 ;  /* 0x02985005060085a7 */ /* 0x000ea4000800007f */
[----:B--2---:R-:W-:Y:S05]  /*179d0*/  @!P0 BRA `(.L_x_2459) ;  /* 0xfffffffc00ec8947 */ /* 0x004fea000383ffff */
[----:B------:R-:W-:Y:S05]  /*179e0*/  BRA `(.L_x_2458) ;  /* 0xffffff40008c7947 */ /* 0x000fea000383ffff */
.L_x_2508:
        /* <DEDUP_REMOVED lines=10> */
.L_x_2589:
[----:B------:R-:W-:Y:S05]  /*17a90*/  BRA `(.L_x_2590) ;  /* 0xffffffa800ec7947 */ /* 0x000fea000383ffff */
.L_x_2511:
[----:B0-----:R0:W1:Y:S02]  /*17aa0*/  SYNCS.PHASECHK.TRANS64.TRYWAIT P0, [R0+URZ+0x29880], R29 ;  /* 0x0298801d000075a7 */ /* 0x001064000800017f */
[----:B-1----:R-:W-:Y:S05]  /*17ab0*/  @!P0 NANOSLEEP.SYNCS 0x989680 ;  /* 0x009896800000895d */ /* 0x002fea0003900000 */
[----:B------:R-:W1:Y:S02]  /*17ac0*/  @!P0 SYNCS.PHASECHK.TRANS64 P0, [R0+URZ+0x29880], R29 ;  /* 0x0298801d000085a7 */ /* 0x000e64000800007f */
[----:B-1----:R-:W-:Y:S05]  /*17ad0*/  @!P0 BRA `(.L_x_2511) ;  /* 0xfffffffc00f08947 */ /* 0x002fea000383ffff */
[----:B------:R-:W-:Y:S05]  /*17ae0*/  BRA `(.L_x_2591) ;  /* 0xffffffb000107947 */ /* 0x000fea000383ffff */
.L_x_2512:
        /* <DEDUP_REMOVED lines=8> */
.L_x_2593:
[----:B------:R-:W-:Y:S05]  /*17b70*/  BSYNC B0 ;  /* 0x0000000000007941 */ /* 0x000fea0003800000 */
.L_x_2592:
        /* <DEDUP_REMOVED lines=12> */
.L_x_2594:
        /* <DEDUP_REMOVED lines=9> */
.L_x_2595:
        /* <DEDUP_REMOVED lines=13> */
.L_x_2596:
        /* <DEDUP_REMOVED lines=9> */
.L_x_2597:
        /* <DEDUP_REMOVED lines=11> */
.L_x_2598:
        /* <DEDUP_REMOVED lines=9> */
.L_x_2599:
        /* <DEDUP_REMOVED lines=11> */
.L_x_2600:
[----:B------:R-:W-:Y:S02]  /*18020*/  IMAD.MOV.U32 R13, RZ, RZ, R22 ;  /* 0x000000ffff0d7224 */ /* 0x000fe400078e0016 */
[----:B------:R-:W-:Y:S02]  /*18030*/  IMAD.MOV.U32 R12, RZ, RZ, RZ ;  /* 0x000000ffff0c7224 */ /* 0x000fe400078e00ff */
[----:B------:R-:W-:-:S07]  /*18040*/  IMAD.MOV.U32 R9, RZ, RZ, R14 ;  /* 0x000000ffff097224 */ /* 0x000fce00078e000e */
[----:B------:R-:W-:Y:S05]  /*18050*/  WARPSYNC.COLLECTIVE R15, `(.L_x_2601) ;  /* 0x000000000f087348 */ /* 0x000fea0003c00000 */
[----:B------:R0:W1:Y:S02]  /*18060*/  SHFL.IDX P6, R14, R13, R12, R11 ;  /* 0x0000000c0d0e7389 */ /* 0x00006400000c000b */
[----:B01----:R-:W-:Y:S01]  /*18070*/  ENDCOLLECTIVE ;  /* 0x000000000000791b */ /* 0x003fe20003800000 */
.L_x_2601:
        /* <DEDUP_REMOVED lines=16> */
.L_x_2602:
[----:B------:R-:W-:Y:S01]  /*18180*/  @P0 LOP3.LUT R17, R17, 0x100, RZ, 0xfc, !PT ;  /* 0x0000010011110812 */ /* 0x000fe200078efcff */
[----:B------:R-:W-:Y:S01]  /*18190*/  IMAD.MOV.U32 R8, RZ, RZ, R14 ;  /* 0x000000ffff087224 */ /* 0x000fe200078e000e */
[----:B------:R-:W-:Y:S06]  /*181a0*/  BRA `(.L_x_2603) ;  /* 0xffffffac00bc7947 */ /* 0x000fec000383ffff */
.L_x_2517:
[----:B----4-:R4:W0:Y:S02]  /*181b0*/  SYNCS.PHASECHK.TRANS64.TRYWAIT P0, [R0+URZ+0x29840], R29 ;  /* 0x0298401d000075a7 */ /* 0x010824000800017f */
[----:B0-----:R-:W-:Y:S05]  /*181c0*/  @!P0 NANOSLEEP.SYNCS 0x989680 ;  /* 0x009896800000895d */ /* 0x001fea0003900000 */
[----:B------:R-:W0:Y:S02]  /*181d0*/  @!P0 SYNCS.PHASECHK.TRANS64 P0, [R0+URZ+0x29840], R29 ;  /* 0x0298401d000085a7 */ /* 0x000e24000800007f */
[----:B0-----:R-:W-:Y:S05]  /*181e0*/  @!P0 BRA `(.L_x_2517) ;  /* 0xfffffffc00f08947 */ /* 0x001fea000383ffff */
[----:B------:R-:W-:Y:S05]  /*181f0*/  BRA `(.L_x_2604) ;  /* 0xffffffb000187947 */ /* 0x000fea000383ffff */
.L_x_2518:
[----:B------:R-:W-:Y:S01]  /*18200*/  BSSY B0, `(.L_x_2605) ;  /* 0x0000008000007945 */ /* 0x000fe20003800000 */
[----:B------:R-:W-:Y:S02]  /*18210*/  IMAD.MOV.U32 R13, RZ, RZ, R6 ;  /* 0x000000ffff0d7224 */ /* 0x000fe400078e0006 */
[----:B------:R-:W-:Y:S02]  /*18220*/  IMAD.MOV.U32 R12, RZ, RZ, RZ ;  /* 0x000000ffff0c7224 */ /* 0x000fe400078e00ff */
[----:B------:R-:W-:Y:S02]  /*18230*/  IMAD.MOV.U32 R11, RZ, RZ, 0x1c1f ;  /* 0x00001c1fff0b7424 */ /* 0x000fe400078e00ff */
[----:B------:R-:W-:-:S07]  /*18240*/  IMAD.MOV.U32 R15, RZ, RZ, -0x1 ;  /* 0xffffffffff0f7424 */ /* 0x000fce00078e00ff */
[----:B01-34-:R-:W-:Y:S05]  /*18250*/  WARPSYNC.COLLECTIVE R15, `(.L_x_2606) ;  /* 0x000000000f087348 */ /* 0x01bfea0003c00000 */
[----:B------:R2:W0:Y:S02]  /*18260*/  SHFL.IDX P6, R14, R13, R12, R11 ;  /* 0x0000000c0d0e7389 */ /* 0x00042400000c000b */
[----:B01234-:R-:W-:Y:S01]  /*18270*/  ENDCOLLECTIVE ;  /* 0x000000000000791b */ /* 0x01ffe20003800000 */
.L_x_2606:
[----:B------:R-:W-:Y:S05]  /*18280*/  BSYNC B0 ;  /* 0x0000000000007941 */ /* 0x000fea0003800000 */
.L_x_2605:
        /* <DEDUP_REMOVED lines=10> */
.L_x_2607:
        /* <DEDUP_REMOVED lines=19> */
.L_x_2608:
        /* <DEDUP_REMOVED lines=11> */
.L_x_2609:
        /* <DEDUP_REMOVED lines=16> */
.L_x_2610:
        /* <DEDUP_REMOVED lines=12> */
.L_x_2611:
[----:B------:R-:W-:Y:S02]  /*186d0*/  IMAD.MOV.U32 R13, RZ, RZ, R6 ;  /* 0x000000ffff0d7224 */ /* 0x000fe400078e0006 */
[----:B------:R-:W-:Y:S02]  /*186e0*/  IMAD.MOV.U32 R12, RZ, RZ, 0x3 ;  /* 0x00000003ff0c7424 */ /* 0x000fe400078e00ff */
[----:B------:R-:W-:-:S07]  /*186f0*/  IMAD.MOV.U32 R3, RZ, RZ, R14 ;  /* 0x000000ffff037224 */ /* 0x000fce00078e000e */
[----:B------:R-:W-:Y:S05]  /*18700*/  WARPSYNC.COLLECTIVE R15, `(.L_x_2612) ;  /* 0x000000000f087348 */ /* 0x000fea0003c00000 */
[----:B------:R0:W1:Y:S02]  /*18710*/  SHFL.IDX P6, R14, R13, R12, R11 ;  /* 0x0000000c0d0e7389 */ /* 0x00006400000c000b */
[----:B01----:R-:W-:Y:S01]  /*18720*/  ENDCOLLECTIVE ;  /* 0x000000000000791b */ /* 0x003fe20003800000 */
.L_x_2612:
        /* <DEDUP_REMOVED lines=10> */
.L_x_2613:
        /* <DEDUP_REMOVED lines=12> */
.L_x_2614:
        /* <DEDUP_REMOVED lines=13> */
.L_x_2615:
[----:B------:R-:W-:Y:S01]  /*18960*/  IMAD.MOV.U32 R2, RZ, RZ, R14 ;  /* 0x000000ffff027224 */ /* 0x000fe200078e000e */
[----:B------:R-:W-:Y:S06]  /*18970*/  BRA `(.L_x_2616) ;  /* 0xffffffac00787947 */ /* 0x000fec000383ffff */
.L_x_2525:
[----:B------:R-:W-:Y:S02]  /*18980*/  IMAD.MOV.U32 R13, RZ, RZ, R4 ;  /* 0x000000ffff0d7224 */ /* 0x000fe400078e0004 */
[----:B------:R-:W-:Y:S02]  /*18990*/  IMAD.MOV.U32 R12, RZ, RZ, RZ ;  /* 0x000000ffff0c7224 */ /* 0x000fe400078e00ff */
[----:B------:R-:W-:Y:S02]  /*189a0*/  IMAD.MOV.U32 R11, RZ, RZ, 0x1c1f ;  /* 0x00001c1fff0b7424 */ /* 0x000fe400078e00ff */
[----:B------:R-:W-:Y:S02]  /*189b0*/  IMAD.MOV.U32 R15, RZ, RZ, -0x1 ;  /* 0xffffffffff0f7424 */ /* 0x000fe400078e00ff */
[----:B------:R-:W-:Y:S02]  /*189c0*/  IMAD R23, R23, R5, RZ ;  /* 0x0000000517177224 */ /* 0x000fe400078e02ff */
[----:B------:R-:W-:-:S07]  /*189d0*/  IMAD R5, R20, 0x80, R9 ;  /* 0x0000008014057824 */ /* 0x000fce00078e0209 */
[----:B-1---5:R-:W-:Y:S05]  /*189e0*/  WARPSYNC.COLLECTIVE R15, `(.L_x_2617) ;  /* 0x000000000f087348 */ /* 0x022fea0003c00000 */
[----:B------:R0:W2:Y:S02]  /*189f0*/  SHFL.IDX P6, R14, R13, R12, R11 ;  /* 0x0000000c0d0e7389 */ /* 0x0000a400000c000b */
[----:B012--5:R-:W-:Y:S01]  /*18a00*/  ENDCOLLECTIVE ;  /* 0x000000000000791b */ /* 0x027fe20003800000 */
.L_x_2617:
[----:B------:R-:W-:Y:S01]  /*18a10*/  ISETP.GE.AND P0, PT, R5, R23, PT ;  /* 0x000000170500720c */ /* 0x000fe20003f06270 */
[----:B------:R-:W-:Y:S02]  /*18a20*/  IMAD.MOV.U32 R13, RZ, RZ, R0 ;  /* 0x000000ffff0d7224 */ /* 0x000fe400078e0000 */
[----:B------:R-:W-:-:S10]  /*18a30*/  IMAD.MOV.U32 R2, RZ, RZ, R14 ;  /* 0x000000ffff027224 */ /* 0x000fd400078e000e */
[----:B------:R-:W-:Y:S05]  /*18a40*/  WARPSYNC.COLLECTIVE R15, `(.L_x_2618) ;  /* 0x000000000f087348 */ /* 0x000fea0003c00000 */
[----:B------:R0:W1:Y:S02]  /*18a50*/  SHFL.IDX P6, R14, R13, R12, R11 ;  /* 0x0000000c0d0e7389 */ /* 0x00006400000c000b */
[----:B01----:R-:W-:Y:S01]  /*18a60*/  ENDCOLLECTIVE ;  /* 0x000000000000791b */ /* 0x003fe20003800000 */
.L_x_2618:
[----:B------:R-:W-:Y:S02]  /*18a70*/  IMAD.MOV.U32 R13, RZ, RZ, R4 ;  /* 0x000000ffff0d7224 */ /* 0x000fe400078e0004 */
[----:B------:R-:W-:Y:S02]  /*18a80*/  IMAD.MOV.U32 R12, RZ, RZ, 0x1 ;  /* 0x00000001ff0c7424 */ /* 0x000fe400078e00ff */
[----:B------:R-:W-:-:S07]  /*18a90*/  IMAD.MOV.U32 R3, RZ, RZ, R14 ;  /* 0x000000ffff037224 */ /* 0x000fce00078e000e */
[----:B------:R-:W-:Y:S05]  /*18aa0*/  WARPSYNC.COLLECTIVE R15, `(.L_x_2619) ;  /* 0x000000000f087348 */ /* 0x000fea0003c00000 */
[----:B------:R0:W1:Y:S02]  /*18ab0*/  SHFL.IDX P6, R14, R13, R12, R11 ;  /* 0x0000000c0d0e7389 */ /* 0x00006400000c000b */
[----:B01----:R-:W-:Y:S01]  /*18ac0*/  ENDCOLLECTIVE ;  /* 0x000000000000791b */ /* 0x003fe20003800000 */
.L_x_2619:
[----:B------:R-:W-:-:S05]  /*18ad0*/  @!P0 IADD3 R6, P4, R35, R3, RZ ;  /* 0x0000000323068210 */ /* 0x000fca0007f9e0ff */
[----:B------:R-:W-:Y:S02]  /*18ae0*/  @!P0 IMAD.X R3, RZ, RZ, R2, P4 ;  /* 0x000000ffff038224 */ /* 0x000fe400020e0602 */
[----:B------:R-:W-:Y:S02]  /*18af0*/  @!P0 IMAD.MOV.U32 R2, RZ, RZ, R6 ;  /* 0x000000ffff028224 */ /* 0x000fe400078e0006 */
[----:B------:R-:W-:Y:S02]  /*18b00*/  VIADD R6, R5, 0x20 ;  /* 0x0000002005067836 */ /* 0x000fe40000000000 */
[----:B------:R-:W-:Y:S01]  /*18b10*/  IMAD.MOV.U32 R13, RZ, RZ, R0 ;  /* 0x000000ffff0d7224 */ /* 0x000fe200078e0000 */
        /* <DEDUP_REMOVED lines=11> */
.L_x_2620:
[----:B------:R-:W-:Y:S02]  /*18bd0*/  IMAD.MOV.U32 R13, RZ, RZ, R4 ;  /* 0x000000ffff0d7224 */ /* 0x000fe400078e0004 */
[----:B------:R-:W-:Y:S01]  /*18be0*/  IMAD.MOV.U32 R12, RZ, RZ, 0x2 ;  /* 0x00000002ff0c7424 */ /* 0x000fe200078e00ff */
[----:B------:R-:W-:-:S13]  /*18bf0*/  @!P0 IADD3 R6, P4, R35, R14, RZ ;  /* 0x0000000e23068210 */ /* 0x000fda0007f9e0ff */
[----:B------:R-:W-:Y:S05]  /*18c00*/  WARPSYNC.COLLECTIVE R15, `(.L_x_2621) ;  /* 0x000000000f087348 */ /* 0x000fea0003c00000 */
[----:B------:R0:W1:Y:S02]  /*18c10*/  SHFL.IDX P6, R14, R13, R12, R11 ;  /* 0x0000000c0d0e7389 */ /* 0x00006400000c000b */
[----:B01----:R-:W-:Y:S01]  /*18c20*/  ENDCOLLECTIVE ;  /* 0x000000000000791b */ /* 0x003fe20003800000 */
.L_x_2621:
        /* <DEDUP_REMOVED lines=16> */
.L_x_2622:
[----:B------:R-:W-:Y:S02]  /*18d30*/  IMAD.MOV.U32 R13, RZ, RZ, R4 ;  /* 0x000000ffff0d7224 */ /* 0x000fe400078e0004 */
[----:B------:R-:W-:Y:S01]  /*18d40*/  IMAD.MOV.U32 R12, RZ, RZ, 0x3 ;  /* 0x00000003ff0c7424 */ /* 0x000fe200078e00ff */
[----:B------:R-:W-:-:S13]  /*18d50*/  @!P0 IADD3 R6, P4, R35, R14, RZ ;  /* 0x0000000e23068210 */ /* 0x000fda0007f9e0ff */
[----:B------:R-:W-:Y:S05]  /*18d60*/  WARPSYNC.COLLECTIVE R15, `(.L_x_2623) ;  /* 0x000000000f087348 */ /* 0x000fea0003c00000 */
[----:B------:R0:W1:Y:S02]  /*18d70*/  SHFL.IDX P6, R14, R13, R12, R11 ;  /* 0x0000000c0d0e7389 */ /* 0x00006400000c000b */
[----:B01----:R-:W-:Y:S01]  /*18d80*/  ENDCOLLECTIVE ;  /* 0x000000000000791b */ /* 0x003fe20003800000 */
.L_x_2623:
        /* <DEDUP_REMOVED lines=14> */
.L_x_2624:
[----:B------:R-:W-:Y:S05]  /*18e70*/  BRA `(.L_x_2625) ;  /* 0xffffffb000947947 */ /* 0x000fea000383ffff */
.L_x_2530:
[----:B0-----:R0:W2:Y:S02]  /*18e80*/  SYNCS.PHASECHK.TRANS64.TRYWAIT P0, [R16+URZ+0x29820], R3 ;  /* 0x02982003100075a7 */ /* 0x0010a4000800017f */
[----:B--2---:R-:W-:Y:S05]  /*18e90*/  @!P0 NANOSLEEP.SYNCS 0x989680 ;  /* 0x009896800000895d */ /* 0x004fea0003900000 */
[----:B------:R-:W2:Y:S02]  /*18ea0*/  @!P0 SYNCS.PHASECHK.TRANS64 P0, [R16+URZ+0x29820], R3 ;  /* 0x02982003100085a7 */ /* 0x000ea4000800007f */
[----:B--2---:R-:W-:Y:S05]  /*18eb0*/  @!P0 BRA `(.L_x_2530) ;  /* 0xfffffffc00f08947 */ /* 0x004fea000383ffff */
[----:B------:R-:W-:Y:S05]  /*18ec0*/  BRA `(.L_x_2626) ;  /* 0xffffffb400047947 */ /* 0x000fea000383ffff */
.L_x_2534:
[----:B0-----:R0:W2:Y:S02]  /*18ed0*/  SYNCS.PHASECHK.TRANS64.TRYWAIT P0, [R0+URZ+0x29880], R29 ;  /* 0x0298801d000075a7 */ /* 0x0010a4000800017f */
[----:B--2---:R-:W-:Y:S05]  /*18ee0*/  @!P0 NANOSLEEP.SYNCS 0x989680 ;  /* 0x009896800000895d */ /* 0x004fea0003900000 */
[----:B------:R-:W2:Y:S02]  /*18ef0*/  @!P0 SYNCS.PHASECHK.TRANS64 P0, [R0+URZ+0x29880], R29 ;  /* 0x0298801d000085a7 */ /* 0x000ea4000800007f */
[----:B--2---:R-:W-:Y:S05]  /*18f00*/  @!P0 BRA `(.L_x_2534) ;  /* 0xfffffffc00f08947 */ /* 0x004fea000383ffff */
[----:B------:R-:W-:Y:S05]  /*18f10*/  BRA `(.L_x_2627) ;  /* 0xffffffb800387947 */ /* 0x000fea000383ffff */
.L_x_2535:
        /* <DEDUP_REMOVED lines=8> */
.L_x_2629:
[----:B------:R-:W-:Y:S05]  /*18fa0*/  BSYNC B0 ;  /* 0x0000000000007941 */ /* 0x000fea0003800000 */
.L_x_2628:
        /* <DEDUP_REMOVED lines=10> */
.L_x_2630:
[----:B------:R-:W-:Y:S02]  /*19050*/  IMAD.MOV.U32 R13, RZ, RZ, R22 ;  /* 0x000000ffff0d7224 */ /* 0x000fe400078e0016 */
[----:B------:R-:W-:Y:S02]  /*19060*/  IMAD.MOV.U32 R12, RZ, RZ, 0x1 ;  /* 0x00000001ff0c7424 */ /* 0x000fe400078e00ff */
[----:B------:R-:W-:-:S07]  /*19070*/  IMAD.MOV.U32 R2, RZ, RZ, R14 ;  /* 0x000000ffff027224 */ /* 0x000fce00078e000e */
[----:B------:R-:W-:Y:S05]  /*19080*/  WARPSYNC.COLLECTIVE R15, `(.L_x_2631) ;  /* 0x000000000f087348 */ /* 0x000fea0003c00000 */
[----:B------:R0:W1:Y:S02]  /*19090*/  SHFL.IDX P6, R14, R13, R12, R11 ;  /* 0x0000000c0d0e7389 */ /* 0x00006400000c000b */
[----:B01----:R-:W-:Y:S01]  /*190a0*/  ENDCOLLECTIVE ;  /* 0x000000000000791b */ /* 0x003fe20003800000 */
.L_x_2631:
        /* <DEDUP_REMOVED lines=12> */
.L_x_2632:
[----:B------:R-:W-:Y:S02]  /*19170*/  IMAD.MOV.U32 R13, RZ, RZ, R22 ;  /* 0x000000ffff0d7224 */ /* 0x000fe400078e0016 */
[----:B------:R-:W-:Y:S02]  /*19180*/  IMAD.MOV.U32 R12, RZ, RZ, 0x2 ;  /* 0x00000002ff0c7424 */ /* 0x000fe400078e00ff */
[----:B------:R-:W-:-:S07]  /*19190*/  IMAD.MOV.U32 R2, RZ, RZ, R14 ;  /* 0x000000ffff027224 */ /* 0x000fce00078e000e */
[----:B------:R-:W-:Y:S05]  /*191a0*/  WARPSYNC.COLLECTIVE R15, `(.L_x_2633) ;  /* 0x000000000f087348 */ /* 0x000fea0003c00000 */
[----:B------:R0:W1:Y:S02]  /*191b0*/  SHFL.IDX P6, R14, R13, R12, R11 ;  /* 0x0000000c0d0e7389 */ /* 0x00006400000c000b */
[----:B01----:R-:W-:Y:S01]  /*191c0*/  ENDCOLLECTIVE ;  /* 0x000000000000791b */ /* 0x003fe20003800000 */
.L_x_2633:
        /* <DEDUP_REMOVED lines=12> */
.L_x_2634:
[----:B------:R-:W-:Y:S02]  /*19290*/  IMAD.MOV.U32 R13, RZ, RZ, R22 ;  /* 0x000000ffff0d7224 */ /* 0x000fe400078e0016 */
[----:B------:R-:W-:Y:S02]  /*192a0*/  IMAD.MOV.U32 R12, RZ, RZ, 0x3 ;  /* 0x00000003ff0c7424 */ /* 0x000fe400078e00ff */
[----:B------:R-:W-:-:S07]  /*192b0*/  IMAD.MOV.U32 R2, RZ, RZ, R14 ;  /* 0x000000ffff027224 */ /* 0x000fce00078e000e */
[----:B------:R-:W-:Y:S05]  /*192c0*/  WARPSYNC.COLLECTIVE R15, `(.L_x_2635) ;  /* 0x000000000f087348 */ /* 0x000fea0003c00000 */
[----:B------:R0:W1:Y:S02]  /*192d0*/  SHFL.IDX P6, R14, R13, R12, R11 ;  /* 0x0000000c0d0e7389 */ /* 0x00006400000c000b */
[----:B01----:R-:W-:Y:S01]  /*192e0*/  ENDCOLLECTIVE ;  /* 0x000000000000791b */ /* 0x003fe20003800000 */
.L_x_2635:
        /* <DEDUP_REMOVED lines=12> */
.L_x_2636:
[----:B------:R-:W-:Y:S02]  /*193b0*/  IMAD.MOV.U32 R13, RZ, RZ, R23 ;  /* 0x000000ffff0d7224 */ /* 0x000fe400078e0017 */
[----:B------:R-:W-:Y:S02]  /*193c0*/  IMAD.MOV.U32 R12, RZ, RZ, RZ ;  /* 0x000000ffff0c7224 */ /* 0x000fe400078e00ff */
[----:B------:R-:W-:-:S07]  /*193d0*/  IMAD.MOV.U32 R2, RZ, RZ, R14 ;  /* 0x000000ffff027224 */ /* 0x000fce00078e000e */
[----:B------:R-:W-:Y:S05]  /*193e0*/  WARPSYNC.COLLECTIVE R15, `(.L_x_2637) ;  /* 0x000000000f087348 */ /* 0x000fea0003c00000 */
[----:B------:R0:W1:Y:S02]  /*193f0*/  SHFL.IDX P6, R14, R13, R12, R11 ;  /* 0x0000000c0d0e7389 */ /* 0x00006400000c000b */
[----:B01----:R-:W-:Y:S01]  /*19400*/  ENDCOLLECTIVE ;  /* 0x000000000000791b */ /* 0x003fe20003800000 */
.L_x_2637:
        /* <DEDUP_REMOVED lines=12> */
.L_x_2638:
[----:B------:R-:W-:Y:S01]  /*194d0*/  IMAD.MOV.U32 R2, RZ, RZ, R14 ;  /* 0x000000ffff027224 */ /* 0x000fe200078e000e */
[----:B------:R-:W-:Y:S06]  /*194e0*/  BRA `(.L_x_2639) ;  /* 0xffffffb400d47947 */ /* 0x000fec000383ffff */
.L_x_2540:
[----:B----4-:R4:W0:Y:S02]  /*194f0*/  SYNCS.PHASECHK.TRANS64.TRYWAIT P0, [R0+URZ+0x29840], R29 ;  /* 0x0298401d000075a7 */ /* 0x010824000800017f */
[----:B0-----:R-:W-:Y:S05]  /*19500*/  @!P0 NANOSLEEP.SYNCS 0x989680 ;  /* 0x009896800000895d */ /* 0x001fea0003900000 */
[----:B------:R-:W0:Y:S02]  /*19510*/  @!P0 SYNCS.PHASECHK.TRANS64 P0, [R0+URZ+0x29840], R29 ;  /* 0x0298401d000085a7 */ /* 0x000e24000800007f */
[----:B0-----:R-:W-:Y:S05]  /*19520*/  @!P0 BRA `(.L_x_2540) ;  /* 0xfffffffc00f08947 */ /* 0x001fea000383ffff */
[----:B------:R-:W-:Y:S05]  /*19530*/  BRA `(.L_x_2640) ;  /* 0xffffffb800247947 */ /* 0x000fea000383ffff */
.L_x_2541:
        /* <DEDUP_REMOVED lines=8> */
.L_x_2642:
[----:B------:R-:W-:Y:S05]  /*195c0*/  BSYNC B0 ;  /* 0x0000000000007941 */ /* 0x000fea0003800000 */
.L_x_2641:
        /* <DEDUP_REMOVED lines=9> */
.L_x_2643:
[----:B------:R-:W-:Y:S02]  /*19660*/  IMAD.MOV.U32 R13, RZ, RZ, R5 ;  /* 0x000000ffff0d7224 */ /* 0x000fe400078e0005 */
[----:B------:R-:W-:Y:S02]  /*19670*/  IMAD.MOV.U32 R12, RZ, RZ, 0x1 ;  /* 0x00000001ff0c7424 */ /* 0x000fe400078e00ff */
[----:B------:R-:W-:-:S07]  /*19680*/  IMAD.MOV.U32 R2, RZ, RZ, R14 ;  /* 0x000000ffff027224 */ /* 0x000fce00078e000e */
[----:B------:R-:W-:Y:S05]  /*19690*/  WARPSYNC.COLLECTIVE R15, `(.L_x_2644) ;  /* 0x000000000f087348 */ /* 0x000fea0003c00000 */
[----:B------:R0:W1:Y:S02]  /*196a0*/  SHFL.IDX P6, R14, R13, R12, R11 ;  /* 0x0000000c0d0e7389 */ /* 0x00006400000c000b */
[----:B01----:R-:W-:Y:S01]  /*196b0*/  ENDCOLLECTIVE ;  /* 0x000000000000791b */ /* 0x003fe20003800000 */
.L_x_2644:
        /* <DEDUP_REMOVED lines=13> */
.L_x_2645:
[----:B------:R-:W-:Y:S02]  /*19790*/  IMAD.MOV.U32 R13, RZ, RZ, R5 ;  /* 0x000000ffff0d7224 */ /* 0x000fe400078e0005 */
[----:B------:R-:W-:Y:S02]  /*197a0*/  IMAD.MOV.U32 R12, RZ, RZ, 0x2 ;  /* 0x00000002ff0c7424 */ /* 0x000fe400078e00ff */
[----:B------:R-:W-:-:S07]  /*197b0*/  IMAD.MOV.U32 R2, RZ, RZ, R14 ;  /* 0x000000ffff027224 */ /* 0x000fce00078e000e */
[----:B------:R-:W-:Y:S05]  /*197c0*/  WARPSYNC.COLLECTIVE R15, `(.L_x_2646) ;  /* 0x000000000f087348 */ /* 0x000fea0003c00000 */
[----:B------:R0:W1:Y:S02]  /*197d0*/  SHFL.IDX P6, R14, R13, R12, R11 ;  /* 0x0000000c0d0e7389 */ /* 0x00006400000c000b */
[----:B01----:R-:W-:Y:S01]  /*197e0*/  ENDCOLLECTIVE ;  /* 0x000000000000791b */ /* 0x003fe20003800000 */
.L_x_2646:
        /* <DEDUP_REMOVED lines=13> */
.L_x_2647:
[----:B------:R-:W-:Y:S02]  /*198c0*/  IMAD.MOV.U32 R13, RZ, RZ, R5 ;  /* 0x000000ffff0d7224 */ /* 0x000fe400078e0005 */
[----:B------:R-:W-:Y:S02]  /*198d0*/  IMAD.MOV.U32 R12, RZ, RZ, 0x3 ;  /* 0x00000003ff0c7424 */ /* 0x000fe400078e00ff */
[----:B------:R-:W-:-:S07]  /*198e0*/  IMAD.MOV.U32 R2, RZ, RZ, R14 ;  /* 0x000000ffff027224 */ /* 0x000fce00078e000e */
[----:B------:R-:W-:Y:S05]  /*198f0*/  WARPSYNC.COLLECTIVE R15, `(.L_x_2648) ;  /* 0x000000000f087348 */ /* 0x000fea0003c00000 */
[----:B------:R0:W1:Y:S02]  /*19900*/  SHFL.IDX P6, R14, R13, R12, R11 ;  /* 0x0000000c0d0e7389 */ /* 0x00006400000c000b */
[----:B01----:R-:W-:Y:S01]  /*19910*/  ENDCOLLECTIVE ;  /* 0x000000000000791b */ /* 0x003fe20003800000 */
.L_x_2648:
        /* <DEDUP_REMOVED lines=13> */
.L_x_2649:
[----:B------:R-:W-:Y:S02]  /*199f0*/  IMAD.MOV.U32 R13, RZ, RZ, R8 ;  /* 0x000000ffff0d7224 */ /* 0x000fe400078e0008 */
[----:B------:R-:W-:Y:S02]  /*19a00*/  IMAD.MOV.U32 R12, RZ, RZ, RZ ;  /* 0x000000ffff0c7224 */ /* 0x000fe400078e00ff */
[----:B------:R-:W-:-:S07]  /*19a10*/  IMAD.MOV.U32 R2, RZ, RZ, R14 ;  /* 0x000000ffff027224 */ /* 0x000fce00078e000e */
[----:B------:R-:W-:Y:S05]  /*19a20*/  WARPSYNC.COLLECTIVE R15, `(.L_x_2650) ;  /* 0x000000000f087348 */ /* 0x000fea0003c00000 */
[----:B------:R0:W1:Y:S02]  /*19a30*/  SHFL.IDX P6, R14, R13, R12, R11 ;  /* 0x0000000c0d0e7389 */ /* 0x00006400000c000b */
[----:B01----:R-:W-:Y:S01]  /*19a40*/  ENDCOLLECTIVE ;  /* 0x000000000000791b */ /* 0x003fe20003800000 */
.L_x_2650:
        /* <DEDUP_REMOVED lines=13> */
.L_x_2651:
[----:B------:R-:W-:Y:S01]  /*19b20*/  IMAD.MOV.U32 R2, RZ, RZ, R14 ;  /* 0x000000ffff027224 */ /* 0x000fe200078e000e */
[----:B------:R-:W-:Y:S06]  /*19b30*/  BRA `(.L_x_2652) ;  /* 0xffffffb400b47947 */ /* 0x000fec000383ffff */
.L_x_2546:
[----:B0-----:R0:W3:Y:S02]  /*19b40*/  SYNCS.PHASECHK.TRANS64.TRYWAIT P1, [R0+URZ+0x29870], R3 ;  /* 0x02987003000075a7 */ /* 0x0010e4000802017f */
[----:B---3--:R-:W-:Y:S05]  /*19b50*/  @!P1 NANOSLEEP.SYNCS 0x989680 ;  /* 0x009896800000995d */ /* 0x008fea0003900000 */
[----:B------:R-:W3:Y:S02]  /*19b60*/  @!P1 SYNCS.PHASECHK.TRANS64 P1, [R0+URZ+0x29870], R3 ;  /* 0x02987003000095a7 */ /* 0x000ee4000802007f */
[----:B---3--:R-:W-:Y:S05]  /*19b70*/  @!P1 BRA `(.L_x_2546) ;  /* 0xfffffffc00f09947 */ /* 0x008fea000383ffff */
[----:B------:R-:W-:Y:S05]  /*19b80*/  BRA `(.L_x_2653) ;  /* 0xffffffb8001c7947 */ /* 0x000fea000383ffff */
.L_x_2548:
[----:B0-----:R0:W3:Y:S02]  /*19b90*/  SYNCS.PHASECHK.TRANS64.TRYWAIT P1, [R0+URZ+0x29860], R3 ;  /* 0x02986003000075a7 */ /* 0x0010e4000802017f */
[----:B---3--:R-:W-:Y:S05]  /*19ba0*/  @!P1 NANOSLEEP.SYNCS 0x989680 ;  /* 0x009896800000995d */ /* 0x008fea0003900000 */
[----:B------:R-:W3:Y:S02]  /*19bb0*/  @!P1 SYNCS.PHASECHK.TRANS64 P1, [R0+URZ+0x29860], R3 ;  /* 0x02986003000095a7 */ /* 0x000ee4000802007f */
[----:B---3--:R-:W-:Y:S05]  /*19bc0*/  @!P1 BRA `(.L_x_2548) ;  /* 0xfffffffc00f09947 */ /* 0x008fea000383ffff */
[----:B------:R-:W-:Y:S05]  /*19bd0*/  BRA `(.L_x_2654) ;  /* 0xffffffb800287947 */ /* 0x000fea000383ffff */
.L_x_2556:
[----:B0-----:R0:W3:Y:S02]  /*19be0*/  SYNCS.PHASECHK.TRANS64.TRYWAIT P1, [R18+URZ+0x29870], R3 ;  /* 0x02987003120075a7 */ /* 0x0010e4000802017f */
[----:B---3--:R-:W-:Y:S05]  /*19bf0*/  @!P1 NANOSLEEP.SYNCS 0x989680 ;  /* 0x009896800000995d */ /* 0x008fea0003900000 */
[----:B------:R-:W3:Y:S02]  /*19c00*/  @!P1 SYNCS.PHASECHK.TRANS64 P1, [R18+URZ+0x29870], R3 ;  /* 0x02987003120095a7 */ /* 0x000ee4000802007f */
[----:B---3--:R-:W-:Y:S05]  /*19c10*/  @!P1 BRA `(.L_x_2556) ;  /* 0xfffffffc00f09947 */ /* 0x008fea000383ffff */
[----:B------:R-:W-:Y:S05]  /*19c20*/  BRA `(.L_x_2655) ;  /* 0xffffffbc00ec7947 */ /* 0x000fea000383ffff */
.L_x_2558:
[----:B0-----:R0:W3:Y:S02]  /*19c30*/  SYNCS.PHASECHK.TRANS64.TRYWAIT P1, [R18+URZ+0x29860], R3 ;  /* 0x02986003120075a7 */ /* 0x0010e4000802017f */
[----:B---3--:R-:W-:Y:S05]  /*19c40*/  @!P1 NANOSLEEP.SYNCS 0x989680 ;  /* 0x009896800000995d */ /* 0x008fea0003900000 */
[----:B------:R-:W3:Y:S02]  /*19c50*/  @!P1 SYNCS.PHASECHK.TRANS64 P1, [R18+URZ+0x29860], R3 ;  /* 0x02986003120095a7 */ /* 0x000ee4000802007f */
[----:B---3--:R-:W-:Y:S05]  /*19c60*/  @!P1 BRA `(.L_x_2558) ;  /* 0xfffffffc00f09947 */ /* 0x008fea000383ffff */
[----:B------:R-:W-:Y:S05]  /*19c70*/  BRA `(.L_x_2656) ;  /* 0xffffffbc00f47947 */ /* 0x000fea000383ffff */
.L_x_2572:
[----:B0-----:R0:W1:Y:S02]  /*19c80*/  SYNCS.PHASECHK.TRANS64.TRYWAIT P0, [R4+URZ+0x29820], R0 ;  /* 0x02982000040075a7 */ /* 0x001064000800017f */
[----:B-1----:R-:W-:Y:S05]  /*19c90*/  @!P0 NANOSLEEP.SYNCS 0x989680 ;  /* 0x009896800000895d */ /* 0x002fea0003900000 */
[----:B------:R-:W1:Y:S02]  /*19ca0*/  @!P0 SYNCS.PHASECHK.TRANS64 P0, [R4+URZ+0x29820], R0 ;  /* 0x02982000040085a7 */ /* 0x000e64000800007f */
[----:B-1----:R-:W-:Y:S05]  /*19cb0*/  @!P0 BRA `(.L_x_2572) ;  /* 0xfffffffc00f08947 */ /* 0x002fea000383ffff */
[----:B------:R-:W-:Y:S05]  /*19cc0*/  BRA `(.L_x_2657) ;  /* 0xffffffd400c47947 */ /* 0x000fea000383ffff */
.L_x_2573:
        /* <DEDUP_REMOVED lines=11> */
.L_x_2659:
[----:B------:R-:W-:Y:S05]  /*19d80*/  BSYNC B0 ;  /* 0x0000000000007941 */ /* 0x000fea0003800000 */
.L_x_2658:
[----:B------:R-:W-:Y:S05]  /*19d90*/  BRA `(.L_x_2660) ;  /* 0xffffffd400ac7947 */ /* 0x000fea000383ffff */
.L_x_2576:
[----:B------:R-:W-:Y:S01]  /*19da0*/  BSSY B1, `(.L_x_2661) ;  /* 0x0000006000017945 */ /* 0x000fe20003800000 */
[----:B------:R-:W-:-:S07]  /*19db0*/  IMAD.MOV.U32 R15, RZ, RZ, -0x1 ;  /* 0xffffffffff0f7424 */ /* 0x000fce00078e00ff */
[----:B0-----:R-:W-:Y:S05]  /*19dc0*/  WARPSYNC.COLLECTIVE R15, `(.L_x_2662) ;  /* 0x000000000f0c7348 */ /* 0x001fea0003c00000 */
[----:B------:R-:W-:Y:S02]  /*19dd0*/  ELECT P6, UR62, PT ;  /* 0x00000000003e782f */ /* 0x000fe400038c0000 */
[----:B------:R-:W-:Y:S01]  /*19de0*/  MOV R14, UR62 ;  /* 0x0000003e000e7c02 */ /* 0x000fe20008000f00 */
[----:B0-----:R-:W-:Y:S10]  /*19df0*/  ENDCOLLECTIVE ;  /* 0x000000000000791b */ /* 0x001ff40003800000 */
.L_x_2662:
[----:B------:R-:W-:Y:S05]  /*19e00*/  BSYNC B1 ;  /* 0x0000000000017941 */ /* 0x000fea0003800000 */
.L_x_2661:
[----:B------:R-:W-:Y:S05]  /*19e10*/  BRA `(.L_x_2663) ;  /* 0xffffffd400a47947 */ /* 0x000fea000383ffff */
.L_x_2578:
[----:B0-----:R0:W1:Y:S02]  /*19e20*/  SYNCS.PHASECHK.TRANS64.TRYWAIT P1, [R5+URZ+0x29840], R0 ;  /* 0x02984000050075a7 */ /* 0x001064000802017f */
[----:B-1----:R-:W-:Y:S05]  /*19e30*/  @!P1 NANOSLEEP.SYNCS 0x989680 ;  /* 0x009896800000995d */ /* 0x002fea0003900000 */
[----:B------:R-:W1:Y:S02]  /*19e40*/  @!P1 SYNCS.PHASECHK.TRANS64 P1, [R5+URZ+0x29840], R0 ;  /* 0x02984000050095a7 */ /* 0x000e64000802007f */
[----:B-1----:R-:W-:Y:S05]  /*19e50*/  @!P1 BRA `(.L_x_2578) ;  /* 0xfffffffc00f09947 */ /* 0x002fea000383ffff */
[----:B------:R-:W-:Y:S05]  /*19e60*/  BRA `(.L_x_2664) ;  /* 0xffffffd400cc7947 */ /* 0x000fea000383ffff */
.L_x_2580:
[----:B-1----:R1:W2:Y:S02]  /*19e70*/  SYNCS.PHASECHK.TRANS64.TRYWAIT P1, [R19+URZ+0x29840], R2 ;  /* 0x02984002130075a7 */ /* 0x0022a4000802017f */
[----:B--2---:R-:W-:Y:S05]  /*19e80*/  @!P1 NANOSLEEP.SYNCS 0x989680 ;  /* 0x009896800000995d */ /* 0x004fea0003900000 */
[----:B------:R-:W2:Y:S02]  /*19e90*/  @!P1 SYNCS.PHASECHK.TRANS64 P1, [R19+URZ+0x29840], R2 ;  /* 0x02984002130095a7 */ /* 0x000ea4000802007f */
[----:B--2---:R-:W-:Y:S05]  /*19ea0*/  @!P1 BRA `(.L_x_2580) ;  /* 0xfffffffc00f09947 */ /* 0x004fea000383ffff */
[----:B------:R-:W-:Y:S05]  /*19eb0*/  BRA `(.L_x_2665) ;  /* 0xffffffd400d87947 */ /* 0x000fea000383ffff */
.L_x_2582:
[----:B--2---:R2:W3:Y:S02]  /*19ec0*/  SYNCS.PHASECHK.TRANS64.TRYWAIT P1, [R5+URZ+0x29860], R0 ;  /* 0x02986000050075a7 */ /* 0x0044e4000802017f */
[----:B---3--:R-:W-:Y:S05]  /*19ed0*/  @!P1 NANOSLEEP.SYNCS 0x989680 ;  /* 0x009896800000995d */ /* 0x008fea0003900000 */
[----:B------:R-:W3:Y:S02]  /*19ee0*/  @!P1 SYNCS.PHASECHK.TRANS64 P1, [R5+URZ+0x29860], R0 ;  /* 0x02986000050095a7 */ /* 0x000ee4000802007f */
[----:B---3--:R-:W-:Y:S05]  /*19ef0*/  @!P1 BRA `(.L_x_2582) ;  /* 0xfffffffc00f09947 */ /* 0x008fea000383ffff */
[----:B------:R-:W-:Y:S05]  /*19f00*/  BRA `(.L_x_2666) ;  /* 0xffffffd400d47947 */ /* 0x000fea000383ffff */
.L_x_2584:
[----:B---3--:R3:W4:Y:S02]  /*19f10*/  SYNCS.PHASECHK.TRANS64.TRYWAIT P1, [R19+URZ+0x29860], R2 ;  /* 0x02986002130075a7 */ /* 0x008724000802017f */
[----:B----4-:R-:W-:Y:S05]  /*19f20*/  @!P1 NANOSLEEP.SYNCS 0x989680 ;  /* 0x009896800000995d */ /* 0x010fea0003900000 */
[----:B------:R-:W4:Y:S02]  /*19f30*/  @!P1 SYNCS.PHASECHK.TRANS64 P1, [R19+URZ+0x29860], R2 ;  /* 0x02986002130095a7 */ /* 0x000f24000802007f */
[----:B----4-:R-:W-:Y:S05]  /*19f40*/  @!P1 BRA `(.L_x_2584) ;  /* 0xfffffffc00f09947 */ /* 0x010fea000383ffff */
[----:B------:R-:W-:Y:S05]  /*19f50*/  BRA `(.L_x_2667) ;  /* 0xffffffd400d07947 */ /* 0x000fea000383ffff */
.L_x_2586:
[----:B----4-:R4:W0:Y:S02]  /*19f60*/  SYNCS.PHASECHK.TRANS64.TRYWAIT P1, [R5+URZ+0x29880], R0 ;  /* 0x02988000050075a7 */ /* 0x010824000802017f */
[----:B0-----:R-:W-:Y:S05]  /*19f70*/  @!P1 NANOSLEEP.SYNCS 0x989680 ;  /* 0x009896800000995d */ /* 0x001fea0003900000 */
[----:B------:R-:W0:Y:S02]  /*19f80*/  @!P1 SYNCS.PHASECHK.TRANS64 P1, [R5+URZ+0x29880], R0 ;  /* 0x02988000050095a7 */ /* 0x000e24000802007f */
[----:B0-----:R-:W-:Y:S05]  /*19f90*/  @!P1 BRA `(.L_x_2586) ;  /* 0xfffffffc00f09947 */ /* 0x001fea000383ffff */
[----:B------:R-:W-:Y:S05]  /*19fa0*/  BRA `(.L_x_2668) ;  /* 0xffffffd400cc7947 */ /* 0x000fea000383ffff */
.L_x_2669:
        /* <DEDUP_REMOVED lines=13> */
.L_x_3321:


//--------------------- .text._ZN7cutlass13device_kernelIN5flash11enable_sm90INS1_16FlashAttnFwdSm90INS1_25CollectiveMainloopFwdSm90ILi2EN4cute5tupleIJNS5_1CILi1EEES8_S8_EEENS6_IJNS7_ILi128EEENS7_ILi160EEENS7_ILi192EEEEEELi128ENS_12float_e4m3_tEfNS_4arch4Sm90ELb1ELb0ELb0ELb1ELb1ELb1ELb0ELb1ELb1ELb1ELb1ELb0EEENS1_21CollectiveEpilogueFwdINS6_IJSA_SA_SB_EEES9_NS_10bfloat16_tESG_Li256ELb1ELb1ELb1ELb1EEENS1_36VarlenDynamicPersistentTileSchedulerILi128ELi160ELi256ELi128ELb1ELb1ELb1ELb1ELb1ELb1EEEEEEEEEvNT_6ParamsE --------------------------
	.section	.text._ZN7cutlass13device_kernelIN5flash11enable_sm90INS1_16FlashAttnFwdSm90INS1_25CollectiveMainloopFwdSm90ILi2EN4cute5tupleIJNS5_1CILi1EEES8_S8_EEENS6_IJNS7_ILi128EEENS7_ILi160EEENS7_ILi192EEEEEELi128ENS_12float_e4m3_tEfNS_4arch4Sm90ELb1ELb0ELb0ELb1ELb1ELb1ELb0ELb1ELb1ELb1ELb1ELb0EEENS1_21CollectiveEpilogueFwdINS6_IJSA_SA_SB_EEES9_NS_10bfloat16_tESG_Li256ELb1ELb1ELb1ELb1EEENS1_36VarlenDynamicPersistentTileSchedulerILi128ELi160ELi256ELi128ELb1ELb1ELb1ELb1ELb1ELb1EEEEEEEEEvNT_6ParamsE,"ax",@progbits
	.align	128
.text._ZN7cutlass13device_kernelIN5flash11enable_sm90INS1_16FlashAttnFwdSm90INS1_25CollectiveMainloopFwdSm90ILi2EN4cute5tupleIJNS5_1CILi1EEES8_S8_EEENS6_IJNS7_ILi128EEENS7_ILi160EEENS7_ILi192EEEEEELi128ENS_12float_e4m3_tEfNS_4arch4Sm90ELb1ELb0ELb0ELb1ELb1ELb1ELb0ELb1ELb1ELb1ELb1ELb0EEENS1_21CollectiveEpilogueFwdINS6_IJSA_SA_SB_EEES9_NS_10bfloat16_tESG_Li256ELb1ELb1ELb1ELb1EEENS1_36VarlenDynamicPersistentTileSchedulerILi128ELi160ELi256ELi128ELb1ELb1ELb1ELb1ELb1ELb1EEEEEEEEEvNT_6ParamsE:
        .type           _ZN7cutlass13device_kernelIN5flash11enable_sm90INS1_16FlashAttnFwdSm90INS1_25CollectiveMainloopFwdSm90ILi2EN4cute5tupleIJNS5_1CILi1EEES8_S8_EEENS6_IJNS7_ILi128EEENS7_ILi160EEENS7_ILi192EEEEEELi128ENS_12float_e4m3_tEfNS_4arch4Sm90ELb1ELb0ELb0ELb1ELb1ELb1ELb0ELb1ELb1ELb1ELb1ELb0EEENS1_21CollectiveEpilogueFwdINS6_IJSA_SA_SB_EEES9_NS_10bfloat16_tESG_Li256ELb1ELb1ELb1ELb1EEENS1_36VarlenDynamicPersistentTileSchedulerILi128ELi160ELi256ELi128ELb1ELb1ELb1ELb1ELb1ELb1EEEEEEEEEvNT_6ParamsE,@function
        .size           _ZN7cutlass13device_kernelIN5flash11enable_sm90INS1_16FlashAttnFwdSm90INS1_25CollectiveMainloopFwdSm90ILi2EN4cute5tupleIJNS5_1CILi1EEES8_S8_EEENS6_IJNS7_ILi128EEENS7_ILi160EEENS7_ILi192EEEEEELi128ENS_12float_e4m3_tEfNS_4arch4Sm90ELb1ELb0ELb0ELb1ELb1ELb1ELb0ELb1ELb1ELb1ELb1ELb0EEENS1_21CollectiveEpilogueFwdINS6_IJSA_SA_SB_EEES9_NS_10bfloat16_tESG_Li256ELb1ELb1ELb1ELb1EEENS1_36VarlenDynamicPersistentTileSchedulerILi128ELi160ELi256ELi128ELb1ELb1ELb1ELb1ELb1ELb1EEEEEEEEEvNT_6ParamsE,(.L_x_3322 - _ZN7cutlass13device_kernelIN5flash11enable_sm90INS1_16FlashAttnFwdSm90INS1_25CollectiveMainloopFwdSm90ILi2EN4cute5tupleIJNS5_1CILi1EEES8_S8_EEENS6_IJNS7_ILi128EEENS7_ILi160EEENS7_ILi192EEEEEELi128ENS_12float_e4m3_tEfNS_4arch4Sm90ELb1ELb0ELb0ELb1ELb1ELb1ELb0ELb1ELb1ELb1ELb1ELb0EEENS1_21CollectiveEpilogueFwdINS6_IJSA_SA_SB_EEES9_NS_10bfloat16_tESG_Li256ELb1ELb1ELb1ELb1EEENS1_36VarlenDynamicPersistentTileSchedulerILi128ELi160ELi256ELi128ELb1ELb1ELb1ELb1ELb1ELb1EEEEEEEEEvNT_6ParamsE)
        .other          _ZN7cutlass13device_kernelIN5flash11enable_sm90INS1_16FlashAttnFwdSm90INS1_25CollectiveMainloopFwdSm90ILi2EN4cute5tupleIJNS5_1CILi1EEES8_S8_EEENS6_IJNS7_ILi128EEENS7_ILi160EEENS7_ILi192EEEEEELi128ENS_12float_e4m3_tEfNS_4arch4Sm90ELb1ELb0ELb0ELb1ELb1ELb1ELb0ELb1ELb1ELb1ELb1ELb0EEENS1_21CollectiveEpilogueFwdINS6_IJSA_SA_SB_EEES9_NS_10bfloat16_tESG_Li256ELb1ELb1ELb1ELb1EEENS1_36VarlenDynamicPersistentTileSchedulerILi128ELi160ELi256ELi128ELb1ELb1ELb1ELb1ELb1ELb1EEEEEEEEEvNT_6ParamsE,@"STO_CUDA_ENTRY STV_DEFAULT"
_ZN7cutlass13device_kernelIN5flash11enable_sm90INS1_16FlashAttnFwdSm90INS1_25CollectiveMainloopFwdSm90ILi2EN4cute5tupleIJNS5_1CILi1EEES8_S8_EEENS6_IJNS7_ILi128EEENS7_ILi160EEENS7_ILi192EEEEEELi128ENS_12float_e4m3_tEfNS_4arch4Sm90ELb1ELb0ELb0ELb1ELb1ELb1ELb0ELb1ELb1ELb1ELb1ELb0EEENS1_21CollectiveEpilogueFwdINS6_IJSA_SA_SB_EEES9_NS_10bfloat16_tESG_Li256ELb1ELb1ELb1ELb1EEENS1_36VarlenDynamicPersistentTileSchedulerILi128ELi160ELi256ELi128ELb1ELb1ELb1ELb1ELb1ELb1EEEEEEEEEvNT_6ParamsE:
        /* <DEDUP_REMOVED lines=18> */
.L_x_2671:
[----:B------:R-:W-:Y:S05]  /*0120*/  BSYNC B0 ;  /* 0x0000000000007941 */ /* 0x000fea0003800000 */
.L_x_2670:
        /* <DEDUP_REMOVED lines=41> */
.L_x_2672:
        /* <DEDUP_REMOVED lines=22> */
.L_x_2673:
        /* <DEDUP_REMOVED lines=18> */
.L_x_2674:
        /* <DEDUP_REMOVED lines=22> */
.L_x_2675:
        /* <DEDUP_REMOVED lines=23> */
.L_x_2676:
        /* <DEDUP_REMOVED lines=8> */
.L_x_2679:
        /* <DEDUP_REMOVED lines=38> */
[----:B------:R-:W-:Y:S01]  /*0bf0*/  LOP3.LUT R9, R5, 0xfffffc00, RZ, 0xc0, !PT ;  /* 0xfffffc0005097812 */ /* 0x000fe200078ec0ff */
[----:B------:R-:W-:Y:S01]  /*0c00*/  IMAD.IADD R8, R26, 0x1, -R2 ;  /* 0x000000011a087824 */ /* 0x000fe200078e0a02 */
[----:B------:R-:W-:Y:S02]  /*0c10*/  LOP3.LUT R2, R3, 0xfffffffe, RZ, 0xc0, !PT ;  /* 0xfffffffe03027812 */ /* 0x000fe400078ec0ff */
[--C-:B------:R-:W-:Y:S01]  /*0c20*/  SHF.R.S32.HI R5, RZ, 0x2, R4.reuse ;  /* 0x00000002ff057819 */ /* 0x100fe20000011404 */
[----:B------:R-:W-:Y:S01]  /*0c30*/  IMAD R8, R8, 0x40, R9 ;  /* 0x0000004008087824 */ /* 0x000fe200078e0209 */
[----:B------:R-:W-:Y:S02]  /*0c40*/  IADD3 R10, R26, -R2, RZ ;  /* 0x800000021a0a7210 */ /* 0x000fe40007ffe0ff */
[----:B------:R-:W-:-:S02]  /*0c50*/  SHF.R.S32.HI R6, RZ, 0x1f, R4 ;  /* 0x0000001fff067819 */ /* 0x000fc40000011404 */
[----:B------:R-:W-:Y:S01]  /*0c60*/  LOP3.LUT R4, R4, 0xfffffffc, RZ, 0xc0, !PT ;  /* 0xfffffffc04047812 */ /* 0x000fe200078ec0ff */
[C---:B------:R-:W-:Y:S01]  /*0c70*/  IMAD.SHL.U32 R188, R10.reuse, 0x8, RZ ;  /* 0x000000080abc7824 */ /* 0x040fe200078e00ff */
[----:B------:R-:W-:Y:S01]  /*0c80*/  LEA.HI R7, R7, R222, RZ, 0x1 ;  /* 0x000000de07077211 */ /* 0x000fe200078f08ff */
[----:B------:R-:W-:Y:S01]  /*0c90*/  IMAD.SHL.U32 R16, R10, 0x10, RZ ;  /* 0x000000100a107824 */ /* 0x000fe200078e00ff */
[----:B------:R-:W-:Y:S01]  /*0ca0*/  LEA.HI R6, R6, R5, RZ, 0x2 ;  /* 0x0000000506067211 */ /* 0x000fe200078f10ff */
[----:B------:R-:W-:Y:S01]  /*0cb0*/  IMAD.IADD R4, R26, 0x1, -R4 ;  /* 0x000000011a047824 */ /* 0x000fe200078e0a04 */
[----:B------:R-:W-:Y:S01]  /*0cc0*/  LOP3.LUT R7, R7, 0x1ffffffe, RZ, 0xc0, !PT ;  /* 0x1ffffffe07077812 */ /* 0x000fe200078ec0ff */
[----:B------:R-:W-:Y:S01]  /*0cd0*/  VIADD R202, R188, 0x20 ;  /* 0x00000020bcca7836 */ /* 0x000fe20000000000 */
[----:B------:R-:W-:Y:S01]  /*0ce0*/  LOP3.LUT R6, R6, 0xfffffffc, RZ, 0xc0, !PT ;  /* 0xfffffffc06067812 */ /* 0x000fe200078ec0ff */
[----:B------:R-:W-:Y:S01]  /*0cf0*/  VIADD R190, R16, 0x60 ;  /* 0x0000006010be7836 */ /* 0x000fe20000000000 */
[----:B------:R-:W-:Y:S01]  /*0d00*/  LEA.HI R2, R4, R4, RZ, 0x1 ;  /* 0x0000000404027211 */ /* 0x000fe200078f08ff */
[----:B------:R-:W-:Y:S01]  /*0d10*/  IMAD.IADD R7, R222, 0x1, -R7 ;  /* 0x00000001de077824 */ /* 0x000fe200078e0a07 */
[C---:B------:R-:W-:Y:S01]  /*0d20*/  IADD3 R201, R188.reuse, 0x40, RZ ;  /* 0x00000040bcc97810 */ /* 0x040fe20007ffe0ff */
[----:B------:R-:W-:Y:S01]  /*0d30*/  IMAD.IADD R9, R188, 0x1, R202 ;  /* 0x00000001bc097824 */ /* 0x000fe200078e02ca */
[----:B------:R-:W-:Y:S01]  /*0d40*/  SHF.R.S32.HI R198, RZ, 0x1, R3 ;  /* 0x00000001ffc67819 */ /* 0x000fe20000011403 */
[----:B------:R-:W-:Y:S01]  /*0d50*/  IMAD.IADD R6, R5, 0x1, -R6 ;  /* 0x0000000105067824 */ /* 0x000fe200078e0a06 */
[----:B------:R-:W-:Y:S01]  /*0d60*/  LOP3.LUT R5, R2, 0x1ffffffe, RZ, 0xc0, !PT ;  /* 0x1ffffffe02057812 */ /* 0x000fe200078ec0ff */
[----:B------:R-:W-:Y:S01]  /*0d70*/  IMAD R8, R7, 0x8, R8 ;  /* 0x0000000807087824 */ /* 0x000fe200078e0208 */
[----:B------:R-:W-:Y:S01]  /*0d80*/  SHF.R.S32.HI R2, RZ, 0x1f, R9 ;  /* 0x0000001fff027819 */ /* 0x000fe20000011409 */
[----:B------:R-:W-:Y:S01]  /*0d90*/  IMAD.IADD R7, R188, 0x1, R201 ;  /* 0x00000001bc077824 */ /* 0x000fe200078e02c9 */
[----:B------:R-:W-:Y:S01]  /*0da0*/  LOP3.LUT P0, RZ, R6, 0x2, RZ, 0xc0, !PT ;  /* 0x0000000206ff7812 */ /* 0x000fe2000780c0ff */
[----:B------:R-:W-:Y:S01]  /*0db0*/  IMAD.IADD R219, R4, 0x1, -R5 ;  /* 0x0000000104db7824 */ /* 0x000fe200078e0a05 */
[-C--:B------:R-:W-:Y:S01]  /*0dc0*/  LEA.HI R11, R2, R9.reuse, RZ, 0x4 ;  /* 0x00000009020b7211 */ /* 0x080fe200078f20ff */
[----:B------:R-:W-:Y:S01]  /*0dd0*/  VIADD R21, R198, 0x80 ;  /* 0x00000080c6157836 */ /* 0x000fe20000000000 */
[----:B------:R-:W-:Y:S01]  /*0de0*/  LEA.HI R19, R2, R9, RZ, 0x6 ;  /* 0x0000000902137211 */ /* 0x000fe200078f30ff */
[----:B------:R0:W-:Y:S01]  /*0df0*/  STL [R1+0x54], R8 ;  /* 0x0000540801007387 */ /* 0x0001e20000100800 */
[----:B------:R-:W-:Y:S01]  /*0e00*/  SHF.R.S32.HI R4, RZ, 0x1f, R7 ;  /* 0x0000001fff047819 */ /* 0x000fe20000011407 */
[----:B------:R-:W-:Y:S01]  /*0e10*/  IMAD.SHL.U32 R208, R6, 0x80, RZ ;  /* 0x0000008006d07824 */ /* 0x000fe200078e00ff */
[----:B------:R-:W-:Y:S01]  /*0e20*/  LEA.HI R2, R0, R26, RZ, 0x7 ;  /* 0x0000001a00027211 */ /* 0x000fe200078f38ff */
[----:B------:R-:W-:Y:S01]  /*0e30*/  IMAD.SHL.U32 R19, R19, 0x80, RZ ;  /* 0x0000008013137824 */ /* 0x000fe200078e00ff */
[----:B------:R-:W-:Y:S01]  /*0e40*/  SHF.R.S32.HI R5, RZ, 0x1f, R3 ;  /* 0x0000001fff057819 */ /* 0x000fe20000011403 */
[----:B------:R-:W-:Y:S01]  /*0e50*/  VIADD R195, R16, 0x80 ;  /* 0x0000008010c37836 */ /* 0x000fe20000000000 */
[-C--:B------:R-:W-:Y:S01]  /*0e60*/  LEA.HI R193, R4, R7.reuse, RZ, 0x4 ;  /* 0x0000000704c17211 */ /* 0x080fe200078f20ff */
[----:B------:R-:W-:Y:S01]  /*0e70*/  VIADD R196, R16, 0xa0 ;  /* 0x000000a010c47836 */ /* 0x000fe20000000000 */
[----:B------:R-:W-:Y:S01]  /*0e80*/  LEA.HI R20, R4, R7, RZ, 0x6 ;  /* 0x0000000704147211 */ /* 0x000fe200078f30ff */
[----:B------:R-:W-:Y:S01]  /*0e90*/  VIADD R203, R188, 0x30 ;  /* 0x00000030bccb7836 */ /* 0x000fe20000000000 */
[----:B------:R-:W-:Y:S01]  /*0ea0*/  LOP3.LUT R4, R2, 0xffffff80, RZ, 0xc0, !PT ;  /* 0xffffff8002047812 */ /* 0x000fe200078ec0ff */
[----:B------:R-:W-:Y:S01]  /*0eb0*/  VIADD R204, R188, 0x50 ;  /* 0x00000050bccc7836 */ /* 0x000fe20000000000 */
[----:B------:R-:W-:Y:S01]  /*0ec0*/  LEA.HI R5, R5, R198, RZ, 0x3 ;  /* 0x000000c605057211 */ /* 0x000fe200078f18ff */
[----:B------:R-:W-:Y:S01]  /*0ed0*/  IMAD.SHL.U32 R20, R20, 0x80, RZ ;  /* 0x0000008014147824 */ /* 0x000fe200078e00ff */
[----:B------:R-:W-:Y:S01]  /*0ee0*/  LEA.HI R12, R21, R21, RZ, 0x1 ;  /* 0x00000015150c7211 */ /* 0x000fe200078f08ff */
[----:B------:R-:W-:Y:S01]  /*0ef0*/  IMAD.IADD R24, R26, 0x1, -R4 ;  /* 0x000000011a187824 */ /* 0x000fe200078e0a04 */
[----:B------:R-:W-:-:S02]  /*0f00*/  LOP3.LUT R5, R5, 0xfffffff8, RZ, 0xc0, !PT ;  /* 0xfffffff805057812 */ /* 0x000fc400078ec0ff */
[----:B------:R-:W-:Y:S02]  /*0f10*/  SHF.R.S32.HI R4, RZ, 0x1f, R21 ;  /* 0x0000001fff047819 */ /* 0x000fe40000011415 */
[----:B0-----:R-:W-:Y:S02]  /*0f20*/  IADD3 R8, R198, -R5, RZ ;  /* 0x80000005c6087210 */ /* 0x001fe40007ffe0ff */
[----:B------:R-:W-:Y:S02]  /*0f30*/  LEA.HI R5, R4, R21, RZ, 0x3 ;  /* 0x0000001504057211 */ /* 0x000fe400078f18ff */
[----:B------:R-:W-:Y:S01]  /*0f40*/  SHF.R.S32.HI R7, RZ, 0x1f, R24 ;  /* 0x0000001fff077819 */ /* 0x000fe20000011418 */
[----:B------:R0:W-:Y:S01]  /*0f50*/  STL [R1+0x50], R8 ;  /* 0x0000500801007387 */ /* 0x0001e20000100800 */
[----:B------:R-:W-:Y:S01]  /*0f60*/  LOP3.LUT R9, R12, 0x3fffffe, RZ, 0xc0, !PT ;  /* 0x03fffffe0c097812 */ /* 0x000fe200078ec0ff */
[----:B------:R-:W-:Y:S01]  /*0f70*/  IMAD.SHL.U32 R10, R5, 0x40, RZ ;  /* 0x00000040050a7824 */ /* 0x000fe200078e00ff */
[----:B------:R-:W-:Y:S01]  /*0f80*/  LEA.HI R3, R3, R198, RZ, 0x1 ;  /* 0x000000c603037211 */ /* 0x000fe200078f08ff */
[----:B------:R-:W-:Y:S01]  /*0f90*/  IMAD.SHL.U32 R4, R8, 0x80, RZ ;  /* 0x0000008008047824 */ /* 0x000fe200078e00ff */
[----:B------:R-:W-:Y:S01]  /*0fa0*/  LOP3.LUT R208, R208, 0x180, RZ, 0xc0, !PT ;  /* 0x00000180d0d07812 */ /* 0x000fe200078ec0ff */
[----:B------:R-:W-:Y:S01]  /*0fb0*/  IMAD.IADD R212, R21, 0x1, -R9 ;  /* 0x0000000115d47824 */ /* 0x000fe200078e0a09 */
[----:B------:R-:W-:-:S02]  /*0fc0*/  LOP3.LUT R17, R10, 0xfffffe00, RZ, 0xc0, !PT ;  /* 0xfffffe000a117812 */ /* 0x000fc400078ec0ff */
[----:B------:R-:W-:Y:S02]  /*0fd0*/  SHF.R.S32.HI R21, RZ, 0x7, R2 ;  /* 0x00000007ff157819 */ /* 0x000fe40000011402 */
[----:B0-----:R-:W-:Y:S01]  /*0fe0*/  LEA.HI R8, R7, R24, RZ, 0x2 ;  /* 0x0000001807087211 */ /* 0x001fe200078f10ff */
[----:B------:R-:W-:Y:S01]  /*0ff0*/  IMAD R212, R212, 0x40, R17 ;  /* 0x00000040d4d47824 */ /* 0x000fe200078e0211 */
[----:B------:R-:W-:Y:S02]  /*1000*/  LOP3.LUT R3, R3, 0x3fffffe, RZ, 0xc0, !PT ;  /* 0x03fffffe03037812 */ /* 0x000fe400078ec0ff */
[--C-:B------:R-:W-:Y:S02]  /*1010*/  SHF.R.S32.HI R9, RZ, 0x2, R8.reuse ;  /* 0x00000002ff097819 */ /* 0x100fe40000011408 */
[----:B------:R-:W-:Y:S01]  /*1020*/  SHF.R.S32.HI R10, RZ, 0x1f, R8 ;  /* 0x0000001fff0a7819 */ /* 0x000fe20000011408 */
[----:B------:R-:W-:Y:S01]  /*1030*/  IMAD.IADD R3, R198, 0x1, -R3 ;  /* 0x00000001c6037824 */ /* 0x000fe200078e0a03 */
[----:B------:R-:W-:-:S02]  /*1040*/  LEA.HI R2, R2, R21, RZ, 0x1 ;  /* 0x0000001502027211 */ /* 0x000fc400078f08ff */
[----:B------:R-:W-:Y:S01]  /*1050*/  LEA.HI R10, R10, R9, RZ, 0x3 ;  /* 0x000000090a0a7211 */ /* 0x000fe200078f18ff */
[----:B------:R-:W-:Y:S01]  /*1060*/  IMAD R3, R222, 0x8, R3 ;  /* 0x00000008de037824 */ /* 0x000fe200078e0203 */
[----:B------:R-:W-:Y:S02]  /*1070*/  LEA.HI R7, R7, R24, RZ, 0x5 ;  /* 0x0000001807077211 */ /* 0x000fe400078f28ff */
[----:B------:R-:W-:Y:S01]  /*1080*/  LOP3.LUT R10, R10, 0xfffffff8, RZ, 0xc0, !PT ;  /* 0xfffffff80a0a7812 */ /* 0x000fe200078ec0ff */
[----:B------:R-:W-:Y:S01]  /*1090*/  IMAD.SHL.U32 R210, R3, 0x40, RZ ;  /* 0x0000004003d27824 */ /* 0x000fe200078e00ff */
[----:B------:R-:W-:Y:S02]  /*10a0*/  LOP3.LUT R5, R4, 0x380, RZ, 0xc0, !PT ;  /* 0x0000038004057812 */ /* 0x000fe400078ec0ff */
[----:B------:R-:W-:Y:S01]  /*10b0*/  LOP3.LUT R2, R2, 0x3fffffe, RZ, 0xc0, !PT ;  /* 0x03fffffe02027812 */ /* 0x000fe200078ec0ff */
[----:B------:R-:W-:Y:S01]  /*10c0*/  IMAD.IADD R10, R9, 0x1, -R10 ;  /* 0x00000001090a7824 */ /* 0x000fe200078e0a0a */
[----:B------:R-:W-:-:S02]  /*10d0*/  SHF.R.S32.HI R7, RZ, 0x5, R7 ;  /* 0x00000005ff077819 */ /* 0x000fc40000011407 */
[----:B------:R-:W-:Y:S02]  /*10e0*/  LOP3.LUT R8, R8, 0x7ffffffc, RZ, 0xc0, !PT ;  /* 0x7ffffffc08087812 */ /* 0x000fe400078ec0ff */
[----:B------:R-:W-:Y:S01]  /*10f0*/  SHF.R.U32.HI R4, RZ, 0x3, R5 ;  /* 0x00000003ff047819 */ /* 0x000fe20000011605 */
[----:B------:R-:W-:Y:S01]  /*1100*/  IMAD R7, R7, 0x10, R10 ;  /* 0x0000001007077824 */ /* 0x000fe200078e020a */
[----:B------:R-:W-:Y:S01]  /*1110*/  LOP3.LUT R5, R5, 0x10, R16, 0xf8, !PT ;  /* 0x0000001005057812 */ /* 0x000fe200078ef810 */
[----:B------:R-:W-:Y:S01]  /*1120*/  IMAD.IADD R8, R24, 0x1, -R8 ;  /* 0x0000000118087824 */ /* 0x000fe200078e0a08 */
[----:B------:R-:W-:Y:S02]  /*1130*/  IADD3 R2, R21, -R2, RZ ;  /* 0x8000000215027210 */ /* 0x000fe40007ffe0ff */
[----:B------:R-:W-:Y:S01]  /*1140*/  SHF.R.U32.HI R209, RZ, 0x3, R208 ;  /* 0x00000003ffd17819 */ /* 0x000fe200000116d0 */
[----:B------:R-:W-:Y:S01]  /*1150*/  IMAD.SHL.U32 R216, R8, 0x2, RZ ;  /* 0x0000000208d87824 */ /* 0x000fe200078e00ff */
[----:B------:R-:W-:Y:S01]  /*1160*/  LOP3.LUT R6, R208, 0x30, R193, 0xf8, !PT ;  /* 0x00000030d0067812 */ /* 0x000fe200078ef8c1 */
[----:B------:R-:W-:Y:S01]  /*1170*/  IMAD R10, R2, 0x40, R7 ;  /* 0x00000040020a7824 */ /* 0x000fe200078e0207 */
[----:B------:R-:W-:Y:S01]  /*1180*/  LOP3.LUT R5, R5, R4, RZ, 0x3c, !PT ;  /* 0x0000000405057212 */ /* 0x000fe200078e3cff */
[----:B------:R-:W-:Y:S01]  /*1190*/  VIADD R24, R216, 0x50 ;  /* 0x00000050d8187836 */ /* 0x000fe20000000000 */
[----:B------:R-:W-:Y:S01]  /*11a0*/  LOP3.LUT R4, R208, 0x30, R11, 0xf8, !PT ;  /* 0x00000030d0047812 */ /* 0x000fe200078ef80b */
[----:B------:R-:W-:Y:S01]  /*11b0*/  IMAD.MOV.U32 R7, RZ, RZ, R15 ;  /* 0x000000ffff077224 */ /* 0x000fe200078e000f */
[----:B------:R-:W-:Y:S01]  /*11c0*/  LEA.HI R0, R0, R26, RZ, 0x3 ;  /* 0x0000001a00007211 */ /* 0x000fe200078f18ff */
[----:B------:R-:W-:Y:S01]  /*11d0*/  STL [R1+0x4c], R10 ;  /* 0x00004c0a01007387 */ /* 0x000fe20000100800 */
[----:B------:R-:W-:Y:S01]  /*11e0*/  LOP3.LUT R3, R20, 0xffffe000, RZ, 0xc0, !PT ;  /* 0xffffe00014037812 */ /* 0x000fe200078ec0ff */
[----:B------:R-:W-:Y:S01]  /*11f0*/  VIADD R20, R216, 0x58 ;  /* 0x00000058d8147836 */ /* 0x000fe20000000000 */
[-C--:B------:R-:W-:Y:S01]  /*1200*/  LOP3.LUT R6, R6, R209.reuse, RZ, 0x3c, !PT ;  /* 0x000000d106067212 */ /* 0x080fe200078e3cff */
[----:B------:R-:W-:Y:S01]  /*1210*/  VIADD R15, R216, 0x60 ;  /* 0x00000060d80f7836 */ /* 0x000fe20000000000 */
[----:B------:R-:W-:Y:S01]  /*1220*/  LOP3.LUT R2, R208, 0x30, R16, 0xf8, !PT ;  /* 0x00000030d0027812 */ /* 0x000fe200078ef810 */
[----:B------:R-:W-:Y:S01]  /*1230*/  VIADD R229, R216, 0x8 ;  /* 0x00000008d8e57836 */ /* 0x000fe20000000000 */
[----:B------:R-:W-:Y:S01]  /*1240*/  LOP3.LUT R19, R19, 0xffffe000, RZ, 0xc0, !PT ;  /* 0xffffe00013137812 */ /* 0x000fe200078ec0ff */
[----:B------:R-:W-:Y:S01]  /*1250*/  IMAD R219, R219, 0x8, R10 ;  /* 0x00000008dbdb7824 */ /* 0x000fe200078e020a */
[----:B------:R-:W-:-:S02]  /*1260*/  LOP3.LUT R4, R4, R209, RZ, 0x3c, !PT ;  /* 0x000000d104047212 */ /* 0x000fc400078e3cff */
[----:B------:R-:W-:Y:S02]  /*1270*/  LOP3.LUT R223, R0, 0xfffffff8, RZ, 0xc0, !PT ;  /* 0xfffffff800df7812 */ /* 0x000fe400078ec0ff */
[----:B------:R-:W-:Y:S01]  /*1280*/  IADD3 R25, R6, R210, R3 ;  /* 0x000000d206197210 */ /* 0x000fe20007ffe003 */
[----:B------:R-:W-:Y:S01]  /*1290*/  IMAD.MOV.U32 R6, RZ, RZ, R14 ;  /* 0x000000ffff067224 */ /* 0x000fe200078e000e */
[----:B------:R-:W-:Y:S01]  /*12a0*/  SHF.R.S32.HI R0, RZ, 0x3, R0 ;  /* 0x00000003ff007819 */ /* 0x000fe20000011400 */
[----:B------:R-:W-:Y:S01]  /*12b0*/  VIADD R14, R216, 0x68 ;  /* 0x00000068d80e7836 */ /* 0x000fe20000000000 */
[----:B------:R-:W-:Y:S01]  /*12c0*/  SHF.R.S32.HI R192, RZ, 0x4, R11 ;  /* 0x00000004ffc07819 */ /* 0x000fe2000001140b */
[----:B------:R-:W-:Y:S01]  /*12d0*/  IMAD.MOV.U32 R3, RZ, RZ, 0x20 ;  /* 0x00000020ff037424 */ /* 0x000fe200078e00ff */
[----:B------:R-:W-:Y:S01]  /*12e0*/  LOP3.LUT R0, R208, 0x10, R16, 0xf8, !PT ;  /* 0x00000010d0007812 */ /* 0x000fe200078ef810 */
[----:B------:R-:W-:Y:S01]  /*12f0*/  IMAD.IADD R223, R26, 0x1, -R223 ;  /* 0x000000011adf7824 */ /* 0x000fe200078e0adf */
[----:B------:R-:W-:-:S02]  /*1300*/  LOP3.LUT R11, R2, R209, RZ, 0x3c, !PT ;  /* 0x000000d1020b7212 */ /* 0x000fc400078e3cff */
[-C--:B------:R-:W-:Y:S01]  /*1310*/  IADD3 R21, R4, R210.reuse, R19 ;  /* 0x000000d204157210 */ /* 0x080fe20007ffe013 */
[----:B------:R-:W-:Y:S01]  /*1320*/  VIADD R4, R216, 0x78 ;  /* 0x00000078d8047836 */ /* 0x000fe20000000000 */
[----:B------:R-:W-:Y:S01]  /*1330*/  LEA R222, R222, R5, 0xa ;  /* 0x00000005dede7211 */ /* 0x000fe200078e50ff */
[----:B------:R-:W-:Y:S01]  /*1340*/  IMAD.MOV.U32 R5, RZ, RZ, R13 ;  /* 0x000000ffff057224 */ /* 0x000fe200078e000d */
[----:B------:R-:W-:Y:S01]  /*1350*/  LOP3.LUT R9, R0, R209, RZ, 0x3c, !PT ;  /* 0x000000d100097212 */ /* 0x000fe200078e3cff */
[----:B------:R-:W-:Y:S01]  /*1360*/  VIADD R13, R216, 0x70 ;  /* 0x00000070d80d7836 */ /* 0x000fe20000000000 */
[C---:B------:R-:W-:Y:S01]  /*1370*/  IADD3 R2, R18.reuse, R210, R11 ;  /* 0x000000d212027210 */ /* 0x040fe20007ffe00b */
[----:B------:R-:W-:Y:S01]  /*1380*/  IMAD.MOV.U32 R19, RZ, RZ, RZ ;  /* 0x000000ffff137224 */ /* 0x000fe200078e00ff */
[----:B------:R-:W-:Y:S02]  /*1390*/  SHF.R.S32.HI R0, RZ, 0x1f, R24 ;  /* 0x0000001fff007819 */ /* 0x000fe40000011418 */
[----:B------:R-:W-:Y:S01]  /*13a0*/  SHF.R.S32.HI R0, RZ, 0x1f, R14 ;  /* 0x0000001fff007819 */ /* 0x000fe2000001140e */
[----:B------:R-:W-:Y:S01]  /*13b0*/  IMAD.IADD R0, R18, 0x1, R21 ;  /* 0x0000000112007824 */ /* 0x000fe200078e0215 */
[----:B------:R-:W-:Y:S01]  /*13c0*/  SEL R3, R3, 0xffffffe0, !P0 ;  /* 0xffffffe003037807 */ /* 0x000fe20004000000 */
[----:B------:R0:W-:Y:S01]  /*13d0*/  STL [R1+0x48], R2 ;  /* 0x0000480201007387 */ /* 0x0001e20000100800 */
[----:B------:R-:W-:-:S02]  /*13e0*/  IADD3 R218, R210, R9, RZ ;  /* 0x00000009d2da7210 */ /* 0x000fc40007ffe0ff */
[----:B------:R-:W-:Y:S01]  /*13f0*/  SHF.R.S32.HI R12, RZ, 0x1, R12 ;  /* 0x00000001ff0c7819 */ /* 0x000fe2000001140c */
[----:B------:R1:W-:Y:S01]  /*1400*/  STL [R1+0x44], R0 ;  /* 0x0000440001007387 */ /* 0x0003e20000100800 */
[----:B------:R-:W-:Y:S01]  /*1410*/  SHF.R.S32.HI R17, RZ, 0x1f, R16 ;  /* 0x0000001fff117819 */ /* 0x000fe20000011410 */
[C---:B------:R-:W-:Y:S01]  /*1420*/  IMAD.IADD R221, R3.reuse, 0x1, R218 ;  /* 0x0000000103dd7824 */ /* 0x040fe200078e02da */
[----:B------:R-:W-:Y:S01]  /*1430*/  IADD3 R200, R188, 0x10, RZ ;  /* 0x00000010bcc87810 */ /* 0x000fe20007ffe0ff */
[----:B------:R-:W-:Y:S01]  /*1440*/  IMAD.SHL.U32 R12, R12, 0x80, RZ ;  /* 0x000000800c0c7824 */ /* 0x000fe200078e00ff */
[----:B------:R-:W-:Y:S02]  /*1450*/  SHF.R.S32.HI R197, RZ, 0x1f, R190 ;  /* 0x0000001fffc57819 */ /* 0x000fe400000114be */
[----:B0-----:R-:W-:Y:S02]  /*1460*/  SHF.R.S32.HI R2, RZ, 0x1f, R20 ;  /* 0x0000001fff027819 */ /* 0x001fe40000011414 */
[----:B------:R-:W-:Y:S01]  /*1470*/  SHF.R.S32.HI R2, RZ, 0x1f, R13 ;  /* 0x0000001fff027819 */ /* 0x000fe2000001140d */
[----:B------:R-:W-:Y:S01]  /*1480*/  IMAD.IADD R2, R18, 0x1, R25 ;  /* 0x0000000112027824 */ /* 0x000fe200078e0219 */
[----:B-1----:R-:W-:-:S02]  /*1490*/  IADD3 R0, R3, UR39, R218 ;  /* 0x0000002703007c10 */ /* 0x002fc4000fffe0da */
[----:B------:R-:W-:Y:S02]  /*14a0*/  SHF.R.S32.HI R206, RZ, 0x1f, R195 ;  /* 0x0000001fffce7819 */ /* 0x000fe400000114c3 */
[----:B------:R0:W-:Y:S01]  /*14b0*/  STL [R1+0x40], R2 ;  /* 0x0000400201007387 */ /* 0x0001e20000100800 */
[----:B------:R-:W-:Y:S02]  /*14c0*/  SHF.R.S32.HI R205, RZ, 0x1f, R196 ;  /* 0x0000001fffcd7819 */ /* 0x000fe400000114c4 */
[----:B------:R-:W-:Y:S01]  /*14d0*/  LOP3.LUT R211, R12, 0x180, RZ, 0xc0, !PT ;  /* 0x000001800cd37812 */ /* 0x000fe200078ec0ff */
[----:B------:R0:W-:Y:S01]  /*14e0*/  STL [R1+0x18], R0 ;  /* 0x0000180001007387 */ /* 0x0001e20000100800 */
[----:B------:R-:W-:Y:S02]  /*14f0*/  SHF.R.S32.HI R193, RZ, 0x4, R193 ;  /* 0x00000004ffc17819 */ /* 0x000fe400000114c1 */
[----:B------:R-:W-:Y:S02]  /*1500*/  IADD3 R228, R216, 0x48, RZ ;  /* 0x00000048d8e47810 */ /* 0x000fe40007ffe0ff */
[----:B------:R-:W-:-:S02]  /*1510*/  SHF.R.S32.HI R8, RZ, 0x1f, R15 ;  /* 0x0000001fff087819 */ /* 0x000fc4000001140f */
[----:B------:R-:W-:-:S07]  /*1520*/  SHF.R.S32.HI R4, RZ, 0x1f, R4 ;  /* 0x0000001fff047819 */ /* 0x000fce0000011404 */
.L_x_2905:
[----:B012---:R-:W0:Y:S02]  /*1530*/  LDC.64 R2, c[0x0][0xc88] ;  /* 0x00032200ff027b82 */ /* 0x007e240000000a00 */
        /* <DEDUP_REMOVED lines=8> */
[----:B------:R-:W-:-:S02]  /*15c0*/  ISETP.NE.U32.AND P0, PT, RZ, UR6, PT ;  /* 0x00000006ff007c0c */ /* 0x000fc4000bf05070 */
[----:B------:R-:W-:Y:S02]  /*15d0*/  ISETP.NE.AND.EX P1, PT, RZ, UR5, PT, P1 ;  /* 0x00000005ff007c0c */ /* 0x000fe4000bf25310 */
[----:B------:R-:W-:Y:S02]  /*15e0*/  ISETP.NE.AND.EX P0, PT, RZ, UR7, PT, P0 ;  /* 0x00000007ff007c0c */ /* 0x000fe4000bf05300 */
[----:B-----5:R-:W-:Y:S02]  /*15f0*/  MOV R26, RZ ;  /* 0x000000ff001a7202 */ /* 0x020fe40000000f00 */
[----:B--2---:R-:W-:Y:S01]  /*1600*/  SHF.R.S32.HI R227, RZ, 0x1f, R220 ;  /* 0x0000001fffe37819 */ /* 0x004fe200000114dc */
[----:B------:R-:W-:-:S06]  /*1610*/  IMAD.SHL.U32 R225, R220, 0x4, RZ ;  /* 0x00000004dce17824 */ /* 0x000fcc00078e00ff */
[C---:B------:R-:W-:Y:S02]  /*1620*/  @P1 LEA R8, P2, R220.reuse, UR4, 0x2 ;  /* 0x00000004dc081c11 */ /* 0x040fe4000f8410ff */
[C-C-:B------:R-:W-:Y:S02]  /*1630*/  SHF.L.U64.HI R226, R220.reuse, 0x2, R227.reuse ;  /* 0x00000002dce27819 */ /* 0x140fe400000102e3 */
[----:B------:R-:W-:Y:S02]  /*1640*/  @P1 LEA.HI.X R9, R220, UR5, R227, 0x2, P2 ;  /* 0x00000005dc091c11 */ /* 0x000fe400090f14e3 */
[----:B------:R-:W-:Y:S01]  /*1650*/  ISETP.NE.U32.AND P2, PT, RZ, UR8, PT ;  /* 0x00000008ff007c0c */ /* 0x000fe2000bf45070 */
[----:B------:R-:W-:Y:S01]  /*1660*/  ULDC UR4, c[0x0][0x288] ;  /* 0x0000a20000047ab9 */ /* 0x000fe20000000800 */
[----:B------:R-:W-:Y:S01]  /*1670*/  IADD3 R12, P3, R225, UR6, RZ ;  /* 0x00000006e10c7c10 */ /* 0x000fe2000ff7e0ff */
[----:B------:R0:W5:Y:S01]  /*1680*/  @P1 LDG.E R4, desc[UR50][R8.64] ;  /* 0x0000003208041981 */ /* 0x000162000c1e1900 */
[----:B------:R-:W-:Y:S01]  /*1690*/  ISETP.NE.AND.EX P2, PT, RZ, UR9, PT, P2 ;  /* 0x00000009ff007c0c */ /* 0x000fe2000bf45320 */
[----:B------:R-:W-:Y:S01]  /*16a0*/  IMAD.U32 R215, RZ, RZ, UR4 ;  /* 0x00000004ffd77e24 */ /* 0x000fe2000f8e00ff */
[----:B------:R-:W-:Y:S01]  /*16b0*/  IADD3.X R13, R226, UR7, RZ, P3, !PT ;  /* 0x00000007e20d7c10 */ /* 0x000fe20009ffe4ff */
[----:B------:R-:W-:-:S04]  /*16c0*/  ULDC.64 UR4, c[0x0][0x418] ;  /* 0x0001060000047ab9 */ /* 0x000fc80000000a00 */
[----:B------:R0:W5:Y:S06]  /*16d0*/  @P0 LDG.E R26, desc[UR50][R12.64] ;  /* 0x000000320c1a0981 */ /* 0x00016c000c1e1900 */
        /* <DEDUP_REMOVED lines=12> */
[----:B0--34-:R-:W-:Y:S06]  /*17a0*/  @P2 BRA `(.L_x_2681) ;  /* 0x0000000000242947 */ /* 0x019fec0003800000 */
        /* <DEDUP_REMOVED lines=9> */
.L_x_2681:
[----:B------:R-:W-:Y:S01]  /*1840*/  ULDC.64 UR4, c[0x0][0xa20] ;  /* 0x0002880000047ab9 */ /* 0x000fe20000000a00 */
[C---:B------:R-:W-:Y:S02]  /*1850*/  LOP3.LUT R3, R6.reuse, 0xff000000, RZ, 0xc0, !PT ;  /* 0xff00000006037812 */ /* 0x040fe400078ec0ff */
        /* <DEDUP_REMOVED lines=11> */
.L_x_2682:
[----:B------:R-:W-:Y:S05]  /*1910*/  @!P0 BRA `(.L_x_2683) ;  /* 0x00000000000c8947 */ /* 0x000fea0003800000 */
[----:B------:R-:W2:Y:S04]  /*1920*/  LDG.E R0, desc[UR50][R12.64] ;  /* 0x000000320c007981 */ /* 0x000ea8000c1e1900 */
[----:B------:R-:W2:Y:S02]  /*1930*/  LDG.E R25, desc[UR50][R12.64+0x4] ;  /* 0x000004320c197981 */ /* 0x000ea4000c1e1900 */
[----:B--2---:R-:W-:-:S07]  /*1940*/  IMAD.IADD R25, R25, 0x1, -R0 ;  /* 0x0000000119197824 */ /* 0x004fce00078e0a00 */
.L_x_2683:
[----:B------:R-:W-:Y:S01]  /*1950*/  ULDC.64 UR4, c[0x0][0xa10] ;  /* 0x0002840000047ab9 */ /* 0x000fe20000000a00 */
[----:B------:R-:W1:Y:S01]  /*1960*/  LDC R10, c[0x0][0x448] ;  /* 0x00011200ff0a7b82 */ /* 0x000e620000000800 */
[----:B------:R-:W-:-:S04]  /*1970*/  ISETP.NE.U32.AND P0, PT, RZ, UR4, PT ;  /* 0x00000004ff007c0c */ /* 0x000fc8000bf05070 */
[----:B------:R-:W-:Y:S01]  /*1980*/  ISETP.NE.AND.EX P0, PT, RZ, UR5, PT, P0 ;  /* 0x00000005ff007c0c */ /* 0x000fe2000bf05300 */
[----:B------:R-:W-:-:S12]  /*1990*/  ULDC.64 UR4, c[0x0][0xa30] ;  /* 0x00028c0000047ab9 */ /* 0x000fd80000000a00 */
[----:B0-----:R-:W0:Y:S02]  /*19a0*/  @P0 LDC.64 R6, c[0x0][0xa10] ;  /* 0x00028400ff060b82 */ /* 0x001e240000000a00 */
[----:B0-----:R-:W-:-:S05]  /*19b0*/  @P0 IMAD.WIDE R6, R220, 0x4, R6 ;  /* 0x00000004dc060825 */ /* 0x001fca00078e0206 */
[----:B------:R-:W2:Y:S04]  /*19c0*/  @P0 LDG.E R0, desc[UR50][R6.64] ;  /* 0x0000003206000981 */ /* 0x000ea8000c1e1900 */
[----:B------:R0:W2:Y:S01]  /*19d0*/  @P0 LDG.E R3, desc[UR50][R6.64+0x4] ;  /* 0x0000043206030981 */ /* 0x0000a2000c1e1900 */
[----:B------:R-:W-:Y:S01]  /*19e0*/  ISETP.NE.U32.AND P1, PT, RZ, UR4, PT ;  /* 0x00000004ff007c0c */ /* 0x000fe2000bf25070 */
[----:B-----5:R-:W-:-:S03]  /*19f0*/  IMAD.MOV.U32 R135, RZ, RZ, R25 ;  /* 0x000000ffff877224 */ /* 0x020fc600078e0019 */
[----:B------:R-:W-:-:S13]  /*1a00*/  ISETP.NE.AND.EX P1, PT, RZ, UR5, PT, P1 ;  /* 0x00000005ff007c0c */ /* 0x000fda000bf25310 */
[----:B------:R-:W-:-:S04]  /*1a10*/  @P1 IADD3 R8, P2, R225, UR4, RZ ;  /* 0x00000004e1081c10 */ /* 0x000fc8000ff5e0ff */
[----:B------:R-:W-:-:S05]  /*1a20*/  @P1 IADD3.X R9, R226, UR5, RZ, P2, !PT ;  /* 0x00000005e2091c10 */ /* 0x000fca00097fe4ff */
[----:B------:R3:W5:Y:S01]  /*1a30*/  @P1 LDG.E R135, desc[UR50][R8.64] ;  /* 0x0000003208871981 */ /* 0x000762000c1e1900 */
[----:B-1----:R-:W-:Y:S01]  /*1a40*/  ISETP.NE.AND P1, PT, R10, 0x1, PT ;  /* 0x000000010a00780c */ /* 0x002fe20003f25270 */
[----:B------:R-:W-:Y:S01]  /*1a50*/  IMAD.IADD R11, R25, 0x1, -R4 ;  /* 0x00000001190b7824 */ /* 0x000fe200078e0a04 */
[----:B------:R-:W-:Y:S01]  /*1a60*/  SHF.L.U32 R214, R5, 0x7, RZ ;  /* 0x0000000705d67819 */ /* 0x000fe200000006ff */
[----:B------:R-:W-:Y:S01]  /*1a70*/  BSSY B0, `(.L_x_2684) ;  /* 0x0000035000007945 */ /* 0x000fe20003800000 */
[----:B------:R-:W-:Y:S02]  /*1a80*/  LOP3.LUT R13, R224, 0xff, RZ, 0xc0, !PT ;  /* 0x000000ffe00d7812 */ /* 0x000fe400078ec0ff */
[----:B------:R-:W-:Y:S01]  /*1a90*/  SHF.R.U32.HI R224, RZ, 0x10, R224 ;  /* 0x00000010ffe07819 */ /* 0x000fe200000116e0 */
[----:B------:R-:W-:Y:S02]  /*1aa0*/  VIADD R5, R214, 0x7f ;  /* 0x0000007fd6057836 */ /* 0x000fe40000000000 */
[----:B------:R1:W-:Y:S04]  /*1ab0*/  STL [R1], R13 ;  /* 0x0000000d01007387 */ /* 0x0003e80000100800 */
[----:B------:R-:W4:Y:S08]  /*1ac0*/  @P1 LDC R10, c[0x0][0x44c] ;  /* 0x00011300ff0a1b82 */ /* 0x000f300000000800 */
[----:B0-----:R-:W0:Y:S01]  /*1ad0*/  @P1 LDC R7, c[0x0][0x450] ;  /* 0x00011400ff071b82 */ /* 0x001e220000000800 */
[----:B--2---:R-:W-:-:S02]  /*1ae0*/  @P0 IMAD.IADD R2, R3, 0x1, -R0 ;  /* 0x0000000103020824 */ /* 0x004fc400078e0a00 */
[----:B----4-:R-:W-:-:S04]  /*1af0*/  @P1 IMAD.HI.U32 R0, R5, R10, RZ ;  /* 0x0000000a05001227 */ /* 0x010fc800078e00ff */
[----:B------:R-:W-:Y:S01]  /*1b00*/  IMAD.IADD R217, R11, 0x1, R2 ;  /* 0x000000010bd97824 */ /* 0x000fe200078e0202 */
[----:B0-----:R-:W-:-:S03]  /*1b10*/  @P1 SHF.R.U32.HI R5, RZ, R7, R0 ;  /* 0x00000007ff051219 */ /* 0x001fc60000011600 */
[C---:B------:R-:W-:Y:S01]  /*1b20*/  VIADD R0, R217.reuse, 0x9f ;  /* 0x0000009fd9007836 */ /* 0x040fe20000000000 */
[----:B------:R-:W-:-:S03]  /*1b30*/  IADD3 R4, R217, 0xa0, -R215 ;  /* 0x000000a0d9047810 */ /* 0x000fc60007ffe8d7 */
[----:B------:R-:W-:-:S04]  /*1b40*/  IMAD.HI R0, R0, 0x66666667, RZ ;  /* 0x6666666700007827 */ /* 0x000fc800078e02ff */
[----:B------:R-:W-:Y:S01]  /*1b50*/  IMAD.IADD R5, R4, 0x1, R5 ;  /* 0x0000000104057824 */ /* 0x000fe200078e0205 */
[----:B------:R-:W-:-:S03]  /*1b60*/  SHF.R.U32.HI R3, RZ, 0x1f, R0 ;  /* 0x0000001fff037819 */ /* 0x000fc60000011600 */
[----:B------:R-:W-:Y:S01]  /*1b70*/  IMAD.HI R5, R5, 0x66666667, RZ ;  /* 0x6666666705057827 */ /* 0x000fe200078e02ff */
[----:B------:R-:W-:Y:S02]  /*1b80*/  LEA.HI.SX32 R156, R0, R3, 0x1a ;  /* 0x00000003009c7211 */ /* 0x000fe400078fd2ff */
[----:B------:R-:W-:Y:S02]  /*1b90*/  MOV R0, RZ ;  /* 0x000000ff00007202 */ /* 0x000fe40000000f00 */
[----:B------:R-:W-:-:S04]  /*1ba0*/  SHF.R.U32.HI R4, RZ, 0x1f, R5 ;  /* 0x0000001fff047819 */ /* 0x000fc80000011605 */
[----:B------:R-:W-:-:S04]  /*1bb0*/  LEA.HI.SX32 R5, R5, R4, 0x1a ;  /* 0x0000000405057211 */ /* 0x000fc800078fd2ff */
[----:B---3--:R-:W-:-:S04]  /*1bc0*/  VIMNMX R9, R156, R5, PT ;  /* 0x000000059c097248 */ /* 0x008fc80003fe0100 */
[----:B------:R-:W-:-:S13]  /*1bd0*/  ISETP.GE.AND P0, PT, R9, 0x1, PT ;  /* 0x000000010900780c */ /* 0x000fda0003f06270 */
[----:B-1----:R-:W-:Y:S05]  /*1be0*/  @!P0 BRA `(.L_x_2685) ;  /* 0x0000000000748947 */ /* 0x002fea0003800000 */
[----:B------:R-:W-:Y:S01]  /*1bf0*/  ISETP.NE.AND P0, PT, R224, RZ, PT ;  /* 0x000000ffe000720c */ /* 0x000fe20003f05270 */
[----:B------:R-:W-:-:S03]  /*1c00*/  ULDC UR4, c[0x0][0x9f0] ;  /* 0x00027c0000047ab9 */ /* 0x000fc60000000800 */
[----:B------:R-:W-:-:S04]  /*1c10*/  SEL R10, R224, UR4, P0 ;  /* 0x00000004e00a7c07 */ /* 0x000fc80008000000 */
[-C--:B------:R-:W-:Y:S02]  /*1c20*/  IABS R6, R10.reuse ;  /* 0x0000000a00067213 */ /* 0x080fe40000000000 */
        /* <DEDUP_REMOVED lines=22> */
[----:B------:R-:W-:-:S04]  /*1d90*/  IMAD.MOV.U32 R0, RZ, RZ, R5 ;  /* 0x000000ffff007224 */ /* 0x000fc800078e0005 */
[----:B------:R-:W-:Y:S01]  /*1da0*/  @!P2 IMAD.MOV R0, RZ, RZ, -R0 ;  /* 0x000000ffff00a224 */ /* 0x000fe200078e0a00 */
[----:B------:R-:W-:-:S07]  /*1db0*/  @!P1 LOP3.LUT R0, RZ, R10, RZ, 0x33, !PT ;  /* 0x0000000aff009212 */ /* 0x000fce00078e33ff */
.L_x_2685:
[----:B------:R-:W-:Y:S05]  /*1dc0*/  BSYNC B0 ;  /* 0x0000000000007941 */ /* 0x000fea0003800000 */
.L_x_2684:
        /* <DEDUP_REMOVED lines=26> */
[----:B------:R-:W-:Y:S01]  /*1f70*/  MOV R5, UR5 ;  /* 0x0000000500057c02 */ /* 0x000fe20008000f00 */
[----:B------:R-:W-:Y:S01]  /*1f80*/  ULDC.64 UR4, c[0x4][0xd0] ;  /* 0x0100340000047ab9 */ /* 0x000fe20000000a00 */
[----:B------:R-:W-:Y:S01]  /*1f90*/  IMAD.U32 R10, RZ, RZ, UR6 ;  /* 0x00000006ff0a7e24 */ /* 0x000fe2000f8e00ff */
[----:B------:R-:W-:Y:S01]  /*1fa0*/  MOV R13, RZ ;  /* 0x000000ff000d7202 */ /* 0x000fe20000000f00 */
[----:B------:R-:W-:Y:S02]  /*1fb0*/  IMAD.U32 R6, RZ, RZ, UR4 ;  /* 0x00000004ff067e24 */ /* 0x000fe4000f8e00ff */
[----:B------:R-:W-:-:S02]  /*1fc0*/  IMAD.U32 R7, RZ, RZ, UR5 ;  /* 0x00000005ff077e24 */ /* 0x000fc4000f8e00ff */
[----:B------:R-:W-:Y:S02]  /*1fd0*/  IMAD.U32 R11, RZ, RZ, UR7 ;  /* 0x00000007ff0b7e24 */ /* 0x000fe4000f8e00ff */
[----:B------:R-:W-:Y:S02]  /*1fe0*/  IMAD.MOV.U32 R8, RZ, RZ, 0x70 ;  /* 0x00000070ff087424 */ /* 0x000fe400078e00ff */
[----:B0-----:R-:W-:-:S07]  /*1ff0*/  IMAD.MOV.U32 R12, RZ, RZ, 0x1 ;  /* 0x00000001ff0c7424 */ /* 0x001fce00078e00ff */
[----:B------:R-:W-:-:S07]  /*2000*/  LEPC R20, `(.L_x_2688) ;  /* 0x000000001014794e */ /* 0x000fce0000000000 */
[----:B-1---5:R-:W-:Y:S05]  /*2010*/  CALL.ABS.NOINC R14 ;  /* 0x000000000e007343 */ /* 0x022fea0003c00000 */
.L_x_2688:
[----:B------:R-:W-:Y:S05]  /*2020*/  BSYNC B6 ;  /* 0x0000000000067941 */ /* 0x000fea0003800000 */
.L_x_2687:
        /* <DEDUP_REMOVED lines=19> */
[----:B-1---5:R-:W-:Y:S05]  /*2160*/  CALL.ABS.NOINC R14 ;  /* 0x000000000e007343 */ /* 0x022fea0003c00000 */
.L_x_2690:
[----:B------:R-:W-:Y:S05]  /*2170*/  BSYNC B6 ;  /* 0x0000000000067941 */ /* 0x000fea0003800000 */
.L_x_2689:
[----:B------:R-:W-:Y:S01]  /*2180*/  ULDC.64 UR4, c[0x0][0x9f8] ;  /* 0x00027e0000047ab9 */ /* 0x000fe20000000a00 */
[----:B------:R-:W2:Y:S01]  /*2190*/  LDL R28, [R1+0x50] ;  /* 0x00005000011c7983 */ /* 0x000ea20000100800 */
[----:B------:R-:W-:Y:S01]  /*21a0*/  ISETP.NE.U32.AND P0, PT, RZ, UR4, PT ;  /* 0x00000004ff007c0c */ /* 0x000fe2000bf05070 */
[----:B------:R-:W-:Y:S01]  /*21b0*/  IMAD.MOV.U32 R0, RZ, RZ, R220 ;  /* 0x000000ffff007224 */ /* 0x000fe200078e00dc */
[----:B------:R-:W0:Y:S01]  /*21c0*/  LDC R15, c[0x0][0x3f4] ;  /* 0x0000fd00ff0f7b82 */ /* 0x000e220000000800 */
[----:B------:R-:W1:Y:S01]  /*21d0*/  S2R R27, SR_TID.X ;  /* 0x00000000001b7919 */ /* 0x000e620000002100 */
[----:B------:R-:W-:Y:S01]  /*21e0*/  ISETP.NE.AND.EX P0, PT, RZ, UR5, PT, P0 ;  /* 0x00000005ff007c0c */ /* 0x000fe2000bf05300 */
[C---:B------:R-:W-:Y:S02]  /*21f0*/  VIADD R3, R16.reuse, 0x20 ;  /* 0x0000002010037836 */ /* 0x040fe40000000000 */
[----:B------:R-:W-:-:S03]  /*2200*/  VIADD R4, R16, 0x40 ;  /* 0x0000004010047836 */ /* 0x000fc60000000000 */
[----:B------:R-:W3:Y:S07]  /*2210*/  LDC.64 R104, c[0x0][0x3f8] ;  /* 0x0000fe00ff687b82 */ /* 0x000eee0000000a00 */
[----:B------:R-:W-:Y:S01]  /*2220*/  @P0 IADD3 R6, P1, R225, UR4, RZ ;  /* 0x00000004e1060c10 */ /* 0x000fe2000ff3e0ff */
[----:B------:R-:W-:Y:S01]  /*2230*/  ULDC UR4, c[0x0][0x320] ;  /* 0x0000c80000047ab9 */ /* 0x000fe20000000800 */
[----:B------:R-:W4:Y:S02]  /*2240*/  LDC.64 R98, c[0x0][0x408] ;  /* 0x00010200ff627b82 */ /* 0x000f240000000a00 */
[----:B------:R-:W-:-:S05]  /*2250*/  @P0 IADD3.X R7, R226, UR5, RZ, P1, !PT ;  /* 0x00000005e2070c10 */ /* 0x000fca0008ffe4ff */
[----:B------:R0:W2:Y:S01]  /*2260*/  @P0 LDG.E R0, desc[UR50][R6.64] ;  /* 0x0000003206000981 */ /* 0x0000a2000c1e1900 */
[----:B------:R-:W-:Y:S01]  /*2270*/  ISETP.GE.AND P2, PT, R16, UR4, PT ;  /* 0x0000000410007c0c */ /* 0x000fe2000bf46270 */
[----:B------:R-:W-:Y:S01]  /*2280*/  IMAD.MOV.U32 R122, RZ, RZ, 0x20 ;  /* 0x00000020ff7a7424 */ /* 0x000fe200078e00ff */
[----:B------:R-:W-:Y:S01]  /*2290*/  ISETP.GE.AND P3, PT, R3, UR4, PT ;  /* 0x0000000403007c0c */ /* 0x000fe2000bf66270 */
[----:B------:R-:W-:Y:S01]  /*22a0*/  IMAD.MOV.U32 R123, RZ, RZ, 0x40 ;  /* 0x00000040ff7b7424 */ /* 0x000fe200078e00ff */
[----:B------:R-:W-:Y:S01]  /*22b0*/  ISETP.GE.AND P0, PT, R4, UR4, PT ;  /* 0x0000000404007c0c */ /* 0x000fe2000bf06270 */
[----:B------:R-:W-:Y:S01]  /*22c0*/  IMAD.IADD R125, R26, 0x1, R25 ;  /* 0x000000011a7d7824 */ /* 0x000fe200078e0219 */
[----:B------:R-:W-:Y:S01]  /*22d0*/  ISETP.GE.AND P1, PT, R190, UR4, PT ;  /* 0x00000004be007c0c */ /* 0x000fe2000bf26270 */
[-C--:B---3--:R-:W-:Y:S01]  /*22e0*/  IMAD.WIDE.U32 R106, R198, R104.reuse, R16 ;  /* 0x00000068c66a7225 */ /* 0x088fe200078e0010 */
[----:B-1----:R-:W-:Y:S02]  /*22f0*/  SHF.R.U32.HI R20, RZ, 0x7, R27 ;  /* 0x00000007ff147819 */ /* 0x002fe4000001161b */
[----:B------:R-:W-:Y:S01]  /*2300*/  SHF.R.S32.HI R11, RZ, 0x1f, R198 ;  /* 0x0000001fff0b7819 */ /* 0x000fe200000114c6 */
[----:B------:R-:W-:Y:S01]  /*2310*/  VIADD R27, R27, 0xffffff80 ;  /* 0xffffff801b1b7836 */ /* 0x000fe20000000000 */
[C---:B------:R-:W-:Y:S01]  /*2320*/  ISETP.NE.AND P6, PT, R20.reuse, 0x1, PT ;  /* 0x000000011400780c */ /* 0x040fe20003fc5270 */
[----:B------:R-:W-:Y:S01]  /*2330*/  VIADD R150, R20, 0x8 ;  /* 0x0000000814967836 */ /* 0x000fe20000000000 */
[--C-:B------:R-:W-:Y:S01]  /*2340*/  SHF.R.S32.HI R189, RZ, 0x1f, R188.reuse ;  /* 0x0000001fffbd7819 */ /* 0x100fe200000114bc */
[----:B------:R-:W-:Y:S01]  /*2350*/  IMAD R9, R11, R104, RZ ;  /* 0x000000680b097224 */ /* 0x000fe200078e02ff */
[----:B------:R-:W-:Y:S01]  /*2360*/  LEA.HI R14, R27, R27, RZ, 0x1 ;  /* 0x0000001b1b0e7211 */ /* 0x000fe200078f08ff */
[-C--:B----4-:R-:W-:Y:S01]  /*2370*/  IMAD R11, R11, R98.reuse, RZ ;  /* 0x000000620b0b7224 */ /* 0x090fe200078e02ff */
[----:B------:R-:W-:Y:S01]  /*2380*/  LOP3.LUT R22, R22, 0xfffffffe, RZ, 0xc0, !PT ;  /* 0xfffffffe16167812 */ /* 0x000fe200078ec0ff */
[----:B------:R-:W-:Y:S01]  /*2390*/  IMAD R13, R198, R105, R9 ;  /* 0x00000069c60d7224 */ /* 0x000fe200078e0209 */
[----:B------:R-:W-:Y:S01]  /*23a0*/  LOP3.LUT R14, R14, 0xfffffffe, RZ, 0xc0, !PT ;  /* 0xfffffffe0e0e7812 */ /* 0x000fe200078ec0ff */
[----:B------:R-:W-:-:S03]  /*23b0*/  IMAD.WIDE.U32 R102, R198, R98, R188 ;  /* 0x00000062c6667225 */ /* 0x000fc600078e00bc */
[----:B------:R-:W-:Y:S01]  /*23c0*/  IADD3 R14, R27, -R14, RZ ;  /* 0x8000000e1b0e7210 */ /* 0x000fe20007ffe0ff */
[----:B------:R-:W-:Y:S05]  /*23d0*/  @!P6 WARPSYNC.ALL ;  /* 0x000000000000e948 */ /* 0x000fea0003800000 */
[----:B------:R-:W-:Y:S01]  /*23e0*/  ULDC UR4, c[0x0][0x2f4] ;  /* 0x0000bd0000047ab9 */ /* 0x000fe20000000800 */
[C---:B------:R-:W-:Y:S01]  /*23f0*/  IMAD R11, R198.reuse, R99, R11 ;  /* 0x00000063c60b7224 */ /* 0x040fe200078e020b */
[----:B------:R-:W-:Y:S01]  /*2400*/  ISETP.GE.AND P5, PT, R3, UR4, PT ;  /* 0x0000000403007c0c */ /* 0x000fe2000bfa6270 */
[----:B------:R-:W-:Y:S01]  /*2410*/  IMAD.WIDE.U32 R100, R198, R98, R16 ;  /* 0x00000062c6647225 */ /* 0x000fe200078e0010 */
[----:B------:R-:W-:-:S02]  /*2420*/  ISETP.GE.AND P4, PT, R16, UR4, PT ;  /* 0x0000000410007c0c */ /* 0x000fc4000bf86270 */
[----:B0-----:R-:W-:Y:S01]  /*2430*/  SEL R6, RZ, 0xffffffff, P5 ;  /* 0xffffffffff067807 */ /* 0x001fe20002800000 */
[----:B------:R-:W-:Y:S01]  /*2440*/  IMAD.IADD R103, R103, 0x1, R11 ;  /* 0x0000000167677824 */ /* 0x000fe200078e020b */
[----:B------:R-:W-:Y:S01]  /*2450*/  SEL R5, RZ, 0x1, P4 ;  /* 0x00000001ff057807 */ /* 0x000fe20002000000 */
[----:B------:R-:W-:Y:S01]  /*2460*/  IMAD.IADD R101, R11, 0x1, R101 ;  /* 0x000000010b657824 */ /* 0x000fe200078e0265 */
[----:B------:R-:W-:Y:S01]  /*2470*/  SHF.L.U32 R6, R6, 0x1, RZ ;  /* 0x0000000106067819 */ /* 0x000fe200000006ff */
[----:B------:R-:W-:Y:S01]  /*2480*/  IMAD.WIDE.U32 R108, R198, R104, R188 ;  /* 0x00000068c66c7225 */ /* 0x000fe200078e00bc */
[----:B------:R-:W-:Y:S02]  /*2490*/  ISETP.GE.AND P4, PT, R190, UR4, PT ;  /* 0x00000004be007c0c */ /* 0x000fe4000bf86270 */
[----:B------:R-:W-:Y:S01]  /*24a0*/  LOP3.LUT R7, R6, 0x2, R5, 0xe2, !PT ;  /* 0x0000000206077812 */ /* 0x000fe200078ee205 */
[----:B------:R-:W-:Y:S01]  /*24b0*/  IMAD.IADD R109, R109, 0x1, R13 ;  /* 0x000000016d6d7824 */ /* 0x000fe200078e020d */
[----:B------:R-:W-:Y:S01]  /*24c0*/  SEL R6, RZ, 0xffffffff, P3 ;  /* 0xffffffffff067807 */ /* 0x000fe20001800000 */
[----:B------:R-:W-:Y:S01]  /*24d0*/  IMAD.IADD R107, R13, 0x1, R107 ;  /* 0x000000010d6b7824 */ /* 0x000fe200078e026b */
[----:B------:R-:W-:Y:S01]  /*24e0*/  ISETP.GE.AND P3, PT, R4, UR4, PT ;  /* 0x0000000404007c0c */ /* 0x000fe2000bf66270 */
[----:B-----5:R-:W-:Y:S01]  /*24f0*/  IMAD.WIDE.U32 R102, R135, R98, R102 ;  /* 0x0000006287667225 */ /* 0x020fe200078e0066 */
[----:B------:R-:W-:-:S02]  /*2500*/  SEL R8, RZ, 0x8, P4 ;  /* 0x00000008ff087807 */ /* 0x000fc40002000000 */
[----:B------:R-:W-:Y:S01]  /*2510*/  SEL R5, RZ, 0x1, P2 ;  /* 0x00000001ff057807 */ /* 0x000fe20001000000 */
[----:B------:R-:W-:Y:S01]  /*2520*/  IMAD.SHL.U32 R10, R6, 0x2, RZ ;  /* 0x00000002060a7824 */ /* 0x000fe200078e00ff */
[----:B------:R-:W-:Y:S01]  /*2530*/  SEL R6, RZ, 0x4, P3 ;  /* 0x00000004ff067807 */ /* 0x000fe20001800000 */
[----:B------:R-:W-:Y:S01]  /*2540*/  IMAD.WIDE.U32 R100, R135, R98, R100 ;  /* 0x0000006287647225 */ /* 0x000fe200078e0064 */
[----:B------:R-:W-:Y:S02]  /*2550*/  ISETP.GE.AND P3, PT, R3, R15, PT ;  /* 0x0000000f0300720c */ /* 0x000fe40003f66270 */
[----:B------:R-:W-:Y:S01]  /*2560*/  LOP3.LUT R8, R8, R7, R6, 0xfe, !PT ;  /* 0x0000000708087212 */ /* 0x000fe200078efe06 */
[CC--:B------:R-:W-:Y:S01]  /*2570*/  IMAD.WIDE.U32 R108, R135.reuse, R104.reuse, R108 ;  /* 0x00000068876c7225 */ /* 0x0c0fe200078e006c */
[----:B------:R-:W-:Y:S02]  /*2580*/  LOP3.LUT R5, R10, 0x2, R5, 0xe2, !PT ;  /* 0x000000020a057812 */ /* 0x000fe400078ee205 */
[----:B------:R-:W-:Y:S01]  /*2590*/  SEL R6, RZ, 0x4, P0 ;  /* 0x00000004ff067807 */ /* 0x000fe20000000000 */
[----:B------:R-:W-:Y:S01]  /*25a0*/  IMAD.WIDE.U32 R106, R135, R104, R106 ;  /* 0x00000068876a7225 */ /* 0x000fe200078e006a */
[----:B------:R-:W-:-:S02]  /*25b0*/  SEL R7, RZ, 0x8, P1 ;  /* 0x00000008ff077807 */ /* 0x000fc40000800000 */
[----:B------:R-:W-:Y:S01]  /*25c0*/  ISETP.GE.AND P0, PT, R16, R15, PT ;  /* 0x0000000f1000720c */ /* 0x000fe20003f06270 */
[----:B------:R-:W-:Y:S01]  /*25d0*/  IMAD R127, R99, 0xa0, RZ ;  /* 0x000000a0637f7824 */ /* 0x000fe200078e02ff */
[----:B------:R-:W-:Y:S01]  /*25e0*/  LOP3.LUT R21, R7, R5, R6, 0xfe, !PT ;  /* 0x0000000507157212 */ /* 0x000fe200078efe06 */
[----:B------:R-:W-:Y:S01]  /*25f0*/  IMAD.SHL.U32 R97, R98, 0x80, RZ ;  /* 0x0000008062617824 */ /* 0x000fe200078e00ff */
[----:B------:R-:W-:Y:S01]  /*2600*/  SEL R6, R15, RZ, P3 ;  /* 0x000000ff0f067207 */ /* 0x000fe20001800000 */
[----:B------:R-:W-:Y:S01]  /*2610*/  IMAD R113, R14, 0x80, R198 ;  /* 0x000000800e717824 */ /* 0x000fe200078e02c6 */
[----:B------:R-:W-:Y:S01]  /*2620*/  @!P6 BAR.SYNC.DEFER_BLOCKING 0x9, 0x100 ;  /* 0x024400000000eb1d */ /* 0x000fe20000010000 */
[----:B------:R-:W-:Y:S01]  /*2630*/  ISETP.GE.AND P2, PT, R195, UR4, PT ;  /* 0x00000004c3007c0c */ /* 0x000fe2000bf46270 */
[C---:B------:R-:W-:Y:S01]  /*2640*/  IMAD.SHL.U32 R118, R15.reuse, 0x2, RZ ;  /* 0x000000020f767824 */ /* 0x040fe200078e00ff */
[----:B------:R-:W-:Y:S01]  /*2650*/  SEL R5, R15, RZ, P0 ;  /* 0x000000ff0f057207 */ /* 0x000fe20000000000 */
[----:B------:R-:W-:Y:S01]  /*2660*/  IMAD.IADD R7, R3, 0x1, R6 ;  /* 0x0000000103077824 */ /* 0x000fe200078e0206 */
[----:B------:R-:W-:-:S02]  /*2670*/  SEL R9, RZ, 0x10, P2 ;  /* 0x00000010ff097807 */ /* 0x000fc40001000000 */
[----:B------:R-:W-:Y:S02]  /*2680*/  IADD3 R5, R16, R5, RZ ;  /* 0x0000000510057210 */ /* 0x000fe40007ffe0ff */
[----:B------:R-:W-:Y:S02]  /*2690*/  LOP3.LUT R32, R8, R9, RZ, 0xfc, !PT ;  /* 0x0000000908207212 */ /* 0x000fe400078efcff */
[----:B------:R-:W-:Y:S02]  /*26a0*/  ISETP.GE.AND P5, PT, R4, R15, PT ;  /* 0x0000000f0400720c */ /* 0x000fe40003fa6270 */
[----:B------:R-:W-:Y:S02]  /*26b0*/  SHF.R.S32.HI R8, RZ, 0x1f, R7 ;  /* 0x0000001fff087819 */ /* 0x000fe40000011407 */
[----:B------:R-:W-:Y:S02]  /*26c0*/  SHF.R.S32.HI R6, RZ, 0x1f, R5 ;  /* 0x0000001fff067819 */ /* 0x000fe40000011405 */
[----:B------:R-:W-:-:S02]  /*26d0*/  SEL R9, R15, RZ, P5 ;  /* 0x000000ff0f097207 */ /* 0x000fc40002800000 */
[----:B------:R-:W-:Y:S02]  /*26e0*/  LEA.HI R30, R8, R7, RZ, 0x4 ;  /* 0x00000007081e7211 */ /* 0x000fe400078f20ff */
[----:B------:R-:W-:Y:S01]  /*26f0*/  LEA.HI R29, R6, R5, RZ, 0x4 ;  /* 0x00000005061d7211 */ /* 0x000fe200078f20ff */
[----:B------:R-:W-:Y:S01]  /*2700*/  IMAD.IADD R12, R4, 0x1, R9 ;  /* 0x00000001040c7824 */ /* 0x000fe200078e0209 */
[----:B------:R-:W-:Y:S02]  /*2710*/  LEA.HI R8, R8, R7, RZ, 0x6 ;  /* 0x0000000708087211 */ /* 0x000fe400078f30ff */
[----:B------:R-:W-:Y:S02]  /*2720*/  LEA.HI R6, R6, R5, RZ, 0x6 ;  /* 0x0000000506067211 */ /* 0x000fe400078f30ff */
[----:B------:R-:W-:Y:S02]  /*2730*/  SHF.R.S32.HI R9, RZ, 0x6, R8 ;  /* 0x00000006ff097819 */ /* 0x000fe40000011408 */
[----:B------:R-:W-:-:S02]  /*2740*/  SHF.R.U32.HI R5, RZ, 0x3, R211 ;  /* 0x00000003ff057819 */ /* 0x000fc400000116d3 */
[----:B------:R-:W-:Y:S01]  /*2750*/  SHF.R.S32.HI R7, RZ, 0x6, R6 ;  /* 0x00000006ff077819 */ /* 0x000fe20000011406 */
[C---:B------:R-:W-:Y:S01]  /*2760*/  IMAD R133, R9.reuse, 0x2800, R210 ;  /* 0x0000280009857824 */ /* 0x040fe200078e02d2 */
[----:B------:R-:W-:Y:S01]  /*2770*/  LOP3.LUT R8, R208, 0x30, R30, 0xf8, !PT ;  /* 0x00000030d0087812 */ /* 0x000fe200078ef81e */
[--C-:B------:R-:W-:Y:S01]  /*2780*/  IMAD R130, R9, 0x2800, R212.reuse ;  /* 0x0000280009827824 */ /* 0x100fe200078e02d4 */
[--C-:B------:R-:W-:Y:S01]  /*2790*/  LOP3.LUT R10, R211, 0x30, R29.reuse, 0xf8, !PT ;  /* 0x00000030d30a7812 */ /* 0x100fe200078ef81d */
[C---:B------:R-:W-:Y:S01]  /*27a0*/  IMAD R132, R7.reuse, 0x2800, R212 ;  /* 0x0000280007847824 */ /* 0x040fe200078e02d4 */
[----:B------:R-:W-:Y:S01]  /*27b0*/  LOP3.LUT R8, R8, R209, RZ, 0x3c, !PT ;  /* 0x000000d108087212 */ /* 0x000fe200078e3cff */
[----:B------:R-:W-:Y:S01]  /*27c0*/  IMAD R134, R7, 0x2800, R210 ;  /* 0x0000280007867824 */ /* 0x000fe200078e02d2 */
[----:B------:R-:W-:Y:S02]  /*27d0*/  LOP3.LUT R11, R10, R5, RZ, 0x3c, !PT ;  /* 0x000000050a0b7212 */ /* 0x000fe400078e3cff */
[----:B------:R-:W-:Y:S01]  /*27e0*/  LOP3.LUT R6, R208, 0x30, R29, 0xf8, !PT ;  /* 0x00000030d0067812 */ /* 0x000fe200078ef81d */
[----:B------:R-:W-:Y:S01]  /*27f0*/  IMAD.IADD R133, R133, 0x1, R8 ;  /* 0x0000000185857824 */ /* 0x000fe200078e0208 */
[----:B------:R-:W-:Y:S01]  /*2800*/  SHF.R.S32.HI R13, RZ, 0x1f, R12 ;  /* 0x0000001fff0d7819 */ /* 0x000fe2000001140c */
[----:B------:R-:W-:Y:S01]  /*2810*/  IMAD.IADD R132, R132, 0x1, R11 ;  /* 0x0000000184847824 */ /* 0x000fe200078e020b */
[----:B------:R-:W-:-:S02]  /*2820*/  SHF.R.S32.HI R11, RZ, 0x1f, R135 ;  /* 0x0000001fff0b7819 */ /* 0x000fc40000011487 */
[----:B------:R-:W-:Y:S02]  /*2830*/  LOP3.LUT R8, R211, 0x30, R30, 0xf8, !PT ;  /* 0x00000030d3087812 */ /* 0x000fe400078ef81e */
[----:B------:R-:W-:Y:S02]  /*2840*/  LOP3.LUT R7, R6, R209, RZ, 0x3c, !PT ;  /* 0x000000d106077212 */ /* 0x000fe400078e3cff */
[----:B------:R-:W-:Y:S02]  /*2850*/  LEA.HI R31, R13, R12, RZ, 0x4 ;  /* 0x0000000c0d1f7211 */ /* 0x000fe400078f20ff */
[----:B------:R-:W-:Y:S01]  /*2860*/  LOP3.LUT R9, R8, R5, RZ, 0x3c, !PT ;  /* 0x0000000508097212 */ /* 0x000fe200078e3cff */
[----:B------:R-:W-:Y:S01]  /*2870*/  IMAD R8, R11, R104, RZ ;  /* 0x000000680b087224 */ /* 0x000fe200078e02ff */
[----:B------:R-:W-:Y:S01]  /*2880*/  LEA.HI R12, R13, R12, RZ, 0x6 ;  /* 0x0000000c0d0c7211 */ /* 0x000fe200078f30ff */
[----:B------:R-:W-:Y:S01]  /*2890*/  IMAD.IADD R134, R134, 0x1, R7 ;  /* 0x0000000186867824 */ /* 0x000fe200078e0207 */
[----:B------:R-:W-:Y:S01]  /*28a0*/  LOP3.LUT R6, R208, 0x30, R31, 0xf8, !PT ;  /* 0x00000030d0067812 */ /* 0x000fe200078ef81f */
[----:B------:R-:W-:Y:S01]  /*28b0*/  IMAD R13, R135, R105, R8 ;  /* 0x00000069870d7224 */ /* 0x000fe200078e0208 */
[----:B------:R-:W-:Y:S01]  /*28c0*/  SHF.R.S32.HI R7, RZ, 0x6, R12 ;  /* 0x00000006ff077819 */ /* 0x000fe2000001140c */
[----:B------:R-:W-:Y:S01]  /*28d0*/  IMAD R8, R11, R98, RZ ;  /* 0x000000620b087224 */ /* 0x000fe200078e02ff */
[----:B------:R-:W-:Y:S01]  /*28e0*/  LOP3.LUT R6, R6, R209, RZ, 0x3c, !PT ;  /* 0x000000d106067212 */ /* 0x000fe200078e3cff */
[----:B------:R-:W-:Y:S01]  /*28f0*/  IMAD.IADD R130, R130, 0x1, R9 ;  /* 0x0000000182827824 */ /* 0x000fe200078e0209 */
[----:B------:R-:W-:Y:S01]  /*2900*/  LOP3.LUT R10, R211, 0x30, R31, 0xf8, !PT ;  /* 0x00000030d30a7812 */ /* 0x000fe200078ef81f */
[----:B------:R-:W-:Y:S01]  /*2910*/  IMAD R131, R7, 0x2800, R210 ;  /* 0x0000280007837824 */ /* 0x000fe200078e02d2 */
[----:B------:R-:W-:Y:S01]  /*2920*/  SHF.R.S32.HI R116, RZ, 0x4, R29 ;  /* 0x00000004ff747819 */ /* 0x000fe2000001141d */
[----:B------:R-:W-:Y:S01]  /*2930*/  IMAD R11, R135, R99, R8 ;  /* 0x00000063870b7224 */ /* 0x000fe200078e0208 */
[----:B------:R-:W-:Y:S01]  /*2940*/  LOP3.LUT R10, R10, R5, RZ, 0x3c, !PT ;  /* 0x000000050a0a7212 */ /* 0x000fe200078e3cff */
[----:B------:R-:W-:Y:S01]  /*2950*/  IMAD R129, R7, 0x2800, R212 ;  /* 0x0000280007817824 */ /* 0x000fe200078e02d4 */
[----:B------:R-:W-:Y:S01]  /*2960*/  IADD3 R131, R131, R6, RZ ;  /* 0x0000000683837210 */ /* 0x000fe20007ffe0ff */
[----:B------:R-:W-:Y:S01]  /*2970*/  IMAD.IADD R27, R103, 0x1, R11 ;  /* 0x00000001671b7824 */ /* 0x000fe200078e020b */
[----:B------:R-:W-:Y:S01]  /*2980*/  SHF.L.U64.HI R6, R104, 0x7, R105 ;  /* 0x0000000768067819 */ /* 0x000fe20000010269 */
[----:B------:R-:W-:Y:S01]  /*2990*/  IMAD R9, R105, 0xa0, RZ ;  /* 0x000000a069097824 */ /* 0x000fe200078e02ff */
[----:B------:R-:W-:Y:S01]  /*29a0*/  SHF.L.U64.HI R8, R98, 0x7, R99 ;  /* 0x0000000762087819 */ /* 0x000fe20000010263 */
[C---:B------:R-:W-:Y:S01]  /*29b0*/  IMAD.SHL.U32 R7, R104.reuse, 0x80, RZ ;  /* 0x0000008068077824 */ /* 0x040fe200078e00ff */
[----:B------:R-:W-:Y:S01]  /*29c0*/  SHF.R.S32.HI R115, RZ, 0x4, R30 ;  /* 0x00000004ff737819 */ /* 0x000fe2000001141e */
[----:B------:R-:W-:Y:S01]  /*29d0*/  IMAD.WIDE.U32 R104, R104, 0xa0, RZ ;  /* 0x000000a068687825 */ /* 0x000fe200078e00ff */
[----:B------:R-:W-:-:S02]  /*29e0*/  SHF.R.S32.HI R114, RZ, 0x4, R31 ;  /* 0x00000004ff727819 */ /* 0x000fc4000001141f */
[----:B------:R-:W-:Y:S01]  /*29f0*/  LOP3.LUT R29, R29, 0xfffffff0, RZ, 0xc0, !PT ;  /* 0xfffffff01d1d7812 */ /* 0x000fe200078ec0ff */
[----:B------:R-:W-:Y:S01]  /*2a00*/  IMAD.WIDE.U32 R98, R98, 0xa0, RZ ;  /* 0x000000a062627825 */ /* 0x000fe200078e00ff */
[----:B------:R-:W-:Y:S02]  /*2a10*/  LOP3.LUT R30, R30, 0xfffffff0, RZ, 0xc0, !PT ;  /* 0xfffffff01e1e7812 */ /* 0x000fe400078ec0ff */
[----:B------:R-:W-:Y:S01]  /*2a20*/  LOP3.LUT R31, R31, 0xfffffff0, RZ, 0xc0, !PT ;  /* 0xfffffff01f1f7812 */ /* 0x000fe200078ec0ff */
[----:B------:R-:W-:Y:S01]  /*2a30*/  IMAD.IADD R129, R129, 0x1, R10 ;  /* 0x0000000181817824 */ /* 0x000fe200078e020a */
[----:B------:R-:W-:Y:S01]  /*2a40*/  LOP3.LUT R10, R21, 0x2, RZ, 0xc0, !PT ;  /* 0x00000002150a7812 */ /* 0x000fe200078ec0ff */
[----:B------:R-:W-:Y:S01]  /*2a50*/  IMAD.IADD R126, R105, 0x1, R9 ;  /* 0x00000001697e7824 */ /* 0x000fe200078e0209 */
[----:B------:R-:W-:Y:S01]  /*2a60*/  LOP3.LUT R9, R21, 0x1, RZ, 0xc0, !PT ;  /* 0x0000000115097812 */ /* 0x000fe200078ec0ff */
[----:B------:R-:W-:Y:S01]  /*2a70*/  IMAD.IADD R127, R99, 0x1, R127 ;  /* 0x00000001637f7824 */ /* 0x000fe200078e027f */
[----:B------:R-:W-:Y:S01]  /*2a80*/  LOP3.LUT R20, R21, 0x4, RZ, 0xc0, !PT ;  /* 0x0000000415147812 */ /* 0x000fe200078ec0ff */
[----:B------:R-:W-:Y:S01]  /*2a90*/  IMAD.IADD R26, R13, 0x1, R107 ;  /* 0x000000010d1a7824 */ /* 0x000fe200078e026b */
[----:B------:R-:W-:-:S02]  /*2aa0*/  @P5 LOP3.LUT R22, R22, 0x1, RZ, 0xfc, !PT ;  /* 0x0000000116165812 */ /* 0x000fc400078efcff */
[----:B------:R-:W-:Y:S02]  /*2ab0*/  LOP3.LUT R21, R21, 0x8, RZ, 0xc0, !PT ;  /* 0x0000000815157812 */ /* 0x000fe400078ec0ff */
[----:B------:R-:W-:Y:S02]  /*2ac0*/  IADD3 R25, R109, R13, RZ ;  /* 0x0000000d6d197210 */ /* 0x000fe40007ffe0ff */
[----:B------:R-:W-:Y:S02]  /*2ad0*/  SHF.R.S32.HI R112, RZ, 0x1f, R29 ;  /* 0x0000001fff707819 */ /* 0x000fe4000001141d */
[----:B------:R-:W-:Y:S02]  /*2ae0*/  SHF.R.S32.HI R111, RZ, 0x1f, R30 ;  /* 0x0000001fff6f7819 */ /* 0x000fe4000001141e */
[----:B------:R-:W-:Y:S02]  /*2af0*/  SHF.R.S32.HI R110, RZ, 0x1f, R31 ;  /* 0x0000001fff6e7819 */ /* 0x000fe4000001141f */
[----:B--2---:R-:W-:Y:S01]  /*2b00*/  R2P PR, R28, 0x6 ;  /* 0x000000061c007804 */ /* 0x004fe20000000000 */
[----:B------:R-:W-:-:S04]  /*2b10*/  IMAD.IADD R28, R11, 0x1, R101 ;  /* 0x000000010b1c7824 */ /* 0x000fc800078e0265 */
[----:B------:R-:W-:Y:S02]  /*2b20*/  SEL R122, R122, 0xffffffe0, !P1 ;  /* 0xffffffe07a7a7807 */ /* 0x000fe40004800000 */
[----:B------:R-:W-:Y:S02]  /*2b30*/  ISETP.GE.AND P1, PT, R196, UR4, PT ;  /* 0x00000004c4007c0c */ /* 0x000fe4000bf26270 */
[----:B------:R-:W-:Y:S02]  /*2b40*/  SEL R123, R123, 0xffffffc0, !P2 ;  /* 0xffffffc07b7b7807 */ /* 0x000fe40005000000 */
[----:B------:R-:W-:-:S03]  /*2b50*/  SEL R11, RZ, 0x20, P1 ;  /* 0x00000020ff0b7807 */ /* 0x000fc60000800000 */
[----:B------:R-:W-:Y:S01]  /*2b60*/  IMAD.IADD R128, R123, 0x1, R122 ;  /* 0x000000017b807824 */ /* 0x000fe200078e027a */
[C---:B------:R-:W-:Y:S02]  /*2b70*/  LOP3.LUT R11, R32.reuse, R11, RZ, 0xfc, !PT ;  /* 0x0000000b200b7212 */ /* 0x040fe400078efcff */
[----:B------:R-:W-:Y:S02]  /*2b80*/  LOP3.LUT R32, R32, 0x1, RZ, 0xc0, !PT ;  /* 0x0000000120207812 */ /* 0x000fe400078ec0ff */
[C---:B------:R-:W-:Y:S02]  /*2b90*/  LOP3.LUT R33, R11.reuse, 0x2, RZ, 0xc0, !PT ;  /* 0x000000020b217812 */ /* 0x040fe400078ec0ff */
[C---:B------:R-:W-:Y:S02]  /*2ba0*/  LOP3.LUT R34, R11.reuse, 0x4, RZ, 0xc0, !PT ;  /* 0x000000040b227812 */ /* 0x040fe400078ec0ff */
[C---:B------:R-:W-:Y:S02]  /*2bb0*/  LOP3.LUT R35, R11.reuse, 0x8, RZ, 0xc0, !PT ;  /* 0x000000080b237812 */ /* 0x040fe400078ec0ff */
[----:B------:R-:W-:-:S02]  /*2bc0*/  LOP3.LUT R36, R11, 0x10, RZ, 0xc0, !PT ;  /* 0x000000100b247812 */ /* 0x000fc400078ec0ff */
[----:B------:R-:W-:Y:S02]  /*2bd0*/  SHF.R.S32.HI R124, RZ, 0x1f, R0 ;  /* 0x0000001fff7c7819 */ /* 0x000fe40000011400 */
[----:B------:R-:W-:-:S07]  /*2be0*/  LOP3.LUT R37, R11, 0x20, RZ, 0xc0, !PT ;  /* 0x000000200b257812 */ /* 0x000fce00078ec0ff */
.L_x_2796:
[----:B0-----:R-:W0:Y:S01]  /*2bf0*/  LDC R40, c[0x0][0x430] ;  /* 0x00010c00ff287b82 */ /* 0x001e220000000800 */
[----:B------:R-:W-:-:S04]  /*2c00*/  VIADD R24, R24, 0xffffffff ;  /* 0xffffffff18187836 */ /* 0x000fc80000000000 */
[----:B----4-:R-:W-:-:S03]  /*2c10*/  IMAD R11, R24, 0xa0, R113 ;  /* 0x000000a0180b7824 */ /* 0x010fc600078e0271 */
[----:B-1----:R-:W1:Y:S01]  /*2c20*/  LDC R117, c[0x0][0x3f4] ;  /* 0x0000fd00ff757b82 */ /* 0x002e620000000800 */
        /* <DEDUP_REMOVED lines=13> */
[----:B------:R-:W-:Y:S01]  /*2d00*/  @!P1 IMAD R41, R0, R15, R38 ;  /* 0x0000000f00299224 */ /* 0x000fe200078e0226 */
[----:B------:R-:W-:-:S05]  /*2d10*/  @!P1 MOV R38, R11 ;  /* 0x0000000b00269202 */ /* 0x000fca0000000f00 */
[----:B------:R-:W-:-:S04]  /*2d20*/  @!P1 IMAD.WIDE.U32 R14, R0, R14, R38 ;  /* 0x0000000e000e9225 */ /* 0x000fc800078e0026 */
[----:B------:R-:W-:Y:S01]  /*2d30*/  @!P1 IMAD.IADD R15, R15, 0x1, R41 ;  /* 0x000000010f0f9824 */ /* 0x000fe200078e0229 */
[----:B--2---:R-:W-:Y:S01]  /*2d40*/  @!P1 LEA R12, P2, R14, R12, 0x2 ;  /* 0x0000000c0e0c9211 */ /* 0x004fe200078410ff */
[----:B------:R-:W-:-:S03]  /*2d50*/  IMAD.MOV.U32 R38, RZ, RZ, RZ ;  /* 0x000000ffff267224 */ /* 0x000fc600078e00ff */
[----:B------:R-:W-:Y:S02]  /*2d60*/  @!P1 LEA.HI.X R13, R14, R13, R15, 0x2, P2 ;  /* 0x0000000d0e0d9211 */ /* 0x000fe400010f140f */
[----:B------:R-:W-:-:S03]  /*2d70*/  ISETP.GT.AND P2, PT, R24, R119, PT ;  /* 0x000000771800720c */ /* 0x000fc60003f44270 */
[----:B------:R0:W5:Y:S01]  /*2d80*/  @!P1 LDG.E R38, desc[UR50][R12.64] ;  /* 0x000000320c269981 */ /* 0x000162000c1e1900 */
[----:B-1----:R-:W-:Y:S01]  /*2d90*/  ISETP.GE.AND P1, PT, R117, 0x1, PT ;  /* 0x000000017500780c */ /* 0x002fe20003f26270 */
[----:B------:R-:W-:Y:S01]  /*2da0*/  IMAD.MOV R39, RZ, RZ, -R11 ;  /* 0x000000ffff277224 */ /* 0x000fe200078e0a0b */
[----:B------:R-:W-:Y:S01]  /*2db0*/  LOP3.LUT R22, R22, 0xfffffffd, RZ, 0xc0, !PT ;  /* 0xfffffffd16167812 */ /* 0x000fe200078ec0ff */
[C---:B------:R-:W-:Y:S01]  /*2dc0*/  IMAD R41, R19.reuse, 0x7800, R218 ;  /* 0x0000780013297824 */ /* 0x040fe200078e02da */
[----:B------:R-:W-:Y:S05]  /*2dd0*/  YIELD ;  /* 0x0000000000007946 */ /* 0x000fea0003800000 */
[----:B------:R-:W-:Y:S01]  /*2de0*/  IMAD R11, R19, 0x7800, R221 ;  /* 0x00007800130b7824 */ /* 0x000fe200078e02dd */
[----:B------:R-:W-:Y:S01]  /*2df0*/  BSSY B0, `(.L_x_2691) ;  /* 0x0000cee000007945 */ /* 0x000fe20003800000 */
[----:B------:R-:W-:Y:S01]  /*2e00*/  IMAD R39, R40, R39, R43 ;  /* 0x0000002728277224 */ /* 0x000fe200078e022b */
[----:B------:R-:W-:Y:S01]  /*2e10*/  @P2 LOP3.LUT R22, R22, 0x2, RZ, 0xfc, !PT ;  /* 0x0000000216162812 */ /* 0x000fe200078efcff */
[----:B------:R-:W-:-:S02]  /*2e20*/  IMAD.IADD R41, R18, 0x1, R41 ;  /* 0x0000000112297824 */ /* 0x000fc400078e0229 */
[----:B------:R-:W-:Y:S01]  /*2e30*/  IMAD.IADD R40, R18, 0x1, R11 ;  /* 0x0000000112287824 */ /* 0x000fe200078e020b */
[----:B0-----:R-:W-:Y:S06]  /*2e40*/  @!P1 BRA `(.L_x_2692) ;  /* 0x000000c400e49947 */ /* 0x001fec0003800000 */
[----:B------:R-:W-:Y:S01]  /*2e50*/  SHF.R.S32.HI R92, RZ, 0x1f, R39 ;  /* 0x0000001fff5c7819 */ /* 0x000fe20000011427 */
[----:B------:R-:W-:Y:S01]  /*2e60*/  ULDC.64 UR4, c[0x0][0x300] ;  /* 0x0000c00000047ab9 */ /* 0x000fe20000000a00 */
[----:B-----5:R-:W-:Y:S01]  /*2e70*/  SHF.R.S32.HI R93, RZ, 0x1f, R38 ;  /* 0x0000001fff5d7819 */ /* 0x020fe20000011426 */
[----:B------:R-:W-:Y:S01]  /*2e80*/  IMAD.WIDE.U32 R12, R39, UR4, RZ ;  /* 0x00000004270c7c25 */ /* 0x000fe2000f8e00ff */
[----:B------:R-:W-:-:S03]  /*2e90*/  ULDC.64 UR6, c[0x0][0x2e8] ;  /* 0x0000ba0000067ab9 */ /* 0x000fc60000000a00 */
        /* <DEDUP_REMOVED lines=12> */
[----:B------:R-:W-:Y:S01]  /*2f60*/  IMAD R43, R11, R104, R14 ;  /* 0x000000680b2b7224 */ /* 0x000fe200078e020e */
[----:B------:R-:W-:Y:S01]  /*2f70*/  IADD3 R13, R13, R15, RZ ;  /* 0x0000000f0d0d7210 */ /* 0x000fe20007ffe0ff */
[----:B------:R-:W-:Y:S02]  /*2f80*/  IMAD R15, R127, R24, RZ ;  /* 0x000000187f0f7224 */ /* 0x000fe400078e02ff */
[C---:B------:R-:W-:Y:S01]  /*2f90*/  IMAD.WIDE.U32 R12, R191.reuse, UR4, R12 ;  /* 0x00000004bf0c7c25 */ /* 0x040fe2000f8e000c */
[----:B------:R-:W-:Y:S02]  /*2fa0*/  ULDC.U8 UR4, c[0x0][0x410] ;  /* 0x0001040000047ab9 */ /* 0x000fe40000000000 */
[----:B------:R-:W-:Y:S01]  /*2fb0*/  ISETP.NE.AND P1, PT, RZ, UR4, PT ;  /* 0x00000004ff007c0c */ /* 0x000fe2000bf25270 */
[----:B------:R-:W-:Y:S01]  /*2fc0*/  IMAD R120, R191, UR5, R13 ;  /* 0x00000005bf787c24 */ /* 0x000fe2000f8e020d */
[----:B------:R-:W-:Y:S01]  /*2fd0*/  IADD3 R121, P2, R12, UR6, RZ ;  /* 0x000000060c797c10 */ /* 0x000fe2000ff5e0ff */
[----:B------:R-:W-:-:S02]  /*2fe0*/  IMAD R45, R11, R98, R15 ;  /* 0x000000620b2d7224 */ /* 0x000fc400078e020f */
[----:B------:R-:W-:Y:S01]  /*2ff0*/  IMAD.WIDE.U32 R14, R104, R24, RZ ;  /* 0x00000018680e7225 */ /* 0x000fe200078e00ff */
[----:B------:R-:W-:-:S03]  /*3000*/  IADD3.X R120, R120, UR7, RZ, P2, !PT ;  /* 0x0000000778787c10 */ /* 0x000fc600097fe4ff */
        /* <DEDUP_REMOVED lines=56> */
.L_x_2695:
[----:B------:R-:W-:Y:S05]  /*3390*/  BSYNC B1 ;  /* 0x0000000000017941 */ /* 0x000fea0003800000 */
.L_x_2694:
[----:B0-----:R-:W-:Y:S01]  /*33a0*/  VIADD R44, R198, 0x80 ;  /* 0x00000080c62c7836 */ /* 0x001fe20000000000 */
        /* <DEDUP_REMOVED lines=11> */
[----:B------:R-:W-:Y:S01]  /*3460*/  CS2R R60, SRZ ;  /* 0x00000000003c7805 */ /* 0x000fe2000001ff00 */
[----:B-----5:R-:W-:Y:S01]  /*3470*/  IMAD.MOV.U32 R144, RZ, RZ, R66 ;  /* 0x000000ffff907224 */ /* 0x020fe200078e0042 */
[----:B------:R-:W-:Y:S01]  /*3480*/  CS2R R64, SRZ ;  /* 0x0000000000407805 */ /* 0x000fe2000001ff00 */
[----:B------:R-:W-:Y:S01]  /*3490*/  IMAD.MOV.U32 R147, RZ, RZ, R70 ;  /* 0x000000ffff937224 */ /* 0x000fe200078e0046 */
[----:B------:R-:W-:Y:S06]  /*34a0*/  @P4 BRA `(.L_x_2697) ;  /* 0x0000000000a04947 */ /* 0x000fec0003800000 */
        /* <DEDUP_REMOVED lines=40> */
.L_x_2697:
[----:B------:R-:W-:Y:S05]  /*3730*/  BSYNC B1 ;  /* 0x0000000000017941 */ /* 0x000fea0003800000 */
.L_x_2696:
        /* <DEDUP_REMOVED lines=9> */
[----:B------:R-:W-:Y:S02]  /*37d0*/  IMAD.MOV.U32 R151, RZ, RZ, R72 ;  /* 0x000000ffff977224 */ /* 0x000fe400078e0048 */
        /* <DEDUP_REMOVED lines=13> */
[----:B------:R-:W-:Y:S01]  /*38b0*/  IMAD.MOV.U32 R146, RZ, RZ, R64 ;  /* 0x000000ffff927224 */ /* 0x000fe200078e0040 */
[----:B------:R-:W-:Y:S06]  /*38c0*/  @!P1 BRA `(.L_x_2698) ;  /* 0x0000000000049947 */ /* 0x000fec0003800000 */
[----:B------:R-:W-:Y:S01]  /*38d0*/  BPT.TRAP 0x1 ;  /* 0x000000040000795c */ /* 0x000fe20000300000 */
.L_x_2698:
[----:B------:R-:W-:Y:S01]  /*38e0*/  LEA R95, R19, R18, 0x3 ;  /* 0x00000012135f7211 */ /* 0x000fe200078e18ff */
[----:B------:R-:W-:Y:S01]  /*38f0*/  BSSY B1, `(.L_x_2699) ;  /* 0x0000004000017945 */ /* 0x000fe20003800000 */
[----:B------:R-:W-:-:S04]  /*3900*/  SHF.L.U32 R96, R199, 0x1f, RZ ;  /* 0x0000001fc7607819 */ /* 0x000fc800000006ff */
[----:B------:R-:W1:Y:S02]  /*3910*/  SYNCS.PHASECHK.TRANS64.TRYWAIT P5, [R95+URZ+0x29890], R96 ;  /* 0x029890605f0075a7 */ /* 0x000e6400080a017f */
[----:B-1----:R-:W-:Y:S05]  /*3920*/  @!P5 BRA `(.L_x_2700) ;  /* 0x000002c8004cd947 */ /* 0x002fea0003800000 */
.L_x_3050:
[----:B------:R-:W-:Y:S05]  /*3930*/  BSYNC B1 ;  /* 0x0000000000017941 */ /* 0x000fea0003800000 */
.L_x_2699:
[----:B------:R-:W-:-:S03]  /*3940*/  UMOV UR4, 0xffffffff ;  /* 0xffffffff00047882 */ /* 0x000fc60000000000 */
[----:B------:R-:W-:Y:S05]  /*3950*/  BRA.DIV UR4, `(.L_x_2701) ;  /* 0x000002ca04547947 */ /* 0x000fea000b800000 */
[----:B------:R2:W3:Y:S04]  /*3960*/  SHFL.IDX PT, R149, R120, RZ, 0x1e1f ;  /* 0x001e1fff78957589 */ /* 0x0004e800000e0000 */
[----:B------:R2:W4:Y:S02]  /*3970*/  SHFL.IDX PT, R11, R121, RZ, 0x1e1f ;  /* 0x001e1fff790b7589 */ /* 0x00052400000e0000 */
.L_x_3054:
        /* <DEDUP_REMOVED lines=22> */
[--C-:B------:R-:W-:Y:S01]  /*3ae0*/  HADD2.F32 R89, -RZ, R161.reuse.H1_H1 ;  /* 0x300000a1ff597230 */ /* 0x100fe20000004100 */
[----:B------:R-:W-:Y:S01]  /*3af0*/  LOP3.LUT R163, R163, 0xff00, R162, 0xf8, !PT ;  /* 0x0000ff00a3a37812 */ /* 0x000fe200078ef8a2 */
[----:B------:R-:W-:Y:S01]  /*3b00*/  HADD2.F32 R165, -RZ, R88.H0_H0 ;  /* 0x20000058ffa57230 */ /* 0x000fe20000004100 */
[----:B------:R-:W-:Y:S01]  /*3b10*/  F2FP.F16.E4M3.UNPACK_B R162, R159.H1 ;  /* 0x0000009fffa2723e */ /* 0x000fe200030006ff */
[----:B------:R-:W-:Y:S01]  /*3b20*/  HADD2.F32 R161, -RZ, R161.H0_H0 ;  /* 0x200000a1ffa17230 */ /* 0x000fe20000004100 */
[----:B------:R-:W-:-:S02]  /*3b30*/  F2FP.F16.E4M3.UNPACK_B R160, R160 ;  /* 0x000000a0ffa0723e */ /* 0x000fc400020006ff */
[-C--:B------:R-:W-:Y:S01]  /*3b40*/  FMUL.FTZ R166, R89, R165.reuse ;  /* 0x000000a559a67220 */ /* 0x080fe20000410000 */
[--C-:B------:R-:W-:Y:S02]  /*3b50*/  HADD2.F32 R164, -RZ, R162.reuse.H0_H0 ;  /* 0x200000a2ffa47230 */ /* 0x100fe40000004100 */
[----:B------:R-:W-:Y:S01]  /*3b60*/  FMUL.FTZ R165, R161, R165 ;  /* 0x000000a5a1a57220 */ /* 0x000fe20000410000 */
[----:B------:R-:W-:Y:S01]  /*3b70*/  HADD2.F32 R162, -RZ, R162.H1_H1 ;  /* 0x300000a2ffa27230 */ /* 0x000fe20000004100 */
[----:B------:R-:W-:Y:S02]  /*3b80*/  F2FP.F16.E4M3.UNPACK_B R159, R159 ;  /* 0x0000009fff9f723e */ /* 0x000fe400020006ff */
[-C--:B------:R-:W-:Y:S01]  /*3b90*/  FFMA.FTZ R89, R89, R164.reuse, R165 ;  /* 0x000000a459597223 */ /* 0x080fe200000100a5 */
        /* <DEDUP_REMOVED lines=9> */
[----:B------:R-:W-:Y:S02]  /*3c30*/  IMAD.U32 R13, R86, 0x10000, RZ ;  /* 0x00010000560d7824 */ /* 0x000fe400078e00ff */
[----:B------:R-:W-:Y:S01]  /*3c40*/  IMAD.MOV.U32 R86, RZ, RZ, R15 ;  /* 0x000000ffff567224 */ /* 0x000fe200078e000f */
        /* <DEDUP_REMOVED lines=15> */
[-C--:B------:R-:W-:Y:S02]  /*3d40*/  F2FP.F16.E4M3.UNPACK_B R88, R14.reuse ;  /* 0x0000000eff58723e */ /* 0x080fe400020006ff */
        /* <DEDUP_REMOVED lines=10> */
[C---:B------:R-:W-:Y:S01]  /*3df0*/  FFMA.FTZ R165, R86.reuse, R15, -R165 ;  /* 0x0000000f56a57223 */ /* 0x040fe200000108a5 */
        /* <DEDUP_REMOVED lines=25> */
[----:B------:R-:W-:Y:S01]  /*3f90*/  FMUL.FTZ R161, R15, R164 ;  /* 0x000000a40fa17220 */ /* 0x000fe20000410000 */
        /* <DEDUP_REMOVED lines=9> */
[-C--:B------:R-:W-:Y:S02]  /*4030*/  FMUL.FTZ R87, R12, R160.reuse ;  /* 0x000000a00c577220 */ /* 0x080fe40000410000 */
[C---:B------:R-:W-:Y:S02]  /*4040*/  FMUL.FTZ R160, R15.reuse, R160 ;  /* 0x000000a00fa07220 */ /* 0x040fe40000410000 */
[-C--:B------:R-:W-:Y:S01]  /*4050*/  FFMA.FTZ R87, R15, R159.reuse, -R87 ;  /* 0x0000009f0f577223 */ /* 0x080fe20000010857 */
[----:B------:R-:W-:Y:S01]  /*4060*/  F2FP.SATFINITE.E4M3.F32.PACK_AB_MERGE_C R15, R166, R168, R165 ;  /* 0x000000a8a60f723e */ /* 0x000fe200048070a5 */
[----:B------:R-:W-:-:S05]  /*4070*/  FFMA.FTZ R160, R12, R159, R160 ;  /* 0x0000009f0ca07223 */ /* 0x000fca00000100a0 */
[----:B------:R-:W-:-:S07]  /*4080*/  F2FP.SATFINITE.E4M3.F32.PACK_AB_MERGE_C R12, R160, R87, R161 ;  /* 0x00000057a00c723e */ /* 0x000fce00048070a1 */
.L_x_2707:
[----:B------:R-:W-:Y:S05]  /*4090*/  BSYNC B3 ;  /* 0x0000000000037941 */ /* 0x000fea0003800000 */
.L_x_2706:
[----:B----4-:R-:W-:-:S04]  /*40a0*/  IADD3 R86, P2, R16, R11, RZ ;  /* 0x0000000b10567210 */ /* 0x010fc80007f5e0ff */
[----:B---3--:R-:W-:-:S05]  /*40b0*/  IADD3.X R87, R149, R17, RZ, P2, !PT ;  /* 0x0000001195577210 */ /* 0x008fca00017fe4ff */
[----:B0-----:R0:W-:Y:S04]  /*40c0*/  ST.E.128 desc[UR50][R86.64], R12 ;  /* 0x0000000c56007985 */ /* 0x0011e8000c101d32 */
.L_x_2705:
[----:B------:R-:W-:Y:S05]  /*40d0*/  BSYNC B2 ;  /* 0x0000000000027941 */ /* 0x000fea0003800000 */
.L_x_2704:
        /* <DEDUP_REMOVED lines=12> */
[----:B------:R-:W-:Y:S02]  /*41a0*/  LOP3.LUT R88, R85, 0xff0000ff, RZ, 0xc0, !PT ;  /* 0xff0000ff55587812 */ /* 0x000fe400078ec0ff */
[----:B------:R-:W-:Y:S01]  /*41b0*/  LOP3.LUT R83, R84, 0xff00, R83, 0xf8, !PT ;  /* 0x0000ff0054537812 */ /* 0x000fe200078ef853 */
[----:B------:R-:W-:Y:S01]  /*41c0*/  IMAD.U32 R84, R87, 0x10000, RZ ;  /* 0x0001000057547824 */ /* 0x000fe200078e00ff */
[----:B------:R-:W-:Y:S01]  /*41d0*/  SHF.R.U32.HI R82, RZ, 0x10, R85 ;  /* 0x00000010ff527819 */ /* 0x000fe20000011655 */
[----:B------:R-:W-:Y:S01]  /*41e0*/  IMAD.SHL.U32 R85, R86, 0x100, RZ ;  /* 0x0000010056557824 */ /* 0x000fe200078e00ff */
[----:B0-----:R-:W-:-:S02]  /*41f0*/  F2FP.F16.E4M3.UNPACK_B R89, R13 ;  /* 0x0000000dff59723e */ /* 0x001fc400020006ff */
[----:B------:R-:W-:Y:S02]  /*4200*/  LOP3.LUT R83, R83, 0xff0000, R84, 0xf8, !PT ;  /* 0x00ff000053537812 */ /* 0x000fe400078ef854 */
[-C--:B------:R-:W-:Y:S02]  /*4210*/  F2FP.F16.E4M3.UNPACK_B R84, R157.reuse.H1 ;  /* 0x0000009dff54723e */ /* 0x080fe400030006ff */
[----:B------:R-:W-:Y:S01]  /*4220*/  LOP3.LUT R88, R88, 0xff00, R85, 0xf8, !PT ;  /* 0x0000ff0058587812 */ /* 0x000fe200078ef855 */
[--C-:B------:R-:W-:Y:S01]  /*4230*/  HADD2.F32 R85, -RZ, R89.reuse.H1_H1 ;  /* 0x30000059ff557230 */ /* 0x100fe20000004100 */
[-C--:B------:R-:W-:Y:S01]  /*4240*/  F2FP.F16.E4M3.UNPACK_B R87, R158.reuse.H1 ;  /* 0x0000009eff57723e */ /* 0x080fe200030006ff */
        /* <DEDUP_REMOVED lines=8> */
[-C--:B------:R-:W-:Y:S01]  /*42d0*/  FFMA.FTZ R86, R89, R160.reuse, -R86 ;  /* 0x000000a059567223 */ /* 0x080fe20000010856 */
[----:B------:R-:W-:Y:S02]  /*42e0*/  F2FP.F16.E4M3.UNPACK_B R89, R13.H1 ;  /* 0x0000000dff59723e */ /* 0x000fe400030006ff */
[----:B------:R-:W-:Y:S01]  /*42f0*/  FFMA.FTZ R85, R85, R160, R162 ;  /* 0x000000a055557223 */ /* 0x000fe200000100a2 */
[----:B------:R-:W-:Y:S02]  /*4300*/  HADD2.F32 R160, -RZ, R87.H1_H1 ;  /* 0x30000057ffa07230 */ /* 0x000fe40000004100 */
[----:B------:R-:W-:-:S02]  /*4310*/  HADD2.F32 R13, -RZ, R89.H1_H1 ;  /* 0x30000059ff0d7230 */ /* 0x000fc40000004100 */
[----:B------:R-:W-:-:S03]  /*4320*/  HADD2.F32 R89, -RZ, R89.H0_H0 ;  /* 0x20000059ff597230 */ /* 0x000fc60000004100 */
[-C--:B------:R-:W-:Y:S02]  /*4330*/  FMUL.FTZ R162, R13, R84.reuse ;  /* 0x000000540da27220 */ /* 0x080fe40000410000 */
        /* <DEDUP_REMOVED lines=9> */
[----:B------:R-:W-:Y:S01]  /*43d0*/  F2FP.F16.E4M3.UNPACK_B R88, R13.H1 ;  /* 0x0000000dff58723e */ /* 0x000fe200030006ff */
[----:B------:R-:W-:Y:S01]  /*43e0*/  HADD2.F32 R15, -RZ, R15.H1_H1 ;  /* 0x3000000fff0f7230 */ /* 0x000fe20000004100 */
[----:B------:R-:W-:Y:S01]  /*43f0*/  F2FP.F16.E4M3.UNPACK_B R82, R82.H1 ;  /* 0x00000052ff52723e */ /* 0x000fe200030006ff */
[----:B------:R-:W-:Y:S01]  /*4400*/  HADD2.F32 R89, -RZ, R160.H1_H1 ;  /* 0x300000a0ff597230 */ /* 0x000fe20000004100 */
[----:B------:R-:W-:Y:S01]  /*4410*/  F2FP.SATFINITE.E4M3.F32.PACK_AB_MERGE_C R84, R87, R84, RZ ;  /* 0x000000545754723e */ /* 0x000fe200048070ff */
[----:B------:R-:W-:Y:S01]  /*4420*/  HADD2.F32 R161, -RZ, R88.H0_H0 ;  /* 0x20000058ffa17230 */ /* 0x000fe20000004100 */
[----:B------:R-:W-:Y:S01]  /*4430*/  F2FP.F16.E4M3.UNPACK_B R87, R14 ;  /* 0x0000000eff57723e */ /* 0x000fe200020006ff */
[----:B------:R-:W-:Y:S01]  /*4440*/  HADD2.F32 R160, -RZ, R160.H0_H0 ;  /* 0x200000a0ffa07230 */ /* 0x000fe20000004100 */
[----:B------:R-:W-:Y:S01]  /*4450*/  F2FP.F16.E4M3.UNPACK_B R83, R83 ;  /* 0x00000053ff53723e */ /* 0x000fe200020006ff */
[----:B------:R-:W-:-:S02]  /*4460*/  HADD2.F32 R88, -RZ, R88.H1_H1 ;  /* 0x30000058ff587230 */ /* 0x000fc40000004100 */
[----:B------:R-:W-:Y:S01]  /*4470*/  FMUL.FTZ R162, R89, R161 ;  /* 0x000000a159a27220 */ /* 0x000fe20000410000 */
[----:B------:R-:W-:Y:S01]  /*4480*/  F2FP.SATFINITE.E4M3.F32.PACK_AB_MERGE_C R85, R85, R86, R84 ;  /* 0x000000565555723e */ /* 0x000fe20004807054 */
[--C-:B------:R-:W-:Y:S02]  /*4490*/  HADD2.F32 R86, -RZ, R83.reuse.H0_H0 ;  /* 0x20000053ff567230 */ /* 0x100fe40000004100 */
[C---:B------:R-:W-:Y:S01]  /*44a0*/  FFMA.FTZ R162, R160.reuse, R159, -R162 ;  /* 0x0000009fa0a27223 */ /* 0x040fe200000108a2 */
[----:B------:R-:W-:Y:S01]  /*44b0*/  FMUL.FTZ R160, R160, R161 ;  /* 0x000000a1a0a07220 */ /* 0x000fe20000410000 */
[----:B------:R-:W-:Y:S01]  /*44c0*/  F2FP.F16.E4M3.UNPACK_B R14, R14.H1 ;  /* 0x0000000eff0e723e */ /* 0x000fe200030006ff */
[----:B------:R-:W-:Y:S02]  /*44d0*/  HADD2.F32 R83, -RZ, R83.H1_H1 ;  /* 0x30000053ff537230 */ /* 0x000fe40000004100 */
[----:B------:R-:W-:Y:S01]  /*44e0*/  FFMA.FTZ R160, R89, R159, R160 ;  /* 0x0000009f59a07223 */ /* 0x000fe200000100a0 */
[----:B------:R-:W-:-:S02]  /*44f0*/  HADD2.F32 R89, -RZ, R82.H1_H1 ;  /* 0x30000052ff597230 */ /* 0x000fc40000004100 */
[----:B------:R-:W-:-:S03]  /*4500*/  HADD2.F32 R82, -RZ, R82.H0_H0 ;  /* 0x20000052ff527230 */ /* 0x000fc60000004100 */
[----:B------:R-:W-:-:S04]  /*4510*/  FMUL.FTZ R159, R89, R88 ;  /* 0x00000058599f7220 */ /* 0x000fc80000410000 */
[C---:B------:R-:W-:Y:S01]  /*4520*/  FFMA.FTZ R159, R82.reuse, R15, -R159 ;  /* 0x0000000f529f7223 */ /* 0x040fe2000001089f */
[----:B------:R-:W-:-:S04]  /*4530*/  FMUL.FTZ R82, R82, R88 ;  /* 0x0000005852527220 */ /* 0x000fc80000410000 */
[----:B------:R-:W-:Y:S01]  /*4540*/  FFMA.FTZ R82, R89, R15, R82 ;  /* 0x0000000f59527223 */ /* 0x000fe20000010052 */
[----:B------:R-:W-:Y:S01]  /*4550*/  F2FP.F16.E4M3.UNPACK_B R15, R13 ;  /* 0x0000000dff0f723e */ /* 0x000fe200020006ff */
[--C-:B------:R-:W-:Y:S02]  /*4560*/  HADD2.F32 R13, -RZ, R87.reuse.H1_H1 ;  /* 0x30000057ff0d7230 */ /* 0x100fe40000004100 */
[----:B------:R-:W-:Y:S01]  /*4570*/  HADD2.F32 R87, -RZ, R87.H0_H0 ;  /* 0x20000057ff577230 */ /* 0x000fe20000004100 */
[----:B------:R-:W-:Y:S01]  /*4580*/  F2FP.SATFINITE.E4M3.F32.PACK_AB_MERGE_C R159, R82, R159, RZ ;  /* 0x0000009f529f723e */ /* 0x000fe200048070ff */
[----:B------:R-:W-:-:S05]  /*4590*/  HADD2.F32 R88, -RZ, R15.H0_H0 ;  /* 0x2000000fff587230 */ /* 0x000fca0000004100 */
[-C--:B------:R-:W-:Y:S01]  /*45a0*/  FMUL.FTZ R84, R13, R88.reuse ;  /* 0x000000580d547220 */ /* 0x080fe20000410000 */
[----:B------:R-:W-:-:S03]  /*45b0*/  FMUL.FTZ R88, R87, R88 ;  /* 0x0000005857587220 */ /* 0x000fc60000410000 */
[-C--:B------:R-:W-:Y:S01]  /*45c0*/  FFMA.FTZ R84, R87, R86.reuse, -R84 ;  /* 0x0000005657547223 */ /* 0x080fe20000010854 */
[----:B------:R-:W-:Y:S01]  /*45d0*/  FFMA.FTZ R13, R13, R86, R88 ;  /* 0x000000560d0d7223 */ /* 0x000fe20000010058 */
[----:B------:R-:W-:Y:S02]  /*45e0*/  HADD2.F32 R86, -RZ, R15.H1_H1 ;  /* 0x3000000fff567230 */ /* 0x000fe40000004100 */
[--C-:B------:R-:W-:Y:S02]  /*45f0*/  HADD2.F32 R15, -RZ, R14.reuse.H1_H1 ;  /* 0x3000000eff0f7230 */ /* 0x100fe40000004100 */
[----:B------:R-:W-:Y:S02]  /*4600*/  HADD2.F32 R14, -RZ, R14.H0_H0 ;  /* 0x2000000eff0e7230 */ /* 0x000fe40000004100 */
[--C-:B------:R-:W-:Y:S02]  /*4610*/  HADD2.F32 R88, -RZ, R157.reuse.H1_H1 ;  /* 0x3000009dff587230 */ /* 0x100fe40000004100 */
[----:B------:R-:W-:Y:S01]  /*4620*/  FMUL.FTZ R87, R15, R86 ;  /* 0x000000560f577220 */ /* 0x000fe20000410000 */
[----:B------:R-:W-:-:S02]  /*4630*/  HADD2.F32 R157, -RZ, R157.H0_H0 ;  /* 0x2000009dff9d7230 */ /* 0x000fc40000004100 */
[C---:B------:R-:W-:Y:S01]  /*4640*/  FMUL.FTZ R86, R14.reuse, R86 ;  /* 0x000000560e567220 */ /* 0x040fe20000410000 */
[-C--:B------:R-:W-:Y:S01]  /*4650*/  FFMA.FTZ R14, R14, R83.reuse, -R87 ;  /* 0x000000530e0e7223 */ /* 0x080fe20000010857 */
[----:B------:R-:W-:Y:S02]  /*4660*/  F2FP.F16.E4M3.UNPACK_B R87, R12.H1 ;  /* 0x0000000cff57723e */ /* 0x000fe400030006ff */
[----:B------:R-:W-:Y:S01]  /*4670*/  FFMA.FTZ R15, R15, R83, R86 ;  /* 0x000000530f0f7223 */ /* 0x000fe20000010056 */
[----:B------:R-:W-:Y:S02]  /*4680*/  HADD2.F32 R86, -RZ, R158.H1_H1 ;  /* 0x3000009eff567230 */ /* 0x000fe40000004100 */
[--C-:B------:R-:W-:Y:S02]  /*4690*/  HADD2.F32 R83, -RZ, R87.reuse.H1_H1 ;  /* 0x30000057ff537230 */ /* 0x100fe40000004100 */
[----:B------:R-:W-:Y:S01]  /*46a0*/  F2FP.SATFINITE.E4M3.F32.PACK_AB_MERGE_C R14, R15, R14, RZ ;  /* 0x0000000e0f0e723e */ /* 0x000fe200048070ff */
[----:B------:R-:W-:Y:S01]  /*46b0*/  HADD2.F32 R87, -RZ, R87.H0_H0 ;  /* 0x20000057ff577230 */ /* 0x000fe20000004100 */
[----:B------:R-:W-:Y:S01]  /*46c0*/  F2FP.SATFINITE.E4M3.F32.PACK_AB_MERGE_C R15, R160, R162, R159 ;  /* 0x000000a2a00f723e */ /* 0x000fe2000480709f */
[----:B------:R-:W-:Y:S01]  /*46d0*/  FMUL.FTZ R164, R83, R88 ;  /* 0x0000005853a47220 */ /* 0x000fe20000410000 */
[----:B------:R-:W-:-:S02]  /*46e0*/  F2FP.SATFINITE.E4M3.F32.PACK_AB_MERGE_C R14, R13, R84, R14 ;  /* 0x000000540d0e723e */ /* 0x000fc4000480700e */
[C---:B------:R-:W-:Y:S01]  /*46f0*/  FMUL.FTZ R88, R87.reuse, R88 ;  /* 0x0000005857587220 */ /* 0x040fe20000410000 */
[----:B------:R-:W-:Y:S02]  /*4700*/  IMAD.MOV.U32 R13, RZ, RZ, R85 ;  /* 0x000000ffff0d7224 */ /* 0x000fe400078e0055 */
[-C--:B------:R-:W-:Y:S01]  /*4710*/  FFMA.FTZ R87, R87, R86.reuse, -R164 ;  /* 0x0000005657577223 */ /* 0x080fe200000108a4 */
[----:B------:R-:W-:Y:S01]  /*4720*/  FFMA.FTZ R88, R83, R86, R88 ;  /* 0x0000005653587223 */ /* 0x000fe20000010058 */
[----:B------:R-:W-:Y:S01]  /*4730*/  F2FP.F16.E4M3.UNPACK_B R86, R12 ;  /* 0x0000000cff56723e */ /* 0x000fe200020006ff */
[----:B------:R-:W-:-:S03]  /*4740*/  HADD2.F32 R83, -RZ, R158.H0_H0 ;  /* 0x2000009eff537230 */ /* 0x000fc60000004100 */
        /* <DEDUP_REMOVED lines=8> */
.L_x_2711:
[----:B------:R-:W-:Y:S05]  /*47d0*/  BSYNC B3 ;  /* 0x0000000000037941 */ /* 0x000fea0003800000 */
.L_x_2710:
[----:B------:R-:W-:-:S04]  /*47e0*/  SHF.L.U32 R84, R192, 0x4, RZ ;  /* 0x00000004c0547819 */ /* 0x000fc800000006ff */
[----:B----4-:R-:W-:-:S04]  /*47f0*/  IADD3 R82, P2, R11, R84, RZ ;  /* 0x000000540b527210 */ /* 0x010fc80007f5e0ff */
[----:B---3--:R-:W-:-:S05]  /*4800*/  LEA.HI.X.SX32 R83, R84, R149, 0x1, P2 ;  /* 0x0000009554537211 */ /* 0x008fca00010f0eff */
[----:B0-----:R0:W-:Y:S04]  /*4810*/  ST.E.128 desc[UR50][R82.64], R12 ;  /* 0x0000000c52007985 */ /* 0x0011e8000c101d32 */
.L_x_2709:
[----:B------:R-:W-:Y:S05]  /*4820*/  BSYNC B2 ;  /* 0x0000000000027941 */ /* 0x000fea0003800000 */
.L_x_2708:
        /* <DEDUP_REMOVED lines=10> */
[----:B---3--:R-:W-:Y:S01]  /*48d0*/  IMAD.MOV.U32 R80, RZ, RZ, R13 ;  /* 0x000000ffff507224 */ /* 0x008fe200078e000d */
[-C--:B------:R-:W-:Y:S02]  /*48e0*/  F2FP.F16.E4M3.UNPACK_B R84, R155.reuse.H1 ;  /* 0x0000009bff54723e */ /* 0x080fe400030006ff */
[----:B------:R-:W-:Y:S02]  /*48f0*/  F2FP.F16.E4M3.UNPACK_B R13, R154.H1 ;  /* 0x0000009aff0d723e */ /* 0x000fe400030006ff */
[----:B------:R-:W-:Y:S01]  /*4900*/  F2FP.F16.E4M3.UNPACK_B R78, R80 ;  /* 0x00000050ff4e723e */ /* 0x000fe200020006ff */
[----:B------:R-:W-:Y:S01]  /*4910*/  HADD2.F32 R85, -RZ, R84.H0_H0 ;  /* 0x20000054ff557230 */ /* 0x000fe20000004100 */
[----:B------:R-:W-:Y:S01]  /*4920*/  F2FP.F16.E4M3.UNPACK_B R88, R155 ;  /* 0x0000009bff58723e */ /* 0x000fe200020006ff */
[----:B------:R-:W-:Y:S02]  /*4930*/  HADD2.F32 R87, -RZ, R13.H0_H0 ;  /* 0x2000000dff577230 */ /* 0x000fe40000004100 */
[----:B------:R-:W-:-:S02]  /*4940*/  HADD2.F32 R86, -RZ, R78.H1_H1 ;  /* 0x3000004eff567230 */ /* 0x000fc40000004100 */
[----:B------:R-:W-:Y:S02]  /*4950*/  HADD2.F32 R78, -RZ, R78.H0_H0 ;  /* 0x2000004eff4e7230 */ /* 0x000fe40000004100 */
[----:B------:R-:W-:Y:S02]  /*4960*/  HADD2.F32 R84, -RZ, R84.H1_H1 ;  /* 0x30000054ff547230 */ /* 0x000fe40000004100 */
[-C--:B------:R-:W-:Y:S01]  /*4970*/  FMUL.FTZ R89, R86, R85.reuse ;  /* 0x0000005556597220 */ /* 0x080fe20000410000 */
[----:B------:R-:W-:Y:S02]  /*4980*/  HADD2.F32 R13, -RZ, R13.H1_H1 ;  /* 0x3000000dff0d7230 */ /* 0x000fe40000004100 */
[C---:B------:R-:W-:Y:S01]  /*4990*/  FMUL.FTZ R157, R78.reuse, R85 ;  /* 0x000000554e9d7220 */ /* 0x040fe20000410000 */
[----:B------:R-:W-:-:S03]  /*49a0*/  FFMA.FTZ R85, R78, R87, -R89 ;  /* 0x000000574e557223 */ /* 0x000fc60000010859 */
[----:B------:R-:W-:Y:S01]  /*49b0*/  FFMA.FTZ R78, R86, R87, R157 ;  /* 0x00000057564e7223 */ /* 0x000fe2000001009d */
[----:B------:R-:W-:Y:S01]  /*49c0*/  F2FP.F16.E4M3.UNPACK_B R86, R80.H1 ;  /* 0x00000050ff56723e */ /* 0x000fe200030006ff */
[----:B------:R-:W-:-:S04]  /*49d0*/  IMAD.MOV.U32 R80, RZ, RZ, R12 ;  /* 0x000000ffff507224 */ /* 0x000fc800078e000c */
[--C-:B------:R-:W-:Y:S01]  /*49e0*/  HADD2.F32 R87, -RZ, R86.reuse.H1_H1 ;  /* 0x30000056ff577230 */ /* 0x100fe20000004100 */
[-C--:B------:R-:W-:Y:S01]  /*49f0*/  F2FP.F16.E4M3.UNPACK_B R12, R80.reuse.H1 ;  /* 0x00000050ff0c723e */ /* 0x080fe200030006ff */
[----:B------:R-:W-:Y:S01]  /*4a00*/  HADD2.F32 R86, -RZ, R86.H0_H0 ;  /* 0x20000056ff567230 */ /* 0x000fe20000004100 */
[----:B------:R-:W-:Y:S02]  /*4a10*/  F2FP.F16.E4M3.UNPACK_B R80, R80 ;  /* 0x00000050ff50723e */ /* 0x000fe400020006ff */
[CC--:B------:R-:W-:Y:S02]  /*4a20*/  FMUL.FTZ R89, R87.reuse, R84.reuse ;  /* 0x0000005457597220 */ /* 0x0c0fe40000410000 */
[C---:B------:R-:W-:Y:S02]  /*4a30*/  FMUL.FTZ R84, R86.reuse, R84 ;  /* 0x0000005456547220 */ /* 0x040fe40000410000 */
[-C--:B------:R-:W-:Y:S02]  /*4a40*/  FFMA.FTZ R86, R86, R13.reuse, -R89 ;  /* 0x0000000d56567223 */ /* 0x080fe40000010859 */
[----:B------:R-:W-:Y:S01]  /*4a50*/  FFMA.FTZ R87, R87, R13, R84 ;  /* 0x0000000d57577223 */ /* 0x000fe20000010054 */
[----:B------:R-:W-:Y:S01]  /*4a60*/  F2FP.F16.E4M3.UNPACK_B R84, R154 ;  /* 0x0000009aff54723e */ /* 0x000fe200020006ff */
[----:B------:R-:W-:-:S02]  /*4a70*/  HADD2.F32 R154, -RZ, R88.H1_H1 ;  /* 0x30000058ff9a7230 */ /* 0x000fc40000004100 */
[--C-:B------:R-:W-:Y:S01]  /*4a80*/  HADD2.F32 R13, -RZ, R12.reuse.H1_H1 ;  /* 0x3000000cff0d7230 */ /* 0x100fe20000004100 */
[----:B------:R-:W-:Y:S01]  /*4a90*/  F2FP.SATFINITE.E4M3.F32.PACK_AB_MERGE_C R86, R87, R86, RZ ;  /* 0x000000565756723e */ /* 0x000fe200048070ff */
[----:B------:R-:W-:Y:S02]  /*4aa0*/  HADD2.F32 R12, -RZ, R12.H0_H0 ;  /* 0x2000000cff0c7230 */ /* 0x000fe40000004100 */
[----:B------:R-:W-:Y:S02]  /*4ab0*/  HADD2.F32 R89, -RZ, R84.H1_H1 ;  /* 0x30000054ff597230 */ /* 0x000fe40000004100 */
[-C--:B------:R-:W-:Y:S01]  /*4ac0*/  FMUL.FTZ R155, R13, R154.reuse ;  /* 0x0000009a0d9b7220 */ /* 0x080fe20000410000 */
[----:B------:R-:W-:Y:S02]  /*4ad0*/  HADD2.F32 R87, -RZ, R88.H0_H0 ;  /* 0x20000058ff577230 */ /* 0x000fe40000004100 */
[----:B------:R-:W-:Y:S01]  /*4ae0*/  FMUL.FTZ R154, R12, R154 ;  /* 0x0000009a0c9a7220 */ /* 0x000fe20000410000 */
[----:B------:R-:W-:-:S02]  /*4af0*/  HADD2.F32 R88, -RZ, R80.H1_H1 ;  /* 0x30000050ff587230 */ /* 0x000fc40000004100 */
[-C--:B------:R-:W-:Y:S01]  /*4b00*/  FFMA.FTZ R12, R12, R89.reuse, -R155 ;  /* 0x000000590c0c7223 */ /* 0x080fe2000001089b */
[----:B------:R-:W-:Y:S02]  /*4b10*/  HADD2.F32 R80, -RZ, R80.H0_H0 ;  /* 0x20000050ff507230 */ /* 0x000fe40000004100 */
[----:B------:R-:W-:Y:S01]  /*4b20*/  FFMA.FTZ R13, R13, R89, R154 ;  /* 0x000000590d0d7223 */ /* 0x000fe2000001009a */
[----:B------:R-:W-:Y:S02]  /*4b30*/  HADD2.F32 R89, -RZ, R84.H0_H0 ;  /* 0x20000054ff597230 */ /* 0x000fe40000004100 */
[----:B------:R-:W-:Y:S01]  /*4b40*/  FMUL.FTZ R155, R88, R87 ;  /* 0x00000057589b7220 */ /* 0x000fe20000410000 */
[----:B------:R-:W-:Y:S01]  /*4b50*/  F2FP.SATFINITE.E4M3.F32.PACK_AB_MERGE_C R78, R78, R85, R86 ;  /* 0x000000554e4e723e */ /* 0x000fe20004807056 */
[C---:B------:R-:W-:Y:S01]  /*4b60*/  FMUL.FTZ R157, R80.reuse, R87 ;  /* 0x00000057509d7220 */ /* 0x040fe20000410000 */
[----:B------:R-:W-:Y:S01]  /*4b70*/  SHF.R.U32.HI R85, RZ, 0x8, R81 ;  /* 0x00000008ff557819 */ /* 0x000fe20000011651 */
[-C--:B------:R-:W-:Y:S01]  /*4b80*/  FFMA.FTZ R87, R80, R89.reuse, -R155 ;  /* 0x0000005950577223 */ /* 0x080fe2000001089b */
[----:B------:R-:W-:Y:S01]  /*4b90*/  LOP3.LUT R86, R81, 0xff0000ff, RZ, 0xc0, !PT ;  /* 0xff0000ff51567812 */ /* 0x000fe200078ec0ff */
[----:B------:R-:W-:Y:S01]  /*4ba0*/  FFMA.FTZ R80, R88, R89, R157 ;  /* 0x0000005958507223 */ /* 0x000fe2000001009d */
[----:B------:R-:W-:Y:S01]  /*4bb0*/  SHF.R.U32.HI R88, RZ, 0x10, R81 ;  /* 0x00000010ff587819 */ /* 0x000fe20000011651 */
[----:B------:R-:W-:Y:S01]  /*4bc0*/  IMAD.SHL.U32 R81, R85, 0x100, RZ ;  /* 0x0000010055517824 */ /* 0x000fe200078e00ff */
[----:B------:R-:W-:-:S02]  /*4bd0*/  SHF.R.U32.HI R89, RZ, 0x8, R79 ;  /* 0x00000008ff597819 */ /* 0x000fc4000001164f */
[----:B------:R-:W-:Y:S02]  /*4be0*/  SHF.R.U32.HI R154, RZ, 0x10, R79 ;  /* 0x00000010ff9a7819 */ /* 0x000fe4000001164f */
[----:B------:R-:W-:Y:S02]  /*4bf0*/  LOP3.LUT R81, R86, 0xff00, R81, 0xf8, !PT ;  /* 0x0000ff0056517812 */ /* 0x000fe400078ef851 */
[----:B------:R-:W-:Y:S01]  /*4c00*/  LOP3.LUT R84, R79, 0xff0000ff, RZ, 0xc0, !PT ;  /* 0xff0000ff4f547812 */ /* 0x000fe200078ec0ff */
[----:B------:R-:W-:Y:S01]  /*4c10*/  IMAD.SHL.U32 R79, R89, 0x100, RZ ;  /* 0x00000100594f7824 */ /* 0x000fe200078e00ff */
[----:B------:R-:W-:Y:S01]  /*4c20*/  SHF.L.U32 R86, R88, 0x10, RZ ;  /* 0x0000001058567819 */ /* 0x000fe200000006ff */
[----:B------:R-:W-:Y:S01]  /*4c30*/  IMAD.U32 R85, R154, 0x10000, RZ ;  /* 0x000100009a557824 */ /* 0x000fe200078e00ff */
[----:B------:R-:W-:Y:S01]  /*4c40*/  F2FP.SATFINITE.E4M3.F32.PACK_AB_MERGE_C R12, R13, R12, RZ ;  /* 0x0000000c0d0c723e */ /* 0x000fe200048070ff */
[----:B------:R-:W-:Y:S01]  /*4c50*/  IMAD.MOV.U32 R13, RZ, RZ, R78 ;  /* 0x000000ffff0d7224 */ /* 0x000fe200078e004e */
[----:B------:R-:W-:Y:S01]  /*4c60*/  LOP3.LUT R86, R81, 0xff0000, R86, 0xf8, !PT ;  /* 0x00ff000051567812 */ /* 0x000fe200078ef856 */
[----:B------:R-:W-:Y:S01]  /*4c70*/  IMAD.MOV.U32 R81, RZ, RZ, R15 ;  /* 0x000000ffff517224 */ /* 0x000fe200078e000f */
[----:B------:R-:W-:-:S02]  /*4c80*/  LOP3.LUT R84, R84, 0xff00, R79, 0xf8, !PT ;  /* 0x0000ff0054547812 */ /* 0x000fc400078ef84f */
[----:B------:R-:W-:Y:S02]  /*4c90*/  F2FP.F16.E4M3.UNPACK_B R88, R86.H1 ;  /* 0x00000056ff58723e */ /* 0x000fe400030006ff */
[----:B------:R-:W-:Y:S02]  /*4ca0*/  LOP3.LUT R85, R84, 0xff0000, R85, 0xf8, !PT ;  /* 0x00ff000054557812 */ /* 0x000fe400078ef855 */
[----:B------:R-:W-:Y:S01]  /*4cb0*/  F2FP.F16.E4M3.UNPACK_B R15, R81 ;  /* 0x00000051ff0f723e */ /* 0x000fe200020006ff */
[----:B------:R-:W-:Y:S01]  /*4cc0*/  HADD2.F32 R84, -RZ, R88.H0_H0 ;  /* 0x20000058ff547230 */ /* 0x000fe20000004100 */
[-C--:B------:R-:W-:Y:S02]  /*4cd0*/  F2FP.F16.E4M3.UNPACK_B R79, R85.reuse.H1 ;  /* 0x00000055ff4f723e */ /* 0x080fe400030006ff */
[----:B------:R-:W-:Y:S01]  /*4ce0*/  F2FP.F16.E4M3.UNPACK_B R85, R85 ;  /* 0x00000055ff55723e */ /* 0x000fe200020006ff */
[--C-:B------:R-:W-:Y:S01]  /*4cf0*/  HADD2.F32 R89, -RZ, R15.reuse.H1_H1 ;  /* 0x3000000fff597230 */ /* 0x100fe20000004100 */
[----:B------:R-:W-:Y:S01]  /*4d00*/  F2FP.SATFINITE.E4M3.F32.PACK_AB_MERGE_C R12, R80, R87, R12 ;  /* 0x00000057500c723e */ /* 0x000fe2000480700c */
[----:B------:R-:W-:-:S02]  /*4d10*/  HADD2.F32 R15, -RZ, R15.H0_H0 ;  /* 0x2000000fff0f7230 */ /* 0x000fc40000004100 */
[--C-:B------:R-:W-:Y:S02]  /*4d20*/  HADD2.F32 R154, -RZ, R79.reuse.H0_H0 ;  /* 0x2000004fff9a7230 */ /* 0x100fe40000004100 */
[-C--:B------:R-:W-:Y:S01]  /*4d30*/  FMUL.FTZ R158, R89, R84.reuse ;  /* 0x00000054599e7220 */ /* 0x080fe20000410000 */
[----:B------:R-:W-:Y:S02]  /*4d40*/  HADD2.F32 R79, -RZ, R79.H1_H1 ;  /* 0x3000004fff4f7230 */ /* 0x000fe40000004100 */
[C---:B------:R-:W-:Y:S01]  /*4d50*/  FMUL.FTZ R160, R15.reuse, R84 ;  /* 0x000000540fa07220 */ /* 0x040fe20000410000 */
[----:B------:R-:W-:-:S03]  /*4d60*/  FFMA.FTZ R84, R15, R154, -R158 ;  /* 0x0000009a0f547223 */ /* 0x000fc6000001089e */
[----:B------:R-:W-:Y:S01]  /*4d70*/  FFMA.FTZ R15, R89, R154, R160 ;  /* 0x0000009a590f7223 */ /* 0x000fe200000100a0 */
[----:B------:R-:W-:Y:S01]  /*4d80*/  F2FP.F16.E4M3.UNPACK_B R89, R81.H1 ;  /* 0x00000051ff59723e */ /* 0x000fe200030006ff */
[----:B------:R-:W-:Y:S02]  /*4d90*/  IMAD.MOV.U32 R81, RZ, RZ, R14 ;  /* 0x000000ffff517224 */ /* 0x000fe400078e000e */
[----:B------:R-:W-:Y:S02]  /*4da0*/  HADD2.F32 R14, -RZ, R88.H1_H1 ;  /* 0x30000058ff0e7230 */ /* 0x000fe40000004100 */
[--C-:B------:R-:W-:Y:S02]  /*4db0*/  HADD2.F32 R88, -RZ, R89.reuse.H1_H1 ;  /* 0x30000059ff587230 */ /* 0x100fe40000004100 */
[----:B------:R-:W-:-:S03]  /*4dc0*/  HADD2.F32 R89, -RZ, R89.H0_H0 ;  /* 0x20000059ff597230 */ /* 0x000fc60000004100 */
[CC--:B------:R-:W-:Y:S02]  /*4dd0*/  FMUL.FTZ R154, R88.reuse, R14.reuse ;  /* 0x0000000e589a7220 */ /* 0x0c0fe40000410000 */
[C---:B------:R-:W-:Y:S02]  /*4de0*/  FMUL.FTZ R155, R89.reuse, R14 ;  /* 0x0000000e599b7220 */ /* 0x040fe40000410000 */
[-C--:B------:R-:W-:Y:S01]  /*4df0*/  FFMA.FTZ R14, R89, R79.reuse, -R154 ;  /* 0x0000004f590e7223 */ /* 0x080fe2000001089a */
[--C-:B------:R-:W-:Y:S02]  /*4e00*/  HADD2.F32 R154, -RZ, R85.reuse.H1_H1 ;  /* 0x30000055ff9a7230 */ /* 0x100fe40000004100 */
[----:B------:R-:W-:Y:S01]  /*4e10*/  FFMA.FTZ R79, R88, R79, R155 ;  /* 0x0000004f584f7223 */ /* 0x000fe2000001009b */
[----:B------:R-:W-:Y:S01]  /*4e20*/  F2FP.F16.E4M3.UNPACK_B R88, R86 ;  /* 0x00000056ff58723e */ /* 0x000fe200020006ff */
[----:B------:R-:W-:Y:S01]  /*4e30*/  HADD2.F32 R85, -RZ, R85.H0_H0 ;  /* 0x20000055ff557230 */ /* 0x000fe20000004100 */
[----:B------:R-:W-:-:S02]  /*4e40*/  F2FP.F16.E4M3.UNPACK_B R86, R81.H1 ;  /* 0x00000051ff56723e */ /* 0x000fc400030006ff */
[----:B------:R-:W-:Y:S01]  /*4e50*/  F2FP.F16.E4M3.UNPACK_B R81, R81 ;  /* 0x00000051ff51723e */ /* 0x000fe200020006ff */
[----:B------:R-:W-:Y:S01]  /*4e60*/  HADD2.F32 R155, -RZ, R88.H1_H1 ;  /* 0x30000058ff9b7230 */ /* 0x000fe20000004100 */
[----:B------:R-:W-:Y:S01]  /*4e70*/  F2FP.SATFINITE.E4M3.F32.PACK_AB_MERGE_C R79, R79, R14, RZ ;  /* 0x0000000e4f4f723e */ /* 0x000fe200048070ff */
[--C-:B------:R-:W-:Y:S02]  /*4e80*/  HADD2.F32 R89, -RZ, R86.reuse.H1_H1 ;  /* 0x30000056ff597230 */ /* 0x100fe40000004100 */
[----:B------:R-:W-:Y:S01]  /*4e90*/  HADD2.F32 R86, -RZ, R86.H0_H0 ;  /* 0x20000056ff567230 */ /* 0x000fe20000004100 */
[----:B------:R-:W-:Y:S02]  /*4ea0*/  F2FP.SATFINITE.E4M3.F32.PACK_AB_MERGE_C R15, R15, R84, R79 ;  /* 0x000000540f0f723e */ /* 0x000fe4000480704f */
[-C--:B------:R-:W-:Y:S02]  /*4eb0*/  FMUL.FTZ R157, R89, R155.reuse ;  /* 0x0000009b599d7220 */ /* 0x080fe40000410000 */
[----:B------:R-:W-:-:S02]  /*4ec0*/  FMUL.FTZ R158, R86, R155 ;  /* 0x0000009b569e7220 */ /* 0x000fc40000410000 */
[-C--:B------:R-:W-:Y:S02]  /*4ed0*/  FFMA.FTZ R86, R86, R154.reuse, -R157 ;  /* 0x0000009a56567223 */ /* 0x080fe4000001089d */
[----:B------:R-:W-:Y:S01]  /*4ee0*/  FFMA.FTZ R89, R89, R154, R158 ;  /* 0x0000009a59597223 */ /* 0x000fe2000001009e */
[----:B------:R-:W-:Y:S02]  /*4ef0*/  HADD2.F32 R154, -RZ, R88.H0_H0 ;  /* 0x20000058ff9a7230 */ /* 0x000fe40000004100 */
[--C-:B------:R-:W-:Y:S02]  /*4f00*/  HADD2.F32 R88, -RZ, R81.reuse.H1_H1 ;  /* 0x30000051ff587230 */ /* 0x100fe40000004100 */
[----:B------:R-:W-:Y:S01]  /*4f10*/  HADD2.F32 R81, -RZ, R81.H0_H0 ;  /* 0x20000051ff517230 */ /* 0x000fe20000004100 */
[----:B------:R-:W-:Y:S02]  /*4f20*/  F2FP.SATFINITE.E4M3.F32.PACK_AB_MERGE_C R86, R89, R86, RZ ;  /* 0x000000565956723e */ /* 0x000fe400048070ff */
[----:B------:R-:W-:-:S02]  /*4f30*/  FMUL.FTZ R158, R88, R154 ;  /* 0x0000009a589e7220 */ /* 0x000fc40000410000 */
[C---:B------:R-:W-:Y:S02]  /*4f40*/  FMUL.FTZ R155, R81.reuse, R154 ;  /* 0x0000009a519b7220 */ /* 0x040fe40000410000 */
[-C--:B------:R-:W-:Y:S02]  /*4f50*/  FFMA.FTZ R158, R81, R85.reuse, -R158 ;  /* 0x00000055519e7223 */ /* 0x080fe4000001089e */
[----:B------:R-:W-:-:S05]  /*4f60*/  FFMA.FTZ R155, R88, R85, R155 ;  /* 0x00000055589b7223 */ /* 0x000fca000001009b */
[----:B------:R-:W-:-:S07]  /*4f70*/  F2FP.SATFINITE.E4M3.F32.PACK_AB_MERGE_C R14, R155, R158, R86 ;  /* 0x0000009e9b0e723e */ /* 0x000fce0004807056 */
.L_x_2715:
[----:B------:R-:W-:Y:S05]  /*4f80*/  BSYNC B3 ;  /* 0x0000000000037941 */ /* 0x000fea0003800000 */
.L_x_2714:
[----:B---3--:R0:W-:Y:S02]  /*4f90*/  ST.E.128 desc[UR50][R82.64], R12 ;  /* 0x0000000c52007985 */ /* 0x0081e4000c101d32 */
.L_x_2713:
[----:B------:R-:W-:Y:S05]  /*4fa0*/  BSYNC B2 ;  /* 0x0000000000027941 */ /* 0x000fea0003800000 */
.L_x_2712:
        /* <DEDUP_REMOVED lines=12> */
[----:B------:R-:W-:Y:S01]  /*5070*/  F2FP.F16.E4M3.UNPACK_B R13, R76 ;  /* 0x0000004cff0d723e */ /* 0x000fe200020006ff */
[----:B------:R-:W-:Y:S02]  /*5080*/  HADD2.F32 R83, -RZ, R82.H0_H0 ;  /* 0x20000052ff537230 */ /* 0x000fe40000004100 */
[----:B------:R-:W-:Y:S02]  /*5090*/  HADD2.F32 R80, -RZ, R81.H0_H0 ;  /* 0x20000051ff507230 */ /* 0x000fe40000004100 */
[----:B------:R-:W-:-:S02]  /*50a0*/  HADD2.F32 R74, -RZ, R13.H1_H1 ;  /* 0x3000000dff4a7230 */ /* 0x000fc40000004100 */
[----:B------:R-:W-:Y:S02]  /*50b0*/  HADD2.F32 R13, -RZ, R13.H0_H0 ;  /* 0x2000000dff0d7230 */ /* 0x000fe40000004100 */
[----:B------:R-:W-:Y:S02]  /*50c0*/  HADD2.F32 R81, -RZ, R81.H1_H1 ;  /* 0x30000051ff517230 */ /* 0x000fe40000004100 */
[-C--:B------:R-:W-:Y:S01]  /*50d0*/  FMUL.FTZ R84, R74, R83.reuse ;  /* 0x000000534a547220 */ /* 0x080fe20000410000 */
[----:B------:R-:W-:-:S03]  /*50e0*/  FMUL.FTZ R83, R13, R83 ;  /* 0x000000530d537220 */ /* 0x000fc60000410000 */
[-C--:B------:R-:W-:Y:S01]  /*50f0*/  FFMA.FTZ R13, R13, R80.reuse, -R84 ;  /* 0x000000500d0d7223 */ /* 0x080fe20000010854 */
[----:B------:R-:W-:Y:S01]  /*5100*/  F2FP.F16.E4M3.UNPACK_B R84, R153 ;  /* 0x00000099ff54723e */ /* 0x000fe200020006ff */
[----:B------:R-:W-:Y:S01]  /*5110*/  FFMA.FTZ R74, R74, R80, R83 ;  /* 0x000000504a4a7223 */ /* 0x000fe20000010053 */
[----:B------:R-:W-:Y:S01]  /*5120*/  F2FP.F16.E4M3.UNPACK_B R80, R76.H1 ;  /* 0x0000004cff50723e */ /* 0x000fe200030006ff */
[----:B------:R-:W-:Y:S02]  /*5130*/  IMAD.MOV.U32 R76, RZ, RZ, R12 ;  /* 0x000000ffff4c7224 */ /* 0x000fe400078e000c */
[----:B------:R-:W-:Y:S01]  /*5140*/  HADD2.F32 R83, -RZ, R82.H1_H1 ;  /* 0x30000052ff537230 */ /* 0x000fe20000004100 */
[----:B------:R-:W-:Y:S01]  /*5150*/  F2FP.F16.E4M3.UNPACK_B R82, R152 ;  /* 0x00000098ff52723e */ /* 0x000fe200020006ff */
[--C-:B------:R-:W-:Y:S02]  /*5160*/  HADD2.F32 R12, -RZ, R80.reuse.H1_H1 ;  /* 0x30000050ff0c7230 */ /* 0x100fe40000004100 */
[----:B------:R-:W-:-:S03]  /*5170*/  HADD2.F32 R80, -RZ, R80.H0_H0 ;  /* 0x20000050ff507230 */ /* 0x000fc60000004100 */
[-C--:B------:R-:W-:Y:S02]  /*5180*/  FMUL.FTZ R85, R12, R83.reuse ;  /* 0x000000530c557220 */ /* 0x080fe40000410000 */
[C---:B------:R-:W-:Y:S02]  /*5190*/  FMUL.FTZ R83, R80.reuse, R83 ;  /* 0x0000005350537220 */ /* 0x040fe40000410000 */
[-C--:B------:R-:W-:Y:S01]  /*51a0*/  FFMA.FTZ R80, R80, R81.reuse, -R85 ;  /* 0x0000005150507223 */ /* 0x080fe20000010855 */
[----:B------:R-:W-:Y:S02]  /*51b0*/  HADD2.F32 R85, -RZ, R84.H1_H1 ;  /* 0x30000054ff557230 */ /* 0x000fe40000004100 */
[----:B------:R-:W-:Y:S01]  /*51c0*/  FFMA.FTZ R89, R12, R81, R83 ;  /* 0x000000510c597223 */ /* 0x000fe20000010053 */
[-C--:B------:R-:W-:Y:S01]  /*51d0*/  F2FP.F16.E4M3.UNPACK_B R12, R76.reuse.H1 ;  /* 0x0000004cff0c723e */ /* 0x080fe200030006ff */
[----:B------:R-:W-:Y:S01]  /*51e0*/  HADD2.F32 R83, -RZ, R82.H1_H1 ;  /* 0x30000052ff537230 */ /* 0x000fe20000004100 */
[----:B------:R-:W-:Y:S01]  /*51f0*/  F2FP.F16.E4M3.UNPACK_B R76, R76 ;  /* 0x0000004cff4c723e */ /* 0x000fe200020006ff */
[----:B------:R-:W-:Y:S01]  /*5200*/  HADD2.F32 R84, -RZ, R84.H0_H0 ;  /* 0x20000054ff547230 */ /* 0x000fe20000004100 */
[----:B------:R-:W-:Y:S01]  /*5210*/  F2FP.SATFINITE.E4M3.F32.PACK_AB_MERGE_C R80, R89, R80, RZ ;  /* 0x000000505950723e */ /* 0x000fe200048070ff */
[----:B------:R-:W-:-:S02]  /*5220*/  HADD2.F32 R81, -RZ, R12.H1_H1 ;  /* 0x3000000cff517230 */ /* 0x000fc40000004100 */
[----:B------:R-:W-:Y:S01]  /*5230*/  HADD2.F32 R12, -RZ, R12.H0_H0 ;  /* 0x2000000cff0c7230 */ /* 0x000fe20000004100 */
[----:B------:R-:W-:Y:S01]  /*5240*/  F2FP.SATFINITE.E4M3.F32.PACK_AB_MERGE_C R13, R74, R13, R80 ;  /* 0x0000000d4a0d723e */ /* 0x000fe20004807050 */
[----:B------:R-:W-:Y:S02]  /*5250*/  HADD2.F32 R82, -RZ, R82.H0_H0 ;  /* 0x20000052ff527230 */ /* 0x000fe40000004100 */
[-C--:B------:R-:W-:Y:S01]  /*5260*/  FMUL.FTZ R87, R81, R85.reuse ;  /* 0x0000005551577220 */ /* 0x080fe20000410000 */
[----:B------:R-:W-:Y:S01]  /*5270*/  SHF.R.U32.HI R74, RZ, 0x8, R77 ;  /* 0x00000008ff4a7819 */ /* 0x000fe2000001164d */
[C---:B------:R-:W-:Y:S01]  /*5280*/  FMUL.FTZ R86, R12.reuse, R85 ;  /* 0x000000550c567220 */ /* 0x040fe20000410000 */
[----:B------:R-:W-:Y:S01]  /*5290*/  LOP3.LUT R80, R77, 0xff0000ff, RZ, 0xc0, !PT ;  /* 0xff0000ff4d507812 */ /* 0x000fe200078ec0ff */
[-C--:B------:R-:W-:Y:S02]  /*52a0*/  FFMA.FTZ R12, R12, R83.reuse, -R87 ;  /* 0x000000530c0c7223 */ /* 0x080fe40000010857 */
[----:B------:R-:W-:Y:S01]  /*52b0*/  FFMA.FTZ R81, R81, R83, R86 ;  /* 0x0000005351517223 */ /* 0x000fe20000010056 */
[----:B------:R-:W-:-:S02]  /*52c0*/  HADD2.F32 R83, -RZ, R76.H1_H1 ;  /* 0x3000004cff537230 */ /* 0x000fc40000004100 */
[----:B------:R-:W-:Y:S02]  /*52d0*/  HADD2.F32 R76, -RZ, R76.H0_H0 ;  /* 0x2000004cff4c7230 */ /* 0x000fe40000004100 */
[----:B------:R-:W-:Y:S01]  /*52e0*/  F2FP.SATFINITE.E4M3.F32.PACK_AB_MERGE_C R12, R81, R12, RZ ;  /* 0x0000000c510c723e */ /* 0x000fe200048070ff */
[CC--:B------:R-:W-:Y:S02]  /*52f0*/  FMUL.FTZ R85, R83.reuse, R84.reuse ;  /* 0x0000005453557220 */ /* 0x0c0fe40000410000 */
[C---:B------:R-:W-:Y:S02]  /*5300*/  FMUL.FTZ R84, R76.reuse, R84 ;  /* 0x000000544c547220 */ /* 0x040fe40000410000 */
[-C--:B------:R-:W-:Y:S01]  /*5310*/  FFMA.FTZ R76, R76, R82.reuse, -R85 ;  /* 0x000000524c4c7223 */ /* 0x080fe20000010855 */
[----:B------:R-:W-:Y:S01]  /*5320*/  SHF.R.U32.HI R85, RZ, 0x8, R75 ;  /* 0x00000008ff557819 */ /* 0x000fe2000001164b */
[----:B------:R-:W-:Y:S01]  /*5330*/  FFMA.FTZ R83, R83, R82, R84 ;  /* 0x0000005253537223 */ /* 0x000fe20000010054 */
[----:B------:R-:W-:-:S02]  /*5340*/  SHF.R.U32.HI R82, RZ, 0x10, R77 ;  /* 0x00000010ff527819 */ /* 0x000fc4000001164d */
[----:B------:R-:W-:Y:S02]  /*5350*/  SHF.L.U32 R77, R74, 0x8, RZ ;  /* 0x000000084a4d7819 */ /* 0x000fe400000006ff */
[----:B------:R-:W-:Y:S02]  /*5360*/  LOP3.LUT R74, R75, 0xff0000ff, RZ, 0xc0, !PT ;  /* 0xff0000ff4b4a7812 */ /* 0x000fe400078ec0ff */
[----:B------:R-:W-:Y:S01]  /*5370*/  LOP3.LUT R77, R80, 0xff00, R77, 0xf8, !PT ;  /* 0x0000ff00504d7812 */ /* 0x000fe200078ef84d */
[----:B------:R-:W-:Y:S01]  /*5380*/  IMAD.U32 R80, R82, 0x10000, RZ ;  /* 0x0001000052507824 */ /* 0x000fe200078e00ff */
[----:B------:R-:W-:Y:S01]  /*5390*/  SHF.R.U32.HI R84, RZ, 0x10, R75 ;  /* 0x00000010ff547819 */ /* 0x000fe2000001164b */
[----:B------:R-:W-:Y:S01]  /*53a0*/  IMAD.SHL.U32 R75, R85, 0x100, RZ ;  /* 0x00000100554b7824 */ /* 0x000fe200078e00ff */
[----:B------:R-:W-:Y:S02]  /*53b0*/  F2FP.SATFINITE.E4M3.F32.PACK_AB_MERGE_C R12, R83, R76, R12 ;  /* 0x0000004c530c723e */ /* 0x000fe4000480700c */
[----:B------:R-:W-:Y:S01]  /*53c0*/  LOP3.LUT R77, R77, 0xff0000, R80, 0xf8, !PT ;  /* 0x00ff00004d4d7812 */ /* 0x000fe200078ef850 */
[----:B------:R-:W-:Y:S01]  /*53d0*/  IMAD.MOV.U32 R80, RZ, RZ, R15 ;  /* 0x000000ffff507224 */ /* 0x000fe200078e000f */
[----:B------:R-:W-:Y:S01]  /*53e0*/  LOP3.LUT R75, R74, 0xff00, R75, 0xf8, !PT ;  /* 0x0000ff004a4b7812 */ /* 0x000fe200078ef84b */
[----:B------:R-:W-:Y:S01]  /*53f0*/  IMAD.U32 R74, R84, 0x10000, RZ ;  /* 0x00010000544a7824 */ /* 0x000fe200078e00ff */
[----:B------:R-:W-:-:S02]  /*5400*/  F2FP.F16.E4M3.UNPACK_B R85, R77.H1 ;  /* 0x0000004dff55723e */ /* 0x000fc400030006ff */
        /* <DEDUP_REMOVED lines=19> */
[-C--:B------:R-:W-:Y:S01]  /*5540*/  FFMA.FTZ R14, R82, R84.reuse, -R87 ;  /* 0x00000054520e7223 */ /* 0x080fe20000010857 */
[----:B------:R-:W-:Y:S01]  /*5550*/  F2FP.F16.E4M3.UNPACK_B R82, R75 ;  /* 0x0000004bff52723e */ /* 0x000fe200020006ff */
[----:B------:R-:W-:Y:S01]  /*5560*/  FFMA.FTZ R85, R85, R84, R86 ;  /* 0x0000005455557223 */ /* 0x000fe20000010056 */
[----:B------:R-:W-:Y:S02]  /*5570*/  F2FP.F16.E4M3.UNPACK_B R86, R77 ;  /* 0x0000004dff56723e */ /* 0x000fe400020006ff */
[-C--:B------:R-:W-:Y:S01]  /*5580*/  F2FP.F16.E4M3.UNPACK_B R77, R80.reuse.H1 ;  /* 0x00000050ff4d723e */ /* 0x080fe200030006ff */
[----:B------:R-:W-:Y:S01]  /*5590*/  HADD2.F32 R84, -RZ, R82.H1_H1 ;  /* 0x30000052ff547230 */ /* 0x000fe20000004100 */
[----:B------:R-:W-:Y:S01]  /*55a0*/  F2FP.F16.E4M3.UNPACK_B R80, R80 ;  /* 0x00000050ff50723e */ /* 0x000fe200020006ff */
[----:B------:R-:W-:Y:S01]  /*55b0*/  HADD2.F32 R88, -RZ, R86.H1_H1 ;  /* 0x30000056ff587230 */ /* 0x000fe20000004100 */
[----:B------:R-:W-:Y:S01]  /*55c0*/  F2FP.SATFINITE.E4M3.F32.PACK_AB_MERGE_C R85, R85, R14, RZ ;  /* 0x0000000e5555723e */ /* 0x000fe200048070ff */
[----:B------:R-:W-:-:S02]  /*55d0*/  HADD2.F32 R75, -RZ, R77.H1_H1 ;  /* 0x3000004dff4b7230 */ /* 0x000fc40000004100 */
[----:B------:R-:W-:Y:S01]  /*55e0*/  HADD2.F32 R77, -RZ, R77.H0_H0 ;  /* 0x2000004dff4d7230 */ /* 0x000fe20000004100 */
[----:B------:R-:W-:Y:S01]  /*55f0*/  F2FP.SATFINITE.E4M3.F32.PACK_AB_MERGE_C R15, R74, R15, R85 ;  /* 0x0000000f4a0f723e */ /* 0x000fe20004807055 */
[----:B------:R-:W-:Y:S02]  /*5600*/  HADD2.F32 R86, -RZ, R86.H0_H0 ;  /* 0x20000056ff567230 */ /* 0x000fe40000004100 */
[-C--:B------:R-:W-:Y:S01]  /*5610*/  FMUL.FTZ R152, R75, R88.reuse ;  /* 0x000000584b987220 */ /* 0x080fe20000410000 */
[----:B------:R-:W-:Y:S02]  /*5620*/  HADD2.F32 R82, -RZ, R82.H0_H0 ;  /* 0x20000052ff527230 */ /* 0x000fe40000004100 */
[C---:B------:R-:W-:Y:S01]  /*5630*/  FMUL.FTZ R88, R77.reuse, R88 ;  /* 0x000000584d587220 */ /* 0x040fe20000410000 */
[----:B------:R-:W-:-:S03]  /*5640*/  FFMA.FTZ R152, R77, R84, -R152 ;  /* 0x000000544d987223 */ /* 0x000fc60000010898 */
[----:B------:R-:W-:Y:S01]  /*5650*/  FFMA.FTZ R87, R75, R84, R88 ;  /* 0x000000544b577223 */ /* 0x000fe20000010058 */
[--C-:B------:R-:W-:Y:S02]  /*5660*/  HADD2.F32 R75, -RZ, R80.reuse.H1_H1 ;  /* 0x30000050ff4b7230 */ /* 0x100fe40000004100 */
[----:B------:R-:W-:Y:S02]  /*5670*/  HADD2.F32 R80, -RZ, R80.H0_H0 ;  /* 0x20000050ff507230 */ /* 0x000fe40000004100 */
[----:B------:R-:W-:Y:S01]  /*5680*/  F2FP.SATFINITE.E4M3.F32.PACK_AB_MERGE_C R87, R87, R152, RZ ;  /* 0x000000985757723e */ /* 0x000fe200048070ff */
[-C--:B------:R-:W-:Y:S02]  /*5690*/  FMUL.FTZ R77, R75, R86.reuse ;  /* 0x000000564b4d7220 */ /* 0x080fe40000410000 */
[C---:B------:R-:W-:Y:S02]  /*56a0*/  FMUL.FTZ R86, R80.reuse, R86 ;  /* 0x0000005650567220 */ /* 0x040fe40000410000 */
[----:B------:R-:W-:-:S02]  /*56b0*/  FFMA.FTZ R77, R80, R82, -R77 ;  /* 0x00000052504d7223 */ /* 0x000fc4000001084d */
[----:B------:R-:W-:-:S05]  /*56c0*/  FFMA.FTZ R86, R75, R82, R86 ;  /* 0x000000524b567223 */ /* 0x000fca0000010056 */
[----:B------:R-:W-:-:S07]  /*56d0*/  F2FP.SATFINITE.E4M3.F32.PACK_AB_MERGE_C R14, R86, R77, R87 ;  /* 0x0000004d560e723e */ /* 0x000fce0004807057 */
.L_x_2719:
[----:B------:R-:W-:Y:S05]  /*56e0*/  BSYNC B3 ;  /* 0x0000000000037941 */ /* 0x000fea0003800000 */
.L_x_2718:
[----:B0-----:R0:W-:Y:S02]  /*56f0*/  ST.E.128 desc[UR50][R78.64], R12 ;  /* 0x0000000c4e007985 */ /* 0x0011e4000c101d32 */
.L_x_2717:
[----:B------:R-:W-:Y:S05]  /*5700*/  BSYNC B2 ;  /* 0x0000000000027941 */ /* 0x000fea0003800000 */
.L_x_2716:
        /* <DEDUP_REMOVED lines=13> */
[----:B------:R-:W-:Y:S01]  /*57e0*/  HADD2.F32 R77, -RZ, R79.H0_H0 ;  /* 0x2000004fff4d7230 */ /* 0x000fe20000004100 */
[--C-:B------:R-:W-:Y:S01]  /*57f0*/  SHF.R.U32.HI R72, RZ, 0x10, R71.reuse ;  /* 0x00000010ff487819 */ /* 0x100fe20000011647 */
[--C-:B------:R-:W-:Y:S01]  /*5800*/  HADD2.F32 R70, -RZ, R13.reuse.H0_H0 ;  /* 0x2000000dff467230 */ /* 0x100fe20000004100 */
[----:B------:R-:W-:Y:S01]  /*5810*/  SHF.R.U32.HI R85, RZ, 0x8, R71 ;  /* 0x00000008ff557819 */ /* 0x000fe20000011647 */
[----:B------:R-:W-:Y:S01]  /*5820*/  HADD2.F32 R13, -RZ, R13.H1_H1 ;  /* 0x3000000dff0d7230 */ /* 0x000fe20000004100 */
[----:B------:R-:W-:Y:S01]  /*5830*/  LOP3.LUT R81, R71, 0xff0000ff, RZ, 0xc0, !PT ;  /* 0xff0000ff47517812 */ /* 0x000fe200078ec0ff */
[----:B------:R-:W-:-:S02]  /*5840*/  HADD2.F32 R71, -RZ, R78.H0_H0 ;  /* 0x2000004eff477230 */ /* 0x000fc40000004100 */
[CC--:B------:R-:W-:Y:S01]  /*5850*/  FMUL.FTZ R80, R70.reuse, R77.reuse ;  /* 0x0000004d46507220 */ /* 0x0c0fe20000410000 */
[----:B------:R-:W-:Y:S02]  /*5860*/  HADD2.F32 R82, -RZ, R79.H1_H1 ;  /* 0x3000004fff527230 */ /* 0x000fe40000004100 */
[C---:B------:R-:W-:Y:S01]  /*5870*/  FMUL.FTZ R83, R13.reuse, R77 ;  /* 0x0000004d0d537220 */ /* 0x040fe20000410000 */
[--C-:B------:R-:W-:Y:S01]  /*5880*/  SHF.R.U32.HI R77, RZ, 0x10, R73.reuse ;  /* 0x00000010ff4d7819 */ /* 0x100fe20000011649 */
[-C--:B------:R-:W-:Y:S01]  /*5890*/  FFMA.FTZ R13, R13, R71.reuse, R80 ;  /* 0x000000470d0d7223 */ /* 0x080fe20000010050 */
[----:B------:R-:W-:Y:S01]  /*58a0*/  SHF.R.U32.HI R84, RZ, 0x8, R73 ;  /* 0x00000008ff547819 */ /* 0x000fe20000011649 */
[----:B------:R-:W-:Y:S01]  /*58b0*/  FFMA.FTZ R70, R70, R71, -R83 ;  /* 0x0000004746467223 */ /* 0x000fe20000010853 */
[----:B------:R-:W-:Y:S01]  /*58c0*/  F2FP.F16.E4M3.UNPACK_B R71, R76.H1 ;  /* 0x0000004cff47723e */ /* 0x000fe200030006ff */
[----:B------:R-:W-:Y:S01]  /*58d0*/  HADD2.F32 R80, -RZ, R78.H1_H1 ;  /* 0x3000004eff507230 */ /* 0x000fe20000004100 */
[----:B------:R-:W-:Y:S01]  /*58e0*/  LOP3.LUT R76, R73, 0xff0000ff, RZ, 0xc0, !PT ;  /* 0xff0000ff494c7812 */ /* 0x000fe200078ec0ff */
[----:B------:R-:W-:Y:S01]  /*58f0*/  IMAD.MOV.U32 R73, RZ, RZ, R12 ;  /* 0x000000ffff497224 */ /* 0x000fe200078e000c */
[----:B------:R-:W-:Y:S01]  /*5900*/  F2FP.F16.E4M3.UNPACK_B R151, R151 ;  /* 0x00000097ff97723e */ /* 0x000fe200020006ff */
[----:B------:R-:W-:Y:S01]  /*5910*/  HADD2.F32 R79, -RZ, R71.H1_H1 ;  /* 0x30000047ff4f7230 */ /* 0x000fe20000004100 */
[----:B------:R-:W-:Y:S01]  /*5920*/  F2FP.F16.E4M3.UNPACK_B R147, R147 ;  /* 0x00000093ff93723e */ /* 0x000fe200020006ff */
[----:B------:R-:W-:-:S02]  /*5930*/  IMAD.SHL.U32 R12, R85, 0x100, RZ ;  /* 0x00000100550c7824 */ /* 0x000fc400078e00ff */
[----:B------:R-:W-:Y:S02]  /*5940*/  HADD2.F32 R71, -RZ, R71.H0_H0 ;  /* 0x20000047ff477230 */ /* 0x000fe40000004100 */
[----:B------:R-:W-:Y:S01]  /*5950*/  FMUL.FTZ R78, R79, R82 ;  /* 0x000000524f4e7220 */ /* 0x000fe20000410000 */
[----:B------:R-:W-:Y:S01]  /*5960*/  IMAD.U32 R72, R72, 0x10000, RZ ;  /* 0x0001000048487824 */ /* 0x000fe200078e00ff */
[----:B------:R-:W-:Y:S01]  /*5970*/  LOP3.LUT R83, R81, 0xff00, R12, 0xf8, !PT ;  /* 0x0000ff0051537812 */ /* 0x000fe200078ef80c */
[----:B------:R-:W-:Y:S02]  /*5980*/  IMAD.SHL.U32 R81, R84, 0x100, RZ ;  /* 0x0000010054517824 */ /* 0x000fe400078e00ff */
[C---:B------:R-:W-:Y:S01]  /*5990*/  FFMA.FTZ R12, R71.reuse, R80, -R78 ;  /* 0x00000050470c7223 */ /* 0x040fe2000001084e */
[----:B------:R-:W-:Y:S01]  /*59a0*/  FMUL.FTZ R82, R71, R82 ;  /* 0x0000005247527220 */ /* 0x000fe20000410000 */
[----:B------:R-:W-:Y:S01]  /*59b0*/  F2FP.F16.E4M3.UNPACK_B R78, R73.H1 ;  /* 0x00000049ff4e723e */ /* 0x000fe200030006ff */
[----:B------:R-:W-:Y:S01]  /*59c0*/  IMAD.U32 R77, R77, 0x10000, RZ ;  /* 0x000100004d4d7824 */ /* 0x000fe200078e00ff */
[----:B------:R-:W-:Y:S01]  /*59d0*/  LOP3.LUT R84, R76, 0xff00, R81, 0xf8, !PT ;  /* 0x0000ff004c547812 */ /* 0x000fe200078ef851 */
[----:B------:R-:W-:Y:S01]  /*59e0*/  FFMA.FTZ R71, R79, R80, R82 ;  /* 0x000000504f477223 */ /* 0x000fe20000010052 */
[----:B------:R-:W-:Y:S01]  /*59f0*/  HADD2.F32 R82, -RZ, R151.H1_H1 ;  /* 0x30000097ff527230 */ /* 0x000fe20000004100 */
[----:B------:R-:W-:Y:S01]  /*5a00*/  LOP3.LUT R76, R83, 0xff0000, R72, 0xf8, !PT ;  /* 0x00ff0000534c7812 */ /* 0x000fe200078ef848 */
[----:B------:R-:W-:-:S02]  /*5a10*/  HADD2.F32 R79, -RZ, R78.H0_H0 ;  /* 0x2000004eff4f7230 */ /* 0x000fc40000004100 */
[----:B------:R-:W-:Y:S01]  /*5a20*/  HADD2.F32 R80, -RZ, R78.H1_H1 ;  /* 0x3000004eff507230 */ /* 0x000fe20000004100 */
[----:B------:R-:W-:Y:S01]  /*5a30*/  F2FP.F16.E4M3.UNPACK_B R78, R73 ;  /* 0x00000049ff4e723e */ /* 0x000fe200020006ff */
[----:B------:R-:W-:Y:S02]  /*5a40*/  HADD2.F32 R81, -RZ, R147.H1_H1 ;  /* 0x30000093ff517230 */ /* 0x000fe40000004100 */
[-C--:B------:R-:W-:Y:S01]  /*5a50*/  FMUL.FTZ R85, R79, R82.reuse ;  /* 0x000000524f557220 */ /* 0x080fe20000410000 */
[----:B------:R-:W-:Y:S02]  /*5a60*/  HADD2.F32 R151, -RZ, R151.H0_H0 ;  /* 0x20000097ff977230 */ /* 0x000fe40000004100 */
[C---:B------:R-:W-:Y:S01]  /*5a70*/  FMUL.FTZ R86, R80.reuse, R82 ;  /* 0x0000005250567220 */ /* 0x040fe20000410000 */
[----:B------:R-:W-:Y:S02]  /*5a80*/  HADD2.F32 R147, -RZ, R147.H0_H0 ;  /* 0x20000093ff937230 */ /* 0x000fe40000004100 */
[----:B------:R-:W-:Y:S01]  /*5a90*/  FFMA.FTZ R73, R80, R81, R85 ;  /* 0x0000005150497223 */ /* 0x000fe20000010055 */
[----:B------:R-:W-:-:S02]  /*5aa0*/  HADD2.F32 R80, -RZ, R78.H1_H1 ;  /* 0x3000004eff507230 */ /* 0x000fc40000004100 */
[----:B------:R-:W-:Y:S01]  /*5ab0*/  FFMA.FTZ R72, R79, R81, -R86 ;  /* 0x000000514f487223 */ /* 0x000fe20000010856 */
[----:B------:R-:W-:Y:S01]  /*5ac0*/  HADD2.F32 R78, -RZ, R78.H0_H0 ;  /* 0x2000004eff4e7230 */ /* 0x000fe20000004100 */
[----:B------:R-:W-:Y:S01]  /*5ad0*/  LOP3.LUT R79, R84, 0xff0000, R77, 0xf8, !PT ;  /* 0x00ff0000544f7812 */ /* 0x000fe200078ef84d */
[----:B------:R-:W-:Y:S02]  /*5ae0*/  IMAD.MOV.U32 R81, RZ, RZ, R15 ;  /* 0x000000ffff517224 */ /* 0x000fe400078e000f */
[-C--:B------:R-:W-:Y:S01]  /*5af0*/  FMUL.FTZ R15, R80, R151.reuse ;  /* 0x00000097500f7220 */ /* 0x080fe20000410000 */
[----:B------:R-:W-:Y:S01]  /*5b00*/  F2FP.F16.E4M3.UNPACK_B R84, R76.H1 ;  /* 0x0000004cff54723e */ /* 0x000fe200030006ff */
[C---:B------:R-:W-:Y:S01]  /*5b10*/  FMUL.FTZ R151, R78.reuse, R151 ;  /* 0x000000974e977220 */ /* 0x040fe20000410000 */
[----:B------:R-:W-:Y:S01]  /*5b20*/  F2FP.F16.E4M3.UNPACK_B R85, R79.H1 ;  /* 0x0000004fff55723e */ /* 0x000fe200030006ff */
[----:B------:R-:W-:Y:S01]  /*5b30*/  FFMA.FTZ R15, R78, R147, -R15 ;  /* 0x000000934e0f7223 */ /* 0x000fe2000001080f */
[----:B------:R-:W-:Y:S01]  /*5b40*/  F2FP.F16.E4M3.UNPACK_B R77, R81 ;  /* 0x00000051ff4d723e */ /* 0x000fe200020006ff */
[----:B------:R-:W-:Y:S01]  /*5b50*/  FFMA.FTZ R78, R80, R147, R151 ;  /* 0x00000093504e7223 */ /* 0x000fe20000010097 */
[----:B------:R-:W-:Y:S01]  /*5b60*/  HADD2.F32 R83, -RZ, R84.H0_H0 ;  /* 0x20000054ff537230 */ /* 0x000fe20000004100 */
[----:B------:R-:W-:Y:S01]  /*5b70*/  F2FP.SATFINITE.E4M3.F32.PACK_AB_MERGE_C R71, R71, R12, RZ ;  /* 0x0000000c4747723e */ /* 0x000fe200048070ff */
[----:B------:R-:W-:Y:S01]  /*5b80*/  HADD2.F32 R82, -RZ, R85.H0_H0 ;  /* 0x20000055ff527230 */ /* 0x000fe20000004100 */
[----:B------:R-:W-:Y:S01]  /*5b90*/  F2FP.SATFINITE.E4M3.F32.PACK_AB_MERGE_C R72, R73, R72, RZ ;  /* 0x000000484948723e */ /* 0x000fe200048070ff */
[--C-:B------:R-:W-:Y:S01]  /*5ba0*/  HADD2.F32 R80, -RZ, R77.reuse.H1_H1 ;  /* 0x3000004dff507230 */ /* 0x100fe20000004100 */
[----:B------:R-:W-:Y:S01]  /*5bb0*/  F2FP.SATFINITE.E4M3.F32.PACK_AB_MERGE_C R13, R13, R70, R71 ;  /* 0x000000460d0d723e */ /* 0x000fe20004807047 */
[----:B------:R-:W-:Y:S01]  /*5bc0*/  HADD2.F32 R77, -RZ, R77.H0_H0 ;  /* 0x2000004dff4d7230 */ /* 0x000fe20000004100 */
[----:B------:R-:W-:Y:S01]  /*5bd0*/  F2FP.SATFINITE.E4M3.F32.PACK_AB_MERGE_C R15, R78, R15, R72 ;  /* 0x0000000f4e0f723e */ /* 0x000fe20004807048 */
[----:B------:R-:W-:-:S02]  /*5be0*/  HADD2.F32 R85, -RZ, R85.H1_H1 ;  /* 0x30000055ff557230 */ /* 0x000fc40000004100 */
[CC--:B------:R-:W-:Y:S01]  /*5bf0*/  FMUL.FTZ R86, R80.reuse, R82.reuse ;  /* 0x0000005250567220 */ /* 0x0c0fe20000410000 */
[----:B------:R-:W-:Y:S02]  /*5c00*/  HADD2.F32 R84, -RZ, R84.H1_H1 ;  /* 0x30000054ff547230 */ /* 0x000fe40000004100 */
[C---:B------:R-:W-:Y:S01]  /*5c10*/  FMUL.FTZ R87, R77.reuse, R82 ;  /* 0x000000524d577220 */ /* 0x040fe20000410000 */
[----:B------:R-:W-:Y:S01]  /*5c20*/  F2FP.F16.E4M3.UNPACK_B R82, R81.H1 ;  /* 0x00000051ff52723e */ /* 0x000fe200030006ff */
[-C--:B------:R-:W-:Y:S01]  /*5c30*/  FFMA.FTZ R77, R77, R83.reuse, -R86 ;  /* 0x000000534d4d7223 */ /* 0x080fe20000010856 */
[----:B------:R-:W-:Y:S01]  /*5c40*/  MOV R81, R14 ;  /* 0x0000000e00517202 */ /* 0x000fe20000000f00 */
[----:B------:R-:W-:Y:S02]  /*5c50*/  FFMA.FTZ R80, R80, R83, R87 ;  /* 0x0000005350507223 */ /* 0x000fe40000010057 */
[--C-:B------:R-:W-:Y:S02]  /*5c60*/  HADD2.F32 R83, -RZ, R82.reuse.H1_H1 ;  /* 0x30000052ff537230 */ /* 0x100fe40000004100 */
[----:B------:R-:W-:-:S03]  /*5c70*/  HADD2.F32 R82, -RZ, R82.H0_H0 ;  /* 0x20000052ff527230 */ /* 0x000fc60000004100 */
[CC--:B------:R-:W-:Y:S02]  /*5c80*/  FMUL.FTZ R87, R83.reuse, R85.reuse ;  /* 0x0000005553577220 */ /* 0x0c0fe40000410000 */
[C---:B------:R-:W-:Y:S01]  /*5c90*/  FMUL.FTZ R86, R82.reuse, R85 ;  /* 0x0000005552567220 */ /* 0x040fe20000410000 */
[----:B------:R-:W-:Y:S01]  /*5ca0*/  F2FP.F16.E4M3.UNPACK_B R85, R79 ;  /* 0x0000004fff55723e */ /* 0x000fe200020006ff */
[-C--:B------:R-:W-:Y:S01]  /*5cb0*/  FFMA.FTZ R14, R82, R84.reuse, -R87 ;  /* 0x00000054520e7223 */ /* 0x080fe20000010857 */
[-C--:B------:R-:W-:Y:S01]  /*5cc0*/  F2FP.F16.E4M3.UNPACK_B R82, R81.reuse.H1 ;  /* 0x00000051ff52723e */ /* 0x080fe200030006ff */
[----:B------:R-:W-:Y:S01]  /*5cd0*/  FFMA.FTZ R79, R83, R84, R86 ;  /* 0x00000054534f7223 */ /* 0x000fe20000010056 */
[----:B------:R-:W-:Y:S01]  /*5ce0*/  F2FP.F16.E4M3.UNPACK_B R84, R76 ;  /* 0x0000004cff54723e */ /* 0x000fe200020006ff */
[----:B------:R-:W-:Y:S01]  /*5cf0*/  HADD2.F32 R86, -RZ, R85.H1_H1 ;  /* 0x30000055ff567230 */ /* 0x000fe20000004100 */
[----:B------:R-:W-:Y:S01]  /*5d00*/  F2FP.F16.E4M3.UNPACK_B R81, R81 ;  /* 0x00000051ff51723e */ /* 0x000fe200020006ff */
[--C-:B------:R-:W-:Y:S01]  /*5d10*/  HADD2.F32 R83, -RZ, R82.reuse.H1_H1 ;  /* 0x30000052ff537230 */ /* 0x100fe20000004100 */
[----:B------:R-:W-:Y:S01]  /*5d20*/  F2FP.SATFINITE.E4M3.F32.PACK_AB_MERGE_C R79, R79, R14, RZ ;  /* 0x0000000e4f4f723e */ /* 0x000fe200048070ff */
[----:B------:R-:W-:-:S02]  /*5d30*/  HADD2.F32 R82, -RZ, R82.H0_H0 ;  /* 0x20000052ff527230 */ /* 0x000fc40000004100 */
[--C-:B------:R-:W-:Y:S02]  /*5d40*/  HADD2.F32 R76, -RZ, R84.reuse.H1_H1 ;  /* 0x30000054ff4c7230 */ /* 0x100fe40000004100 */
[CC--:B------:R-:W-:Y:S01]  /*5d50*/  FMUL.FTZ R87, R83.reuse, R86.reuse ;  /* 0x0000005653577220 */ /* 0x0c0fe20000410000 */
[----:B------:R-:W-:Y:S02]  /*5d60*/  HADD2.F32 R85, -RZ, R85.H0_H0 ;  /* 0x20000055ff557230 */ /* 0x000fe40000004100 */
[C---:B------:R-:W-:Y:S01]  /*5d70*/  FMUL.FTZ R86, R82.reuse, R86 ;  /* 0x0000005652567220 */ /* 0x040fe20000410000 */
[----:B------:R-:W-:Y:S02]  /*5d80*/  HADD2.F32 R84, -RZ, R84.H0_H0 ;  /* 0x20000054ff547230 */ /* 0x000fe40000004100 */
[-C--:B------:R-:W-:Y:S01]  /*5d90*/  FFMA.FTZ R87, R82, R76.reuse, -R87 ;  /* 0x0000004c52577223 */ /* 0x080fe20000010857 */
[----:B------:R-:W-:Y:S01]  /*5da0*/  F2FP.SATFINITE.E4M3.F32.PACK_AB_MERGE_C R77, R80, R77, R79 ;  /* 0x0000004d504d723e */ /* 0x000fe2000480704f */
[----:B------:R-:W-:Y:S01]  /*5db0*/  FFMA.FTZ R86, R83, R76, R86 ;  /* 0x0000004c53567223 */ /* 0x000fe20000010056 */
[----:B------:R-:W-:-:S02]  /*5dc0*/  HADD2.F32 R76, -RZ, R81.H1_H1 ;  /* 0x30000051ff4c7230 */ /* 0x000fc40000004100 */
[----:B------:R-:W-:Y:S02]  /*5dd0*/  HADD2.F32 R81, -RZ, R81.H0_H0 ;  /* 0x20000051ff517230 */ /* 0x000fe40000004100 */
[----:B------:R-:W-:Y:S01]  /*5de0*/  F2FP.SATFINITE.E4M3.F32.PACK_AB_MERGE_C R86, R86, R87, RZ ;  /* 0x000000575656723e */ /* 0x000fe200048070ff */
[CC--:B------:R-:W-:Y:S02]  /*5df0*/  FMUL.FTZ R12, R76.reuse, R85.reuse ;  /* 0x000000554c0c7220 */ /* 0x0c0fe40000410000 */
[C---:B------:R-:W-:Y:S02]  /*5e00*/  FMUL.FTZ R85, R81.reuse, R85 ;  /* 0x0000005551557220 */ /* 0x040fe40000410000 */
[-C--:B------:R-:W-:Y:S02]  /*5e10*/  FFMA.FTZ R12, R81, R84.reuse, -R12 ;  /* 0x00000054510c7223 */ /* 0x080fe4000001080c */
[----:B------:R-:W-:-:S05]  /*5e20*/  FFMA.FTZ R85, R76, R84, R85 ;  /* 0x000000544c557223 */ /* 0x000fca0000010055 */
[----:B------:R-:W-:Y:S01]  /*5e30*/  F2FP.SATFINITE.E4M3.F32.PACK_AB_MERGE_C R14, R85, R12, R86 ;  /* 0x0000000c550e723e */ /* 0x000fe20004807056 */
[----:B------:R-:W-:Y:S02]  /*5e40*/  IMAD.MOV.U32 R12, RZ, RZ, R15 ;  /* 0x000000ffff0c7224 */ /* 0x000fe400078e000f */
[----:B------:R-:W-:-:S07]  /*5e50*/  IMAD.MOV.U32 R15, RZ, RZ, R77 ;  /* 0x000000ffff0f7224 */ /* 0x000fce00078e004d */
.L_x_2723:
[----:B------:R-:W-:Y:S05]  /*5e60*/  BSYNC B3 ;  /* 0x0000000000037941 */ /* 0x000fea0003800000 */
.L_x_2722:
[----:B0-----:R0:W-:Y:S02]  /*5e70*/  ST.E.128 desc[UR50][R74.64], R12 ;  /* 0x0000000c4a007985 */ /* 0x0011e4000c101d32 */
.L_x_2721:
[----:B------:R-:W-:Y:S05]  /*5e80*/  BSYNC B2 ;  /* 0x0000000000027941 */ /* 0x000fea0003800000 */
.L_x_2720:
        /* <DEDUP_REMOVED lines=17> */
[----:B------:R-:W-:-:S02]  /*5fa0*/  LOP3.LUT R13, R66, 0xff00, R69, 0xf8, !PT ;  /* 0x0000ff00420d7812 */ /* 0x000fc400078ef845 */
[----:B------:R-:W-:Y:S01]  /*5fb0*/  LOP3.LUT R68, R68, 0xff00, R73, 0xf8, !PT ;  /* 0x0000ff0044447812 */ /* 0x000fe200078ef849 */
[----:B------:R-:W-:Y:S01]  /*5fc0*/  IMAD.U32 R66, R74, 0x10000, RZ ;  /* 0x000100004a427824 */ /* 0x000fe200078e00ff */
[----:B------:R-:W-:Y:S01]  /*5fd0*/  MOV R67, R12 ;  /* 0x0000000c00437202 */ /* 0x000fe20000000f00 */
[----:B------:R-:W-:Y:S01]  /*5fe0*/  IMAD.U32 R73, R72, 0x10000, RZ ;  /* 0x0001000048497824 */ /* 0x000fe200078e00ff */
        /* <DEDUP_REMOVED lines=34> */
[----:B------:R-:W-:Y:S02]  /*6210*/  HADD2.F32 R148, -RZ, R148.H0_H0 ;  /* 0x20000094ff947230 */ /* 0x000fe40000004100 */
[--C-:B------:R-:W-:Y:S02]  /*6220*/  HADD2.F32 R67, -RZ, R144.reuse.H1_H1 ;  /* 0x30000090ff437230 */ /* 0x100fe40000004100 */
[----:B------:R-:W-:Y:S02]  /*6230*/  HADD2.F32 R144, -RZ, R144.H0_H0 ;  /* 0x20000090ff907230 */ /* 0x000fe40000004100 */
[-C--:B------:R-:W-:Y:S01]  /*6240*/  FMUL.FTZ R75, R69, R148.reuse ;  /* 0x00000094454b7220 */ /* 0x080fe20000410000 */
[----:B------:R-:W-:Y:S01]  /*6250*/  FMUL.FTZ R148, R68, R148 ;  /* 0x0000009444947220 */ /* 0x000fe20000410000 */
[-C--:B------:R-:W-:Y:S01]  /*6260*/  FFMA.FTZ R73, R73, R67.reuse, R74 ;  /* 0x0000004349497223 */ /* 0x080fe2000001004a */
[----:B------:R-:W-:Y:S01]  /*6270*/  FFMA.FTZ R72, R72, R67, -R77 ;  /* 0x0000004348487223 */ /* 0x000fe2000001084d */
[----:B------:R-:W-:Y:S01]  /*6280*/  F2FP.F16.E4M3.UNPACK_B R74, R15.H1 ;  /* 0x0000000fff4a723e */ /* 0x000fe200030006ff */
[-C--:B------:R-:W-:Y:S01]  /*6290*/  FFMA.FTZ R67, R68, R144.reuse, -R75 ;  /* 0x0000009044437223 */ /* 0x080fe2000001084b */
[----:B------:R-:W-:Y:S01]  /*62a0*/  FFMA.FTZ R68, R69, R144, R148 ;  /* 0x0000009045447223 */ /* 0x000fe20000010094 */
[----:B------:R-:W-:Y:S01]  /*62b0*/  F2FP.SATFINITE.E4M3.F32.PACK_AB_MERGE_C R69, R79, R76, RZ ;  /* 0x0000004c4f45723e */ /* 0x000fe200048070ff */
[----:B------:R-:W-:Y:S01]  /*62c0*/  HADD2.F32 R82, -RZ, R80.H1_H1 ;  /* 0x30000050ff527230 */ /* 0x000fe20000004100 */
[----:B------:R-:W-:Y:S01]  /*62d0*/  F2FP.SATFINITE.E4M3.F32.PACK_AB_MERGE_C R72, R73, R72, RZ ;  /* 0x000000484948723e */ /* 0x000fe200048070ff */
[--C-:B------:R-:W-:Y:S01]  /*62e0*/  HADD2.F32 R75, -RZ, R74.reuse.H0_H0 ;  /* 0x2000004aff4b7230 */ /* 0x100fe20000004100 */
        /* <DEDUP_REMOVED lines=42> */
.L_x_2725:
[----:B------:R-:W-:Y:S05]  /*6590*/  BSYNC B2 ;  /* 0x0000000000027941 */ /* 0x000fea0003800000 */
.L_x_2724:
[----:B0-----:R0:W-:Y:S02]  /*65a0*/  ST.E.128 desc[UR50][R70.64], R12 ;  /* 0x0000000c46007985 */ /* 0x0011e4000c101d32 */
.L_x_2703:
[----:B------:R-:W-:Y:S05]  /*65b0*/  BSYNC B1 ;  /* 0x0000000000017941 */ /* 0x000fea0003800000 */
.L_x_2702:
[----:B------:R-:W-:-:S03]  /*65c0*/  UMOV UR4, 0xffffffff ;  /* 0xffffffff00047882 */ /* 0x000fc60000000000 */
[----:B------:R-:W-:Y:S05]  /*65d0*/  BRA.DIV UR4, `(.L_x_2726) ;  /* 0x0000029e04807947 */ /* 0x000fea000b800000 */
[----:B--2---:R-:W2:Y:S04]  /*65e0*/  SHFL.IDX PT, R120, R120, 0x1, 0x1e1f ;  /* 0x003e1f0078787f89 */ /* 0x004ea800000e0000 */
[----:B------:R-:W0:Y:S02]  /*65f0*/  SHFL.IDX PT, R121, R121, 0x1, 0x1e1f ;  /* 0x003e1f0079797f89 */ /* 0x000e2400000e0000 */
.L_x_3058:
[----:B------:R-:W-:Y:S05]  /*6600*/  @P4 BRA `(.L_x_2727) ;  /* 0x0000009400b04947 */ /* 0x000fea0003800000 */
[----:B------:R-:W-:Y:S01]  /*6610*/  ISETP.NE.AND P2, PT, R32, RZ, PT ;  /* 0x000000ff2000720c */ /* 0x000fe20003f45270 */
[----:B------:R-:W-:-:S12]  /*6620*/  BSSY B1, `(.L_x_2728) ;  /* 0x0000072000017945 */ /* 0x000fd80003800000 */
[----:B------:R-:W-:Y:S05]  /*6630*/  @!P2 BRA `(.L_x_2729) ;  /* 0x0000000400c0a947 */ /* 0x000fea0003800000 */
[----:B0-----:R0:W0:Y:S01]  /*6640*/  LDS.128 R12, [R41+0x1c400] ;  /* 0x01c40000290c7984 */ /* 0x0010220000000c00 */
[----:B------:R-:W-:Y:S01]  /*6650*/  IADD3 R66, P2, R16, R121, RZ ;  /* 0x0000007910427210 */ /* 0x000fe20007f5e0ff */
[----:B------:R-:W-:Y:S04]  /*6660*/  BSSY B2, `(.L_x_2730) ;  /* 0x000006c000027945 */ /* 0x000fe80003800000 */
[----:B--2---:R-:W-:Y:S01]  /*6670*/  IMAD.X R67, R120, 0x1, R17, P2 ;  /* 0x0000000178437824 */ /* 0x004fe200010e0611 */
[----:B------:R-:W-:-:S13]  /*6680*/  ISETP.GE.AND P2, PT, R188, R117, PT ;  /* 0x00000075bc00720c */ /* 0x000fda0003f46270 */
[----:B------:R-:W-:Y:S05]  /*6690*/  @P2 BRA `(.L_x_2731) ;  /* 0x0000000400a02947 */ /* 0x000fea0003800000 */
[----:B------:R-:W-:Y:S02]  /*66a0*/  SHF.R.U32.HI R69, RZ, 0x8, R65 ;  /* 0x00000008ff457819 */ /* 0x000fe40000011641 */
[--C-:B----4-:R-:W-:Y:S02]  /*66b0*/  SHF.R.U32.HI R11, RZ, 0x8, R63.reuse ;  /* 0x00000008ff0b7819 */ /* 0x110fe4000001163f */
[----:B------:R-:W-:Y:S01]  /*66c0*/  SHF.R.U32.HI R70, RZ, 0x10, R63 ;  /* 0x00000010ff467819 */ /* 0x000fe2000001163f */
[----:B------:R-:W-:Y:S01]  /*66d0*/  IMAD.SHL.U32 R69, R69, 0x100, RZ ;  /* 0x0000010045457824 */ /* 0x000fe200078e00ff */
[----:B------:R-:W-:Y:S02]  /*66e0*/  LOP3.LUT R64, R65, 0xff0000ff, RZ, 0xc0, !PT ;  /* 0xff0000ff41407812 */ /* 0x000fe400078ec0ff */
[----:B------:R-:W-:Y:S01]  /*66f0*/  SHF.R.U32.HI R68, RZ, 0x10, R65 ;  /* 0x00000010ff447819 */ /* 0x000fe20000011641 */
[----:B------:R-:W-:Y:S01]  /*6700*/  IMAD.SHL.U32 R65, R11, 0x100, RZ ;  /* 0x000001000b417824 */ /* 0x000fe200078e00ff */
[----:B------:R-:W-:Y:S01]  /*6710*/  LOP3.LUT R62, R63, 0xff0000ff, RZ, 0xc0, !PT ;  /* 0xff0000ff3f3e7812 */ /* 0x000fe200078ec0ff */
[----:B0-----:R-:W-:Y:S01]  /*6720*/  IMAD.MOV.U32 R11, RZ, RZ, R13 ;  /* 0x000000ffff0b7224 */ /* 0x001fe200078e000d */
[----:B------:R-:W-:Y:S01]  /*6730*/  MOV R63, R12 ;  /* 0x0000000c003f7202 */ /* 0x000fe20000000f00 */
[----:B------:R-:W-:Y:S01]  /*6740*/  IMAD.U32 R13, R70, 0x10000, RZ ;  /* 0x00010000460d7824 */ /* 0x000fe200078e00ff */
[----:B------:R-:W-:Y:S01]  /*6750*/  LOP3.LUT R64, R64, 0xff00, R69, 0xf8, !PT ;  /* 0x0000ff0040407812 */ /* 0x000fe200078ef845 */
[----:B------:R-:W-:Y:S01]  /*6760*/  IMAD.U32 R69, R68, 0x10000, RZ ;  /* 0x0001000044457824 */ /* 0x000fe200078e00ff */
[----:B------:R-:W-:-:S02]  /*6770*/  LOP3.LUT R12, R62, 0xff00, R65, 0xf8, !PT ;  /* 0x0000ff003e0c7812 */ /* 0x000fc400078ef841 */
        /* <DEDUP_REMOVED lines=48> */
[----:B------:R-:W-:Y:S01]  /*6a80*/  F2FP.F16.E4M3.UNPACK_B R73, R12.H1 ;  /* 0x0000000cff49723e */ /* 0x000fe200030006ff */
[----:B------:R-:W-:Y:S01]  /*6a90*/  HADD2.F32 R70, -RZ, R70.H1_H1 ;  /* 0x30000046ff467230 */ /* 0x000fe20000004100 */
[----:B------:R-:W-:Y:S01]  /*6aa0*/  F2FP.F16.E4M3.UNPACK_B R69, R14.H1 ;  /* 0x0000000eff45723e */ /* 0x000fe200030006ff */
[----:B------:R-:W-:Y:S01]  /*6ab0*/  HADD2.F32 R76, -RZ, R76.H0_H0 ;  /* 0x2000004cff4c7230 */ /* 0x000fe20000004100 */
[----:B------:R-:W-:Y:S01]  /*6ac0*/  F2FP.F16.E4M3.UNPACK_B R75, R13 ;  /* 0x0000000dff4b723e */ /* 0x000fe200020006ff */
[----:B------:R-:W-:Y:S01]  /*6ad0*/  HADD2.F32 R74, -RZ, R73.H1_H1 ;  /* 0x30000049ff4a7230 */ /* 0x000fe20000004100 */
[----:B------:R-:W-:Y:S01]  /*6ae0*/  F2FP.F16.E4M3.UNPACK_B R72, R12 ;  /* 0x0000000cff48723e */ /* 0x000fe200020006ff */
[----:B------:R-:W-:-:S02]  /*6af0*/  HADD2.F32 R13, -RZ, R69.H1_H1 ;  /* 0x30000045ff0d7230 */ /* 0x000fc40000004100 */
[CC--:B------:R-:W-:Y:S01]  /*6b00*/  FMUL.FTZ R12, R70.reuse, R77.reuse ;  /* 0x0000004d460c7220 */ /* 0x0c0fe20000410000 */
        /* <DEDUP_REMOVED lines=15> */
[----:B------:R-:W-:Y:S01]  /*6c00*/  HADD2.F32 R15, -RZ, R15.H1_H1 ;  /* 0x3000000fff0f7230 */ /* 0x000fe20000004100 */
[----:B------:R-:W-:Y:S01]  /*6c10*/  F2FP.SATFINITE.E4M3.F32.PACK_AB_MERGE_C R77, R77, R80, RZ ;  /* 0x000000504d4d723e */ /* 0x000fe200048070ff */
[----:B------:R-:W-:Y:S02]  /*6c20*/  HADD2.F32 R14, -RZ, R14.H1_H1 ;  /* 0x3000000eff0e7230 */ /* 0x000fe40000004100 */
[----:B------:R-:W-:Y:S02]  /*6c30*/  HADD2.F32 R75, -RZ, R75.H0_H0 ;  /* 0x2000004bff4b7230 */ /* 0x000fe40000004100 */
[----:B------:R-:W-:Y:S02]  /*6c40*/  HADD2.F32 R69, -RZ, R72.H0_H0 ;  /* 0x20000048ff457230 */ /* 0x000fe40000004100 */
[----:B------:R-:W-:Y:S01]  /*6c50*/  FMUL.FTZ R72, R15, R76 ;  /* 0x0000004c0f487220 */ /* 0x000fe20000410000 */
[----:B------:R-:W-:-:S02]  /*6c60*/  HADD2.F32 R70, -RZ, R73.H0_H0 ;  /* 0x20000049ff467230 */ /* 0x000fc40000004100 */
[-C--:B------:R-:W-:Y:S01]  /*6c70*/  FMUL.FTZ R71, R14, R75.reuse ;  /* 0x0000004b0e477220 */ /* 0x080fe20000410000 */
[C---:B------:R-:W-:Y:S01]  /*6c80*/  FMUL.FTZ R76, R13.reuse, R76 ;  /* 0x0000004c0d4c7220 */ /* 0x040fe20000410000 */
[C---:B------:R-:W-:Y:S01]  /*6c90*/  FMUL.FTZ R75, R12.reuse, R75 ;  /* 0x0000004b0c4b7220 */ /* 0x040fe20000410000 */
[-C--:B------:R-:W-:Y:S02]  /*6ca0*/  FFMA.FTZ R72, R13, R70.reuse, -R72 ;  /* 0x000000460d487223 */ /* 0x080fe40000010848 */
[----:B------:R-:W-:Y:S01]  /*6cb0*/  FFMA.FTZ R15, R15, R70, R76 ;  /* 0x000000460f0f7223 */ /* 0x000fe2000001004c */
[-C--:B------:R-:W-:Y:S01]  /*6cc0*/  FFMA.FTZ R71, R12, R69.reuse, -R71 ;  /* 0x000000450c477223 */ /* 0x080fe20000010847 */
[----:B------:R-:W-:Y:S01]  /*6cd0*/  FFMA.FTZ R14, R14, R69, R75 ;  /* 0x000000450e0e7223 */ /* 0x000fe2000001004b */
[----:B------:R-:W-:Y:S02]  /*6ce0*/  F2FP.SATFINITE.E4M3.F32.PACK_AB_MERGE_C R13, R62, R11, R65 ;  /* 0x0000000b3e0d723e */ /* 0x000fe40004807041 */
[----:B------:R-:W-:-:S02]  /*6cf0*/  F2FP.SATFINITE.E4M3.F32.PACK_AB_MERGE_C R12, R64, R63, R68 ;  /* 0x0000003f400c723e */ /* 0x000fc40004807044 */
[----:B------:R-:W-:Y:S02]  /*6d00*/  F2FP.SATFINITE.E4M3.F32.PACK_AB_MERGE_C R14, R14, R71, R77 ;  /* 0x000000470e0e723e */ /* 0x000fe4000480704d */
[----:B------:R-:W-:-:S07]  /*6d10*/  F2FP.SATFINITE.E4M3.F32.PACK_AB_MERGE_C R15, R15, R72, R74 ;  /* 0x000000480f0f723e */ /* 0x000fce000480704a */
.L_x_2731:
[----:B------:R-:W-:Y:S05]  /*6d20*/  BSYNC B2 ;  /* 0x0000000000027941 */ /* 0x000fea0003800000 */
.L_x_2730:
[----:B0-----:R0:W-:Y:S02]  /*6d30*/  ST.E.128 desc[UR50][R66.64], R12 ;  /* 0x0000000c42007985 */ /* 0x0011e4000c101d32 */
.L_x_2729:
[----:B------:R-:W-:Y:S05]  /*6d40*/  BSYNC B1 ;  /* 0x0000000000017941 */ /* 0x000fea0003800000 */
.L_x_2728:
[----:B------:R-:W-:Y:S01]  /*6d50*/  ISETP.NE.AND P2, PT, R33, RZ, PT ;  /* 0x000000ff2100720c */ /* 0x000fe20003f45270 */
[----:B------:R-:W-:-:S12]  /*6d60*/  BSSY B1, `(.L_x_2732) ;  /* 0x0000073000017945 */ /* 0x000fd80003800000 */
[----:B------:R-:W-:Y:S05]  /*6d70*/  @!P2 BRA `(.L_x_2733) ;  /* 0x0000000400c4a947 */ /* 0x000fea0003800000 */
[----:B0-----:R0:W0:Y:S01]  /*6d80*/  LDS.128 R12, [R40+0x1c400] ;  /* 0x01c40000280c7984 */ /* 0x0010220000000c00 */
[----:B----4-:R-:W-:Y:S01]  /*6d90*/  IMAD.SHL.U32 R11, R192, 0x10, RZ ;  /* 0x00000010c00b7824 */ /* 0x010fe200078e00ff */
[----:B------:R-:W-:Y:S04]  /*6da0*/  BSSY B2, `(.L_x_2734) ;  /* 0x000006d000027945 */ /* 0x000fe80003800000 */
[----:B------:R-:W-:-:S04]  /*6db0*/  IADD3 R62, P2, R11, R121, RZ ;  /* 0x000000790b3e7210 */ /* 0x000fc80007f5e0ff */
[----:B--2---:R-:W-:Y:S02]  /*6dc0*/  LEA.HI.X.SX32 R63, R11, R120, 0x1, P2 ;  /* 0x000000780b3f7211 */ /* 0x004fe400010f0eff */
[----:B------:R-:W-:-:S13]  /*6dd0*/  ISETP.GE.AND P2, PT, R200, R117, PT ;  /* 0x00000075c800720c */ /* 0x000fda0003f46270 */
[----:B------:R-:W-:Y:S05]  /*6de0*/  @P2 BRA `(.L_x_2735) ;  /* 0x0000000400a02947 */ /* 0x000fea0003800000 */
[----:B------:R-:W-:Y:S01]  /*6df0*/  SHF.R.U32.HI R58, RZ, 0x8, R59 ;  /* 0x00000008ff3a7819 */ /* 0x000fe2000001163b */
[----:B0-----:R-:W-:Y:S01]  /*6e00*/  IMAD.MOV.U32 R11, RZ, RZ, R13 ;  /* 0x000000ffff0b7224 */ /* 0x001fe200078e000d */
        /* <DEDUP_REMOVED lines=39> */
[----:B------:R-:W-:-:S02]  /*7080*/  HADD2.F32 R64, -RZ, R60.H0_H0 ;  /* 0x2000003cff407230 */ /* 0x000fc40000004100 */
[----:B------:R-:W-:Y:S02]  /*7090*/  HADD2.F32 R65, -RZ, R60.H1_H1 ;  /* 0x3000003cff417230 */ /* 0x000fe40000004100 */
        /* <DEDUP_REMOVED lines=19> */
[-C--:B------:R-:W-:Y:S01]  /*71d0*/  F2FP.F16.E4M3.UNPACK_B R68, R13.reuse.H1 ;  /* 0x0000000dff44723e */ /* 0x080fe200030006ff */
[--C-:B------:R-:W-:Y:S01]  /*71e0*/  HADD2.F32 R72, -RZ, R71.reuse.H1_H1 ;  /* 0x30000047ff487230 */ /* 0x100fe20000004100 */
[----:B------:R-:W-:Y:S01]  /*71f0*/  F2FP.F16.E4M3.UNPACK_B R64, R14.H1 ;  /* 0x0000000eff40723e */ /* 0x000fe200030006ff */
[----:B------:R-:W-:Y:S01]  /*7200*/  HADD2.F32 R71, -RZ, R71.H0_H0 ;  /* 0x20000047ff477230 */ /* 0x000fe20000004100 */
        /* <DEDUP_REMOVED lines=22> */
[----:B------:R-:W-:Y:S02]  /*7370*/  HADD2.F32 R14, -RZ, R14.H1_H1 ;  /* 0x3000000eff0e7230 */ /* 0x000fe40000004100 */
[----:B------:R-:W-:Y:S01]  /*7380*/  FMUL.FTZ R65, R13, R70 ;  /* 0x000000460d417220 */ /* 0x000fe20000410000 */
[----:B------:R-:W-:-:S02]  /*7390*/  HADD2.F32 R68, -RZ, R68.H0_H0 ;  /* 0x20000044ff447230 */ /* 0x000fc40000004100 */
[C---:B------:R-:W-:Y:S01]  /*73a0*/  FMUL.FTZ R69, R15.reuse, R71 ;  /* 0x000000470f457220 */ /* 0x040fe20000410000 */
[----:B------:R-:W-:Y:S02]  /*73b0*/  HADD2.F32 R67, -RZ, R67.H0_H0 ;  /* 0x20000043ff437230 */ /* 0x000fe40000004100 */
[----:B------:R-:W-:Y:S01]  /*73c0*/  FMUL.FTZ R64, R14, R70 ;  /* 0x000000460e407220 */ /* 0x000fe20000410000 */
[----:B------:R-:W-:Y:S01]  /*73d0*/  F2FP.SATFINITE.E4M3.F32.PACK_AB_MERGE_C R66, R66, R75, RZ ;  /* 0x0000004b4242723e */ /* 0x000fe200048070ff */
        /* <DEDUP_REMOVED lines=9> */
.L_x_2735:
[----:B------:R-:W-:Y:S05]  /*7470*/  BSYNC B2 ;  /* 0x0000000000027941 */ /* 0x000fea0003800000 */
.L_x_2734:
[----:B0-----:R0:W-:Y:S02]  /*7480*/  ST.E.128 desc[UR50][R62.64], R12 ;  /* 0x0000000c3e007985 */ /* 0x0011e4000c101d32 */
.L_x_2733:
[----:B------:R-:W-:Y:S05]  /*7490*/  BSYNC B1 ;  /* 0x0000000000017941 */ /* 0x000fea0003800000 */
.L_x_2732:
        /* <DEDUP_REMOVED lines=10> */
[----:B------:R-:W-:Y:S02]  /*7540*/  SHF.R.U32.HI R54, RZ, 0x8, R55 ;  /* 0x00000008ff367819 */ /* 0x000fe40000011637 */
[----:B------:R-:W-:Y:S02]  /*7550*/  SHF.R.U32.HI R11, RZ, 0x8, R57 ;  /* 0x00000008ff0b7819 */ /* 0x000fe40000011639 */
[----:B------:R-:W-:Y:S02]  /*7560*/  LOP3.LUT R56, R55, 0xff0000ff, RZ, 0xc0, !PT ;  /* 0xff0000ff37387812 */ /* 0x000fe400078ec0ff */
[----:B------:R-:W-:Y:S01]  /*7570*/  SHF.R.U32.HI R62, RZ, 0x10, R55 ;  /* 0x00000010ff3e7819 */ /* 0x000fe20000011637 */
[----:B------:R-:W-:Y:S01]  /*7580*/  IMAD.SHL.U32 R55, R54, 0x100, RZ ;  /* 0x0000010036377824 */ /* 0x000fe200078e00ff */
[----:B------:R-:W-:Y:S02]  /*7590*/  LOP3.LUT R60, R57, 0xff0000ff, RZ, 0xc0, !PT ;  /* 0xff0000ff393c7812 */ /* 0x000fe400078ec0ff */
[----:B------:R-:W-:Y:S01]  /*75a0*/  SHF.R.U32.HI R61, RZ, 0x10, R57 ;  /* 0x00000010ff3d7819 */ /* 0x000fe20000011639 */
[----:B------:R-:W-:Y:S01]  /*75b0*/  IMAD.SHL.U32 R57, R11, 0x100, RZ ;  /* 0x000001000b397824 */ /* 0x000fe200078e00ff */
[----:B0-----:R-:W-:Y:S01]  /*75c0*/  MOV R54, R12 ;  /* 0x0000000c00367202 */ /* 0x001fe20000000f00 */
[----:B------:R-:W-:Y:S01]  /*75d0*/  IMAD.MOV.U32 R11, RZ, RZ, R13 ;  /* 0x000000ffff0b7224 */ /* 0x000fe200078e000d */
[----:B------:R-:W-:Y:S01]  /*75e0*/  LOP3.LUT R13, R56, 0xff00, R55, 0xf8, !PT ;  /* 0x0000ff00380d7812 */ /* 0x000fe200078ef837 */
[----:B------:R-:W-:Y:S01]  /*75f0*/  IMAD.U32 R55, R61, 0x10000, RZ ;  /* 0x000100003d377824 */ /* 0x000fe200078e00ff */
[----:B------:R-:W-:Y:S01]  /*7600*/  LOP3.LUT R60, R60, 0xff00, R57, 0xf8, !PT ;  /* 0x0000ff003c3c7812 */ /* 0x000fe200078ef839 */
[----:B------:R-:W-:Y:S01]  /*7610*/  IMAD.U32 R56, R62, 0x10000, RZ ;  /* 0x000100003e387824 */ /* 0x000fe200078e00ff */
[----:B------:R-:W-:-:S02]  /*7620*/  F2FP.F16.E4M3.UNPACK_B R57, R141.H1 ;  /* 0x0000008dff39723e */ /* 0x000fc400030006ff */
[-C--:B------:R-:W-:Y:S02]  /*7630*/  F2FP.F16.E4M3.UNPACK_B R12, R11.reuse ;  /* 0x0000000bff0c723e */ /* 0x080fe400020006ff */
[----:B------:R-:W-:Y:S01]  /*7640*/  LOP3.LUT R64, R60, 0xff0000, R55, 0xf8, !PT ;  /* 0x00ff00003c407812 */ /* 0x000fe200078ef837 */
[--C-:B------:R-:W-:Y:S01]  /*7650*/  HADD2.F32 R62, -RZ, R57.reuse.H0_H0 ;  /* 0x20000039ff3e7230 */ /* 0x100fe20000004100 */
[----:B------:R-:W-:Y:S01]  /*7660*/  F2FP.F16.E4M3.UNPACK_B R60, R140.H1 ;  /* 0x0000008cff3c723e */ /* 0x000fe200030006ff */
[--C-:B------:R-:W-:Y:S01]  /*7670*/  HADD2.F32 R55, -RZ, R12.reuse.H1_H1 ;  /* 0x3000000cff377230 */ /* 0x100fe20000004100 */
[----:B------:R-:W-:Y:S01]  /*7680*/  F2FP.F16.E4M3.UNPACK_B R11, R11.H1 ;  /* 0x0000000bff0b723e */ /* 0x000fe200030006ff */
[----:B------:R-:W-:Y:S01]  /*7690*/  HADD2.F32 R12, -RZ, R12.H0_H0 ;  /* 0x2000000cff0c7230 */ /* 0x000fe20000004100 */
[----:B------:R-:W-:Y:S01]  /*76a0*/  LOP3.LUT R13, R13, 0xff0000, R56, 0xf8, !PT ;  /* 0x00ff00000d0d7812 */ /* 0x000fe200078ef838 */
[----:B------:R-:W-:Y:S02]  /*76b0*/  HADD2.F32 R61, -RZ, R60.H0_H0 ;  /* 0x2000003cff3d7230 */ /* 0x000fe40000004100 */
[----:B------:R-:W-:Y:S01]  /*76c0*/  FMUL.FTZ R65, R55, R62 ;  /* 0x0000003e37417220 */ /* 0x000fe20000410000 */
[----:B------:R-:W-:-:S02]  /*76d0*/  HADD2.F32 R63, -RZ, R57.H1_H1 ;  /* 0x30000039ff3f7230 */ /* 0x000fc40000004100 */
[C---:B------:R-:W-:Y:S01]  /*76e0*/  FMUL.FTZ R62, R12.reuse, R62 ;  /* 0x0000003e0c3e7220 */ /* 0x040fe20000410000 */
[--C-:B------:R-:W-:Y:S01]  /*76f0*/  HADD2.F32 R57, -RZ, R11.reuse.H1_H1 ;  /* 0x3000000bff397230 */ /* 0x100fe20000004100 */
[----:B------:R-:W-:Y:S01]  /*7700*/  F2FP.F16.E4M3.UNPACK_B R141, R141 ;  /* 0x0000008dff8d723e */ /* 0x000fe200020006ff */
[----:B------:R-:W-:Y:S02]  /*7710*/  HADD2.F32 R56, -RZ, R11.H0_H0 ;  /* 0x2000000bff387230 */ /* 0x000fe40000004100 */
[-C--:B------:R-:W-:Y:S01]  /*7720*/  FFMA.FTZ R11, R12, R61.reuse, -R65 ;  /* 0x0000003d0c0b7223 */ /* 0x080fe20000010841 */
[----:B------:R-:W-:Y:S01]  /*7730*/  FFMA.FTZ R12, R55, R61, R62 ;  /* 0x0000003d370c7223 */ /* 0x000fe2000001003e */
[----:B------:R-:W-:Y:S01]  /*7740*/  HADD2.F32 R60, -RZ, R60.H1_H1 ;  /* 0x3000003cff3c7230 */ /* 0x000fe20000004100 */
[-C--:B------:R-:W-:Y:S01]  /*7750*/  F2FP.F16.E4M3.UNPACK_B R55, R54.reuse.H1 ;  /* 0x00000036ff37723e */ /* 0x080fe200030006ff */
[-C--:B------:R-:W-:Y:S01]  /*7760*/  FMUL.FTZ R65, R57, R63.reuse ;  /* 0x0000003f39417220 */ /* 0x080fe20000410000 */
[----:B------:R-:W-:Y:S01]  /*7770*/  FMUL.FTZ R66, R56, R63 ;  /* 0x0000003f38427220 */ /* 0x000fe20000410000 */
[----:B------:R-:W-:Y:S01]  /*7780*/  F2FP.F16.E4M3.UNPACK_B R54, R54 ;  /* 0x00000036ff36723e */ /* 0x000fe200020006ff */
[----:B------:R-:W-:-:S02]  /*7790*/  HADD2.F32 R61, -RZ, R141.H1_H1 ;  /* 0x3000008dff3d7230 */ /* 0x000fc40000004100 */
[-C--:B------:R-:W-:Y:S01]  /*77a0*/  FFMA.FTZ R65, R56, R60.reuse, -R65 ;  /* 0x0000003c38417223 */ /* 0x080fe20000010841 */
[----:B------:R-:W-:Y:S01]  /*77b0*/  FFMA.FTZ R68, R57, R60, R66 ;  /* 0x0000003c39447223 */ /* 0x000fe20000010042 */
[----:B------:R-:W-:Y:S01]  /*77c0*/  F2FP.F16.E4M3.UNPACK_B R140, R140 ;  /* 0x0000008cff8c723e */ /* 0x000fe200020006ff */
[----:B------:R-:W-:Y:S02]  /*77d0*/  HADD2.F32 R141, -RZ, R141.H0_H0 ;  /* 0x2000008dff8d7230 */ /* 0x000fe40000004100 */
[--C-:B------:R-:W-:Y:S01]  /*77e0*/  HADD2.F32 R57, -RZ, R55.reuse.H0_H0 ;  /* 0x20000037ff397230 */ /* 0x100fe20000004100 */
[----:B------:R-:W-:Y:S01]  /*77f0*/  F2FP.SATFINITE.E4M3.F32.PACK_AB_MERGE_C R72, R68, R65, RZ ;  /* 0x000000414448723e */ /* 0x000fe200048070ff */
[----:B------:R-:W-:Y:S01]  /*7800*/  HADD2.F32 R60, -RZ, R55.H1_H1 ;  /* 0x30000037ff3c7230 */ /* 0x000fe20000004100 */
[-C--:B------:R-:W-:Y:S01]  /*7810*/  F2FP.F16.E4M3.UNPACK_B R65, R64.reuse.H1 ;  /* 0x00000040ff41723e */ /* 0x080fe200030006ff */
[--C-:B------:R-:W-:Y:S01]  /*7820*/  HADD2.F32 R56, -RZ, R54.reuse.H1_H1 ;  /* 0x30000036ff387230 */ /* 0x100fe20000004100 */
[----:B------:R-:W-:Y:S01]  /*7830*/  F2FP.F16.E4M3.UNPACK_B R64, R64 ;  /* 0x00000040ff40723e */ /* 0x000fe200020006ff */
[----:B------:R-:W-:-:S02]  /*7840*/  HADD2.F32 R55, -RZ, R54.H0_H0 ;  /* 0x20000036ff377230 */ /* 0x000fc40000004100 */
[----:B------:R-:W-:Y:S01]  /*7850*/  FMUL.FTZ R66, R60, R61 ;  /* 0x0000003d3c427220 */ /* 0x000fe20000410000 */
[--C-:B------:R-:W-:Y:S02]  /*7860*/  HADD2.F32 R54, -RZ, R140.reuse.H1_H1 ;  /* 0x3000008cff367230 */ /* 0x100fe40000004100 */
[CC--:B------:R-:W-:Y:S01]  /*7870*/  FMUL.FTZ R62, R56.reuse, R141.reuse ;  /* 0x0000008d383e7220 */ /* 0x0c0fe20000410000 */
[----:B------:R-:W-:Y:S02]  /*7880*/  HADD2.F32 R140, -RZ, R140.H0_H0 ;  /* 0x2000008cff8c7230 */ /* 0x000fe40000004100 */
[----:B------:R-:W-:Y:S01]  /*7890*/  FMUL.FTZ R141, R55, R141 ;  /* 0x0000008d378d7220 */ /* 0x000fe20000410000 */
[C---:B------:R-:W-:Y:S01]  /*78a0*/  FMUL.FTZ R61, R57.reuse, R61 ;  /* 0x0000003d393d7220 */ /* 0x040fe20000410000 */
[----:B------:R-:W-:Y:S01]  /*78b0*/  FFMA.FTZ R66, R57, R54, -R66 ;  /* 0x0000003639427223 */ /* 0x000fe20000010842 */
[----:B------:R-:W-:Y:S02]  /*78c0*/  HADD2.F32 R67, -RZ, R65.H1_H1 ;  /* 0x30000041ff437230 */ /* 0x000fe40000004100 */
[----:B------:R-:W-:Y:S01]  /*78d0*/  FFMA.FTZ R141, R56, R140, R141 ;  /* 0x0000008c388d7223 */ /* 0x000fe2000001008d */
[----:B------:R-:W-:Y:S01]  /*78e0*/  F2FP.F16.E4M3.UNPACK_B R56, R15.H1 ;  /* 0x0000000fff38723e */ /* 0x000fe200030006ff */
[----:B------:R-:W-:Y:S01]  /*78f0*/  FFMA.FTZ R61, R60, R54, R61 ;  /* 0x000000363c3d7223 */ /* 0x000fe2000001003d */
[----:B------:R-:W-:Y:S01]  /*7900*/  FFMA.FTZ R54, R55, R140, -R62 ;  /* 0x0000008c37367223 */ /* 0x000fe2000001083e */
[----:B------:R-:W-:-:S02]  /*7910*/  F2FP.F16.E4M3.UNPACK_B R62, R13.H1 ;  /* 0x0000000dff3e723e */ /* 0x000fc400030006ff */
[----:B------:R-:W-:Y:S01]  /*7920*/  F2FP.F16.E4M3.UNPACK_B R55, R14.H1 ;  /* 0x0000000eff37723e */ /* 0x000fe200030006ff */
[--C-:B------:R-:W-:Y:S01]  /*7930*/  HADD2.F32 R60, -RZ, R56.reuse.H1_H1 ;  /* 0x30000038ff3c7230 */ /* 0x100fe20000004100 */
[----:B------:R-:W-:Y:S01]  /*7940*/  F2FP.SATFINITE.E4M3.F32.PACK_AB_MERGE_C R71, R61, R66, RZ ;  /* 0x000000423d47723e */ /* 0x000fe200048070ff */
[----:B------:R-:W-:Y:S01]  /*7950*/  HADD2.F32 R57, -RZ, R56.H0_H0 ;  /* 0x20000038ff397230 */ /* 0x000fe20000004100 */
[----:B------:R-:W-:Y:S01]  /*7960*/  F2FP.F16.E4M3.UNPACK_B R61, R13 ;  /* 0x0000000dff3d723e */ /* 0x000fe200020006ff */
[----:B------:R-:W-:Y:S02]  /*7970*/  HADD2.F32 R63, -RZ, R62.H1_H1 ;  /* 0x3000003eff3f7230 */ /* 0x000fe40000004100 */
[-C--:B------:R-:W-:Y:S01]  /*7980*/  FMUL.FTZ R68, R60, R67.reuse ;  /* 0x000000433c447220 */ /* 0x080fe20000410000 */
[----:B------:R-:W-:Y:S02]  /*7990*/  HADD2.F32 R56, -RZ, R55.H1_H1 ;  /* 0x30000037ff387230 */ /* 0x000fe40000004100 */
[----:B------:R-:W-:Y:S01]  /*79a0*/  FMUL.FTZ R69, R57, R67 ;  /* 0x0000004339457220 */ /* 0x000fe20000410000 */
[----:B------:R-:W-:-:S02]  /*79b0*/  HADD2.F32 R66, -RZ, R64.H1_H1 ;  /* 0x30000040ff427230 */ /* 0x000fc40000004100 */
[----:B------:R-:W-:Y:S01]  /*79c0*/  FFMA.FTZ R67, R57, R63, -R68 ;  /* 0x0000003f39437223 */ /* 0x000fe20000010844 */
[----:B------:R-:W-:Y:S01]  /*79d0*/  HADD2.F32 R55, -RZ, R55.H0_H0 ;  /* 0x20000037ff377230 */ /* 0x000fe20000004100 */
[----:B------:R-:W-:Y:S01]  /*79e0*/  F2FP.F16.E4M3.UNPACK_B R15, R15 ;  /* 0x0000000fff0f723e */ /* 0x000fe200020006ff */
[----:B------:R-:W-:Y:S02]  /*79f0*/  HADD2.F32 R13, -RZ, R61.H1_H1 ;  /* 0x3000003dff0d7230 */ /* 0x000fe40000004100 */
[----:B------:R-:W-:Y:S01]  /*7a00*/  FMUL.FTZ R68, R56, R66 ;  /* 0x0000004238447220 */ /* 0x000fe20000410000 */
[----:B------:R-:W-:Y:S01]  /*7a10*/  F2FP.F16.E4M3.UNPACK_B R14, R14 ;  /* 0x0000000eff0e723e */ /* 0x000fe200020006ff */
[C---:B------:R-:W-:Y:S01]  /*7a20*/  FMUL.FTZ R57, R55.reuse, R66 ;  /* 0x0000004237397220 */ /* 0x040fe20000410000 */
[----:B------:R-:W-:Y:S01]  /*7a30*/  FFMA.FTZ R70, R60, R63, R69 ;  /* 0x0000003f3c467223 */ /* 0x000fe20000010045 */
[----:B------:R-:W-:Y:S01]  /*7a40*/  FFMA.FTZ R68, R55, R13, -R68 ;  /* 0x0000000d37447223 */ /* 0x000fe20000010844 */
[----:B------:R-:W-:-:S02]  /*7a50*/  HADD2.F32 R55, -RZ, R15.H0_H0 ;  /* 0x2000000fff377230 */ /* 0x000fc40000004100 */
[----:B------:R-:W-:Y:S01]  /*7a60*/  FFMA.FTZ R63, R56, R13, R57 ;  /* 0x0000000d383f7223 */ /* 0x000fe20000010039 */
[----:B------:R-:W-:Y:S01]  /*7a70*/  HADD2.F32 R15, -RZ, R15.H1_H1 ;  /* 0x3000000fff0f7230 */ /* 0x000fe20000004100 */
[----:B------:R-:W-:Y:S01]  /*7a80*/  F2FP.SATFINITE.E4M3.F32.PACK_AB_MERGE_C R67, R70, R67, RZ ;  /* 0x000000434643723e */ /* 0x000fe200048070ff */
[----:B------:R-:W-:Y:S02]  /*7a90*/  HADD2.F32 R56, -RZ, R65.H0_H0 ;  /* 0x20000041ff387230 */ /* 0x000fe40000004100 */
[--C-:B------:R-:W-:Y:S01]  /*7aa0*/  HADD2.F32 R13, -RZ, R14.reuse.H0_H0 ;  /* 0x2000000eff0d7230 */ /* 0x100fe20000004100 */
[----:B------:R-:W-:Y:S01]  /*7ab0*/  F2FP.SATFINITE.E4M3.F32.PACK_AB_MERGE_C R63, R63, R68, RZ ;  /* 0x000000443f3f723e */ /* 0x000fe200048070ff */
[----:B------:R-:W-:Y:S02]  /*7ac0*/  HADD2.F32 R14, -RZ, R14.H1_H1 ;  /* 0x3000000eff0e7230 */ /* 0x000fe40000004100 */
[----:B------:R-:W-:Y:S01]  /*7ad0*/  FMUL.FTZ R60, R15, R56 ;  /* 0x000000380f3c7220 */ /* 0x000fe20000410000 */
[----:B------:R-:W-:-:S02]  /*7ae0*/  HADD2.F32 R64, -RZ, R64.H0_H0 ;  /* 0x20000040ff407230 */ /* 0x000fc40000004100 */
[----:B------:R-:W-:Y:S01]  /*7af0*/  FMUL.FTZ R66, R55, R56 ;  /* 0x0000003837427220 */ /* 0x000fe20000410000 */
[----:B------:R-:W-:Y:S02]  /*7b00*/  HADD2.F32 R62, -RZ, R62.H0_H0 ;  /* 0x2000003eff3e7230 */ /* 0x000fe40000004100 */
        /* <DEDUP_REMOVED lines=11> */
.L_x_2739:
[----:B------:R-:W-:Y:S05]  /*7bc0*/  BSYNC B2 ;  /* 0x0000000000027941 */ /* 0x000fea0003800000 */
.L_x_2738:
[----:B0-----:R0:W-:Y:S02]  /*7bd0*/  ST.E.128 desc[UR50][R58.64], R12 ;  /* 0x0000000c3a007985 */ /* 0x0011e4000c101d32 */
.L_x_2737:
[----:B------:R-:W-:Y:S05]  /*7be0*/  BSYNC B1 ;  /* 0x0000000000017941 */ /* 0x000fea0003800000 */
.L_x_2736:
        /* <DEDUP_REMOVED lines=9> */
[----:B----4-:R-:W-:Y:S02]  /*7c80*/  SHF.R.U32.HI R11, RZ, 0x8, R51 ;  /* 0x00000008ff0b7819 */ /* 0x010fe40000011633 */
[--C-:B------:R-:W-:Y:S02]  /*7c90*/  SHF.R.U32.HI R50, RZ, 0x8, R53.reuse ;  /* 0x00000008ff327819 */ /* 0x100fe40000011635 */
[----:B------:R-:W-:Y:S01]  /*7ca0*/  LOP3.LUT R52, R51, 0xff0000ff, RZ, 0xc0, !PT ;  /* 0xff0000ff33347812 */ /* 0x000fe200078ec0ff */
[----:B------:R-:W-:Y:S01]  /*7cb0*/  IMAD.SHL.U32 R11, R11, 0x100, RZ ;  /* 0x000001000b0b7824 */ /* 0x000fe200078e00ff */
[----:B------:R-:W-:Y:S02]  /*7cc0*/  SHF.R.U32.HI R58, RZ, 0x10, R53 ;  /* 0x00000010ff3a7819 */ /* 0x000fe40000011635 */
[----:B------:R-:W-:Y:S01]  /*7cd0*/  LOP3.LUT R56, R53, 0xff0000ff, RZ, 0xc0, !PT ;  /* 0xff0000ff35387812 */ /* 0x000fe200078ec0ff */
[----:B------:R-:W-:Y:S01]  /*7ce0*/  IMAD.SHL.U32 R53, R50, 0x100, RZ ;  /* 0x0000010032357824 */ /* 0x000fe200078e00ff */
[----:B------:R-:W-:Y:S01]  /*7cf0*/  SHF.R.U32.HI R59, RZ, 0x10, R51 ;  /* 0x00000010ff3b7819 */ /* 0x000fe20000011633 */
[----:B0-----:R-:W-:Y:S01]  /*7d00*/  IMAD.MOV.U32 R50, RZ, RZ, R12 ;  /* 0x000000ffff327224 */ /* 0x001fe200078e000c */
[----:B------:R-:W-:Y:S01]  /*7d10*/  LOP3.LUT R51, R52, 0xff00, R11, 0xf8, !PT ;  /* 0x0000ff0034337812 */ /* 0x000fe200078ef80b */
[----:B------:R-:W-:Y:S01]  /*7d20*/  IMAD.U32 R52, R58, 0x10000, RZ ;  /* 0x000100003a347824 */ /* 0x000fe200078e00ff */
[----:B------:R-:W-:-:S02]  /*7d30*/  LOP3.LUT R57, R56, 0xff00, R53, 0xf8, !PT ;  /* 0x0000ff0038397812 */ /* 0x000fc400078ef835 */
[----:B------:R-:W-:Y:S02]  /*7d40*/  SHF.L.U32 R12, R59, 0x10, RZ ;  /* 0x000000103b0c7819 */ /* 0x000fe400000006ff */
        /* <DEDUP_REMOVED lines=90> */
.L_x_2743:
[----:B------:R-:W-:Y:S05]  /*82f0*/  BSYNC B2 ;  /* 0x0000000000027941 */ /* 0x000fea0003800000 */
.L_x_2742:
[----:B0-----:R0:W-:Y:S02]  /*8300*/  ST.E.128 desc[UR50][R54.64], R12 ;  /* 0x0000000c36007985 */ /* 0x0011e4000c101d32 */
.L_x_2741:
[----:B------:R-:W-:Y:S05]  /*8310*/  BSYNC B1 ;  /* 0x0000000000017941 */ /* 0x000fea0003800000 */
.L_x_2740:
        /* <DEDUP_REMOVED lines=9> */
[----:B------:R-:W-:Y:S01]  /*83b0*/  SHF.R.U32.HI R48, RZ, 0x8, R49 ;  /* 0x00000008ff307819 */ /* 0x000fe20000011631 */
[----:B0-----:R-:W-:Y:S01]  /*83c0*/  IMAD.MOV.U32 R41, RZ, RZ, R12 ;  /* 0x000000ffff297224 */ /* 0x001fe200078e000c */
[--C-:B------:R-:W-:Y:S02]  /*83d0*/  SHF.R.U32.HI R46, RZ, 0x8, R47.reuse ;  /* 0x00000008ff2e7819 */ /* 0x100fe4000001162f */
[----:B----4-:R-:W-:Y:S01]  /*83e0*/  LOP3.LUT R11, R47, 0xff0000ff, RZ, 0xc0, !PT ;  /* 0xff0000ff2f0b7812 */ /* 0x010fe200078ec0ff */
[----:B------:R-:W-:Y:S01]  /*83f0*/  IMAD.SHL.U32 R48, R48, 0x100, RZ ;  /* 0x0000010030307824 */ /* 0x000fe200078e00ff */
[----:B------:R-:W-:Y:S01]  /*8400*/  SHF.R.U32.HI R52, RZ, 0x10, R47 ;  /* 0x00000010ff347819 */ /* 0x000fe2000001162f */
[----:B------:R-:W-:Y:S01]  /*8410*/  IMAD.SHL.U32 R46, R46, 0x100, RZ ;  /* 0x000001002e2e7824 */ /* 0x000fe200078e00ff */
[----:B------:R-:W-:Y:S02]  /*8420*/  LOP3.LUT R47, R49, 0xff0000ff, RZ, 0xc0, !PT ;  /* 0xff0000ff312f7812 */ /* 0x000fe400078ec0ff */
[----:B------:R-:W-:-:S02]  /*8430*/  SHF.R.U32.HI R53, RZ, 0x10, R49 ;  /* 0x00000010ff357819 */ /* 0x000fc40000011631 */
[----:B------:R-:W-:Y:S01]  /*8440*/  LOP3.LUT R12, R47, 0xff00, R48, 0xf8, !PT ;  /* 0x0000ff002f0c7812 */ /* 0x000fe200078ef830 */
[----:B------:R-:W-:Y:S01]  /*8450*/  IMAD.U32 R47, R52, 0x10000, RZ ;  /* 0x00010000342f7824 */ /* 0x000fe200078e00ff */
[----:B------:R-:W-:Y:S02]  /*8460*/  LOP3.LUT R46, R11, 0xff00, R46, 0xf8, !PT ;  /* 0x0000ff000b2e7812 */ /* 0x000fe400078ef82e */
[----:B------:R-:W-:Y:S02]  /*8470*/  SHF.L.U32 R53, R53, 0x10, RZ ;  /* 0x0000001035357819 */ /* 0x000fe400000006ff */
        /* <DEDUP_REMOVED lines=90> */
.L_x_2747:
[----:B------:R-:W-:Y:S05]  /*8a20*/  BSYNC B2 ;  /* 0x0000000000027941 */ /* 0x000fea0003800000 */
.L_x_2746:
[----:B0-----:R0:W-:Y:S02]  /*8a30*/  ST.E.128 desc[UR50][R50.64], R12 ;  /* 0x0000000c32007985 */ /* 0x0011e4000c101d32 */
.L_x_2745:
[----:B------:R-:W-:Y:S05]  /*8a40*/  BSYNC B1 ;  /* 0x0000000000017941 */ /* 0x000fea0003800000 */
.L_x_2744:
[----:B------:R-:W-:-:S13]  /*8a50*/  ISETP.NE.AND P2, PT, R37, RZ, PT ;  /* 0x000000ff2500720c */ /* 0x000fda0003f45270 */
        /* <DEDUP_REMOVED lines=11> */
[----:B0-----:R-:W-:Y:S01]  /*8b10*/  LOP3.LUT R40, R43, 0xff0000ff, RZ, 0xc0, !PT ;  /* 0xff0000ff2b287812 */ /* 0x001fe200078ec0ff */
        /* <DEDUP_REMOVED lines=27> */
[C---:B------:R-:W-:Y:S01]  /*8cd0*/  FMUL.FTZ R48, R13.reuse, R48 ;  /* 0x000000300d307220 */ /* 0x040fe20000410000 */
[----:B------:R-:W-:Y:S01]  /*8ce0*/  F2FP.F16.E4M3.UNPACK_B R90, R90 ;  /* 0x0000005aff5a723e */ /* 0x000fe200020006ff */
[----:B------:R-:W-:Y:S01]  /*8cf0*/  FFMA.FTZ R53, R13, R42, -R50 ;  /* 0x0000002a0d357223 */ /* 0x000fe20000010832 */
[----:B------:R-:W-:Y:S01]  /*8d00*/  F2FP.F16.E4M3.UNPACK_B R13, R12.H1 ;  /* 0x0000000cff0d723e */ /* 0x000fe200030006ff */
        /* <DEDUP_REMOVED lines=10> */
[----:B------:R-:W-:-:S02]  /*8db0*/  HADD2.F32 R91, -RZ, R91.H0_H0 ;  /* 0x2000005bff5b7230 */ /* 0x000fc40000004100 */
[----:B------:R-:W-:Y:S02]  /*8dc0*/  HADD2.F32 R12, -RZ, R12.H1_H1 ;  /* 0x3000000cff0c7230 */ /* 0x000fe40000004100 */
        /* <DEDUP_REMOVED lines=38> */
[----:B------:R-:W-:Y:S01]  /*9030*/  HADD2.F32 R40, -RZ, R45.H0_H0 ;  /* 0x2000002dff287230 */ /* 0x000fe20000004100 */
[----:B------:R-:W-:Y:S01]  /*9040*/  F2FP.SATFINITE.E4M3.F32.PACK_AB_MERGE_C R48, R48, R53, RZ ;  /* 0x000000353030723e */ /* 0x000fe200048070ff */
[----:B------:R-:W-:-:S02]  /*9050*/  HADD2.F32 R14, -RZ, R14.H1_H1 ;  /* 0x3000000eff0e7230 */ /* 0x000fc40000004100 */
[----:B------:R-:W-:Y:S02]  /*9060*/  HADD2.F32 R41, -RZ, R44.H0_H0 ;  /* 0x2000002cff297230 */ /* 0x000fe40000004100 */
[-C--:B------:R-:W-:Y:S01]  /*9070*/  FMUL.FTZ R44, R15, R40.reuse ;  /* 0x000000280f2c7220 */ /* 0x080fe20000410000 */
[C---:B------:R-:W-:Y:S01]  /*9080*/  FMUL.FTZ R40, R13.reuse, R40 ;  /* 0x000000280d287220 */ /* 0x040fe20000410000 */
[-C--:B------:R-:W-:Y:S01]  /*9090*/  FMUL.FTZ R43, R14, R49.reuse ;  /* 0x000000310e2b7220 */ /* 0x080fe20000410000 */
[C---:B------:R-:W-:Y:S01]  /*90a0*/  FMUL.FTZ R49, R12.reuse, R49 ;  /* 0x000000310c317220 */ /* 0x040fe20000410000 */
        /* <DEDUP_REMOVED lines=8> */
.L_x_2749:
[----:B------:R-:W-:Y:S05]  /*9130*/  BSYNC B1 ;  /* 0x0000000000017941 */ /* 0x000fea0003800000 */
.L_x_2748:
[----:B0-----:R0:W-:Y:S01]  /*9140*/  ST.E.128 desc[UR50][R46.64], R12 ;  /* 0x0000000c2e007985 */ /* 0x0011e2000c101d32 */
[----:B------:R-:W-:Y:S05]  /*9150*/  BRA `(.L_x_2727) ;  /* 0x0000006800dc7947 */ /* 0x000fea0003800000 */
.L_x_2693:
        /* <DEDUP_REMOVED lines=43> */
.L_x_2751:
[----:B------:R-:W-:Y:S05]  /*9410*/  BSYNC B1 ;  /* 0x0000000000017941 */ /* 0x000fea0003800000 */
.L_x_2750:
        /* <DEDUP_REMOVED lines=13> */
[----:B-----5:R-:W-:Y:S01]  /*94f0*/  MOV R162, R40 ;  /* 0x0000002800a27202 */ /* 0x020fe20000000f00 */
[----:B------:R-:W-:Y:S01]  /*9500*/  IMAD.MOV.U32 R161, RZ, RZ, R42 ;  /* 0x000000ffffa17224 */ /* 0x000fe200078e002a */
[----:B------:R-:W-:Y:S01]  /*9510*/  CS2R R86, SRZ ;  /* 0x0000000000567805 */ /* 0x000fe2000001ff00 */
[----:B------:R-:W-:Y:S06]  /*9520*/  @P4 BRA `(.L_x_2753) ;  /* 0x00000000007c4947 */ /* 0x000fec0003800000 */
        /* <DEDUP_REMOVED lines=31> */
.L_x_2753:
[----:B------:R-:W-:Y:S05]  /*9720*/  BSYNC B1 ;  /* 0x0000000000017941 */ /* 0x000fea0003800000 */
.L_x_2752:
[----:B------:R-:W-:Y:S01]  /*9730*/  UISETP.NE.AND UP0, UPT, UR48, 0x3, UPT ;  /* 0x000000033000788c */ /* 0x000fe2000bf05270 */
[----:B------:R-:W-:Y:S01]  /*9740*/  IMAD.MOV.U32 R157, RZ, RZ, R44 ;  /* 0x000000ffff9d7224 */ /* 0x000fe200078e002c */
[----:B------:R-:W-:Y:S01]  /*9750*/  MOV R164, R54 ;  /* 0x0000003600a47202 */ /* 0x000fe20000000f00 */
[----:B------:R-:W-:Y:S01]  /*9760*/  IMAD.MOV.U32 R158, RZ, RZ, R46 ;  /* 0x000000ffff9e7224 */ /* 0x000fe200078e002e */
[----:B-----5:R-:W-:Y:S01]  /*9770*/  MOV R141, R68 ;  /* 0x00000044008d7202 */ /* 0x020fe20000000f00 */
[----:B------:R-:W-:Y:S01]  /*9780*/  IMAD.MOV.U32 R152, RZ, RZ, R48 ;  /* 0x000000ffff987224 */ /* 0x000fe200078e0030 */
[----:B------:R-:W-:Y:S01]  /*9790*/  PLOP3.LUT P1, PT, PT, PT, UP0, 0x80, 0x0 ;  /* 0x000000000000781c */ /* 0x000fe20003f2f008 */
[----:B------:R-:W-:Y:S01]  /*97a0*/  IMAD.MOV.U32 R153, RZ, RZ, R50 ;  /* 0x000000ffff997224 */ /* 0x000fe200078e0032 */
[----:B------:R-:W-:Y:S01]  /*97b0*/  MOV R144, R82 ;  /* 0x0000005200907202 */ /* 0x000fe20000000f00 */
        /* <DEDUP_REMOVED lines=17> */
.L_x_2754:
[----:B------:R-:W-:Y:S01]  /*98d0*/  IMAD R95, R19, 0x8, R18 ;  /* 0x00000008135f7824 */ /* 0x000fe200078e0212 */
[----:B------:R-:W-:Y:S01]  /*98e0*/  SHF.L.U32 R96, R199, 0x1f, RZ ;  /* 0x0000001fc7607819 */ /* 0x000fe200000006ff */
[----:B------:R-:W1:Y:S01]  /*98f0*/  LDC R136, c[0x0][0x2f4] ;  /* 0x0000bd00ff887b82 */ /* 0x000e620000000800 */
[----:B------:R-:W-:Y:S02]  /*9900*/  BSSY B1, `(.L_x_2755) ;  /* 0x0000003000017945 */ /* 0x000fe40003800000 */
[----:B------:R-:W2:Y:S02]  /*9910*/  SYNCS.PHASECHK.TRANS64.TRYWAIT P5, [R95+URZ+0x29890], R96 ;  /* 0x029890605f0075a7 */ /* 0x000ea400080a017f */
[----:B--2---:R-:W-:Y:S05]  /*9920*/  @!P5 BRA `(.L_x_2756) ;  /* 0x0000026800f8d947 */ /* 0x004fea0003800000 */
.L_x_3059:
[----:B------:R-:W-:Y:S05]  /*9930*/  BSYNC B1 ;  /* 0x0000000000017941 */ /* 0x000fea0003800000 */
.L_x_2755:
[----:B------:R-:W-:Y:S01]  /*9940*/  UMOV UR4, 0xffffffff ;  /* 0xffffffff00047882 */ /* 0x000fe20000000000 */
[----:B-1----:R-:W-:Y:S02]  /*9950*/  IMAD.IADD R145, R136, 0x1, -R118 ;  /* 0x0000000188917824 */ /* 0x002fe400078e0a76 */
[----:B------:R-:W-:Y:S05]  /*9960*/  BRA.DIV UR4, `(.L_x_2757) ;  /* 0x0000026a04fc7947 */ /* 0x000fea000b800000 */
[----:B------:R1:W3:Y:S04]  /*9970*/  SHFL.IDX PT, R151, R120, RZ, 0x1e1f ;  /* 0x001e1fff78977589 */ /* 0x0002e800000e0000 */
[----:B------:R1:W4:Y:S02]  /*9980*/  SHFL.IDX PT, R11, R121, RZ, 0x1e1f ;  /* 0x001e1fff790b7589 */ /* 0x00032400000e0000 */
.L_x_3063:
        /* <DEDUP_REMOVED lines=11> */
[----:B------:R-:W-:Y:S01]  /*9a40*/  SHF.R.S32.HI R12, RZ, 0x1f, R13 ;  /* 0x0000001fff0c7819 */ /* 0x000fe2000001140d */
[----:B------:R-:W-:-:S03]  /*9a50*/  IMAD.SHL.U32 R165, R13, 0x10, RZ ;  /* 0x000000100da57824 */ /* 0x000fc600078e00ff */
[----:B------:R-:W-:-:S04]  /*9a60*/  LEA.HI R12, R12, R13, RZ, 0x2 ;  /* 0x0000000d0c0c7211 */ /* 0x000fc800078f10ff */
[----:B------:R-:W-:Y:S02]  /*9a70*/  SHF.R.S32.HI R13, RZ, 0x2, R12 ;  /* 0x00000002ff0d7819 */ /* 0x000fe4000001140c */
[----:B------:R-:W-:-:S03]  /*9a80*/  LOP3.LUT R12, R208, 0x30, R165, 0xf8, !PT ;  /* 0x00000030d00c7812 */ /* 0x000fc600078ef8a5 */
[----:B------:R-:W-:Y:S01]  /*9a90*/  IMAD R13, R13, 0x2800, R210 ;  /* 0x000028000d0d7824 */ /* 0x000fe200078e02d2 */
[----:B------:R-:W-:-:S05]  /*9aa0*/  LOP3.LUT R12, R12, R209, RZ, 0x3c, !PT ;  /* 0x000000d10c0c7212 */ /* 0x000fca00078e3cff */
[----:B------:R-:W-:Y:S02]  /*9ab0*/  IMAD.IADD R12, R13, 0x1, R12 ;  /* 0x000000010d0c7824 */ /* 0x000fe400078e020c */
[C---:B------:R-:W-:Y:S02]  /*9ac0*/  IMAD R13, R19.reuse, 0x7800, R134 ;  /* 0x00007800130d7824 */ /* 0x040fe400078e0286 */
[----:B------:R-:W-:-:S03]  /*9ad0*/  IMAD R15, R19, 0x7800, R12 ;  /* 0x00007800130f7824 */ /* 0x000fc600078e020c */
[C---:B------:R-:W-:Y:S01]  /*9ae0*/  IADD3 R13, R18.reuse, R13, RZ ;  /* 0x0000000d120d7210 */ /* 0x040fe20007ffe0ff */
[----:B------:R-:W-:-:S05]  /*9af0*/  IMAD.IADD R88, R18, 0x1, R15 ;  /* 0x0000000112587824 */ /* 0x000fca00078e020f */
[----:B------:R-:W0:Y:S04]  /*9b00*/  LDS.128 R12, [R13+0x1a400] ;  /* 0x01a400000d0c7984 */ /* 0x000e280000000c00 */
[----:B------:R-:W0:Y:S01]  /*9b10*/  LDS.128 R88, [R88+0x1a400] ;  /* 0x01a4000058587984 */ /* 0x000e220000000c00 */
[----:B------:R-:W-:Y:S05]  /*9b20*/  @P2 BRA `(.L_x_2763) ;  /* 0x0000000c00542947 */ /* 0x000fea0003800000 */
[----:B------:R-:W-:Y:S02]  /*9b30*/  SHF.R.U32.HI R42, RZ, 0x8, R53 ;  /* 0x00000008ff2a7819 */ /* 0x000fe40000011635 */
[--C-:B------:R-:W-:Y:S02]  /*9b40*/  SHF.R.U32.HI R40, RZ, 0x10, R55.reuse ;  /* 0x00000010ff287819 */ /* 0x100fe40000011637 */
[----:B------:R-:W-:Y:S01]  /*9b50*/  SHF.R.U32.HI R166, RZ, 0x8, R55 ;  /* 0x00000008ffa67819 */ /* 0x000fe20000011637 */
[----:B------:R-:W-:Y:S01]  /*9b60*/  IMAD.SHL.U32 R170, R42, 0x100, RZ ;  /* 0x000001002aaa7824 */ /* 0x000fe200078e00ff */
        /* <DEDUP_REMOVED lines=9> */
[--C-:B------:R-:W-:Y:S01]  /*9c00*/  SHF.R.U32.HI R41, RZ, 0x10, R43.reuse ;  /* 0x00000010ff297819 */ /* 0x100fe2000001162b */
[----:B------:R-:W-:Y:S01]  /*9c10*/  IMAD.U32 R167, R167, 0x10000, RZ ;  /* 0x00010000a7a77824 */ /* 0x000fe200078e00ff */
[----:B------:R-:W-:Y:S02]  /*9c20*/  SHF.R.U32.HI R42, RZ, 0x8, R43 ;  /* 0x00000008ff2a7819 */ /* 0x000fe4000001162b */
[----:B------:R-:W-:Y:S01]  /*9c30*/  LOP3.LUT R53, R43, 0xff0000ff, RZ, 0xc0, !PT ;  /* 0xff0000ff2b357812 */ /* 0x000fe200078ec0ff */
[----:B------:R-:W-:Y:S01]  /*9c40*/  IMAD.SHL.U32 R43, R55, 0x100, RZ ;  /* 0x00000100372b7824 */ /* 0x000fe200078e00ff */
[----:B------:R-:W-:Y:S01]  /*9c50*/  LOP3.LUT R54, R54, 0xff00, R170, 0xf8, !PT ;  /* 0x0000ff0036367812 */ /* 0x000fe200078ef8aa */
[----:B------:R-:W-:Y:S01]  /*9c60*/  IMAD.U32 R41, R41, 0x10000, RZ ;  /* 0x0001000029297824 */ /* 0x000fe200078e00ff */
[----:B------:R-:W-:-:S02]  /*9c70*/  LOP3.LUT R55, R168, 0xff00, R166, 0xf8, !PT ;  /* 0x0000ff00a8377812 */ /* 0x000fc400078ef8a6 */
[----:B------:R-:W-:Y:S02]  /*9c80*/  LOP3.LUT R43, R169, 0xff00, R43, 0xf8, !PT ;  /* 0x0000ff00a92b7812 */ /* 0x000fe400078ef82b */
[----:B------:R-:W-:Y:S02]  /*9c90*/  LOP3.LUT R168, R54, 0xff0000, R52, 0xf8, !PT ;  /* 0x00ff000036a87812 */ /* 0x000fe400078ef834 */
[----:B------:R-:W-:Y:S02]  /*9ca0*/  LOP3.LUT R54, R43, 0xff0000, R167, 0xf8, !PT ;  /* 0x00ff00002b367812 */ /* 0x000fe400078ef8a7 */
[----:B0-----:R-:W-:Y:S02]  /*9cb0*/  F2FP.F16.E4M3.UNPACK_B R166, R89 ;  /* 0x00000059ffa6723e */ /* 0x001fe400020006ff */
[----:B------:R-:W-:Y:S02]  /*9cc0*/  F2FP.F16.E4M3.UNPACK_B R169, R54 ;  /* 0x00000036ffa9723e */ /* 0x000fe400020006ff */
[----:B------:R-:W-:Y:S01]  /*9cd0*/  F2FP.F16.E4M3.UNPACK_B R43, R13 ;  /* 0x0000000dff2b723e */ /* 0x000fe200020006ff */
[----:B------:R-:W-:Y:S01]  /*9ce0*/  HADD2.F32 R52, -RZ, R166.H0_H0 ;  /* 0x200000a6ff347230 */ /* 0x000fe20000004100 */
[-C--:B------:R-:W-:Y:S01]  /*9cf0*/  F2FP.F16.E4M3.UNPACK_B R170, R168.reuse ;  /* 0x000000a8ffaa723e */ /* 0x080fe200020006ff */
        /* <DEDUP_REMOVED lines=15> */
[-C--:B------:R-:W-:Y:S01]  /*9df0*/  FMUL.FTZ R166, R171, R169.reuse ;  /* 0x000000a9aba67220 */ /* 0x080fe20000410000 */
        /* <DEDUP_REMOVED lines=22> */
[----:B------:R-:W-:Y:S01]  /*9f60*/  FMUL.FTZ R168, R89, R169 ;  /* 0x000000a959a87220 */ /* 0x000fe20000410000 */
        /* <DEDUP_REMOVED lines=63> */
[----:B------:R-:W-:Y:S01]  /*a360*/  FMUL.FTZ R172, R167, R172 ;  /* 0x000000aca7ac7220 */ /* 0x000fe20000410000 */
[----:B------:R-:W-:Y:S01]  /*a370*/  F2FP.SATFINITE.E4M3.F32.PACK_AB_MERGE_C R170, R41, R170, RZ ;  /* 0x000000aa29aa723e */ /* 0x000fe200048070ff */
[-C--:B------:R-:W-:Y:S02]  /*a380*/  FFMA.FTZ R169, R167, R168.reuse, -R169 ;  /* 0x000000a8a7a97223 */ /* 0x080fe400000108a9 */
        /* <DEDUP_REMOVED lines=22> */
[-C--:B------:R-:W-:Y:S01]  /*a4f0*/  FFMA.FTZ R54, R12, R163.reuse, -R54 ;  /* 0x000000a30c367223 */ /* 0x080fe20000010836 */
[----:B------:R-:W-:Y:S01]  /*a500*/  F2FP.F16.E4M3.UNPACK_B R90, R90 ;  /* 0x0000005aff5a723e */ /* 0x000fe200020006ff */
[----:B------:R-:W-:Y:S01]  /*a510*/  FFMA.FTZ R12, R88, R163, R162 ;  /* 0x000000a3580c7223 */ /* 0x000fe200000100a2 */
[----:B------:R-:W-:Y:S01]  /*a520*/  HADD2.F32 R88, -RZ, R55.H0_H0 ;  /* 0x20000037ff587230 */ /* 0x000fe20000004100 */
[----:B------:R-:W-:Y:S01]  /*a530*/  F2FP.F16.E4M3.UNPACK_B R164, R164 ;  /* 0x000000a4ffa4723e */ /* 0x000fe200020006ff */
[----:B------:R-:W-:Y:S01]  /*a540*/  HADD2.F32 R163, -RZ, R89.H0_H0 ;  /* 0x20000059ffa37230 */ /* 0x000fe20000004100 */
[----:B------:R-:W-:Y:S01]  /*a550*/  F2FP.SATFINITE.E4M3.F32.PACK_AB_MERGE_C R167, R54, R167, R53 ;  /* 0x000000a736a7723e */ /* 0x000fe20004807035 */
[----:B------:R-:W-:Y:S01]  /*a560*/  IMAD.MOV.U32 R53, RZ, RZ, R14 ;  /* 0x000000ffff357224 */ /* 0x000fe200078e000e */
[-C--:B------:R-:W-:Y:S01]  /*a570*/  F2FP.F16.E4M3.UNPACK_B R14, R161.reuse.H1 ;  /* 0x000000a1ff0e723e */ /* 0x080fe200030006ff */
[----:B------:R-:W-:Y:S01]  /*a580*/  HADD2.F32 R55, -RZ, R55.H1_H1 ;  /* 0x30000037ff377230 */ /* 0x000fe20000004100 */
[----:B------:R-:W-:Y:S01]  /*a590*/  F2FP.F16.E4M3.UNPACK_B R161, R161 ;  /* 0x000000a1ffa1723e */ /* 0x000fe200020006ff */
[----:B------:R-:W-:Y:S01]  /*a5a0*/  HADD2.F32 R89, -RZ, R89.H1_H1 ;  /* 0x30000059ff597230 */ /* 0x000fe20000004100 */
[-C--:B------:R-:W-:Y:S01]  /*a5b0*/  F2FP.F16.E4M3.UNPACK_B R54, R53.reuse.H1 ;  /* 0x00000035ff36723e */ /* 0x080fe200030006ff */
[--C-:B------:R-:W-:Y:S01]  /*a5c0*/  HADD2.F32 R173, -RZ, R14.reuse.H0_H0 ;  /* 0x2000000effad7230 */ /* 0x100fe20000004100 */
[----:B------:R-:W-:Y:S01]  /*a5d0*/  F2FP.F16.E4M3.UNPACK_B R53, R53 ;  /* 0x00000035ff35723e */ /* 0x000fe200020006ff */
[----:B------:R-:W-:Y:S01]  /*a5e0*/  HADD2.F32 R14, -RZ, R14.H1_H1 ;  /* 0x3000000eff0e7230 */ /* 0x000fe20000004100 */
[----:B------:R-:W-:Y:S01]  /*a5f0*/  F2FP.SATFINITE.E4M3.F32.PACK_AB_MERGE_C R40, R40, R172, RZ ;  /* 0x000000ac2828723e */ /* 0x000fe200048070ff */
[----:B------:R-:W-:-:S02]  /*a600*/  HADD2.F32 R162, -RZ, R54.H0_H0 ;  /* 0x20000036ffa27230 */ /* 0x000fc40000004100 */
[-C--:B------:R-:W-:Y:S01]  /*a610*/  FMUL.FTZ R169, R88, R173.reuse ;  /* 0x000000ad58a97220 */ /* 0x080fe20000410000 */
[----:B------:R-:W-:Y:S01]  /*a620*/  HADD2.F32 R54, -RZ, R54.H1_H1 ;  /* 0x30000036ff367230 */ /* 0x000fe20000004100 */
[----:B------:R-:W-:Y:S01]  /*a630*/  F2FP.SATFINITE.E4M3.F32.PACK_AB_MERGE_C R40, R12, R168, R40 ;  /* 0x000000a80c28723e */ /* 0x000fe20004807028 */
[----:B------:R-:W-:Y:S02]  /*a640*/  IMAD.MOV.U32 R12, RZ, RZ, R167 ;  /* 0x000000ffff0c7224 */ /* 0x000fe400078e00a7 */
[C---:B------:R-:W-:Y:S01]  /*a650*/  FMUL.FTZ R173, R162.reuse, R173 ;  /* 0x000000ada2ad7220 */ /* 0x040fe20000410000 */
[----:B------:R-:W-:-:S03]  /*a660*/  FFMA.FTZ R169, R162, R163, -R169 ;  /* 0x000000a3a2a97223 */ /* 0x000fc600000108a9 */
[----:B------:R-:W-:Y:S01]  /*a670*/  FFMA.FTZ R173, R88, R163, R173 ;  /* 0x000000a358ad7223 */ /* 0x000fe200000100ad */
[CC--:B------:R-:W-:Y:S01]  /*a680*/  FMUL.FTZ R88, R55.reuse, R14.reuse ;  /* 0x0000000e37587220 */ /* 0x0c0fe20000410000 */
[C---:B------:R-:W-:Y:S01]  /*a690*/  FMUL.FTZ R14, R54.reuse, R14 ;  /* 0x0000000e360e7220 */ /* 0x040fe20000410000 */
[----:B------:R-:W-:Y:S02]  /*a6a0*/  HADD2.F32 R163, -RZ, R161.H0_H0 ;  /* 0x200000a1ffa37230 */ /* 0x000fe40000004100 */
[-C--:B------:R-:W-:Y:S01]  /*a6b0*/  FFMA.FTZ R54, R54, R89.reuse, -R88 ;  /* 0x0000005936367223 */ /* 0x080fe20000010858 */
[----:B------:R-:W-:Y:S01]  /*a6c0*/  FFMA.FTZ R14, R55, R89, R14 ;  /* 0x00000059370e7223 */ /* 0x000fe2000001000e */
[----:B------:R-:W-:Y:S02]  /*a6d0*/  HADD2.F32 R55, -RZ, R90.H0_H0 ;  /* 0x2000005aff377230 */ /* 0x000fe40000004100 */
        /* <DEDUP_REMOVED lines=12> */
[----:B------:R-:W-:Y:S01]  /*a7a0*/  F2FP.SATFINITE.E4M3.F32.PACK_AB_MERGE_C R14, R14, R173, RZ ;  /* 0x000000ad0e0e723e */ /* 0x000fe200048070ff */
[----:B------:R-:W-:Y:S01]  /*a7b0*/  FMUL.FTZ R161, R53, R161 ;  /* 0x000000a135a17220 */ /* 0x000fe20000410000 */
[----:B------:R-:W-:Y:S01]  /*a7c0*/  F2FP.SATFINITE.E4M3.F32.PACK_AB_MERGE_C R89, R43, R52, R13 ;  /* 0x000000342b59723e */ /* 0x000fe2000480700d */
[----:B------:R-:W-:Y:S01]  /*a7d0*/  FFMA.FTZ R55, R53, R164, -R55 ;  /* 0x000000a435377223 */ /* 0x000fe20000010837 */
[----:B------:R-:W-:Y:S01]  /*a7e0*/  MOV R13, R166 ;  /* 0x000000a6000d7202 */ /* 0x000fe20000000f00 */
[----:B------:R-:W-:Y:S01]  /*a7f0*/  FFMA.FTZ R161, R90, R164, R161 ;  /* 0x000000a45aa17223 */ /* 0x000fe200000100a1 */
[----:B------:R-:W-:Y:S02]  /*a800*/  IMAD.MOV.U32 R88, RZ, RZ, R40 ;  /* 0x000000ffff587224 */ /* 0x000fe400078e0028 */
[----:B------:R-:W-:Y:S02]  /*a810*/  F2FP.SATFINITE.E4M3.F32.PACK_AB_MERGE_C R54, R55, R162, R54 ;  /* 0x000000a23736723e */ /* 0x000fe40004807036 */
[----:B------:R-:W-:-:S02]  /*a820*/  F2FP.SATFINITE.E4M3.F32.PACK_AB_MERGE_C R161, R161, R163, R14 ;  /* 0x000000a3a1a1723e */ /* 0x000fc4000480700e */
[----:B------:R-:W-:Y:S01]  /*a830*/  F2FP.SATFINITE.E4M3.F32.PACK_AB_MERGE_C R55, R42, R174, R91 ;  /* 0x000000ae2a37723e */ /* 0x000fe2000480705b */
[----:B------:R-:W-:Y:S01]  /*a840*/  IMAD.MOV.U32 R14, RZ, RZ, R54 ;  /* 0x000000ffff0e7224 */ /* 0x000fe200078e0036 */
[----:B------:R-:W-:Y:S01]  /*a850*/  F2FP.SATFINITE.E4M3.F32.PACK_AB_MERGE_C R91, R15, R171, R170 ;  /* 0x000000ab0f5b723e */ /* 0x000fe200048070aa */
[----:B------:R-:W-:Y:S02]  /*a860*/  IMAD.MOV.U32 R90, RZ, RZ, R161 ;  /* 0x000000ffff5a7224 */ /* 0x000fe400078e00a1 */
[----:B------:R-:W-:-:S07]  /*a870*/  IMAD.MOV.U32 R15, RZ, RZ, R55 ;  /* 0x000000ffff0f7224 */ /* 0x000fce00078e0037 */
.L_x_2763:
[----:B------:R-:W-:Y:S05]  /*a880*/  BSYNC B3 ;  /* 0x0000000000037941 */ /* 0x000fea0003800000 */
.L_x_2762:
[----:B----4-:R-:W-:-:S05]  /*a890*/  IADD3 R40, P2, R29, R11, RZ ;  /* 0x0000000b1d287210 */ /* 0x010fca0007f5e0ff */
[----:B---3--:R-:W-:Y:S01]  /*a8a0*/  IMAD.X R41, R151, 0x1, R112, P2 ;  /* 0x0000000197297824 */ /* 0x008fe200010e0670 */
[----:B------:R-:W-:-:S04]  /*a8b0*/  ISETP.GE.AND P2, PT, R165, R136, PT ;  /* 0x00000088a500720c */ /* 0x000fc80003f46270 */
[----:B0-----:R0:W-:Y:S09]  /*a8c0*/  ST.E.128 desc[UR50][R40.64], R12 ;  /* 0x0000000c28007985 */ /* 0x0011f2000c101d32 */
[----:B------:R-:W-:-:S04]  /*a8d0*/  @!P2 IADD3 R42, P5, R11, R165, RZ ;  /* 0x000000a50b2aa210 */ /* 0x000fc80007fbe0ff */
[----:B------:R-:W-:-:S05]  /*a8e0*/  @!P2 LEA.HI.X.SX32 R43, R165, R151, 0x1, P5 ;  /* 0x00000097a52ba211 */ /* 0x000fca00028f0eff */
[----:B------:R0:W-:Y:S04]  /*a8f0*/  @!P2 ST.E.128 desc[UR50][R42.64], R88 ;  /* 0x000000582a00a985 */ /* 0x0001e8000c101d32 */
.L_x_2761:
[----:B------:R-:W-:Y:S05]  /*a900*/  BSYNC B2 ;  /* 0x0000000000027941 */ /* 0x000fea0003800000 */
.L_x_2760:
        /* <DEDUP_REMOVED lines=22> */
[----:B------:R-:W0:Y:S01]  /*aa70*/  LDS.128 R40, [R40+0x1a400] ;  /* 0x01a4000028287984 */ /* 0x000e220000000c00 */
[----:B------:R-:W-:Y:S05]  /*aa80*/  @P2 BRA `(.L_x_2767) ;  /* 0x0000000c00482947 */ /* 0x000fea0003800000 */
[----:B------:R-:W-:Y:S02]  /*aa90*/  SHF.R.U32.HI R54, RZ, 0x8, R57 ;  /* 0x00000008ff367819 */ /* 0x000fe40000011639 */
[----:B------:R-:W-:Y:S02]  /*aaa0*/  SHF.R.U32.HI R58, RZ, 0x8, R45 ;  /* 0x00000008ff3a7819 */ /* 0x000fe4000001162d */
[----:B------:R-:W-:Y:S02]  /*aab0*/  SHF.R.U32.HI R55, RZ, 0x8, R59 ;  /* 0x00000008ff377819 */ /* 0x000fe4000001163b */
[----:B------:R-:W-:Y:S01]  /*aac0*/  SHF.R.U32.HI R53, RZ, 0x10, R57 ;  /* 0x00000010ff357819 */ /* 0x000fe20000011639 */
[----:B------:R-:W-:Y:S01]  /*aad0*/  IMAD.SHL.U32 R58, R58, 0x100, RZ ;  /* 0x000001003a3a7824 */ /* 0x000fe200078e00ff */
[----:B------:R-:W-:Y:S01]  /*aae0*/  LOP3.LUT R88, R59, 0xff0000ff, RZ, 0xc0, !PT ;  /* 0xff0000ff3b587812 */ /* 0x000fe200078ec0ff */
[----:B------:R-:W-:Y:S01]  /*aaf0*/  IMAD.SHL.U32 R55, R55, 0x100, RZ ;  /* 0x0000010037377824 */ /* 0x000fe200078e00ff */
[----:B------:R-:W-:Y:S01]  /*ab00*/  SHF.R.U32.HI R44, RZ, 0x10, R59 ;  /* 0x00000010ff2c7819 */ /* 0x000fe2000001163b */
[----:B------:R-:W-:Y:S01]  /*ab10*/  IMAD.SHL.U32 R59, R54, 0x100, RZ ;  /* 0x00000100363b7824 */ /* 0x000fe200078e00ff */
[----:B------:R-:W-:Y:S01]  /*ab20*/  LOP3.LUT R46, R57, 0xff0000ff, RZ, 0xc0, !PT ;  /* 0xff0000ff392e7812 */ /* 0x000fe200078ec0ff */
[----:B------:R-:W-:Y:S01]  /*ab30*/  IMAD.U32 R53, R53, 0x10000, RZ ;  /* 0x0001000035357824 */ /* 0x000fe200078e00ff */
[----:B------:R-:W-:-:S02]  /*ab40*/  LOP3.LUT R57, R45, 0xff0000ff, RZ, 0xc0, !PT ;  /* 0xff0000ff2d397812 */ /* 0x000fc400078ec0ff */
[----:B------:R-:W-:Y:S02]  /*ab50*/  SHF.R.U32.HI R45, RZ, 0x10, R45 ;  /* 0x00000010ff2d7819 */ /* 0x000fe4000001162d */
[----:B------:R-:W-:Y:S02]  /*ab60*/  LOP3.LUT R46, R46, 0xff00, R59, 0xf8, !PT ;  /* 0x0000ff002e2e7812 */ /* 0x000fe400078ef83b */
[----:B------:R-:W-:Y:S02]  /*ab70*/  LOP3.LUT R57, R57, 0xff00, R58, 0xf8, !PT ;  /* 0x0000ff0039397812 */ /* 0x000fe400078ef83a */
[----:B------:R-:W-:Y:S02]  /*ab80*/  SHF.L.U32 R58, R45, 0x10, RZ ;  /* 0x000000102d3a7819 */ /* 0x000fe400000006ff */
        /* <DEDUP_REMOVED lines=31> */
[----:B------:R-:W-:-:S02]  /*ad80*/  HADD2.F32 R13, -RZ, R41.H0_H0 ;  /* 0x20000029ff0d7230 */ /* 0x000fc40000004100 */
[----:B------:R-:W-:Y:S02]  /*ad90*/  HADD2.F32 R91, -RZ, R59.H0_H0 ;  /* 0x2000003bff5b7230 */ /* 0x000fe40000004100 */
[----:B------:R-:W-:Y:S02]  /*ada0*/  HADD2.F32 R53, -RZ, R89.H0_H0 ;  /* 0x20000059ff357230 */ /* 0x000fe40000004100 */
[----:B------:R-:W-:Y:S02]  /*adb0*/  HADD2.F32 R41, -RZ, R41.H1_H1 ;  /* 0x30000029ff297230 */ /* 0x000fe40000004100 */
[-C--:B------:R-:W-:Y:S01]  /*adc0*/  FMUL.FTZ R161, R13, R91.reuse ;  /* 0x0000005b0da17220 */ /* 0x080fe20000410000 */
[----:B------:R-:W-:Y:S02]  /*add0*/  HADD2.F32 R59, -RZ, R59.H1_H1 ;  /* 0x3000003bff3b7230 */ /* 0x000fe40000004100 */
[----:B------:R-:W-:Y:S01]  /*ade0*/  FMUL.FTZ R91, R53, R91 ;  /* 0x0000005b355b7220 */ /* 0x000fe20000410000 */
[----:B------:R-:W-:-:S02]  /*adf0*/  HADD2.F32 R89, -RZ, R89.H1_H1 ;  /* 0x30000059ff597230 */ /* 0x000fc40000004100 */
[-C--:B------:R-:W-:Y:S01]  /*ae00*/  FFMA.FTZ R53, R53, R90.reuse, -R161 ;  /* 0x0000005a35357223 */ /* 0x080fe200000108a1 */
[----:B------:R-:W-:Y:S02]  /*ae10*/  HADD2.F32 R55, -RZ, R55.H1_H1 ;  /* 0x30000037ff377230 */ /* 0x000fe40000004100 */
[----:B------:R-:W-:Y:S01]  /*ae20*/  FFMA.FTZ R13, R13, R90, R91 ;  /* 0x0000005a0d0d7223 */ /* 0x000fe2000001005b */
[-C--:B------:R-:W-:Y:S01]  /*ae30*/  FMUL.FTZ R90, R41, R59.reuse ;  /* 0x0000003b295a7220 */ /* 0x080fe20000410000 */
[----:B------:R-:W-:Y:S01]  /*ae40*/  FMUL.FTZ R91, R89, R59 ;  /* 0x0000003b595b7220 */ /* 0x000fe20000410000 */
[----:B------:R-:W-:Y:S02]  /*ae50*/  IMAD.U32 R47, R47, 0x10000, RZ ;  /* 0x000100002f2f7824 */ /* 0x000fe400078e00ff */
[-C--:B------:R-:W-:Y:S01]  /*ae60*/  FFMA.FTZ R59, R89, R55.reuse, -R90 ;  /* 0x00000037593b7223 */ /* 0x080fe2000001085a */
[----:B------:R-:W-:Y:S01]  /*ae70*/  FFMA.FTZ R55, R41, R55, R91 ;  /* 0x0000003729377223 */ /* 0x000fe2000001005b */
[----:B------:R-:W-:-:S03]  /*ae80*/  IMAD.SHL.U32 R41, R54, 0x100, RZ ;  /* 0x0000010036297824 */ /* 0x000fc600078e00ff */
[----:B------:R-:W-:Y:S02]  /*ae90*/  F2FP.SATFINITE.E4M3.F32.PACK_AB_MERGE_C R53, R59, R53, RZ ;  /* 0x000000353b35723e */ /* 0x000fe400048070ff */
[----:B------:R-:W-:Y:S01]  /*aea0*/  LOP3.LUT R56, R56, 0xff00, R41, 0xf8, !PT ;  /* 0x0000ff0038387812 */ /* 0x000fe200078ef829 */
[----:B------:R-:W-:Y:S01]  /*aeb0*/  IMAD.U32 R41, R44, 0x10000, RZ ;  /* 0x000100002c297824 */ /* 0x000fe200078e00ff */
[-C--:B------:R-:W-:Y:S02]  /*aec0*/  F2FP.F16.E4M3.UNPACK_B R44, R43.reuse ;  /* 0x0000002bff2c723e */ /* 0x080fe400020006ff */
[----:B------:R-:W-:Y:S02]  /*aed0*/  F2FP.F16.E4M3.UNPACK_B R43, R43.H1 ;  /* 0x0000002bff2b723e */ /* 0x000fe400030006ff */
[----:B------:R-:W-:Y:S01]  /*aee0*/  LOP3.LUT R54, R88, 0xff0000, R41, 0xf8, !PT ;  /* 0x00ff000058367812 */ /* 0x000fe200078ef829 */
[----:B------:R-:W-:Y:S01]  /*aef0*/  HADD2.F32 R90, -RZ, R44.H0_H0 ;  /* 0x2000002cff5a7230 */ /* 0x000fe20000004100 */
[----:B------:R-:W-:Y:S01]  /*af00*/  LOP3.LUT R41, R56, 0xff0000, R47, 0xf8, !PT ;  /* 0x00ff000038297812 */ /* 0x000fe200078ef82f */
[----:B------:R-:W-:Y:S01]  /*af10*/  IMAD.MOV.U32 R56, RZ, RZ, R15 ;  /* 0x000000ffff387224 */ /* 0x000fe200078e000f */
[----:B------:R-:W-:-:S02]  /*af20*/  F2FP.F16.E4M3.UNPACK_B R89, R54 ;  /* 0x00000036ff59723e */ /* 0x000fc400020006ff */
[-C--:B------:R-:W-:Y:S02]  /*af30*/  F2FP.F16.E4M3.UNPACK_B R88, R41.reuse ;  /* 0x00000029ff58723e */ /* 0x080fe400020006ff */
[----:B------:R-:W-:Y:S01]  /*af40*/  F2FP.F16.E4M3.UNPACK_B R15, R56 ;  /* 0x00000038ff0f723e */ /* 0x000fe200020006ff */
[----:B------:R-:W-:Y:S01]  /*af50*/  HADD2.F32 R91, -RZ, R89.H0_H0 ;  /* 0x20000059ff5b7230 */ /* 0x000fe20000004100 */
[----:B------:R-:W-:Y:S01]  /*af60*/  F2FP.F16.E4M3.UNPACK_B R41, R41.H1 ;  /* 0x00000029ff29723e */ /* 0x000fe200030006ff */
[--C-:B------:R-:W-:Y:S01]  /*af70*/  HADD2.F32 R47, -RZ, R88.reuse.H0_H0 ;  /* 0x20000058ff2f7230 */ /* 0x100fe20000004100 */
[----:B------:R-:W-:Y:S01]  /*af80*/  F2FP.F16.E4M3.UNPACK_B R54, R54.H1 ;  /* 0x00000036ff36723e */ /* 0x000fe200030006ff */
[--C-:B------:R-:W-:Y:S01]  /*af90*/  HADD2.F32 R161, -RZ, R15.reuse.H0_H0 ;  /* 0x2000000fffa17230 */ /* 0x100fe20000004100 */
[----:B------:R-:W-:Y:S01]  /*afa0*/  F2FP.SATFINITE.E4M3.F32.PACK_AB_MERGE_C R57, R57, R58, R53 ;  /* 0x0000003a3939723e */ /* 0x000fe20004807035 */
[----:B------:R-:W-:Y:S02]  /*afb0*/  HADD2.F32 R88, -RZ, R88.H1_H1 ;  /* 0x30000058ff587230 */ /* 0x000fe40000004100 */
[----:B------:R-:W-:Y:S01]  /*afc0*/  FMUL.FTZ R162, R90, R47 ;  /* 0x0000002f5aa27220 */ /* 0x000fe20000410000 */
[----:B------:R-:W-:-:S02]  /*afd0*/  HADD2.F32 R15, -RZ, R15.H1_H1 ;  /* 0x3000000fff0f7230 */ /* 0x000fc40000004100 */
[C---:B------:R-:W-:Y:S01]  /*afe0*/  FMUL.FTZ R47, R161.reuse, R47 ;  /* 0x0000002fa12f7220 */ /* 0x040fe20000410000 */
[----:B------:R-:W-:Y:S02]  /*aff0*/  HADD2.F32 R89, -RZ, R89.H1_H1 ;  /* 0x30000059ff597230 */ /* 0x000fe40000004100 */
[-C--:B------:R-:W-:Y:S01]  /*b000*/  FFMA.FTZ R162, R161, R91.reuse, -R162 ;  /* 0x0000005ba1a27223 */ /* 0x080fe200000108a2 */
[----:B------:R-:W-:Y:S01]  /*b010*/  F2FP.F16.E4M3.UNPACK_B R53, R40.H1 ;  /* 0x00000028ff35723e */ /* 0x000fe200030006ff */
[----:B------:R-:W-:Y:S01]  /*b020*/  FFMA.FTZ R90, R90, R91, R47 ;  /* 0x0000005b5a5a7223 */ /* 0x000fe2000001002f */
[----:B------:R-:W-:Y:S01]  /*b030*/  HADD2.F32 R47, -RZ, R44.H1_H1 ;  /* 0x3000002cff2f7230 */ /* 0x000fe20000004100 */
[----:B------:R-:W-:Y:S01]  /*b040*/  F2FP.SATFINITE.E4M3.F32.PACK_AB_MERGE_C R13, R55, R13, RZ ;  /* 0x0000000d370d723e */ /* 0x000fe200048070ff */
[--C-:B------:R-:W-:Y:S01]  /*b050*/  HADD2.F32 R91, -RZ, R41.reuse.H0_H0 ;  /* 0x20000029ff5b7230 */ /* 0x100fe20000004100 */
[----:B------:R-:W-:Y:S01]  /*b060*/  F2FP.F16.E4M3.UNPACK_B R55, R159.H1 ;  /* 0x0000009fff37723e */ /* 0x000fe200030006ff */
[----:B------:R-:W-:-:S02]  /*b070*/  HADD2.F32 R41, -RZ, R41.H1_H1 ;  /* 0x30000029ff297230 */ /* 0x000fc40000004100 */
[----:B------:R-:W-:Y:S01]  /*b080*/  FMUL.FTZ R44, R47, R88 ;  /* 0x000000582f2c7220 */ /* 0x000fe20000410000 */
[----:B------:R-:W-:Y:S01]  /*b090*/  F2FP.F16.E4M3.UNPACK_B R40, R40 ;  /* 0x00000028ff28723e */ /* 0x000fe200020006ff */
[----:B------:R-:W-:Y:S02]  /*b0a0*/  HADD2.F32 R59, -RZ, R55.H0_H0 ;  /* 0x20000037ff3b7230 */ /* 0x000fe40000004100 */
[C---:B------:R-:W-:Y:S01]  /*b0b0*/  FFMA.FTZ R44, R15.reuse, R89, -R44 ;  /* 0x000000590f2c7223 */ /* 0x040fe2000001082c */
        /* <DEDUP_REMOVED lines=11> */
[----:B------:R-:W-:Y:S02]  /*b170*/  HADD2.F32 R55, -RZ, R55.H1_H1 ;  /* 0x30000037ff377230 */ /* 0x000fe40000004100 */
[C---:B------:R-:W-:Y:S01]  /*b180*/  FFMA.FTZ R161, R89.reuse, R88, -R161 ;  /* 0x0000005859a17223 */ /* 0x040fe200000108a1 */
[----:B------:R-:W-:-:S04]  /*b190*/  FMUL.FTZ R89, R89, R91 ;  /* 0x0000005b59597220 */ /* 0x000fc80000410000 */
        /* <DEDUP_REMOVED lines=19> */
[-C--:B------:R-:W-:Y:S01]  /*b2d0*/  FFMA.FTZ R88, R58, R59.reuse, -R88 ;  /* 0x0000003b3a587223 */ /* 0x080fe20000010858 */
        /* <DEDUP_REMOVED lines=24> */
[----:B------:R-:W-:Y:S01]  /*b460*/  FFMA.FTZ R53, R12, R159, -R53 ;  /* 0x0000009f0c357223 */ /* 0x000fe20000010835 */
[----:B------:R-:W-:Y:S01]  /*b470*/  F2FP.SATFINITE.E4M3.F32.PACK_AB_MERGE_C R41, R41, R91, RZ ;  /* 0x0000005b2929723e */ /* 0x000fe200048070ff */
[----:B------:R-:W-:Y:S01]  /*b480*/  FFMA.FTZ R12, R40, R159, R157 ;  /* 0x0000009f280c7223 */ /* 0x000fe2000001009d */
[----:B------:R-:W-:Y:S01]  /*b490*/  IMAD.MOV.U32 R40, RZ, RZ, R14 ;  /* 0x000000ffff287224 */ /* 0x000fe200078e000e */
[----:B------:R-:W-:Y:S01]  /*b4a0*/  F2FP.F16.E4M3.UNPACK_B R14, R158.H1 ;  /* 0x0000009eff0e723e */ /* 0x000fe200030006ff */
[----:B------:R-:W-:Y:S01]  /*b4b0*/  HADD2.F32 R157, -RZ, R55.H0_H0 ;  /* 0x20000037ff9d7230 */ /* 0x000fe20000004100 */
[----:B------:R-:W-:Y:S01]  /*b4c0*/  F2FP.SATFINITE.E4M3.F32.PACK_AB_MERGE_C R58, R53, R58, R47 ;  /* 0x0000003a353a723e */ /* 0x000fe2000480702f */
[----:B------:R-:W-:Y:S01]  /*b4d0*/  IMAD.MOV.U32 R15, RZ, RZ, R43 ;  /* 0x000000ffff0f7224 */ /* 0x000fe200078e002b */
        /* <DEDUP_REMOVED lines=15> */
[-C--:B------:R-:W-:Y:S01]  /*b5d0*/  FMUL.FTZ R88, R53, R14.reuse ;  /* 0x0000000e35587220 */ /* 0x080fe20000410000 */
[----:B------:R-:W-:Y:S01]  /*b5e0*/  FFMA.FTZ R161, R54, R157, R161 ;  /* 0x0000009d36a17223 */ /* 0x000fe200000100a1 */
[----:B------:R-:W-:Y:S02]  /*b5f0*/  HADD2.F32 R54, -RZ, R55.H1_H1 ;  /* 0x30000037ff367230 */ /* 0x000fe40000004100 */
[----:B------:R-:W-:Y:S01]  /*b600*/  FMUL.FTZ R14, R47, R14 ;  /* 0x0000000e2f0e7220 */ /* 0x000fe20000410000 */
[----:B------:R-:W-:-:S02]  /*b610*/  HADD2.F32 R157, -RZ, R158.H0_H0 ;  /* 0x2000009eff9d7230 */ /* 0x000fc40000004100 */
[----:B------:R-:W-:Y:S02]  /*b620*/  HADD2.F32 R55, -RZ, R40.H0_H0 ;  /* 0x20000028ff377230 */ /* 0x000fe40000004100 */
[-C--:B------:R-:W-:Y:S01]  /*b630*/  FFMA.FTZ R14, R53, R54.reuse, R14 ;  /* 0x00000036350e7223 */ /* 0x080fe2000001000e */
[----:B------:R-:W-:Y:S02]  /*b640*/  HADD2.F32 R53, -RZ, R42.H0_H0 ;  /* 0x2000002aff357230 */ /* 0x000fe40000004100 */
[----:B------:R-:W-:Y:S01]  /*b650*/  FFMA.FTZ R47, R47, R54, -R88 ;  /* 0x000000362f2f7223 */ /* 0x000fe20000010858 */
[----:B------:R-:W-:Y:S02]  /*b660*/  HADD2.F32 R54, -RZ, R160.H0_H0 ;  /* 0x200000a0ff367230 */ /* 0x000fe40000004100 */
[----:B------:R-:W-:Y:S02]  /*b670*/  HADD2.F32 R158, -RZ, R158.H1_H1 ;  /* 0x3000009eff9e7230 */ /* 0x000fe40000004100 */
[-C--:B------:R-:W-:Y:S01]  /*b680*/  FMUL.FTZ R88, R53, R157.reuse ;  /* 0x0000009d35587220 */ /* 0x080fe20000410000 */
[----:B------:R-:W-:Y:S01]  /*b690*/  FMUL.FTZ R157, R55, R157 ;  /* 0x0000009d379d7220 */ /* 0x000fe20000410000 */
[----:B------:R-:W-:Y:S01]  /*b6a0*/  HADD2.F32 R160, -RZ, R160.H1_H1 ;  /* 0x300000a0ffa07230 */ /* 0x000fe20000004100 */
[----:B------:R-:W-:Y:S01]  /*b6b0*/  F2FP.SATFINITE.E4M3.F32.PACK_AB_MERGE_C R47, R47, R159, RZ ;  /* 0x0000009f2f2f723e */ /* 0x000fe200048070ff */
[-C--:B------:R-:W-:Y:S01]  /*b6c0*/  FFMA.FTZ R88, R55, R54.reuse, -R88 ;  /* 0x0000003637587223 */ /* 0x080fe20000010858 */
[----:B------:R-:W-:Y:S01]  /*b6d0*/  FFMA.FTZ R157, R53, R54, R157 ;  /* 0x00000036359d7223 */ /* 0x000fe2000001009d */
[----:B------:R-:W-:Y:S01]  /*b6e0*/  HADD2.F32 R53, -RZ, R42.H1_H1 ;  /* 0x3000002aff357230 */ /* 0x000fe20000004100 */
[----:B------:R-:W-:Y:S01]  /*b6f0*/  F2FP.SATFINITE.E4M3.F32.PACK_AB_MERGE_C R161, R14, R161, RZ ;  /* 0x000000a10ea1723e */ /* 0x000fe200048070ff */
[----:B------:R-:W-:-:S03]  /*b700*/  HADD2.F32 R55, -RZ, R40.H1_H1 ;  /* 0x30000028ff377230 */ /* 0x000fc60000004100 */
[-C--:B------:R-:W-:Y:S02]  /*b710*/  FMUL.FTZ R40, R53, R158.reuse ;  /* 0x0000009e35287220 */ /* 0x080fe40000410000 */
[C---:B------:R-:W-:Y:S02]  /*b720*/  FMUL.FTZ R158, R55.reuse, R158 ;  /* 0x0000009e379e7220 */ /* 0x040fe40000410000 */
[-C--:B------:R-:W-:Y:S01]  /*b730*/  FFMA.FTZ R55, R55, R160.reuse, -R40 ;  /* 0x000000a037377223 */ /* 0x080fe20000010828 */
[----:B------:R-:W-:Y:S01]  /*b740*/  F2FP.SATFINITE.E4M3.F32.PACK_AB_MERGE_C R40, R12, R59, R41 ;  /* 0x0000003b0c28723e */ /* 0x000fe20004807029 */
[----:B------:R-:W-:Y:S01]  /*b750*/  FFMA.FTZ R160, R53, R160, R158 ;  /* 0x000000a035a07223 */ /* 0x000fe2000001009e */
[----:B------:R-:W-:Y:S01]  /*b760*/  F2FP.SATFINITE.E4M3.F32.PACK_AB_MERGE_C R41, R45, R46, R13 ;  /* 0x0000002e2d29723e */ /* 0x000fe2000480700d */
[----:B------:R-:W-:Y:S01]  /*b770*/  IMAD.MOV.U32 R12, RZ, RZ, R58 ;  /* 0x000000ffff0c7224 */ /* 0x000fe200078e003a */
[----:B------:R-:W-:Y:S02]  /*b780*/  F2FP.SATFINITE.E4M3.F32.PACK_AB_MERGE_C R14, R55, R88, R47 ;  /* 0x00000058370e723e */ /* 0x000fe4000480702f */
[----:B------:R-:W-:-:S02]  /*b790*/  F2FP.SATFINITE.E4M3.F32.PACK_AB_MERGE_C R42, R160, R157, R161 ;  /* 0x0000009da02a723e */ /* 0x000fc400048070a1 */
[----:B------:R-:W-:-:S07]  /*b7a0*/  MOV R13, R57 ;  /* 0x00000039000d7202 */ /* 0x000fce0000000f00 */
.L_x_2767:
[----:B------:R-:W-:Y:S05]  /*b7b0*/  BSYNC B3 ;  /* 0x0000000000037941 */ /* 0x000fea0003800000 */
.L_x_2766:
[----:B----4-:R-:W-:-:S05]  /*b7c0*/  IADD3 R44, P2, R30, R11, RZ ;  /* 0x0000000b1e2c7210 */ /* 0x010fca0007f5e0ff */
[----:B---3--:R-:W-:Y:S01]  /*b7d0*/  IMAD.X R45, R151, 0x1, R111, P2 ;  /* 0x00000001972d7824 */ /* 0x008fe200010e066f */
[----:B------:R-:W-:-:S04]  /*b7e0*/  ISETP.GE.AND P2, PT, R52, R136, PT ;  /* 0x000000883400720c */ /* 0x000fc80003f46270 */
[----:B0-----:R0:W-:Y:S09]  /*b7f0*/  ST.E.128 desc[UR50][R44.64], R12 ;  /* 0x0000000c2c007985 */ /* 0x0011f2000c101d32 */
[----:B------:R-:W-:-:S04]  /*b800*/  @!P2 IADD3 R46, P5, R11, R52, RZ ;  /* 0x000000340b2ea210 */ /* 0x000fc80007fbe0ff */
[----:B------:R-:W-:-:S05]  /*b810*/  @!P2 LEA.HI.X.SX32 R47, R52, R151, 0x1, P5 ;  /* 0x00000097342fa211 */ /* 0x000fca00028f0eff */
[----:B------:R0:W-:Y:S04]  /*b820*/  @!P2 ST.E.128 desc[UR50][R46.64], R40 ;  /* 0x000000282e00a985 */ /* 0x0001e8000c101d32 */
.L_x_2765:
[----:B------:R-:W-:Y:S05]  /*b830*/  BSYNC B2 ;  /* 0x0000000000027941 */ /* 0x000fea0003800000 */
.L_x_2764:
[----:B------:R-:W-:-:S13]  /*b840*/  ISETP.NE.AND P2, PT, R34, RZ, PT ;  /* 0x000000ff2200720c */ /* 0x000fda0003f45270 */
[----:B------:R-:W-:Y:S05]  /*b850*/  @!P2 BRA `(.L_x_2759) ;  /* 0x0000000c00d0a947 */ /* 0x000fea0003800000 */
[----:B------:R-:W-:Y:S01]  /*b860*/  LOP3.LUT P5, RZ, R22, 0x1, RZ, 0xc0, !PT ;  /* 0x0000000116ff7812 */ /* 0x000fe200078ac0ff */
[----:B------:R-:W-:Y:S01]  /*b870*/  BSSY B2, `(.L_x_2768) ;  /* 0x00000ed000027945 */ /* 0x000fe20003800000 */
[----:B0---4-:R-:W-:Y:S02]  /*b880*/  IADD3 R44, P2, R31, R11, RZ ;  /* 0x0000000b1f2c7210 */ /* 0x011fe40007f5e0ff */
[----:B------:R-:W-:-:S03]  /*b890*/  SEL R12, R118, R145, !P5 ;  /* 0x00000091760c7207 */ /* 0x000fc60006800000 */
[----:B---3--:R-:W-:Y:S01]  /*b8a0*/  IMAD.X R45, R151, 0x1, R110, P2 ;  /* 0x00000001972d7824 */ /* 0x008fe200010e066e */
[----:B------:R-:W-:Y:S02]  /*b8b0*/  SHF.R.S32.HI R13, RZ, 0x1f, R12 ;  /* 0x0000001fff0d7819 */ /* 0x000fe4000001140c */
[----:B------:R-:W-:Y:S02]  /*b8c0*/  ISETP.GE.AND P2, PT, R4, R117, PT ;  /* 0x000000750400720c */ /* 0x000fe40003f46270 */
        /* <DEDUP_REMOVED lines=15> */
[----:B------:R-:W3:Y:S01]  /*b9c0*/  LDS.128 R40, [R40+0x1a400] ;  /* 0x01a4000028287984 */ /* 0x000ee20000000c00 */
[----:B------:R-:W-:Y:S05]  /*b9d0*/  @P2 BRA `(.L_x_2769) ;  /* 0x0000000c00582947 */ /* 0x000fea0003800000 */
[--C-:B------:R-:W-:Y:S01]  /*b9e0*/  SHF.R.U32.HI R48, RZ, 0x10, R61.reuse ;  /* 0x00000010ff307819 */ /* 0x100fe2000001163d */
[----:B---3--:R-:W-:Y:S01]  /*b9f0*/  IMAD.MOV.U32 R62, RZ, RZ, R40 ;  /* 0x000000ffff3e7224 */ /* 0x008fe200078e0028 */
[----:B------:R-:W-:Y:S02]  /*ba00*/  SHF.R.U32.HI R46, RZ, 0x8, R61 ;  /* 0x00000008ff2e7819 */ /* 0x000fe4000001163d */
[----:B------:R-:W-:Y:S01]  /*ba10*/  LOP3.LUT R53, R61, 0xff0000ff, RZ, 0xc0, !PT ;  /* 0xff0000ff3d357812 */ /* 0x000fe200078ec0ff */
[----:B0-----:R-:W-:Y:S01]  /*ba20*/  IMAD.MOV.U32 R61, RZ, RZ, R12 ;  /* 0x000000ffff3d7224 */ /* 0x001fe200078e000c */
[--C-:B------:R-:W-:Y:S01]  /*ba30*/  SHF.R.U32.HI R50, RZ, 0x10, R63.reuse ;  /* 0x00000010ff327819 */ /* 0x100fe2000001163f */
[----:B------:R-:W-:Y:S01]  /*ba40*/  IMAD.SHL.U32 R46, R46, 0x100, RZ ;  /* 0x000001002e2e7824 */ /* 0x000fe200078e00ff */
[----:B------:R-:W-:Y:S01]  /*ba50*/  SHF.R.U32.HI R52, RZ, 0x8, R63 ;  /* 0x00000008ff347819 */ /* 0x000fe2000001163f */
[----:B------:R-:W-:Y:S01]  /*ba60*/  IMAD.U32 R48, R48, 0x10000, RZ ;  /* 0x0001000030307824 */ /* 0x000fe200078e00ff */
[----:B------:R-:W-:-:S02]  /*ba70*/  LOP3.LUT R55, R63, 0xff0000ff, RZ, 0xc0, !PT ;  /* 0xff0000ff3f377812 */ /* 0x000fc400078ec0ff */
[----:B------:R-:W-:Y:S02]  /*ba80*/  F2FP.F16.E4M3.UNPACK_B R63, R62.H1 ;  /* 0x0000003eff3f723e */ /* 0x000fe400030006ff */
[----:B------:R-:W-:Y:S02]  /*ba90*/  F2FP.F16.E4M3.UNPACK_B R88, R152.H1 ;  /* 0x00000098ff58723e */ /* 0x000fe400030006ff */
[----:B------:R-:W-:Y:S01]  /*baa0*/  F2FP.F16.E4M3.UNPACK_B R59, R61.H1 ;  /* 0x0000003dff3b723e */ /* 0x000fe200030006ff */
[----:B------:R-:W-:Y:S01]  /*bab0*/  HADD2.F32 R40, -RZ, R63.H0_H0 ;  /* 0x2000003fff287230 */ /* 0x000fe20000004100 */
[--C-:B------:R-:W-:Y:S01]  /*bac0*/  SHF.R.U32.HI R54, RZ, 0x10, R49.reuse ;  /* 0x00000010ff367819 */ /* 0x100fe20000011631 */
[--C-:B------:R-:W-:Y:S01]  /*bad0*/  HADD2.F32 R90, -RZ, R88.reuse.H1_H1 ;  /* 0x30000058ff5a7230 */ /* 0x100fe20000004100 */
[----:B------:R-:W-:Y:S01]  /*bae0*/  SHF.R.U32.HI R56, RZ, 0x8, R49 ;  /* 0x00000008ff387819 */ /* 0x000fe20000011631 */
[----:B------:R-:W-:Y:S01]  /*baf0*/  HADD2.F32 R12, -RZ, R59.H0_H0 ;  /* 0x2000003bff0c7230 */ /* 0x000fe20000004100 */
[----:B------:R-:W-:Y:S01]  /*bb00*/  LOP3.LUT R58, R49, 0xff0000ff, RZ, 0xc0, !PT ;  /* 0xff0000ff313a7812 */ /* 0x000fe200078ec0ff */
[----:B------:R-:W-:Y:S01]  /*bb10*/  HADD2.F32 R63, -RZ, R63.H1_H1 ;  /* 0x3000003fff3f7230 */ /* 0x000fe20000004100 */
[--C-:B------:R-:W-:Y:S01]  /*bb20*/  SHF.R.U32.HI R49, RZ, 0x10, R51.reuse ;  /* 0x00000010ff317819 */ /* 0x100fe20000011633 */
[----:B------:R-:W-:Y:S01]  /*bb30*/  HADD2.F32 R59, -RZ, R59.H1_H1 ;  /* 0x3000003bff3b7230 */ /* 0x000fe20000004100 */
[----:B------:R-:W-:Y:S01]  /*bb40*/  SHF.R.U32.HI R57, RZ, 0x8, R51 ;  /* 0x00000008ff397819 */ /* 0x000fe20000011633 */
[----:B------:R-:W-:Y:S01]  /*bb50*/  HADD2.F32 R91, -RZ, R88.H0_H0 ;  /* 0x20000058ff5b7230 */ /* 0x000fe20000004100 */
[----:B------:R-:W-:Y:S01]  /*bb60*/  LOP3.LUT R60, R51, 0xff0000ff, RZ, 0xc0, !PT ;  /* 0xff0000ff333c7812 */ /* 0x000fe200078ec0ff */
[----:B------:R-:W-:Y:S01]  /*bb70*/  FMUL.FTZ R158, R63, R90 ;  /* 0x0000005a3f9e7220 */ /* 0x000fe20000410000 */
[----:B------:R-:W-:Y:S01]  /*bb80*/  F2FP.F16.E4M3.UNPACK_B R51, R154.H1 ;  /* 0x0000009aff33723e */ /* 0x000fe200030006ff */
[----:B------:R-:W-:Y:S01]  /*bb90*/  FMUL.FTZ R90, R59, R90 ;  /* 0x0000005a3b5a7220 */ /* 0x000fe20000410000 */
[-C--:B------:R-:W-:Y:S01]  /*bba0*/  FMUL.FTZ R157, R40, R91.reuse ;  /* 0x0000005b289d7220 */ /* 0x080fe20000410000 */
[----:B------:R-:W-:Y:S01]  /*bbb0*/  FMUL.FTZ R91, R12, R91 ;  /* 0x0000005b0c5b7220 */ /* 0x000fe20000410000 */
[----:B------:R-:W-:Y:S01]  /*bbc0*/  F2FP.F16.E4M3.UNPACK_B R152, R152 ;  /* 0x00000098ff98723e */ /* 0x000fe200020006ff */
[--C-:B------:R-:W-:Y:S01]  /*bbd0*/  HADD2.F32 R88, -RZ, R51.reuse.H1_H1 ;  /* 0x30000033ff587230 */ /* 0x100fe20000004100 */
[----:B------:R-:W-:Y:S01]  /*bbe0*/  F2FP.F16.E4M3.UNPACK_B R61, R61 ;  /* 0x0000003dff3d723e */ /* 0x000fe200020006ff */
[----:B------:R-:W-:Y:S01]  /*bbf0*/  HADD2.F32 R89, -RZ, R51.H0_H0 ;  /* 0x20000033ff597230 */ /* 0x000fe20000004100 */
[----:B------:R-:W-:Y:S01]  /*bc00*/  F2FP.F16.E4M3.UNPACK_B R154, R154 ;  /* 0x0000009aff9a723e */ /* 0x000fe200020006ff */
[----:B------:R-:W-:-:S02]  /*bc10*/  IMAD.SHL.U32 R57, R57, 0x100, RZ ;  /* 0x0000010039397824 */ /* 0x000fc400078e00ff */
[----:B------:R-:W-:Y:S01]  /*bc20*/  FFMA.FTZ R51, R63, R88, R90 ;  /* 0x000000583f337223 */ /* 0x000fe2000001005a */
[----:B------:R-:W-:Y:S01]  /*bc30*/  F2FP.F16.E4M3.UNPACK_B R63, R62 ;  /* 0x0000003eff3f723e */ /* 0x000fe200020006ff */
[-C--:B------:R-:W-:Y:S01]  /*bc40*/  FFMA.FTZ R40, R40, R89.reuse, R91 ;  /* 0x0000005928287223 */ /* 0x080fe2000001005b */
[----:B------:R-:W-:Y:S01]  /*bc50*/  FFMA.FTZ R59, R59, R88, -R158 ;  /* 0x000000583b3b7223 */ /* 0x000fe2000001089e */
[----:B------:R-:W-:Y:S02]  /*bc60*/  HADD2.F32 R91, -RZ, R152.H0_H0 ;  /* 0x20000098ff5b7230 */ /* 0x000fe40000004100 */
[----:B------:R-:W-:Y:S01]  /*bc70*/  FFMA.FTZ R12, R12, R89, -R157 ;  /* 0x000000590c0c7223 */ /* 0x000fe2000001089d */
[----:B------:R-:W-:Y:S01]  /*bc80*/  HADD2.F32 R62, -RZ, R63.H0_H0 ;  /* 0x2000003fff3e7230 */ /* 0x000fe20000004100 */
[----:B------:R-:W-:Y:S01]  /*bc90*/  SHF.L.U32 R52, R52, 0x8, RZ ;  /* 0x0000000834347819 */ /* 0x000fe200000006ff */
[----:B------:R-:W-:Y:S01]  /*bca0*/  HADD2.F32 R88, -RZ, R61.H0_H0 ;  /* 0x2000003dff587230 */ /* 0x000fe20000004100 */
[----:B------:R-:W-:Y:S01]  /*bcb0*/  LOP3.LUT R53, R53, 0xff00, R46, 0xf8, !PT ;  /* 0x0000ff0035357812 */ /* 0x000fe200078ef82e */
        /* <DEDUP_REMOVED lines=9> */
[----:B------:R-:W-:Y:S01]  /*bd50*/  LOP3.LUT R55, R55, 0xff00, R52, 0xf8, !PT ;  /* 0x0000ff0037377812 */ /* 0x000fe200078ef834 */
[----:B------:R-:W-:Y:S01]  /*bd60*/  IMAD.U32 R52, R54, 0x10000, RZ ;  /* 0x0001000036347824 */ /* 0x000fe200078e00ff */
[----:B------:R-:W-:Y:S01]  /*bd70*/  LOP3.LUT R48, R53, 0xff0000, R48, 0xf8, !PT ;  /* 0x00ff000035307812 */ /* 0x000fe200078ef830 */
[----:B------:R-:W-:-:S02]  /*bd80*/  IMAD.U32 R46, R50, 0x10000, RZ ;  /* 0x00010000322e7824 */ /* 0x000fc400078e00ff */
[-C--:B------:R-:W-:Y:S01]  /*bd90*/  FMUL.FTZ R90, R89, R152.reuse ;  /* 0x00000098595a7220 */ /* 0x080fe20000410000 */
[----:B------:R-:W-:Y:S01]  /*bda0*/  FMUL.FTZ R152, R61, R152 ;  /* 0x000000983d987220 */ /* 0x000fe20000410000 */
[----:B------:R-:W-:Y:S01]  /*bdb0*/  F2FP.SATFINITE.E4M3.F32.PACK_AB_MERGE_C R40, R51, R40, RZ ;  /* 0x000000283328723e */ /* 0x000fe200048070ff */
[----:B------:R-:W-:Y:S02]  /*bdc0*/  IMAD.U32 R49, R49, 0x10000, RZ ;  /* 0x0001000031317824 */ /* 0x000fe400078e00ff */
[-C--:B------:R-:W-:Y:S01]  /*bdd0*/  FFMA.FTZ R63, R61, R154.reuse, -R90 ;  /* 0x0000009a3d3f7223 */ /* 0x080fe2000001085a */
[----:B------:R-:W-:Y:S01]  /*bde0*/  FFMA.FTZ R61, R89, R154, R152 ;  /* 0x0000009a593d7223 */ /* 0x000fe20000010098 */
[----:B------:R-:W-:Y:S01]  /*bdf0*/  IMAD.MOV.U32 R89, RZ, RZ, R42 ;  /* 0x000000ffff597224 */ /* 0x000fe200078e002a */
[----:B------:R-:W-:Y:S01]  /*be00*/  F2FP.F16.E4M3.UNPACK_B R154, R155.H1 ;  /* 0x0000009bff9a723e */ /* 0x000fe200030006ff */
[----:B------:R-:W-:Y:S01]  /*be10*/  IMAD.MOV.U32 R42, RZ, RZ, R14 ;  /* 0x000000ffff2a7224 */ /* 0x000fe200078e000e */
[----:B------:R-:W-:-:S02]  /*be20*/  F2FP.F16.E4M3.UNPACK_B R14, R153.H1 ;  /* 0x00000099ff0e723e */ /* 0x000fc400030006ff */
[----:B------:R-:W-:Y:S01]  /*be30*/  F2FP.F16.E4M3.UNPACK_B R91, R89.H1 ;  /* 0x00000059ff5b723e */ /* 0x000fe200030006ff */
[----:B------:R-:W-:Y:S01]  /*be40*/  HADD2.F32 R158, -RZ, R154.H0_H0 ;  /* 0x2000009aff9e7230 */ /* 0x000fe20000004100 */
[-C--:B------:R-:W-:Y:S01]  /*be50*/  F2FP.F16.E4M3.UNPACK_B R90, R42.reuse.H1 ;  /* 0x0000002aff5a723e */ /* 0x080fe200030006ff */
[----:B------:R-:W-:Y:S01]  /*be60*/  HADD2.F32 R160, -RZ, R14.H0_H0 ;  /* 0x2000000effa07230 */ /* 0x000fe20000004100 */
[----:B------:R-:W-:Y:S01]  /*be70*/  F2FP.F16.E4M3.UNPACK_B R153, R153 ;  /* 0x00000099ff99723e */ /* 0x000fe200020006ff */
[--C-:B------:R-:W-:Y:S01]  /*be80*/  HADD2.F32 R152, -RZ, R91.reuse.H0_H0 ;  /* 0x2000005bff987230 */ /* 0x100fe20000004100 */
[----:B------:R-:W-:Y:S01]  /*be90*/  F2FP.F16.E4M3.UNPACK_B R89, R89 ;  /* 0x00000059ff59723e */ /* 0x000fe200020006ff */
[----:B------:R-:W-:Y:S01]  /*bea0*/  HADD2.F32 R157, -RZ, R90.H0_H0 ;  /* 0x2000005aff9d7230 */ /* 0x000fe20000004100 */
[----:B------:R-:W-:Y:S01]  /*beb0*/  F2FP.F16.E4M3.UNPACK_B R42, R42 ;  /* 0x0000002aff2a723e */ /* 0x000fe200020006ff */
[----:B------:R-:W-:Y:S02]  /*bec0*/  HADD2.F32 R14, -RZ, R14.H1_H1 ;  /* 0x3000000eff0e7230 */ /* 0x000fe40000004100 */
[----:B------:R-:W-:Y:S01]  /*bed0*/  FMUL.FTZ R159, R152, R160 ;  /* 0x000000a0989f7220 */ /* 0x000fe20000410000 */
[----:B------:R-:W-:-:S02]  /*bee0*/  HADD2.F32 R91, -RZ, R91.H1_H1 ;  /* 0x3000005bff5b7230 */ /* 0x000fc40000004100 */
[C---:B------:R-:W-:Y:S01]  /*bef0*/  FMUL.FTZ R160, R157.reuse, R160 ;  /* 0x000000a09da07220 */ /* 0x040fe20000410000 */
[----:B------:R-:W-:Y:S02]  /*bf00*/  HADD2.F32 R154, -RZ, R154.H1_H1 ;  /* 0x3000009aff9a7230 */ /* 0x000fe40000004100 */
[----:B------:R-:W-:Y:S01]  /*bf10*/  FFMA.FTZ R159, R157, R158, -R159 ;  /* 0x0000009e9d9f7223 */ /* 0x000fe2000001089f */
[----:B------:R-:W-:Y:S02]  /*bf20*/  HADD2.F32 R157, -RZ, R90.H1_H1 ;  /* 0x3000005aff9d7230 */ /* 0x000fe40000004100 */
[----:B------:R-:W-:Y:S01]  /*bf30*/  FMUL.FTZ R90, R91, R14 ;  /* 0x0000000e5b5a7220 */ /* 0x000fe20000410000 */
[----:B------:R-:W-:Y:S01]  /*bf40*/  FFMA.FTZ R160, R152, R158, R160 ;  /* 0x0000009e98a07223 */ /* 0x000fe200000100a0 */
[----:B------:R-:W-:Y:S01]  /*bf50*/  F2FP.F16.E4M3.UNPACK_B R155, R155 ;  /* 0x0000009bff9b723e */ /* 0x000fe200020006ff */
[----:B------:R-:W-:Y:S02]  /*bf60*/  HADD2.F32 R158, -RZ, R153.H0_H0 ;  /* 0x20000099ff9e7230 */ /* 0x000fe40000004100 */
[C---:B------:R-:W-:Y:S01]  /*bf70*/  FMUL.FTZ R14, R157.reuse, R14 ;  /* 0x0000000e9d0e7220 */ /* 0x040fe20000410000 */
[----:B------:R-:W-:Y:S01]  /*bf80*/  FFMA.FTZ R90, R157, R154, -R90 ;  /* 0x0000009a9d5a7223 */ /* 0x000fe2000001085a */
[----:B------:R-:W-:Y:S01]  /*bf90*/  F2FP.F16.E4M3.UNPACK_B R51, R41 ;  /* 0x00000029ff33723e */ /* 0x000fe200020006ff */
[----:B------:R-:W-:-:S02]  /*bfa0*/  HADD2.F32 R152, -RZ, R155.H0_H0 ;  /* 0x2000009bff987230 */ /* 0x000fc40000004100 */
[----:B------:R-:W-:Y:S01]  /*bfb0*/  FFMA.FTZ R14, R91, R154, R14 ;  /* 0x0000009a5b0e7223 */ /* 0x000fe2000001000e */
[----:B------:R-:W-:Y:S01]  /*bfc0*/  HADD2.F32 R91, -RZ, R89.H0_H0 ;  /* 0x20000059ff5b7230 */ /* 0x000fe20000004100 */
[----:B------:R-:W-:Y:S01]  /*bfd0*/  F2FP.F16.E4M3.UNPACK_B R54, R13 ;  /* 0x0000000dff36723e */ /* 0x000fe200020006ff */
[----:B------:R-:W-:Y:S01]  /*bfe0*/  HADD2.F32 R154, -RZ, R42.H0_H0 ;  /* 0x2000002aff9a7230 */ /* 0x000fe20000004100 */
[----:B------:R-:W-:Y:S01]  /*bff0*/  LOP3.LUT R60, R60, 0xff00, R57, 0xf8, !PT ;  /* 0x0000ff003c3c7812 */ /* 0x000fe200078ef839 */
[----:B------:R-:W-:Y:S02]  /*c000*/  HADD2.F32 R153, -RZ, R153.H1_H1 ;  /* 0x30000099ff997230 */ /* 0x000fe40000004100 */
[----:B------:R-:W-:Y:S01]  /*c010*/  FMUL.FTZ R157, R91, R158 ;  /* 0x0000009e5b9d7220 */ /* 0x000fe20000410000 */
[----:B------:R-:W-:Y:S01]  /*c020*/  F2FP.F16.E4M3.UNPACK_B R57, R48 ;  /* 0x00000030ff39723e */ /* 0x000fe200020006ff */
[----:B------:R-:W-:Y:S01]  /*c030*/  FMUL.FTZ R158, R154, R158 ;  /* 0x0000009e9a9e7220 */ /* 0x000fe20000410000 */
[----:B------:R-:W-:Y:S01]  /*c040*/  LOP3.LUT R46, R55, 0xff0000, R46, 0xf8, !PT ;  /* 0x00ff0000372e7812 */ /* 0x000fe200078ef82e */
[--C-:B------:R-:W-:Y:S01]  /*c050*/  HADD2.F32 R55, -RZ, R54.reuse.H0_H0 ;  /* 0x20000036ff377230 */ /* 0x100fe20000004100 */
[----:B------:R-:W-:Y:S01]  /*c060*/  F2FP.SATFINITE.E4M3.F32.PACK_AB_MERGE_C R160, R14, R160, RZ ;  /* 0x000000a00ea0723e */ /* 0x000fe200048070ff */
[----:B------:R-:W-:Y:S01]  /*c070*/  FFMA.FTZ R158, R91, R152, R158 ;  /* 0x000000985b9e7223 */ /* 0x000fe2000001009e */
[----:B------:R-:W-:Y:S01]  /*c080*/  IMAD.SHL.U32 R91, R56, 0x100, RZ ;  /* 0x00000100385b7824 */ /* 0x000fe200078e00ff */
[----:B------:R-:W-:Y:S01]  /*c090*/  F2FP.SATFINITE.E4M3.F32.PACK_AB_MERGE_C R12, R59, R12, RZ ;  /* 0x0000000c3b0c723e */ /* 0x000fe200048070ff */
[----:B------:R-:W-:Y:S01]  /*c0a0*/  HADD2.F32 R56, -RZ, R51.H0_H0 ;  /* 0x20000033ff387230 */ /* 0x000fe20000004100 */
[----:B------:R-:W-:Y:S01]  /*c0b0*/  F2FP.SATFINITE.E4M3.F32.PACK_AB_MERGE_C R40, R61, R62, R40 ;  /* 0x0000003e3d28723e */ /* 0x000fe20004807028 */
[--C-:B------:R-:W-:Y:S01]  /*c0c0*/  HADD2.F32 R14, -RZ, R57.reuse.H0_H0 ;  /* 0x20000039ff0e7230 */ /* 0x100fe20000004100 */
[----:B------:R-:W-:Y:S01]  /*c0d0*/  LOP3.LUT R91, R58, 0xff00, R91, 0xf8, !PT ;  /* 0x0000ff003a5b7812 */ /* 0x000fe200078ef85b */
[----:B------:R-:W-:Y:S01]  /*c0e0*/  HADD2.F32 R54, -RZ, R54.H1_H1 ;  /* 0x30000036ff367230 */ /* 0x000fe20000004100 */
[----:B------:R-:W-:Y:S01]  /*c0f0*/  F2FP.SATFINITE.E4M3.F32.PACK_AB_MERGE_C R12, R63, R88, R12 ;  /* 0x000000583f0c723e */ /* 0x000fe2000480700c */
[----:B------:R-:W-:Y:S01]  /*c100*/  HADD2.F32 R57, -RZ, R57.H1_H1 ;  /* 0x30000039ff397230 */ /* 0x000fe20000004100 */
[----:B------:R-:W-:Y:S01]  /*c110*/  LOP3.LUT R52, R91, 0xff0000, R52, 0xf8, !PT ;  /* 0x00ff00005b347812 */ /* 0x000fe200078ef834 */
[----:B------:R-:W-:Y:S01]  /*c120*/  FFMA.FTZ R157, R154, R152, -R157 ;  /* 0x000000989a9d7223 */ /* 0x000fe2000001089d */
[----:B------:R-:W-:Y:S01]  /*c130*/  HADD2.F32 R152, -RZ, R89.H1_H1 ;  /* 0x30000059ff987230 */ /* 0x000fe20000004100 */
[----:B------:R-:W-:Y:S01]  /*c140*/  F2FP.SATFINITE.E4M3.F32.PACK_AB_MERGE_C R90, R90, R159, RZ ;  /* 0x0000009f5a5a723e */ /* 0x000fe200048070ff */
[----:B------:R-:W-:Y:S01]  /*c150*/  HADD2.F32 R42, -RZ, R42.H1_H1 ;  /* 0x3000002aff2a7230 */ /* 0x000fe20000004100 */
[----:B------:R-:W-:Y:S01]  /*c160*/  F2FP.F16.E4M3.UNPACK_B R53, R52 ;  /* 0x00000034ff35723e */ /* 0x000fe200020006ff */
[----:B------:R-:W-:-:S02]  /*c170*/  HADD2.F32 R155, -RZ, R155.H1_H1 ;  /* 0x3000009bff9b7230 */ /* 0x000fc40000004100 */
[-C--:B------:R-:W-:Y:S01]  /*c180*/  FMUL.FTZ R89, R152, R153.reuse ;  /* 0x0000009998597220 */ /* 0x080fe20000410000 */
[C---:B------:R-:W-:Y:S01]  /*c190*/  FMUL.FTZ R153, R42.reuse, R153 ;  /* 0x000000992a997220 */ /* 0x040fe20000410000 */
[----:B------:R-:W-:Y:S02]  /*c1a0*/  HADD2.F32 R50, -RZ, R53.H0_H0 ;  /* 0x20000035ff327230 */ /* 0x000fe40000004100 */
[-C--:B------:R-:W-:Y:S01]  /*c1b0*/  FFMA.FTZ R42, R42, R155.reuse, -R89 ;  /* 0x0000009b2a2a7223 */ /* 0x080fe20000010859 */
[----:B------:R-:W-:Y:S02]  /*c1c0*/  FFMA.FTZ R89, R152, R155, R153 ;  /* 0x0000009b98597223 */ /* 0x000fe40000010099 */
[-C--:B------:R-:W-:Y:S01]  /*c1d0*/  FMUL.FTZ R58, R56, R50.reuse ;  /* 0x00000032383a7220 */ /* 0x080fe20000410000 */
[C---:B------:R-:W-:Y:S01]  /*c1e0*/  FMUL.FTZ R59, R55.reuse, R50 ;  /* 0x00000032373b7220 */ /* 0x040fe20000410000 */
[----:B------:R-:W-:Y:S02]  /*c1f0*/  LOP3.LUT R50, R60, 0xff0000, R49, 0xf8, !PT ;  /* 0x00ff00003c327812 */ /* 0x000fe400078ef831 */
[-C--:B------:R-:W-:Y:S01]  /*c200*/  FFMA.FTZ R49, R55, R14.reuse, -R58 ;  /* 0x0000000e37317223 */ /* 0x080fe2000001083a */
[----:B------:R-:W-:Y:S01]  /*c210*/  HADD2.F32 R55, -RZ, R51.H1_H1 ;  /* 0x30000033ff377230 */ /* 0x000fe20000004100 */
[----:B------:R-:W-:Y:S01]  /*c220*/  F2FP.F16.E4M3.UNPACK_B R51, R41.H1 ;  /* 0x00000029ff33723e */ /* 0x000fe200030006ff */
[----:B------:R-:W-:Y:S01]  /*c230*/  FFMA.FTZ R14, R56, R14, R59 ;  /* 0x0000000e380e7223 */ /* 0x000fe2000001003b */
[----:B------:R-:W-:Y:S01]  /*c240*/  HADD2.F32 R41, -RZ, R53.H1_H1 ;  /* 0x30000035ff297230 */ /* 0x000fe20000004100 */
[----:B------:R-:W-:-:S02]  /*c250*/  F2FP.F16.E4M3.UNPACK_B R53, R13.H1 ;  /* 0x0000000dff35723e */ /* 0x000fc400030006ff */
[----:B------:R-:W-:Y:S01]  /*c260*/  F2FP.F16.E4M3.UNPACK_B R59, R52.H1 ;  /* 0x00000034ff3b723e */ /* 0x000fe200030006ff */
[----:B------:R-:W-:Y:S01]  /*c270*/  HADD2.F32 R52, -RZ, R51.H0_H0 ;  /* 0x20000033ff347230 */ /* 0x000fe20000004100 */
[----:B------:R-:W-:Y:S01]  /*c280*/  F2FP.F16.E4M3.UNPACK_B R56, R48.H1 ;  /* 0x00000030ff38723e */ /* 0x000fe200030006ff */
[CC--:B------:R-:W-:Y:S01]  /*c290*/  FMUL.FTZ R13, R55.reuse, R41.reuse ;  /* 0x00000029370d7220 */ /* 0x0c0fe20000410000 */
[----:B------:R-:W-:Y:S01]  /*c2a0*/  FMUL.FTZ R60, R54, R41 ;  /* 0x00000029363c7220 */ /* 0x000fe20000410000 */
[----:B------:R-:W-:Y:S01]  /*c2b0*/  HADD2.F32 R58, -RZ, R59.H0_H0 ;  /* 0x2000003bff3a7230 */ /* 0x000fe20000004100 */
[----:B------:R-:W-:Y:S01]  /*c2c0*/  F2FP.SATFINITE.E4M3.F32.PACK_AB_MERGE_C R42, R42, R157, R90 ;  /* 0x0000009d2a2a723e */ /* 0x000fe2000480705a */
[----:B------:R-:W-:Y:S02]  /*c2d0*/  HADD2.F32 R41, -RZ, R53.H0_H0 ;  /* 0x20000035ff297230 */ /* 0x000fe40000004100 */
[-C--:B------:R-:W-:Y:S01]  /*c2e0*/  FFMA.FTZ R48, R54, R57.reuse, -R13 ;  /* 0x0000003936307223 */ /* 0x080fe2000001080d */
[----:B------:R-:W-:Y:S01]  /*c2f0*/  FFMA.FTZ R13, R55, R57, R60 ;  /* 0x00000039370d7223 */ /* 0x000fe2000001003c */
[----:B------:R-:W-:-:S02]  /*c300*/  HADD2.F32 R54, -RZ, R56.H0_H0 ;  /* 0x20000038ff367230 */ /* 0x000fc40000004100 */
[CC--:B------:R-:W-:Y:S01]  /*c310*/  FMUL.FTZ R60, R52.reuse, R58.reuse ;  /* 0x0000003a343c7220 */ /* 0x0c0fe20000410000 */
[----:B------:R-:W-:Y:S01]  /*c320*/  FMUL.FTZ R55, R41, R58 ;  /* 0x0000003a29377220 */ /* 0x000fe20000410000 */
[----:B------:R-:W-:Y:S01]  /*c330*/  HADD2.F32 R58, -RZ, R51.H1_H1 ;  /* 0x30000033ff3a7230 */ /* 0x000fe20000004100 */
[----:B------:R-:W-:Y:S01]  /*c340*/  F2FP.SATFINITE.E4M3.F32.PACK_AB_MERGE_C R89, R89, R158, R160 ;  /* 0x0000009e5959723e */ /* 0x000fe200048070a0 */
[----:B------:R-:W-:Y:S02]  /*c350*/  HADD2.F32 R59, -RZ, R59.H1_H1 ;  /* 0x3000003bff3b7230 */ /* 0x000fe40000004100 */
[----:B------:R-:W-:Y:S01]  /*c360*/  FFMA.FTZ R51, R52, R54, R55 ;  /* 0x0000003634337223 */ /* 0x000fe20000010037 */
[----:B------:R-:W-:Y:S01]  /*c370*/  HADD2.F32 R52, -RZ, R53.H1_H1 ;  /* 0x30000035ff347230 */ /* 0x000fe20000004100 */
[----:B------:R-:W-:Y:S01]  /*c380*/  F2FP.F16.E4M3.UNPACK_B R53, R50 ;  /* 0x00000032ff35723e */ /* 0x000fe200020006ff */
[----:B------:R-:W-:Y:S02]  /*c390*/  HADD2.F32 R57, -RZ, R56.H1_H1 ;  /* 0x30000038ff397230 */ /* 0x000fe40000004100 */
[----:B------:R-:W-:Y:S01]  /*c3a0*/  FMUL.FTZ R55, R58, R59 ;  /* 0x0000003b3a377220 */ /* 0x000fe20000410000 */
[----:B------:R-:W-:Y:S01]  /*c3b0*/  F2FP.F16.E4M3.UNPACK_B R56, R43 ;  /* 0x0000002bff38723e */ /* 0x000fe200020006ff */
[C---:B------:R-:W-:Y:S01]  /*c3c0*/  FMUL.FTZ R61, R52.reuse, R59 ;  /* 0x0000003b343d7220 */ /* 0x040fe20000410000 */
[----:B------:R-:W-:Y:S01]  /*c3d0*/  FFMA.FTZ R41, R41, R54, -R60 ;  /* 0x0000003629297223 */ /* 0x000fe2000001083c */
[----:B------:R-:W-:Y:S01]  /*c3e0*/  FFMA.FTZ R52, R52, R57, -R55 ;  /* 0x0000003934347223 */ /* 0x000fe20000010837 */
[----:B------:R-:W-:Y:S01]  /*c3f0*/  F2FP.F16.E4M3.UNPACK_B R55, R15 ;  /* 0x0000000fff37723e */ /* 0x000fe200020006ff */
[----:B------:R-:W-:Y:S01]  /*c400*/  HADD2.F32 R60, -RZ, R56.H0_H0 ;  /* 0x20000038ff3c7230 */ /* 0x000fe20000004100 */
[----:B------:R-:W-:Y:S01]  /*c410*/  F2FP.F16.E4M3.UNPACK_B R54, R46 ;  /* 0x0000002eff36723e */ /* 0x000fe200020006ff */
[----:B------:R-:W-:-:S02]  /*c420*/  HADD2.F32 R59, -RZ, R53.H0_H0 ;  /* 0x20000035ff3b7230 */ /* 0x000fc40000004100 */
[----:B------:R-:W-:Y:S01]  /*c430*/  FFMA.FTZ R58, R58, R57, R61 ;  /* 0x000000393a3a7223 */ /* 0x000fe2000001003d */
[----:B------:R-:W-:Y:S01]  /*c440*/  HADD2.F32 R57, -RZ, R55.H0_H0 ;  /* 0x20000037ff397230 */ /* 0x000fe20000004100 */
[----:B------:R-:W-:Y:S01]  /*c450*/  F2FP.SATFINITE.E4M3.F32.PACK_AB_MERGE_C R41, R52, R41, RZ ;  /* 0x000000293429723e */ /* 0x000fe200048070ff */
[----:B------:R-:W-:Y:S02]  /*c460*/  HADD2.F32 R61, -RZ, R54.H0_H0 ;  /* 0x20000036ff3d7230 */ /* 0x000fe40000004100 */
[CC--:B------:R-:W-:Y:S01]  /*c470*/  FMUL.FTZ R62, R60.reuse, R59.reuse ;  /* 0x0000003b3c3e7220 */ /* 0x0c0fe20000410000 */
[----:B------:R-:W-:Y:S02]  /*c480*/  HADD2.F32 R56, -RZ, R56.H1_H1 ;  /* 0x30000038ff387230 */ /* 0x000fe40000004100 */
[C---:B------:R-:W-:Y:S01]  /*c490*/  FMUL.FTZ R63, R57.reuse, R59 ;  /* 0x0000003b393f7220 */ /* 0x040fe20000410000 */
[----:B------:R-:W-:Y:S01]  /*c4a0*/  F2FP.F16.E4M3.UNPACK_B R59, R43.H1 ;  /* 0x0000002bff3b723e */ /* 0x000fe200030006ff */
[----:B------:R-:W-:Y:S01]  /*c4b0*/  FFMA.FTZ R57, R57, R61, -R62 ;  /* 0x0000003d39397223 */ /* 0x000fe2000001083e */
[----:B------:R-:W-:Y:S01]  /*c4c0*/  F2FP.F16.E4M3.UNPACK_B R62, R50.H1 ;  /* 0x00000032ff3e723e */ /* 0x000fe200030006ff */
[----:B------:R-:W-:Y:S01]  /*c4d0*/  HADD2.F32 R53, -RZ, R53.H1_H1 ;  /* 0x30000035ff357230 */ /* 0x000fe20000004100 */
[----:B------:R-:W-:Y:S01]  /*c4e0*/  F2FP.F16.E4M3.UNPACK_B R50, R15.H1 ;  /* 0x0000000fff32723e */ /* 0x000fe200030006ff */
[----:B------:R-:W-:Y:S01]  /*c4f0*/  FFMA.FTZ R15, R60, R61, R63 ;  /* 0x0000003d3c0f7223 */ /* 0x000fe2000001003f */
[----:B------:R-:W-:Y:S01]  /*c500*/  F2FP.F16.E4M3.UNPACK_B R61, R46.H1 ;  /* 0x0000002eff3d723e */ /* 0x000fe200030006ff */
[----:B------:R-:W-:Y:S01]  /*c510*/  HADD2.F32 R60, -RZ, R59.H0_H0 ;  /* 0x2000003bff3c7230 */ /* 0x000fe20000004100 */
[----:B------:R-:W-:Y:S01]  /*c520*/  F2FP.SATFINITE.E4M3.F32.PACK_AB_MERGE_C R51, R58, R51, RZ ;  /* 0x000000333a33723e */ /* 0x000fe200048070ff */
[----:B------:R-:W-:Y:S01]  /*c530*/  HADD2.F32 R63, -RZ, R62.H0_H0 ;  /* 0x2000003eff3f7230 */ /* 0x000fe20000004100 */
[----:B------:R-:W-:Y:S01]  /*c540*/  F2FP.SATFINITE.E4M3.F32.PACK_AB_MERGE_C R41, R48, R49, R41 ;  /* 0x000000313029723e */ /* 0x000fe20004807029 */
[----:B------:R-:W-:Y:S01]  /*c550*/  HADD2.F32 R43, -RZ, R50.H0_H0 ;  /* 0x20000032ff2b7230 */ /* 0x000fe20000004100 */
[----:B------:R-:W-:Y:S01]  /*c560*/  F2FP.SATFINITE.E4M3.F32.PACK_AB_MERGE_C R51, R13, R14, R51 ;  /* 0x0000000e0d33723e */ /* 0x000fe20004807033 */
        /* <DEDUP_REMOVED lines=9> */
[CC--:B------:R-:W-:Y:S01]  /*c600*/  FMUL.FTZ R63, R59.reuse, R62.reuse ;  /* 0x0000003e3b3f7220 */ /* 0x0c0fe20000410000 */
[----:B------:R-:W-:Y:S02]  /*c610*/  HADD2.F32 R55, -RZ, R55.H1_H1 ;  /* 0x30000037ff377230 */ /* 0x000fe40000004100 */
[C---:B------:R-:W-:Y:S01]  /*c620*/  FMUL.FTZ R62, R50.reuse, R62 ;  /* 0x0000003e323e7220 */ /* 0x040fe20000410000 */
[----:B------:R-:W-:Y:S02]  /*c630*/  HADD2.F32 R54, -RZ, R54.H1_H1 ;  /* 0x30000036ff367230 */ /* 0x000fe40000004100 */
[----:B------:R-:W-:Y:S01]  /*c640*/  FFMA.FTZ R60, R50, R61, -R63 ;  /* 0x0000003d323c7223 */ /* 0x000fe2000001083f */
[----:B------:R-:W-:Y:S01]  /*c650*/  FMUL.FTZ R50, R56, R53 ;  /* 0x0000003538327220 */ /* 0x000fe20000410000 */
[----:B------:R-:W-:Y:S01]  /*c660*/  FFMA.FTZ R59, R59, R61, R62 ;  /* 0x0000003d3b3b7223 */ /* 0x000fe2000001003e */
[C---:B------:R-:W-:Y:S01]  /*c670*/  FMUL.FTZ R53, R55.reuse, R53 ;  /* 0x0000003537357220 */ /* 0x040fe20000410000 */
[----:B------:R-:W-:Y:S01]  /*c680*/  MOV R13, R41 ;  /* 0x00000029000d7202 */ /* 0x000fe20000000f00 */
[-C--:B------:R-:W-:Y:S01]  /*c690*/  FFMA.FTZ R50, R55, R54.reuse, -R50 ;  /* 0x0000003637327223 */ /* 0x080fe20000010832 */
[----:B------:R-:W-:Y:S01]  /*c6a0*/  F2FP.SATFINITE.E4M3.F32.PACK_AB_MERGE_C R43, R60, R43, RZ ;  /* 0x0000002b3c2b723e */ /* 0x000fe200048070ff */
[----:B------:R-:W-:Y:S01]  /*c6b0*/  FFMA.FTZ R54, R56, R54, R53 ;  /* 0x0000003638367223 */ /* 0x000fe20000010035 */
[----:B------:R-:W-:Y:S01]  /*c6c0*/  F2FP.SATFINITE.E4M3.F32.PACK_AB_MERGE_C R46, R59, R46, RZ ;  /* 0x0000002e3b2e723e */ /* 0x000fe200048070ff */
[----:B------:R-:W-:Y:S01]  /*c6d0*/  IMAD.MOV.U32 R14, RZ, RZ, R42 ;  /* 0x000000ffff0e7224 */ /* 0x000fe200078e002a */
[----:B------:R-:W-:Y:S01]  /*c6e0*/  F2FP.SATFINITE.E4M3.F32.PACK_AB_MERGE_C R43, R50, R57, R43 ;  /* 0x00000039322b723e */ /* 0x000fe2000480702b */
[----:B------:R-:W-:Y:S01]  /*c6f0*/  IMAD.MOV.U32 R41, RZ, RZ, R51 ;  /* 0x000000ffff297224 */ /* 0x000fe200078e0033 */
[----:B------:R-:W-:Y:S01]  /*c700*/  F2FP.SATFINITE.E4M3.F32.PACK_AB_MERGE_C R46, R54, R15, R46 ;  /* 0x0000000f362e723e */ /* 0x000fe2000480702e */
[----:B------:R-:W-:-:S02]  /*c710*/  IMAD.MOV.U32 R42, RZ, RZ, R89 ;  /* 0x000000ffff2a7224 */ /* 0x000fc400078e0059 */
[----:B------:R-:W-:Y:S02]  /*c720*/  IMAD.MOV.U32 R15, RZ, RZ, R43 ;  /* 0x000000ffff0f7224 */ /* 0x000fe400078e002b */
[----:B------:R-:W-:-:S07]  /*c730*/  IMAD.MOV.U32 R43, RZ, RZ, R46 ;  /* 0x000000ffff2b7224 */ /* 0x000fce00078e002e */
.L_x_2769:
[----:B------:R-:W-:Y:S05]  /*c740*/  BSYNC B2 ;  /* 0x0000000000027941 */ /* 0x000fea0003800000 */
.L_x_2768:
[----:B------:R-:W-:Y:S01]  /*c750*/  ISETP.GE.AND P2, PT, R47, R136, PT ;  /* 0x000000882f00720c */ /* 0x000fe20003f46270 */
[----:B0-----:R0:W-:-:S12]  /*c760*/  ST.E.128 desc[UR50][R44.64], R12 ;  /* 0x0000000c2c007985 */ /* 0x0011d8000c101d32 */
[----:B------:R-:W-:-:S04]  /*c770*/  @!P2 IADD3 R46, P5, R11, R47, RZ ;  /* 0x0000002f0b2ea210 */ /* 0x000fc80007fbe0ff */
[----:B------:R-:W-:-:S05]  /*c780*/  @!P2 LEA.HI.X.SX32 R47, R47, R151, 0x1, P5 ;  /* 0x000000972f2fa211 */ /* 0x000fca00028f0eff */
[----:B---3--:R0:W-:Y:S04]  /*c790*/  @!P2 ST.E.128 desc[UR50][R46.64], R40 ;  /* 0x000000282e00a985 */ /* 0x0081e8000c101d32 */
.L_x_2759:
[----:B------:R-:W-:Y:S05]  /*c7a0*/  BSYNC B1 ;  /* 0x0000000000017941 */ /* 0x000fea0003800000 */
.L_x_2758:
[----:B------:R-:W-:-:S03]  /*c7b0*/  UMOV UR4, 0xffffffff ;  /* 0xffffffff00047882 */ /* 0x000fc60000000000 */
[----:B------:R-:W-:Y:S05]  /*c7c0*/  BRA.DIV UR4, `(.L_x_2770) ;  /* 0x0000023e04b07947 */ /* 0x000fea000b800000 */
[----:B------:R0:W0:Y:S04]  /*c7d0*/  SHFL.IDX PT, R49, R120, 0x1, 0x1e1f ;  /* 0x003e1f0078317f89 */ /* 0x00002800000e0000 */
[----:B------:R0:W0:Y:S02]  /*c7e0*/  SHFL.IDX PT, R48, R121, 0x1, 0x1e1f ;  /* 0x003e1f0079307f89 */ /* 0x00002400000e0000 */
.L_x_3067:
[----:B------:R-:W-:Y:S05]  /*c7f0*/  @P4 BRA `(.L_x_2727) ;  /* 0x0000003400344947 */ /* 0x000fea0003800000 */
[----:B------:R-:W-:Y:S01]  /*c800*/  ISETP.NE.AND P2, PT, R32, RZ, PT ;  /* 0x000000ff2000720c */ /* 0x000fe20003f45270 */
[----:B------:R-:W-:-:S12]  /*c810*/  BSSY B1, `(.L_x_2771) ;  /* 0x00000f3000017945 */ /* 0x000fd80003800000 */
[----:B------:R-:W-:Y:S05]  /*c820*/  @!P2 BRA `(.L_x_2772) ;  /* 0x0000000c00c4a947 */ /* 0x000fea0003800000 */
[----:B----4-:R-:W-:Y:S01]  /*c830*/  SEL R11, R118, R145, !P0 ;  /* 0x00000091760b7207 */ /* 0x010fe20004000000 */
[----:B------:R-:W-:Y:S01]  /*c840*/  BSSY B2, `(.L_x_2773) ;  /* 0x00000ed000027945 */ /* 0x000fe20003800000 */
[----:B0-----:R-:W-:Y:S02]  /*c850*/  IADD3 R44, P2, R29, R48, RZ ;  /* 0x000000301d2c7210 */ /* 0x001fe40007f5e0ff */
[----:B------:R-:W-:Y:S02]  /*c860*/  SHF.R.S32.HI R12, RZ, 0x1f, R11 ;  /* 0x0000001fff0c7819 */ /* 0x000fe4000001140b */
[----:B------:R-:W-:Y:S02]  /*c870*/  IADD3.X R45, R49, R112, RZ, P2, !PT ;  /* 0x00000070312d7210 */ /* 0x000fe400017fe4ff */
[----:B------:R-:W-:-:S04]  /*c880*/  LEA.HI R11, R12, R11, RZ, 0x5 ;  /* 0x0000000b0c0b7211 */ /* 0x000fc800078f28ff */
[----:B------:R-:W-:-:S04]  /*c890*/  LEA.HI.SX32 R11, R11, R116, 0x1b ;  /* 0x000000740b0b7211 */ /* 0x000fc800078fdaff */
[----:B------:R-:W-:Y:S01]  /*c8a0*/  SHF.R.S32.HI R14, RZ, 0x1f, R11 ;  /* 0x0000001fff0e7819 */ /* 0x000fe2000001140b */
[----:B------:R-:W-:-:S03]  /*c8b0*/  IMAD.SHL.U32 R12, R11, 0x10, RZ ;  /* 0x000000100b0c7824 */ /* 0x000fc600078e00ff */
[----:B------:R-:W-:Y:S02]  /*c8c0*/  LEA.HI R14, R14, R11, RZ, 0x2 ;  /* 0x0000000b0e0e7211 */ /* 0x000fe400078f10ff */
[----:B------:R-:W-:Y:S02]  /*c8d0*/  ISETP.GE.AND P2, PT, R12, R136, PT ;  /* 0x000000880c00720c */ /* 0x000fe40003f46270 */
[----:B------:R-:W-:-:S05]  /*c8e0*/  SHF.R.S32.HI R11, RZ, 0x2, R14 ;  /* 0x00000002ff0b7819 */ /* 0x000fca000001140e */
[----:B------:R-:W-:-:S06]  /*c8f0*/  IMAD R11, R11, 0x2800, R212 ;  /* 0x000028000b0b7824 */ /* 0x000fcc00078e02d4 */
[----:B------:R-:W-:-:S04]  /*c900*/  @!P2 IADD3 R46, P4, R12, R48, RZ ;  /* 0x000000300c2ea210 */ /* 0x000fc80007f9e0ff */
[----:B------:R-:W-:Y:S02]  /*c910*/  @!P2 LEA.HI.X.SX32 R47, R12, R49, 0x1, P4 ;  /* 0x000000310c2fa211 */ /* 0x000fe400020f0eff */
[----:B------:R-:W-:Y:S02]  /*c920*/  LOP3.LUT R12, R211, 0x30, R12, 0xf8, !PT ;  /* 0x00000030d30c7812 */ /* 0x000fe400078ef80c */
[----:B------:R-:W-:Y:S02]  /*c930*/  ISETP.GE.AND P4, PT, R16, R117, PT ;  /* 0x000000751000720c */ /* 0x000fe40003f86270 */
[----:B------:R-:W-:-:S05]  /*c940*/  LOP3.LUT R12, R12, R5, RZ, 0x3c, !PT ;  /* 0x000000050c0c7212 */ /* 0x000fca00078e3cff */
[----:B------:R-:W-:Y:S02]  /*c950*/  IMAD.IADD R12, R11, 0x1, R12 ;  /* 0x000000010b0c7824 */ /* 0x000fe400078e020c */
[C---:B------:R-:W-:Y:S02]  /*c960*/  IMAD R11, R19.reuse, 0x7800, R132 ;  /* 0x00007800130b7824 */ /* 0x040fe400078e0284 */
[----:B------:R-:W-:Y:S02]  /*c970*/  IMAD R13, R19, 0x7800, R12 ;  /* 0x00007800130d7824 */ /* 0x000fe400078e020c */
[C---:B------:R-:W-:Y:S02]  /*c980*/  IMAD.IADD R11, R18.reuse, 0x1, R11 ;  /* 0x00000001120b7824 */ /* 0x040fe400078e020b */
[----:B------:R-:W-:-:S03]  /*c990*/  IMAD.IADD R40, R18, 0x1, R13 ;  /* 0x0000000112287824 */ /* 0x000fc600078e020d */
[----:B------:R0:W4:Y:S04]  /*c9a0*/  LDS.128 R12, [R11+0x1a400] ;  /* 0x01a400000b0c7984 */ /* 0x0001280000000c00 */
[----:B------:R-:W0:Y:S01]  /*c9b0*/  LDS.128 R40, [R40+0x1a400] ;  /* 0x01a4000028287984 */ /* 0x000e220000000c00 */
[----:B------:R-:W-:Y:S05]  /*c9c0*/  @P4 BRA `(.L_x_2774) ;  /* 0x0000000c00504947 */ /* 0x000fea0003800000 */
[----:B------:R-:W-:Y:S01]  /*c9d0*/  SHF.R.U32.HI R51, RZ, 0x8, R77 ;  /* 0x00000008ff337819 */ /* 0x000fe2000001164d */
[----:B----4-:R-:W-:Y:S01]  /*c9e0*/  IMAD.MOV.U32 R53, RZ, RZ, R12 ;  /* 0x000000ffff357224 */ /* 0x010fe200078e000c */
[----:B------:R-:W-:Y:S01]  /*c9f0*/  SHF.R.U32.HI R57, RZ, 0x8, R79 ;  /* 0x00000008ff397819 */ /* 0x000fe2000001164f */
[----:B0-----:R-:W-:Y:S01]  /*ca00*/  IMAD.MOV.U32 R54, RZ, RZ, R40 ;  /* 0x000000ffff367224 */ /* 0x001fe200078e0028 */
[----:B------:R-:W-:Y:S01]  /*ca10*/  SHF.R.U32.HI R61, RZ, 0x8, R67 ;  /* 0x00000008ff3d7819 */ /* 0x000fe20000011643 */
[----:B------:R-:W-:Y:S01]  /*ca20*/  IMAD.SHL.U32 R12, R51, 0x100, RZ ;  /* 0x00000100330c7824 */ /* 0x000fe200078e00ff */
[----:B------:R-:W-:Y:S01]  /*ca30*/  LOP3.LUT R11, R77, 0xff0000ff, RZ, 0xc0, !PT ;  /* 0xff0000ff4d0b7812 */ /* 0x000fe200078ec0ff */
[----:B------:R-:W-:Y:S01]  /*ca40*/  IMAD.SHL.U32 R57, R57, 0x100, RZ ;  /* 0x0000010039397824 */ /* 0x000fe200078e00ff */
[----:B------:R-:W-:Y:S01]  /*ca50*/  SHF.R.U32.HI R59, RZ, 0x8, R65 ;  /* 0x00000008ff3b7819 */ /* 0x000fe20000011641 */
[----:B------:R-:W-:Y:S01]  /*ca60*/  IMAD.SHL.U32 R61, R61, 0x100, RZ ;  /* 0x000001003d3d7824 */ /* 0x000fe200078e00ff */
[----:B------:R-:W-:Y:S01]  /*ca70*/  LOP3.LUT R56, R79, 0xff0000ff, RZ, 0xc0, !PT ;  /* 0xff0000ff4f387812 */ /* 0x000fe200078ec0ff */
[----:B------:R-:W-:Y:S01]  /*ca80*/  IMAD.MOV.U32 R52, RZ, RZ, R42 ;  /* 0x000000ffff347224 */ /* 0x000fe200078e002a */
[----:B------:R-:W-:Y:S01]  /*ca90*/  LOP3.LUT R60, R67, 0xff0000ff, RZ, 0xc0, !PT ;  /* 0xff0000ff433c7812 */ /* 0x000fe200078ec0ff */
[----:B------:R-:W-:Y:S01]  /*caa0*/  IMAD.SHL.U32 R59, R59, 0x100, RZ ;  /* 0x000001003b3b7824 */ /* 0x000fe200078e00ff */
[----:B------:R-:W-:-:S02]  /*cab0*/  SHF.R.U32.HI R63, RZ, 0x10, R77 ;  /* 0x00000010ff3f7819 */ /* 0x000fc4000001164d */
[----:B------:R-:W-:Y:S02]  /*cac0*/  LOP3.LUT R11, R11, 0xff00, R12, 0xf8, !PT ;  /* 0x0000ff000b0b7812 */ /* 0x000fe400078ef80c */
[----:B------:R-:W-:Y:S02]  /*cad0*/  LOP3.LUT R12, R56, 0xff00, R57, 0xf8, !PT ;  /* 0x0000ff00380c7812 */ /* 0x000fe400078ef839 */
[----:B------:R-:W-:Y:S02]  /*cae0*/  LOP3.LUT R60, R60, 0xff00, R61, 0xf8, !PT ;  /* 0x0000ff003c3c7812 */ /* 0x000fe400078ef83d */
[----:B------:R-:W-:Y:S02]  /*caf0*/  LOP3.LUT R58, R65, 0xff0000ff, RZ, 0xc0, !PT ;  /* 0xff0000ff413a7812 */ /* 0x000fe400078ec0ff */
[----:B------:R-:W-:Y:S02]  /*cb00*/  F2FP.F16.E4M3.UNPACK_B R61, R146.H1 ;  /* 0x00000092ff3d723e */ /* 0x000fe400030006ff */
[----:B------:R-:W-:-:S02]  /*cb10*/  F2FP.F16.E4M3.UNPACK_B R57, R54.H1 ;  /* 0x00000036ff39723e */ /* 0x000fc400030006ff */
[----:B------:R-:W-:Y:S01]  /*cb20*/  MOV R51, R14 ;  /* 0x0000000e00337202 */ /* 0x000fe20000000f00 */
[----:B------:R-:W-:Y:S01]  /*cb30*/  IMAD.U32 R14, R63, 0x10000, RZ ;  /* 0x000100003f0e7824 */ /* 0x000fe200078e00ff */
[----:B------:R-:W-:Y:S01]  /*cb40*/  F2FP.F16.E4M3.UNPACK_B R56, R53.H1 ;  /* 0x00000035ff38723e */ /* 0x000fe200030006ff */
[----:B------:R-:W-:Y:S01]  /*cb50*/  HADD2.F32 R63, -RZ, R61.H0_H0 ;  /* 0x2000003dff3f7230 */ /* 0x000fe20000004100 */
[----:B------:R-:W-:Y:S02]  /*cb60*/  SHF.R.U32.HI R62, RZ, 0x10, R79 ;  /* 0x00000010ff3e7819 */ /* 0x000fe4000001164f */
[----:B------:R-:W-:Y:S01]  /*cb70*/  SHF.R.U32.HI R55, RZ, 0x10, R67 ;  /* 0x00000010ff377819 */ /* 0x000fe20000011643 */
[----:B------:R-:W-:Y:S01]  /*cb80*/  HADD2.F32 R42, -RZ, R56.H0_H0 ;  /* 0x20000038ff2a7230 */ /* 0x000fe20000004100 */
[----:B------:R-:W-:Y:S01]  /*cb90*/  LOP3.LUT R40, R58, 0xff00, R59, 0xf8, !PT ;  /* 0x0000ff003a287812 */ /* 0x000fe200078ef83b */
[----:B------:R-:W-:Y:S01]  /*cba0*/  HADD2.F32 R58, -RZ, R57.H0_H0 ;  /* 0x20000039ff3a7230 */ /* 0x000fe20000004100 */
[----:B------:R-:W-:Y:S01]  /*cbb0*/  F2FP.F16.E4M3.UNPACK_B R59, R148.H1 ;  /* 0x00000094ff3b723e */ /* 0x000fe200030006ff */
[----:B------:R-:W-:Y:S01]  /*cbc0*/  IMAD.U32 R67, R55, 0x10000, RZ ;  /* 0x0001000037437824 */ /* 0x000fe200078e00ff */
[----:B------:R-:W-:Y:S01]  /*cbd0*/  LOP3.LUT R14, R11, 0xff0000, R14, 0xf8, !PT ;  /* 0x00ff00000b0e7812 */ /* 0x000fe200078ef80e */
[----:B------:R-:W-:Y:S01]  /*cbe0*/  IMAD.U32 R11, R62, 0x10000, RZ ;  /* 0x000100003e0b7824 */ /* 0x000fe200078e00ff */
[----:B------:R-:W-:Y:S01]  /*cbf0*/  SHF.R.U32.HI R50, RZ, 0x10, R65 ;  /* 0x00000010ff327819 */ /* 0x000fe20000011641 */
[----:B------:R-:W-:-:S02]  /*cc00*/  HADD2.F32 R55, -RZ, R59.H0_H0 ;  /* 0x2000003bff377230 */ /* 0x000fc40000004100 */
[-C--:B------:R-:W-:Y:S01]  /*cc10*/  FMUL.FTZ R77, R58, R63.reuse ;  /* 0x0000003f3a4d7220 */ /* 0x080fe20000410000 */
[----:B------:R-:W-:Y:S01]  /*cc20*/  FMUL.FTZ R63, R42, R63 ;  /* 0x0000003f2a3f7220 */ /* 0x000fe20000410000 */
[----:B------:R-:W-:Y:S02]  /*cc30*/  LOP3.LUT R11, R12, 0xff0000, R11, 0xf8, !PT ;  /* 0x00ff00000c0b7812 */ /* 0x000fe400078ef80b */
[----:B------:R-:W-:Y:S01]  /*cc40*/  SHF.L.U32 R65, R50, 0x10, RZ ;  /* 0x0000001032417819 */ /* 0x000fe200000006ff */
[-C--:B------:R-:W-:Y:S01]  /*cc50*/  FFMA.FTZ R42, R42, R55.reuse, -R77 ;  /* 0x000000372a2a7223 */ /* 0x080fe2000001084d */
[----:B------:R-:W-:Y:S01]  /*cc60*/  LOP3.LUT R12, R60, 0xff0000, R67, 0xf8, !PT ;  /* 0x00ff00003c0c7812 */ /* 0x000fe200078ef843 */
[----:B------:R-:W-:Y:S01]  /*cc70*/  FFMA.FTZ R50, R58, R55, R63 ;  /* 0x000000373a327223 */ /* 0x000fe2000001003f */
[----:B------:R-:W-:Y:S01]  /*cc80*/  HADD2.F32 R60, -RZ, R59.H1_H1 ;  /* 0x3000003bff3c7230 */ /* 0x000fe20000004100 */
[----:B------:R-:W-:Y:S01]  /*cc90*/  F2FP.F16.E4M3.UNPACK_B R146, R146 ;  /* 0x00000092ff92723e */ /* 0x000fe200020006ff */
        /* <DEDUP_REMOVED lines=8> */
[----:B------:R-:W-:Y:S01]  /*cd20*/  LOP3.LUT R40, R40, 0xff0000, R65, 0xf8, !PT ;  /* 0x00ff000028287812 */ /* 0x000fe200078ef841 */
[----:B------:R-:W-:Y:S01]  /*cd30*/  FMUL.FTZ R62, R59, R58 ;  /* 0x0000003a3b3e7220 */ /* 0x000fe20000410000 */
[----:B------:R-:W-:Y:S02]  /*cd40*/  HADD2.F32 R58, -RZ, R54.H0_H0 ;  /* 0x20000036ff3a7230 */ /* 0x000fe40000004100 */
[----:B------:R-:W-:Y:S02]  /*cd50*/  HADD2.F32 R56, -RZ, R57.H0_H0 ;  /* 0x20000039ff387230 */ /* 0x000fe40000004100 */
[-C--:B------:R-:W-:Y:S01]  /*cd60*/  FFMA.FTZ R53, R55, R60.reuse, -R62 ;  /* 0x0000003c37357223 */ /* 0x080fe2000001083e */
[----:B------:R-:W-:Y:S01]  /*cd70*/  FFMA.FTZ R55, R59, R60, R64 ;  /* 0x0000003c3b377223 */ /* 0x000fe20000010040 */
[----:B------:R-:W-:Y:S02]  /*cd80*/  HADD2.F32 R61, -RZ, R148.H0_H0 ;  /* 0x20000094ff3d7230 */ /* 0x000fe40000004100 */
[-C--:B------:R-:W-:Y:S01]  /*cd90*/  FMUL.FTZ R65, R58, R63.reuse ;  /* 0x0000003f3a417220 */ /* 0x080fe20000410000 */
[----:B------:R-:W-:Y:S01]  /*cda0*/  FMUL.FTZ R63, R56, R63 ;  /* 0x0000003f383f7220 */ /* 0x000fe20000410000 */
[----:B------:R-:W-:Y:S01]  /*cdb0*/  HADD2.F32 R146, -RZ, R146.H1_H1 ;  /* 0x30000092ff927230 */ /* 0x000fe20000004100 */
[----:B------:R-:W-:Y:S01]  /*cdc0*/  F2FP.F16.E4M3.UNPACK_B R60, R147.H1 ;  /* 0x00000093ff3c723e */ /* 0x000fe200030006ff */
[----:B------:R-:W-:-:S02]  /*cdd0*/  HADD2.F32 R59, -RZ, R54.H1_H1 ;  /* 0x30000036ff3b7230 */ /* 0x000fc40000004100 */
[-C--:B------:R-:W-:Y:S01]  /*cde0*/  FFMA.FTZ R54, R58, R61.reuse, R63 ;  /* 0x0000003d3a367223 */ /* 0x080fe2000001003f */
[----:B------:R-:W-:Y:S02]  /*cdf0*/  HADD2.F32 R57, -RZ, R57.H1_H1 ;  /* 0x30000039ff397230 */ /* 0x000fe40000004100 */
[----:B------:R-:W-:Y:S01]  /*ce00*/  FFMA.FTZ R56, R56, R61, -R65 ;  /* 0x0000003d38387223 */ /* 0x000fe20000010841 */
[----:B------:R-:W-:Y:S02]  /*ce10*/  HADD2.F32 R148, -RZ, R148.H1_H1 ;  /* 0x30000094ff947230 */ /* 0x000fe40000004100 */
[----:B------:R-:W-:Y:S01]  /*ce20*/  FMUL.FTZ R58, R59, R146 ;  /* 0x000000923b3a7220 */ /* 0x000fe20000410000 */
[----:B------:R-:W-:Y:S01]  /*ce30*/  F2FP.F16.E4M3.UNPACK_B R61, R52.H1 ;  /* 0x00000034ff3d723e */ /* 0x000fe200030006ff */
[C---:B------:R-:W-:Y:S01]  /*ce40*/  FMUL.FTZ R146, R57.reuse, R146 ;  /* 0x0000009239927220 */ /* 0x040fe20000410000 */
[----:B------:R-:W-:Y:S01]  /*ce50*/  F2FP.F16.E4M3.UNPACK_B R64, R149.H1 ;  /* 0x00000095ff40723e */ /* 0x000fe200030006ff */
[----:B------:R-:W-:Y:S01]  /*ce60*/  FFMA.FTZ R57, R57, R148, -R58 ;  /* 0x0000009439397223 */ /* 0x000fe2000001083a */
[----:B------:R-:W-:Y:S01]  /*ce70*/  F2FP.F16.E4M3.UNPACK_B R58, R51.H1 ;  /* 0x00000033ff3a723e */ /* 0x000fe200030006ff */
[--C-:B------:R-:W-:Y:S01]  /*ce80*/  HADD2.F32 R67, -RZ, R60.reuse.H0_H0 ;  /* 0x2000003cff437230 */ /* 0x100fe20000004100 */
[----:B------:R-:W-:Y:S01]  /*ce90*/  F2FP.F16.E4M3.UNPACK_B R147, R147 ;  /* 0x00000093ff93723e */ /* 0x000fe200020006ff */
[--C-:B------:R-:W-:Y:S01]  /*cea0*/  HADD2.F32 R62, -RZ, R61.reuse.H0_H0 ;  /* 0x2000003dff3e7230 */ /* 0x100fe20000004100 */
[----:B------:R-:W-:Y:S01]  /*ceb0*/  F2FP.F16.E4M3.UNPACK_B R51, R51 ;  /* 0x00000033ff33723e */ /* 0x000fe200020006ff */
[----:B------:R-:W-:Y:S01]  /*cec0*/  HADD2.F32 R66, -RZ, R60.H1_H1 ;  /* 0x3000003cff427230 */ /* 0x000fe20000004100 */
[----:B------:R-:W-:Y:S01]  /*ced0*/  F2FP.F16.E4M3.UNPACK_B R149, R149 ;  /* 0x00000095ff95723e */ /* 0x000fe200020006ff */
[----:B------:R-:W-:-:S02]  /*cee0*/  HADD2.F32 R63, -RZ, R61.H1_H1 ;  /* 0x3000003dff3f7230 */ /* 0x000fc40000004100 */
[-C--:B------:R-:W-:Y:S01]  /*cef0*/  FMUL.FTZ R77, R62, R67.reuse ;  /* 0x000000433e4d7220 */ /* 0x080fe20000410000 */
[----:B------:R-:W-:Y:S02]  /*cf00*/  HADD2.F32 R60, -RZ, R58.H0_H0 ;  /* 0x2000003aff3c7230 */ /* 0x000fe40000004100 */
[----:B------:R-:W-:Y:S01]  /*cf10*/  FFMA.FTZ R59, R59, R148, R146 ;  /* 0x000000943b3b7223 */ /* 0x000fe20000010092 */
[----:B------:R-:W-:Y:S02]  /*cf20*/  HADD2.F32 R65, -RZ, R64.H0_H0 ;  /* 0x20000040ff417230 */ /* 0x000fe40000004100 */
[----:B------:R-:W-:Y:S01]  /*cf30*/  FMUL.FTZ R76, R63, R66 ;  /* 0x000000423f4c7220 */ /* 0x000fe20000410000 */
[----:B------:R-:W-:Y:S02]  /*cf40*/  HADD2.F32 R61, -RZ, R58.H1_H1 ;  /* 0x3000003aff3d7230 */ /* 0x000fe40000004100 */
[----:B------:R-:W-:Y:S01]  /*cf50*/  FMUL.FTZ R67, R60, R67 ;  /* 0x000000433c437220 */ /* 0x000fe20000410000 */
[----:B------:R-:W-:-:S02]  /*cf60*/  HADD2.F32 R64, -RZ, R64.H1_H1 ;  /* 0x30000040ff407230 */ /* 0x000fc40000004100 */
[-C--:B------:R-:W-:Y:S01]  /*cf70*/  FFMA.FTZ R58, R60, R65.reuse, -R77 ;  /* 0x000000413c3a7223 */ /* 0x080fe2000001084d */
[----:B------:R-:W-:Y:S01]  /*cf80*/  F2FP.SATFINITE.E4M3.F32.PACK_AB_MERGE_C R42, R53, R42, RZ ;  /* 0x0000002a352a723e */ /* 0x000fe200048070ff */
[C---:B------:R-:W-:Y:S01]  /*cf90*/  FMUL.FTZ R66, R61.reuse, R66 ;  /* 0x000000423d427220 */ /* 0x040fe20000410000 */
[----:B------:R-:W-:Y:S01]  /*cfa0*/  FFMA.FTZ R60, R62, R65, R67 ;  /* 0x000000413e3c7223 */ /* 0x000fe20000010043 */
[----:B------:R-:W-:Y:S01]  /*cfb0*/  FFMA.FTZ R77, R61, R64, -R76 ;  /* 0x000000403d4d7223 */ /* 0x000fe2000001084c */
[----:B------:R-:W-:Y:S01]  /*cfc0*/  F2FP.F16.E4M3.UNPACK_B R61, R52 ;  /* 0x00000034ff3d723e */ /* 0x000fe200020006ff */
[----:B------:R-:W-:Y:S01]  /*cfd0*/  FFMA.FTZ R79, R63, R64, R66 ;  /* 0x000000403f4f7223 */ /* 0x000fe20000010042 */
[--C-:B------:R-:W-:Y:S02]  /*cfe0*/  HADD2.F32 R66, -RZ, R147.reuse.H1_H1 ;  /* 0x30000093ff427230 */ /* 0x100fe40000004100 */
[----:B------:R-:W-:Y:S02]  /*cff0*/  HADD2.F32 R65, -RZ, R147.H0_H0 ;  /* 0x20000093ff417230 */ /* 0x000fe40000004100 */
[--C-:B------:R-:W-:Y:S01]  /*d000*/  HADD2.F32 R62, -RZ, R61.reuse.H0_H0 ;  /* 0x2000003dff3e7230 */ /* 0x100fe20000004100 */
[----:B------:R-:W-:Y:S01]  /*d010*/  F2FP.SATFINITE.E4M3.F32.PACK_AB_MERGE_C R60, R79, R60, RZ ;  /* 0x0000003c4f3c723e */ /* 0x000fe200048070ff */
[----:B------:R-:W-:-:S02]  /*d020*/  HADD2.F32 R61, -RZ, R61.H1_H1 ;  /* 0x3000003dff3d7230 */ /* 0x000fc40000004100 */
[--C-:B------:R-:W-:Y:S02]  /*d030*/  HADD2.F32 R52, -RZ, R51.reuse.H0_H0 ;  /* 0x20000033ff347230 */ /* 0x100fe40000004100 */
[-C--:B------:R-:W-:Y:S01]  /*d040*/  FMUL.FTZ R67, R62, R65.reuse ;  /* 0x000000413e437220 */ /* 0x080fe20000410000 */
[----:B------:R-:W-:Y:S02]  /*d050*/  HADD2.F32 R51, -RZ, R51.H1_H1 ;  /* 0x30000033ff337230 */ /* 0x000fe40000004100 */
[-C--:B------:R-:W-:Y:S01]  /*d060*/  FMUL.FTZ R76, R61, R66.reuse ;  /* 0x000000423d4c7220 */ /* 0x080fe20000410000 */
[--C-:B------:R-:W-:Y:S02]  /*d070*/  HADD2.F32 R64, -RZ, R149.reuse.H1_H1 ;  /* 0x30000095ff407230 */ /* 0x100fe40000004100 */
[C---:B------:R-:W-:Y:S01]  /*d080*/  FMUL.FTZ R65, R52.reuse, R65 ;  /* 0x0000004134417220 */ /* 0x040fe20000410000 */
[----:B------:R-:W-:Y:S02]  /*d090*/  HADD2.F32 R63, -RZ, R149.H0_H0 ;  /* 0x20000095ff3f7230 */ /* 0x000fe40000004100 */
[C---:B------:R-:W-:Y:S01]  /*d0a0*/  FMUL.FTZ R66, R51.reuse, R66 ;  /* 0x0000004233427220 */ /* 0x040fe20000410000 */
[----:B------:R-:W-:Y:S01]  /*d0b0*/  FFMA.FTZ R76, R51, R64, -R76 ;  /* 0x00000040334c7223 */ /* 0x000fe2000001084c */
[----:B------:R-:W-:Y:S01]  /*d0c0*/  F2FP.SATFINITE.E4M3.F32.PACK_AB_MERGE_C R51, R55, R50, RZ ;  /* 0x000000323733723e */ /* 0x000fe200048070ff */
[-C--:B------:R-:W-:Y:S01]  /*d0d0*/  FFMA.FTZ R67, R52, R63.reuse, -R67 ;  /* 0x0000003f34437223 */ /* 0x080fe20000010843 */
[----:B------:R-:W-:Y:S01]  /*d0e0*/  F2FP.SATFINITE.E4M3.F32.PACK_AB_MERGE_C R52, R57, R56, R42 ;  /* 0x000000383934723e */ /* 0x000fe2000480702a */
[----:B------:R-:W-:Y:S01]  /*d0f0*/  FFMA.FTZ R65, R62, R63, R65 ;  /* 0x0000003f3e417223 */ /* 0x000fe20000010041 */
[----:B------:R-:W-:Y:S01]  /*d100*/  F2FP.F16.E4M3.UNPACK_B R55, R41 ;  /* 0x00000029ff37723e */ /* 0x000fe200020006ff */
[----:B------:R-:W-:Y:S01]  /*d110*/  FFMA.FTZ R66, R61, R64, R66 ;  /* 0x000000403d427223 */ /* 0x000fe20000010042 */
[----:B------:R-:W-:-:S02]  /*d120*/  F2FP.F16.E4M3.UNPACK_B R56, R40 ;  /* 0x00000028ff38723e */ /* 0x000fc400020006ff */
[----:B------:R-:W-:Y:S01]  /*d130*/  F2FP.SATFINITE.E4M3.F32.PACK_AB_MERGE_C R51, R59, R54, R51 ;  /* 0x000000363b33723e */ /* 0x000fe20004807033 */
[----:B------:R-:W-:Y:S01]  /*d140*/  HADD2.F32 R57, -RZ, R55.H0_H0 ;  /* 0x20000037ff397230 */ /* 0x000fe20000004100 */
[----:B------:R-:W-:Y:S01]  /*d150*/  F2FP.F16.E4M3.UNPACK_B R54, R13 ;  /* 0x0000000dff36723e */ /* 0x000fe200020006ff */
[--C-:B------:R-:W-:Y:S01]  /*d160*/  HADD2.F32 R62, -RZ, R56.reuse.H0_H0 ;  /* 0x20000038ff3e7230 */ /* 0x100fe20000004100 */
[----:B------:R-:W-:Y:S01]  /*d170*/  F2FP.F16.E4M3.UNPACK_B R59, R14 ;  /* 0x0000000eff3b723e */ /* 0x000fe200020006ff */
[----:B------:R-:W-:Y:S01]  /*d180*/  HADD2.F32 R61, -RZ, R56.H1_H1 ;  /* 0x30000038ff3d7230 */ /* 0x000fe20000004100 */
[----:B------:R-:W-:Y:S01]  /*d190*/  F2FP.SATFINITE.E4M3.F32.PACK_AB_MERGE_C R42, R66, R65, R60 ;  /* 0x00000041422a723e */ /* 0x000fe2000480703c */
[----:B------:R-:W-:Y:S01]  /*d1a0*/  HADD2.F32 R53, -RZ, R54.H0_H0 ;  /* 0x20000036ff357230 */ /* 0x000fe20000004100 */
[----:B------:R-:W-:Y:S01]  /*d1b0*/  F2FP.SATFINITE.E4M3.F32.PACK_AB_MERGE_C R50, R77, R58, RZ ;  /* 0x0000003a4d32723e */ /* 0x000fe200048070ff */
        /* <DEDUP_REMOVED lines=8> */
[----:B------:R-:W-:Y:S01]  /*d240*/  F2FP.F16.E4M3.UNPACK_B R55, R13.H1 ;  /* 0x0000000dff37723e */ /* 0x000fe200030006ff */
[-C--:B------:R-:W-:Y:S01]  /*d250*/  FMUL.FTZ R57, R58, R61.reuse ;  /* 0x0000003d3a397220 */ /* 0x080fe20000410000 */
[----:B------:R-:W-:Y:S01]  /*d260*/  FMUL.FTZ R13, R56, R61 ;  /* 0x0000003d380d7220 */ /* 0x000fe20000410000 */
[----:B------:R-:W-:-:S02]  /*d270*/  F2FP.F16.E4M3.UNPACK_B R41, R41.H1 ;  /* 0x00000029ff29723e */ /* 0x000fc400030006ff */
[----:B------:R-:W-:Y:S01]  /*d280*/  F2FP.F16.E4M3.UNPACK_B R60, R40.H1 ;  /* 0x00000028ff3c723e */ /* 0x000fe200030006ff */
[-C--:B------:R-:W-:Y:S01]  /*d290*/  FFMA.FTZ R56, R56, R59.reuse, -R57 ;  /* 0x0000003b38387223 */ /* 0x080fe20000010839 */
[----:B------:R-:W-:Y:S01]  /*d2a0*/  FFMA.FTZ R13, R58, R59, R13 ;  /* 0x0000003b3a0d7223 */ /* 0x000fe2000001000d */
[----:B------:R-:W-:Y:S01]  /*d2b0*/  F2FP.F16.E4M3.UNPACK_B R14, R14.H1 ;  /* 0x0000000eff0e723e */ /* 0x000fe200030006ff */
        /* <DEDUP_REMOVED lines=19> */
[-C--:B------:R-:W-:Y:S01]  /*d3f0*/  FFMA.FTZ R41, R55, R60.reuse, -R64 ;  /* 0x0000003c37297223 */ /* 0x080fe20000010840 */
        /* <DEDUP_REMOVED lines=9> */
[----:B------:R-:W-:-:S02]  /*d490*/  HADD2.F32 R62, -RZ, R60.H0_H0 ;  /* 0x2000003cff3e7230 */ /* 0x000fc40000004100 */
[-C--:B------:R-:W-:Y:S01]  /*d4a0*/  FMUL.FTZ R78, R61, R76.reuse ;  /* 0x0000004c3d4e7220 */ /* 0x080fe20000410000 */
[----:B------:R-:W-:Y:S02]  /*d4b0*/  HADD2.F32 R11, -RZ, R67.H0_H0 ;  /* 0x20000043ff0b7230 */ /* 0x000fe40000004100 */
[----:B------:R-:W-:Y:S01]  /*d4c0*/  FMUL.FTZ R76, R43, R76 ;  /* 0x0000004c2b4c7220 */ /* 0x000fe20000410000 */
[----:B------:R-:W-:Y:S01]  /*d4d0*/  HADD2.F32 R12, -RZ, R63.H0_H0 ;  /* 0x2000003fff0c7230 */ /* 0x000fe20000004100 */
[----:B------:R-:W-:Y:S01]  /*d4e0*/  F2FP.SATFINITE.E4M3.F32.PACK_AB_MERGE_C R14, R41, R14, RZ ;  /* 0x0000000e290e723e */ /* 0x000fe200048070ff */
[----:B------:R-:W-:Y:S02]  /*d4f0*/  HADD2.F32 R60, -RZ, R60.H1_H1 ;  /* 0x3000003cff3c7230 */ /* 0x000fe40000004100 */
[-C--:B------:R-:W-:Y:S01]  /*d500*/  FMUL.FTZ R77, R62, R11.reuse ;  /* 0x0000000b3e4d7220 */ /* 0x080fe20000410000 */
[----:B------:R-:W-:Y:S02]  /*d510*/  HADD2.F32 R67, -RZ, R67.H1_H1 ;  /* 0x30000043ff437230 */ /* 0x000fe40000004100 */
[----:B------:R-:W-:Y:S01]  /*d520*/  FMUL.FTZ R79, R58, R11 ;  /* 0x0000000b3a4f7220 */ /* 0x000fe20000410000 */
[----:B------:R-:W-:-:S02]  /*d530*/  HADD2.F32 R15, -RZ, R15.H1_H1 ;  /* 0x3000000fff0f7230 */ /* 0x000fc40000004100 */
[-C--:B------:R-:W-:Y:S01]  /*d540*/  FFMA.FTZ R11, R43, R12.reuse, -R78 ;  /* 0x0000000c2b0b7223 */ /* 0x080fe2000001084e */
[----:B------:R-:W-:Y:S02]  /*d550*/  HADD2.F32 R65, -RZ, R64.H0_H0 ;  /* 0x20000040ff417230 */ /* 0x000fe40000004100 */
[----:B------:R-:W-:Y:S01]  /*d560*/  FFMA.FTZ R12, R61, R12, R76 ;  /* 0x0000000c3d0c7223 */ /* 0x000fe2000001004c */
        /* <DEDUP_REMOVED lines=10> */
[----:B------:R-:W-:Y:S01]  /*d610*/  FMUL.FTZ R66, R57, R66 ;  /* 0x0000004239427220 */ /* 0x000fe20000410000 */
[-C--:B------:R-:W-:Y:S01]  /*d620*/  FFMA.FTZ R60, R60, R64.reuse, R67 ;  /* 0x000000403c3c7223 */ /* 0x080fe20000010043 */
[----:B------:R-:W-:Y:S01]  /*d630*/  FFMA.FTZ R76, R15, R64, -R76 ;  /* 0x000000400f4c7223 */ /* 0x000fe2000001084c */
[-C--:B------:R-:W-:Y:S01]  /*d640*/  FFMA.FTZ R62, R57, R58.reuse, -R62 ;  /* 0x0000003a393e7223 */ /* 0x080fe2000001083e */
[----:B------:R-:W-:Y:S01]  /*d650*/  FFMA.FTZ R59, R59, R58, R66 ;  /* 0x0000003a3b3b7223 */ /* 0x000fe20000010042 */
[----:B------:R-:W-:-:S02]  /*d660*/  F2FP.SATFINITE.E4M3.F32.PACK_AB_MERGE_C R40, R55, R40, RZ ;  /* 0x000000283728723e */ /* 0x000fc400048070ff */
[----:B------:R-:W-:Y:S02]  /*d670*/  F2FP.SATFINITE.E4M3.F32.PACK_AB_MERGE_C R60, R60, R79, RZ ;  /* 0x0000004f3c3c723e */ /* 0x000fe400048070ff */
[----:B------:R-:W-:Y:S01]  /*d680*/  F2FP.SATFINITE.E4M3.F32.PACK_AB_MERGE_C R53, R56, R53, R14 ;  /* 0x000000353835723e */ /* 0x000fe2000480700e */
[----:B------:R-:W-:Y:S01]  /*d690*/  IMAD.MOV.U32 R14, RZ, RZ, R50 ;  /* 0x000000ffff0e7224 */ /* 0x000fe200078e0032 */
[----:B------:R-:W-:Y:S02]  /*d6a0*/  F2FP.SATFINITE.E4M3.F32.PACK_AB_MERGE_C R76, R76, R77, RZ ;  /* 0x0000004d4c4c723e */ /* 0x000fe400048070ff */
[----:B------:R-:W-:Y:S01]  /*d6b0*/  F2FP.SATFINITE.E4M3.F32.PACK_AB_MERGE_C R41, R13, R54, R40 ;  /* 0x000000360d29723e */ /* 0x000fe20004807028 */
[----:B------:R-:W-:Y:S01]  /*d6c0*/  IMAD.MOV.U32 R13, RZ, RZ, R53 ;  /* 0x000000ffff0d7224 */ /* 0x000fe200078e0035 */
[----:B------:R-:W-:Y:S01]  /*d6d0*/  F2FP.SATFINITE.E4M3.F32.PACK_AB_MERGE_C R43, R59, R12, R60 ;  /* 0x0000000c3b2b723e */ /* 0x000fe2000480703c */
[----:B------:R-:W-:Y:S01]  /*d6e0*/  IMAD.MOV.U32 R12, RZ, RZ, R52 ;  /* 0x000000ffff0c7224 */ /* 0x000fe200078e0034 */
[----:B------:R-:W-:Y:S01]  /*d6f0*/  F2FP.SATFINITE.E4M3.F32.PACK_AB_MERGE_C R15, R62, R11, R76 ;  /* 0x0000000b3e0f723e */ /* 0x000fe2000480704c */
[----:B------:R-:W-:-:S07]  /*d700*/  IMAD.MOV.U32 R40, RZ, RZ, R51 ;  /* 0x000000ffff287224 */ /* 0x000fce00078e0033 */
.L_x_2774:
[----:B------:R-:W-:Y:S05]  /*d710*/  BSYNC B2 ;  /* 0x0000000000027941 */ /* 0x000fea0003800000 */
.L_x_2773:
[----:B----4-:R4:W-:Y:S04]  /*d720*/  ST.E.128 desc[UR50][R44.64], R12 ;  /* 0x0000000c2c007985 */ /* 0x0109e8000c101d32 */
[----:B0-----:R4:W-:Y:S02]  /*d730*/  @!P2 ST.E.128 desc[UR50][R46.64], R40 ;  /* 0x000000282e00a985 */ /* 0x0019e4000c101d32 */
.L_x_2772:
[----:B------:R-:W-:Y:S05]  /*d740*/  BSYNC B1 ;  /* 0x0000000000017941 */ /* 0x000fea0003800000 */
.L_x_2771:
        /* <DEDUP_REMOVED lines=14> */
[----:B------:R-:W-:Y:S02]  /*d830*/  SHF.R.S32.HI R13, RZ, 0x2, R13 ;  /* 0x00000002ff0d7819 */ /* 0x000fe4000001140d */
[----:B------:R-:W-:-:S04]  /*d840*/  LOP3.LUT R12, R211, 0x30, R11, 0xf8, !PT ;  /* 0x00000030d30c7812 */ /* 0x000fc800078ef80b */
[----:B------:R-:W-:-:S05]  /*d850*/  LOP3.LUT R12, R12, R5, RZ, 0x3c, !PT ;  /* 0x000000050c0c7212 */ /* 0x000fca00078e3cff */
[----:B------:R-:W-:-:S04]  /*d860*/  @!P2 IADD3 R46, P4, R11, R48, RZ ;  /* 0x000000300b2ea210 */ /* 0x000fc80007f9e0ff */
[----:B------:R-:W-:Y:S01]  /*d870*/  @!P2 LEA.HI.X.SX32 R47, R11, R49, 0x1, P4 ;  /* 0x000000310b2fa211 */ /* 0x000fe200020f0eff */
[----:B------:R-:W-:Y:S01]  /*d880*/  IMAD R11, R13, 0x2800, R212 ;  /* 0x000028000d0b7824 */ /* 0x000fe200078e02d4 */
[----:B------:R-:W-:-:S03]  /*d890*/  ISETP.GE.AND P4, PT, R3, R117, PT ;  /* 0x000000750300720c */ /* 0x000fc60003f86270 */
        /* <DEDUP_REMOVED lines=8> */
[--C-:B0-----:R-:W-:Y:S01]  /*d920*/  SHF.R.U32.HI R11, RZ, 0x8, R81.reuse ;  /* 0x00000008ff0b7819 */ /* 0x101fe20000011651 */
[----:B----4-:R-:W-:Y:S01]  /*d930*/  IMAD.MOV.U32 R53, RZ, RZ, R12 ;  /* 0x000000ffff357224 */ /* 0x010fe200078e000c */
[----:B------:R-:W-:Y:S01]  /*d940*/  SHF.R.U32.HI R63, RZ, 0x10, R81 ;  /* 0x00000010ff3f7819 */ /* 0x000fe20000011651 */
[----:B------:R-:W-:Y:S01]  /*d950*/  IMAD.MOV.U32 R55, RZ, RZ, R40 ;  /* 0x000000ffff377224 */ /* 0x000fe200078e0028 */
[----:B------:R-:W-:Y:S01]  /*d960*/  LOP3.LUT R52, R81, 0xff0000ff, RZ, 0xc0, !PT ;  /* 0xff0000ff51347812 */ /* 0x000fe200078ec0ff */
[----:B------:R-:W-:Y:S01]  /*d970*/  IMAD.SHL.U32 R11, R11, 0x100, RZ ;  /* 0x000001000b0b7824 */ /* 0x000fe200078e00ff */
[----:B------:R-:W-:Y:S02]  /*d980*/  SHF.R.U32.HI R54, RZ, 0x8, R71 ;  /* 0x00000008ff367819 */ /* 0x000fe40000011647 */
[----:B------:R-:W-:Y:S02]  /*d990*/  SHF.R.U32.HI R61, RZ, 0x8, R83 ;  /* 0x00000008ff3d7819 */ /* 0x000fe40000011653 */
[----:B------:R-:W-:Y:S01]  /*d9a0*/  MOV R50, R14 ;  /* 0x0000000e00327202 */ /* 0x000fe20000000f00 */
[----:B------:R-:W-:Y:S01]  /*d9b0*/  IMAD.U32 R14, R63, 0x10000, RZ ;  /* 0x000100003f0e7824 */ /* 0x000fe200078e00ff */
[----:B------:R-:W-:Y:S01]  /*d9c0*/  SHF.R.U32.HI R56, RZ, 0x8, R69 ;  /* 0x00000008ff387819 */ /* 0x000fe20000011645 */
[----:B------:R-:W-:Y:S01]  /*d9d0*/  IMAD.SHL.U32 R12, R61, 0x100, RZ ;  /* 0x000001003d0c7824 */ /* 0x000fe200078e00ff */
[----:B------:R-:W-:Y:S01]  /*d9e0*/  LOP3.LUT R11, R52, 0xff00, R11, 0xf8, !PT ;  /* 0x0000ff00340b7812 */ /* 0x000fe200078ef80b */
[----:B------:R-:W-:Y:S01]  /*d9f0*/  IMAD.SHL.U32 R52, R54, 0x100, RZ ;  /* 0x0000010036347824 */ /* 0x000fe200078e00ff */
[----:B------:R-:W-:Y:S01]  /*da00*/  SHF.R.U32.HI R62, RZ, 0x10, R83 ;  /* 0x00000010ff3e7819 */ /* 0x000fe20000011653 */
[----:B------:R-:W-:Y:S01]  /*da10*/  IMAD.SHL.U32 R40, R56, 0x100, RZ ;  /* 0x0000010038287824 */ /* 0x000fe200078e00ff */
[----:B------:R-:W-:-:S02]  /*da20*/  LOP3.LUT R59, R71, 0xff0000ff, RZ, 0xc0, !PT ;  /* 0xff0000ff473b7812 */ /* 0x000fc400078ec0ff */
[----:B------:R-:W-:Y:S02]  /*da30*/  LOP3.LUT R51, R83, 0xff0000ff, RZ, 0xc0, !PT ;  /* 0xff0000ff53337812 */ /* 0x000fe400078ec0ff */
[----:B------:R-:W-:Y:S01]  /*da40*/  LOP3.LUT R14, R11, 0xff0000, R14, 0xf8, !PT ;  /* 0x00ff00000b0e7812 */ /* 0x000fe200078ef80e */
[----:B------:R-:W-:Y:S01]  /*da50*/  IMAD.U32 R11, R62, 0x10000, RZ ;  /* 0x000100003e0b7824 */ /* 0x000fe200078e00ff */
[----:B------:R-:W-:Y:S02]  /*da60*/  LOP3.LUT R57, R69, 0xff0000ff, RZ, 0xc0, !PT ;  /* 0xff0000ff45397812 */ /* 0x000fe400078ec0ff */
[----:B------:R-:W-:Y:S02]  /*da70*/  LOP3.LUT R63, R59, 0xff00, R52, 0xf8, !PT ;  /* 0x0000ff003b3f7812 */ /* 0x000fe400078ef834 */
[----:B------:R-:W-:Y:S02]  /*da80*/  LOP3.LUT R12, R51, 0xff00, R12, 0xf8, !PT ;  /* 0x0000ff00330c7812 */ /* 0x000fe400078ef80c */
[----:B------:R-:W-:-:S02]  /*da90*/  F2FP.F16.E4M3.UNPACK_B R59, R141.H1 ;  /* 0x0000008dff3b723e */ /* 0x000fc400030006ff */
[----:B------:R-:W-:Y:S02]  /*daa0*/  F2FP.F16.E4M3.UNPACK_B R56, R55.H1 ;  /* 0x00000037ff38723e */ /* 0x000fe400030006ff */
[----:B------:R-:W-:Y:S02]  /*dab0*/  F2FP.F16.E4M3.UNPACK_B R54, R53.H1 ;  /* 0x00000035ff36723e */ /* 0x000fe400030006ff */
[----:B------:R-:W-:Y:S01]  /*dac0*/  SHF.R.U32.HI R58, RZ, 0x10, R69 ;  /* 0x00000010ff3a7819 */ /* 0x000fe20000011645 */
[----:B------:R-:W-:Y:S01]  /*dad0*/  HADD2.F32 R52, -RZ, R56.H0_H0 ;  /* 0x20000038ff347230 */ /* 0x000fe20000004100 */
[----:B------:R-:W-:Y:S01]  /*dae0*/  LOP3.LUT R61, R57, 0xff00, R40, 0xf8, !PT ;  /* 0x0000ff00393d7812 */ /* 0x000fe200078ef828 */
[--C-:B------:R-:W-:Y:S01]  /*daf0*/  HADD2.F32 R51, -RZ, R54.reuse.H0_H0 ;  /* 0x20000036ff337230 */ /* 0x100fe20000004100 */
[----:B------:R-:W-:Y:S01]  /*db00*/  LOP3.LUT R11, R12, 0xff0000, R11, 0xf8, !PT ;  /* 0x00ff00000c0b7812 */ /* 0x000fe200078ef80b */
[----:B------:R-:W-:Y:S01]  /*db10*/  HADD2.F32 R12, -RZ, R59.H0_H0 ;  /* 0x2000003bff0c7230 */ /* 0x000fe20000004100 */
[----:B------:R-:W-:Y:S01]  /*db20*/  F2FP.F16.E4M3.UNPACK_B R57, R143.H1 ;  /* 0x0000008fff39723e */ /* 0x000fe200030006ff */
[----:B------:R-:W-:Y:S01]  /*db30*/  IMAD.U32 R40, R58, 0x10000, RZ ;  /* 0x000100003a287824 */ /* 0x000fe200078e00ff */
[----:B------:R-:W-:Y:S01]  /*db40*/  SHF.R.U32.HI R60, RZ, 0x10, R71 ;  /* 0x00000010ff3c7819 */ /* 0x000fe20000011647 */
[----:B------:R-:W-:-:S02]  /*db50*/  HADD2.F32 R54, -RZ, R54.H1_H1 ;  /* 0x30000036ff367230 */ /* 0x000fc40000004100 */
[-C--:B------:R-:W-:Y:S01]  /*db60*/  FMUL.FTZ R62, R52, R12.reuse ;  /* 0x0000000c343e7220 */ /* 0x080fe20000410000 */
[----:B------:R-:W-:Y:S02]  /*db70*/  HADD2.F32 R58, -RZ, R57.H0_H0 ;  /* 0x20000039ff3a7230 */ /* 0x000fe40000004100 */
[C---:B------:R-:W-:Y:S01]  /*db80*/  FMUL.FTZ R65, R51.reuse, R12 ;  /* 0x0000000c33417220 */ /* 0x040fe20000410000 */
[----:B------:R-:W-:Y:S02]  /*db90*/  SHF.L.U32 R60, R60, 0x10, RZ ;  /* 0x000000103c3c7819 */ /* 0x000fe400000006ff */
[----:B------:R-:W-:Y:S01]  /*dba0*/  F2FP.F16.E4M3.UNPACK_B R141, R141 ;  /* 0x0000008dff8d723e */ /* 0x000fe200020006ff */
[-C--:B------:R-:W-:Y:S01]  /*dbb0*/  FFMA.FTZ R51, R51, R58.reuse, -R62 ;  /* 0x0000003a33337223 */ /* 0x080fe2000001083e */
[----:B------:R-:W-:Y:S01]  /*dbc0*/  FFMA.FTZ R52, R52, R58, R65 ;  /* 0x0000003a34347223 */ /* 0x000fe20000010041 */
[----:B------:R-:W-:Y:S01]  /*dbd0*/  HADD2.F32 R58, -RZ, R59.H1_H1 ;  /* 0x3000003bff3a7230 */ /* 0x000fe20000004100 */
[----:B------:R-:W-:Y:S01]  /*dbe0*/  LOP3.LUT R12, R63, 0xff0000, R60, 0xf8, !PT ;  /* 0x00ff00003f0c7812 */ /* 0x000fe200078ef83c */
[----:B------:R-:W-:Y:S01]  /*dbf0*/  HADD2.F32 R59, -RZ, R56.H1_H1 ;  /* 0x30000038ff3b7230 */ /* 0x000fe20000004100 */
[----:B------:R-:W-:Y:S01]  /*dc00*/  F2FP.F16.E4M3.UNPACK_B R56, R55 ;  /* 0x00000037ff38723e */ /* 0x000fe200020006ff */
[----:B------:R-:W-:Y:S01]  /*dc10*/  HADD2.F32 R60, -RZ, R57.H1_H1 ;  /* 0x30000039ff3c7230 */ /* 0x000fe20000004100 */
[----:B------:R-:W-:Y:S01]  /*dc20*/  F2FP.F16.E4M3.UNPACK_B R57, R53 ;  /* 0x00000035ff39723e */ /* 0x000fe200020006ff */
[-C--:B------:R-:W-:Y:S01]  /*dc30*/  FMUL.FTZ R62, R54, R58.reuse ;  /* 0x0000003a363e7220 */ /* 0x080fe20000410000 */
[----:B------:R-:W-:Y:S01]  /*dc40*/  LOP3.LUT R40, R61, 0xff0000, R40, 0xf8, !PT ;  /* 0x00ff00003d287812 */ /* 0x000fe200078ef828 */
[----:B------:R-:W-:Y:S01]  /*dc50*/  FMUL.FTZ R53, R59, R58 ;  /* 0x0000003a3b357220 */ /* 0x000fe20000410000 */
[----:B------:R-:W-:Y:S01]  /*dc60*/  F2FP.F16.E4M3.UNPACK_B R143, R143 ;  /* 0x0000008fff8f723e */ /* 0x000fe200020006ff */
[----:B------:R-:W-:Y:S01]  /*dc70*/  HADD2.F32 R61, -RZ, R141.H0_H0 ;  /* 0x2000008dff3d7230 */ /* 0x000fe20000004100 */
[----:B------:R-:W-:Y:S01]  /*dc80*/  F2FP.F16.E4M3.UNPACK_B R64, R142.H1 ;  /* 0x0000008eff40723e */ /* 0x000fe200030006ff */
[----:B------:R-:W-:-:S02]  /*dc90*/  HADD2.F32 R58, -RZ, R56.H0_H0 ;  /* 0x20000038ff3a7230 */ /* 0x000fc40000004100 */
[-C--:B------:R-:W-:Y:S01]  /*dca0*/  FFMA.FTZ R54, R54, R60.reuse, -R53 ;  /* 0x0000003c36367223 */ /* 0x080fe20000010835 */
[----:B------:R-:W-:Y:S02]  /*dcb0*/  HADD2.F32 R55, -RZ, R57.H0_H0 ;  /* 0x20000039ff377230 */ /* 0x000fe40000004100 */
        /* <DEDUP_REMOVED lines=9> */
[----:B------:R-:W-:Y:S01]  /*dd50*/  F2FP.F16.E4M3.UNPACK_B R61, R42.H1 ;  /* 0x0000002aff3d723e */ /* 0x000fe200030006ff */
[----:B------:R-:W-:Y:S02]  /*dd60*/  HADD2.F32 R143, -RZ, R143.H1_H1 ;  /* 0x3000008fff8f7230 */ /* 0x000fe40000004100 */
        /* <DEDUP_REMOVED lines=11> */
[-C--:B------:R-:W-:Y:S01]  /*de20*/  FMUL.FTZ R69, R62, R67.reuse ;  /* 0x000000433e457220 */ /* 0x080fe20000410000 */
        /* <DEDUP_REMOVED lines=26> */
[----:B------:R-:W-:Y:S01]  /*dfd0*/  FMUL.FTZ R63, R42, R63 ;  /* 0x0000003f2a3f7220 */ /* 0x000fe20000410000 */
[CC--:B------:R-:W-:Y:S01]  /*dfe0*/  FMUL.FTZ R67, R59.reuse, R142.reuse ;  /* 0x0000008e3b437220 */ /* 0x0c0fe20000410000 */
        /* <DEDUP_REMOVED lines=33> */
[----:B------:R-:W-:Y:S01]  /*e200*/  F2FP.SATFINITE.E4M3.F32.PACK_AB_MERGE_C R66, R66, R69, RZ ;  /* 0x000000454242723e */ /* 0x000fe200048070ff */
[----:B------:R-:W-:Y:S01]  /*e210*/  HADD2.F32 R59, -RZ, R60.H0_H0 ;  /* 0x2000003cff3b7230 */ /* 0x000fe20000004100 */
[----:B------:R-:W-:Y:S01]  /*e220*/  F2FP.F16.E4M3.UNPACK_B R63, R12.H1 ;  /* 0x0000000cff3f723e */ /* 0x000fe200030006ff */
[----:B------:R-:W-:Y:S01]  /*e230*/  HADD2.F32 R40, -RZ, R55.H0_H0 ;  /* 0x20000037ff287230 */ /* 0x000fe20000004100 */
[----:B------:R-:W-:Y:S01]  /*e240*/  F2FP.SATFINITE.E4M3.F32.PACK_AB_MERGE_C R50, R50, R65, R66 ;  /* 0x000000413232723e */ /* 0x000fe20004807042 */
[----:B------:R-:W-:-:S02]  /*e250*/  HADD2.F32 R58, -RZ, R41.H1_H1 ;  /* 0x30000029ff3a7230 */ /* 0x000fc40000004100 */
[CC--:B------:R-:W-:Y:S01]  /*e260*/  FMUL.FTZ R61, R57.reuse, R59.reuse ;  /* 0x0000003b393d7220 */ /* 0x0c0fe20000410000 */
[----:B------:R-:W-:Y:S02]  /*e270*/  HADD2.F32 R41, -RZ, R14.H0_H0 ;  /* 0x2000000eff297230 */ /* 0x000fe40000004100 */
[C---:B------:R-:W-:Y:S01]  /*e280*/  FMUL.FTZ R62, R40.reuse, R59 ;  /* 0x0000003b283e7220 */ /* 0x040fe20000410000 */
[----:B------:R-:W-:Y:S02]  /*e290*/  HADD2.F32 R55, -RZ, R55.H1_H1 ;  /* 0x30000037ff377230 */ /* 0x000fe40000004100 */
[----:B------:R-:W-:Y:S02]  /*e2a0*/  HADD2.F32 R60, -RZ, R60.H1_H1 ;  /* 0x3000003cff3c7230 */ /* 0x000fe40000004100 */
[----:B------:R-:W-:Y:S02]  /*e2b0*/  HADD2.F32 R59, -RZ, R14.H1_H1 ;  /* 0x3000000eff3b7230 */ /* 0x000fe40000004100 */
[-C--:B------:R-:W-:Y:S01]  /*e2c0*/  FFMA.FTZ R14, R40, R41.reuse, -R61 ;  /* 0x00000029280e7223 */ /* 0x080fe2000001083d */
[----:B------:R-:W-:Y:S01]  /*e2d0*/  FFMA.FTZ R40, R57, R41, R62 ;  /* 0x0000002939287223 */ /* 0x000fe2000001003e */
[-C--:B------:R-:W-:Y:S01]  /*e2e0*/  FMUL.FTZ R61, R55, R60.reuse ;  /* 0x0000003c373d7220 */ /* 0x080fe20000410000 */
[----:B------:R-:W-:Y:S01]  /*e2f0*/  FMUL.FTZ R64, R58, R60 ;  /* 0x0000003c3a407220 */ /* 0x000fe20000410000 */
[----:B------:R-:W-:Y:S01]  /*e300*/  F2FP.F16.E4M3.UNPACK_B R57, R43 ;  /* 0x0000002bff39723e */ /* 0x000fe200020006ff */
[----:B------:R-:W-:-:S02]  /*e310*/  HADD2.F32 R68, -RZ, R63.H0_H0 ;  /* 0x2000003fff447230 */ /* 0x000fc40000004100 */
[-C--:B------:R-:W-:Y:S01]  /*e320*/  FFMA.FTZ R67, R58, R59.reuse, R61 ;  /* 0x0000003b3a437223 */ /* 0x080fe2000001003d */
[----:B------:R-:W-:Y:S01]  /*e330*/  F2FP.F16.E4M3.UNPACK_B R61, R12 ;  /* 0x0000000cff3d723e */ /* 0x000fe200020006ff */
[----:B------:R-:W-:Y:S01]  /*e340*/  FFMA.FTZ R65, R55, R59, -R64 ;  /* 0x0000003b37417223 */ /* 0x000fe20000010840 */
[----:B------:R-:W-:Y:S01]  /*e350*/  F2FP.F16.E4M3.UNPACK_B R41, R15 ;  /* 0x0000000fff29723e */ /* 0x000fe200020006ff */
[----:B------:R-:W-:Y:S01]  /*e360*/  HADD2.F32 R59, -RZ, R57.H0_H0 ;  /* 0x20000039ff3b7230 */ /* 0x000fe20000004100 */
[----:B------:R-:W-:Y:S01]  /*e370*/  F2FP.F16.E4M3.UNPACK_B R58, R43.H1 ;  /* 0x0000002bff3a723e */ /* 0x000fe200030006ff */
[----:B------:R-:W-:Y:S01]  /*e380*/  HADD2.F32 R66, -RZ, R61.H0_H0 ;  /* 0x2000003dff427230 */ /* 0x000fe20000004100 */
[----:B------:R-:W-:Y:S01]  /*e390*/  F2FP.F16.E4M3.UNPACK_B R12, R11 ;  /* 0x0000000bff0c723e */ /* 0x000fe200020006ff */
[----:B------:R-:W-:Y:S01]  /*e3a0*/  HADD2.F32 R43, -RZ, R41.H0_H0 ;  /* 0x20000029ff2b7230 */ /* 0x000fe20000004100 */
[----:B------:R-:W-:Y:S01]  /*e3b0*/  F2FP.F16.E4M3.UNPACK_B R15, R15.H1 ;  /* 0x0000000fff0f723e */ /* 0x000fe200030006ff */
[----:B------:R-:W-:Y:S01]  /*e3c0*/  HADD2.F32 R63, -RZ, R63.H1_H1 ;  /* 0x3000003fff3f7230 */ /* 0x000fe20000004100 */
[----:B------:R-:W-:Y:S01]  /*e3d0*/  F2FP.F16.E4M3.UNPACK_B R60, R11.H1 ;  /* 0x0000000bff3c723e */ /* 0x000fe200030006ff */
[----:B------:R-:W-:-:S02]  /*e3e0*/  HADD2.F32 R11, -RZ, R58.H0_H0 ;  /* 0x2000003aff0b7230 */ /* 0x000fc40000004100 */
[-C--:B------:R-:W-:Y:S01]  /*e3f0*/  FMUL.FTZ R70, R59, R66.reuse ;  /* 0x000000423b467220 */ /* 0x080fe20000410000 */
[----:B------:R-:W-:Y:S02]  /*e400*/  HADD2.F32 R62, -RZ, R12.H0_H0 ;  /* 0x2000000cff3e7230 */ /* 0x000fe40000004100 */
[----:B------:R-:W-:Y:S01]  /*e410*/  FMUL.FTZ R66, R43, R66 ;  /* 0x000000422b427220 */ /* 0x000fe20000410000 */
[--C-:B------:R-:W-:Y:S02]  /*e420*/  HADD2.F32 R55, -RZ, R15.reuse.H0_H0 ;  /* 0x2000000fff377230 */ /* 0x100fe40000004100 */
[----:B------:R-:W-:Y:S01]  /*e430*/  FMUL.FTZ R76, R11, R68 ;  /* 0x000000440b4c7220 */ /* 0x000fe20000410000 */
[----:B------:R-:W-:Y:S02]  /*e440*/  HADD2.F32 R58, -RZ, R58.H1_H1 ;  /* 0x3000003aff3a7230 */ /* 0x000fe40000004100 */
[----:B------:R-:W-:Y:S01]  /*e450*/  FFMA.FTZ R70, R43, R62, -R70 ;  /* 0x0000003e2b467223 */ /* 0x000fe20000010846 */
[----:B------:R-:W-:-:S02]  /*e460*/  HADD2.F32 R15, -RZ, R15.H1_H1 ;  /* 0x3000000fff0f7230 */ /* 0x000fc40000004100 */
[----:B------:R-:W-:Y:S01]  /*e470*/  FFMA.FTZ R66, R59, R62, R66 ;  /* 0x0000003e3b427223 */ /* 0x000fe20000010042 */
[--C-:B------:R-:W-:Y:S02]  /*e480*/  HADD2.F32 R64, -RZ, R60.reuse.H0_H0 ;  /* 0x2000003cff407230 */ /* 0x100fe40000004100 */
[----:B------:R-:W-:Y:S01]  /*e490*/  FMUL.FTZ R68, R55, R68 ;  /* 0x0000004437447220 */ /* 0x000fe20000410000 */
        /* <DEDUP_REMOVED lines=10> */
[----:B------:R-:W-:Y:S01]  /*e540*/  FFMA.FTZ R15, R15, R60, -R78 ;  /* 0x0000003c0f0f7223 */ /* 0x000fe2000001084e */
[----:B------:R-:W-:Y:S01]  /*e550*/  FMUL.FTZ R62, R41, R62 ;  /* 0x0000003e293e7220 */ /* 0x000fe20000410000 */
[----:B------:R-:W-:Y:S01]  /*e560*/  FFMA.FTZ R63, R58, R60, R63 ;  /* 0x0000003c3a3f7223 */ /* 0x000fe2000001003f */
[----:B------:R-:W-:Y:S01]  /*e570*/  F2FP.SATFINITE.E4M3.F32.PACK_AB_MERGE_C R14, R65, R14, RZ ;  /* 0x0000000e410e723e */ /* 0x000fe200048070ff */
[----:B------:R-:W-:Y:S01]  /*e580*/  FFMA.FTZ R41, R41, R12, -R64 ;  /* 0x0000000c29297223 */ /* 0x000fe20000010840 */
[----:B------:R-:W-:Y:S01]  /*e590*/  F2FP.SATFINITE.E4M3.F32.PACK_AB_MERGE_C R15, R15, R76, RZ ;  /* 0x0000004c0f0f723e */ /* 0x000fe200048070ff */
[----:B------:R-:W-:Y:S01]  /*e5a0*/  FFMA.FTZ R57, R57, R12, R62 ;  /* 0x0000000c39397223 */ /* 0x000fe2000001003e */
[----:B------:R-:W-:Y:S01]  /*e5b0*/  F2FP.SATFINITE.E4M3.F32.PACK_AB_MERGE_C R40, R67, R40, RZ ;  /* 0x000000284328723e */ /* 0x000fe200048070ff */
[----:B------:R-:W-:Y:S01]  /*e5c0*/  IMAD.MOV.U32 R12, RZ, RZ, R52 ;  /* 0x000000ffff0c7224 */ /* 0x000fe200078e0034 */
[----:B------:R-:W-:Y:S01]  /*e5d0*/  F2FP.SATFINITE.E4M3.F32.PACK_AB_MERGE_C R53, R56, R53, R14 ;  /* 0x000000353835723e */ /* 0x000fe2000480700e */
[----:B------:R-:W-:Y:S01]  /*e5e0*/  IMAD.MOV.U32 R14, RZ, RZ, R50 ;  /* 0x000000ffff0e7224 */ /* 0x000fe200078e0032 */
[----:B------:R-:W-:-:S02]  /*e5f0*/  F2FP.SATFINITE.E4M3.F32.PACK_AB_MERGE_C R63, R63, R68, RZ ;  /* 0x000000443f3f723e */ /* 0x000fc400048070ff */
[----:B------:R-:W-:Y:S02]  /*e600*/  F2FP.SATFINITE.E4M3.F32.PACK_AB_MERGE_C R15, R41, R70, R15 ;  /* 0x00000046290f723e */ /* 0x000fe4000480700f */
[----:B------:R-:W-:Y:S01]  /*e610*/  F2FP.SATFINITE.E4M3.F32.PACK_AB_MERGE_C R41, R13, R54, R40 ;  /* 0x000000360d29723e */ /* 0x000fe20004807028 */
[----:B------:R-:W-:Y:S01]  /*e620*/  IMAD.MOV.U32 R13, RZ, RZ, R53 ;  /* 0x000000ffff0d7224 */ /* 0x000fe200078e0035 */
[----:B------:R-:W-:Y:S01]  /*e630*/  F2FP.SATFINITE.E4M3.F32.PACK_AB_MERGE_C R43, R57, R66, R63 ;  /* 0x00000042392b723e */ /* 0x000fe2000480703f */
[----:B------:R-:W-:-:S07]  /*e640*/  IMAD.MOV.U32 R40, RZ, RZ, R51 ;  /* 0x000000ffff287224 */ /* 0x000fce00078e0033 */
.L_x_2778:
[----:B------:R-:W-:Y:S05]  /*e650*/  BSYNC B2 ;  /* 0x0000000000027941 */ /* 0x000fea0003800000 */
.L_x_2777:
[----:B----4-:R4:W-:Y:S04]  /*e660*/  ST.E.128 desc[UR50][R44.64], R12 ;  /* 0x0000000c2c007985 */ /* 0x0109e8000c101d32 */
[----:B0-----:R4:W-:Y:S02]  /*e670*/  @!P2 ST.E.128 desc[UR50][R46.64], R40 ;  /* 0x000000282e00a985 */ /* 0x0019e4000c101d32 */
.L_x_2776:
[----:B------:R-:W-:Y:S05]  /*e680*/  BSYNC B1 ;  /* 0x0000000000017941 */ /* 0x000fea0003800000 */
.L_x_2775:
[----:B------:R-:W-:-:S13]  /*e690*/  ISETP.NE.AND P2, PT, R34, RZ, PT ;  /* 0x000000ff2200720c */ /* 0x000fda0003f45270 */
[----:B------:R-:W-:Y:S05]  /*e6a0*/  @!P2 BRA `(.L_x_2727) ;  /* 0x000000140088a947 */ /* 0x000fea0003800000 */
[----:B------:R-:W-:Y:S01]  /*e6b0*/  LOP3.LUT P4, RZ, R22, 0x1, RZ, 0xc0, !PT ;  /* 0x0000000116ff7812 */ /* 0x000fe2000788c0ff */
[----:B------:R-:W-:Y:S01]  /*e6c0*/  BSSY B1, `(.L_x_2779) ;  /* 0x00000ea000017945 */ /* 0x000fe20003800000 */
[----:B0---4-:R-:W-:Y:S02]  /*e6d0*/  IADD3 R44, P2, R31, R48, RZ ;  /* 0x000000301f2c7210 */ /* 0x011fe40007f5e0ff */
[----:B------:R-:W-:-:S03]  /*e6e0*/  SEL R145, R118, R145, !P4 ;  /* 0x0000009176917207 */ /* 0x000fc60006000000 */
[----:B------:R-:W-:Y:S01]  /*e6f0*/  IMAD.X R45, R49, 0x1, R110, P2 ;  /* 0x00000001312d7824 */ /* 0x000fe200010e066e */
        /* <DEDUP_REMOVED lines=17> */
[----:B------:R-:W4:Y:S01]  /*e810*/  LDS.128 R40, [R40+0x1a400] ;  /* 0x01a4000028287984 */ /* 0x000f220000000c00 */
[----:B------:R-:W-:Y:S05]  /*e820*/  @P2 BRA `(.L_x_2780) ;  /* 0x0000000c004c2947 */ /* 0x000fea0003800000 */
[----:B------:R-:W-:Y:S01]  /*e830*/  SHF.R.U32.HI R47, RZ, 0x8, R85 ;  /* 0x00000008ff2f7819 */ /* 0x000fe20000011655 */
[----:B0-----:R-:W-:Y:S01]  /*e840*/  IMAD.MOV.U32 R46, RZ, RZ, R13 ;  /* 0x000000ffff2e7224 */ /* 0x001fe200078e000d */
[----:B------:R-:W-:Y:S01]  /*e850*/  SHF.R.U32.HI R60, RZ, 0x10, R85 ;  /* 0x00000010ff3c7819 */ /* 0x000fe20000011655 */
[----:B----4-:R-:W-:Y:S01]  /*e860*/  IMAD.MOV.U32 R54, RZ, RZ, R40 ;  /* 0x000000ffff367224 */ /* 0x010fe200078e0028 */
[----:B------:R-:W-:Y:S01]  /*e870*/  LOP3.LUT R50, R85, 0xff0000ff, RZ, 0xc0, !PT ;  /* 0xff0000ff55327812 */ /* 0x000fe200078ec0ff */
[----:B------:R-:W-:Y:S01]  /*e880*/  IMAD.SHL.U32 R13, R47, 0x100, RZ ;  /* 0x000001002f0d7824 */ /* 0x000fe200078e00ff */
[----:B------:R-:W-:Y:S01]  /*e890*/  SHF.R.U32.HI R57, RZ, 0x8, R73 ;  /* 0x00000008ff397819 */ /* 0x000fe20000011649 */
[----:B------:R-:W-:Y:S01]  /*e8a0*/  IMAD.MOV.U32 R52, RZ, RZ, R12 ;  /* 0x000000ffff347224 */ /* 0x000fe200078e000c */
[----:B------:R-:W-:Y:S02]  /*e8b0*/  SHF.R.U32.HI R56, RZ, 0x8, R75 ;  /* 0x00000008ff387819 */ /* 0x000fe4000001164b */
[----:B------:R-:W-:Y:S01]  /*e8c0*/  SHF.R.U32.HI R58, RZ, 0x8, R87 ;  /* 0x00000008ff3a7819 */ /* 0x000fe20000011657 */
[----:B------:R-:W-:Y:S01]  /*e8d0*/  IMAD.SHL.U32 R40, R57, 0x100, RZ ;  /* 0x0000010039287824 */ /* 0x000fe200078e00ff */
[----:B------:R-:W-:Y:S01]  /*e8e0*/  MOV R47, R14 ;  /* 0x0000000e002f7202 */ /* 0x000fe20000000f00 */
[----:B------:R-:W-:Y:S01]  /*e8f0*/  IMAD.U32 R14, R60, 0x10000, RZ ;  /* 0x000100003c0e7824 */ /* 0x000fe200078e00ff */
[----:B------:R-:W-:Y:S01]  /*e900*/  LOP3.LUT R13, R50, 0xff00, R13, 0xf8, !PT ;  /* 0x0000ff00320d7812 */ /* 0x000fe200078ef80d */
[----:B------:R-:W-:Y:S01]  /*e910*/  IMAD.SHL.U32 R50, R56, 0x100, RZ ;  /* 0x0000010038327824 */ /* 0x000fe200078e00ff */
[----:B------:R-:W-:Y:S01]  /*e920*/  SHF.R.U32.HI R59, RZ, 0x10, R87 ;  /* 0x00000010ff3b7819 */ /* 0x000fe20000011657 */
[----:B------:R-:W-:Y:S01]  /*e930*/  IMAD.SHL.U32 R12, R58, 0x100, RZ ;  /* 0x000001003a0c7824 */ /* 0x000fe200078e00ff */
[----:B------:R-:W-:-:S02]  /*e940*/  LOP3.LUT R53, R73, 0xff0000ff, RZ, 0xc0, !PT ;  /* 0xff0000ff49357812 */ /* 0x000fc400078ec0ff */
[----:B------:R-:W-:Y:S02]  /*e950*/  LOP3.LUT R55, R75, 0xff0000ff, RZ, 0xc0, !PT ;  /* 0xff0000ff4b377812 */ /* 0x000fe400078ec0ff */
[----:B------:R-:W-:Y:S02]  /*e960*/  LOP3.LUT R51, R87, 0xff0000ff, RZ, 0xc0, !PT ;  /* 0xff0000ff57337812 */ /* 0x000fe400078ec0ff */
[----:B------:R-:W-:Y:S01]  /*e970*/  LOP3.LUT R14, R13, 0xff0000, R14, 0xf8, !PT ;  /* 0x00ff00000d0e7812 */ /* 0x000fe200078ef80e */
[----:B------:R-:W-:Y:S01]  /*e980*/  IMAD.U32 R13, R59, 0x10000, RZ ;  /* 0x000100003b0d7824 */ /* 0x000fe200078e00ff */
[----:B------:R-:W-:Y:S02]  /*e990*/  LOP3.LUT R40, R53, 0xff00, R40, 0xf8, !PT ;  /* 0x0000ff0035287812 */ /* 0x000fe400078ef828 */
[----:B------:R-:W-:Y:S02]  /*e9a0*/  LOP3.LUT R58, R55, 0xff00, R50, 0xf8, !PT ;  /* 0x0000ff00373a7812 */ /* 0x000fe400078ef832 */
[----:B------:R-:W-:-:S02]  /*e9b0*/  LOP3.LUT R12, R51, 0xff00, R12, 0xf8, !PT ;  /* 0x0000ff00330c7812 */ /* 0x000fc400078ef80c */
[----:B------:R-:W-:Y:S02]  /*e9c0*/  F2FP.F16.E4M3.UNPACK_B R59, R140.H1 ;  /* 0x0000008cff3b723e */ /* 0x000fe400030006ff */
[----:B------:R-:W-:Y:S02]  /*e9d0*/  F2FP.F16.E4M3.UNPACK_B R55, R54.H1 ;  /* 0x00000036ff37723e */ /* 0x000fe400030006ff */
[----:B------:R-:W-:Y:S02]  /*e9e0*/  F2FP.F16.E4M3.UNPACK_B R53, R52.H1 ;  /* 0x00000034ff35723e */ /* 0x000fe400030006ff */
[----:B------:R-:W-:Y:S01]  /*e9f0*/  LOP3.LUT R12, R12, 0xff0000, R13, 0xf8, !PT ;  /* 0x00ff00000c0c7812 */ /* 0x000fe200078ef80d */
[----:B------:R-:W-:Y:S01]  /*ea00*/  HADD2.F32 R13, -RZ, R59.H0_H0 ;  /* 0x2000003bff0d7230 */ /* 0x000fe20000004100 */
[----:B------:R-:W-:Y:S01]  /*ea10*/  F2FP.F16.E4M3.UNPACK_B R56, R138.H1 ;  /* 0x0000008aff38723e */ /* 0x000fe200030006ff */
[----:B------:R-:W-:Y:S01]  /*ea20*/  HADD2.F32 R51, -RZ, R55.H0_H0 ;  /* 0x20000037ff337230 */ /* 0x000fe20000004100 */
[----:B------:R-:W-:Y:S01]  /*ea30*/  SHF.R.U32.HI R63, RZ, 0x10, R75 ;  /* 0x00000010ff3f7819 */ /* 0x000fe2000001164b */
[--C-:B------:R-:W-:Y:S01]  /*ea40*/  HADD2.F32 R50, -RZ, R53.reuse.H0_H0 ;  /* 0x20000035ff327230 */ /* 0x100fe20000004100 */
[----:B------:R-:W-:Y:S01]  /*ea50*/  SHF.R.U32.HI R61, RZ, 0x10, R73 ;  /* 0x00000010ff3d7819 */ /* 0x000fe20000011649 */
[--C-:B------:R-:W-:Y:S01]  /*ea60*/  HADD2.F32 R57, -RZ, R56.reuse.H0_H0 ;  /* 0x20000038ff397230 */ /* 0x100fe20000004100 */
[----:B------:R-:W-:Y:S01]  /*ea70*/  SHF.L.U32 R63, R63, 0x10, RZ ;  /* 0x000000103f3f7819 */ /* 0x000fe200000006ff */
[CC--:B------:R-:W-:Y:S01]  /*ea80*/  FMUL.FTZ R65, R51.reuse, R13.reuse ;  /* 0x0000000d33417220 */ /* 0x0c0fe20000410000 */
[----:B------:R-:W-:Y:S01]  /*ea90*/  FMUL.FTZ R60, R50, R13 ;  /* 0x0000000d323c7220 */ /* 0x000fe20000410000 */
[----:B------:R-:W-:Y:S01]  /*eaa0*/  HADD2.F32 R53, -RZ, R53.H1_H1 ;  /* 0x30000035ff357230 */ /* 0x000fe20000004100 */
        /* <DEDUP_REMOVED lines=9> */
[----:B------:R-:W-:-:S02]  /*eb40*/  IMAD.U32 R61, R61, 0x10000, RZ ;  /* 0x000100003d3d7824 */ /* 0x000fc400078e00ff */
[----:B------:R-:W-:Y:S01]  /*eb50*/  FMUL.FTZ R62, R53, R56 ;  /* 0x00000038353e7220 */ /* 0x000fe20000410000 */
[----:B------:R-:W-:Y:S01]  /*eb60*/  F2FP.F16.E4M3.UNPACK_B R138, R138 ;  /* 0x0000008aff8a723e */ /* 0x000fe200020006ff */
[C---:B------:R-:W-:Y:S01]  /*eb70*/  FMUL.FTZ R60, R57.reuse, R56 ;  /* 0x00000038393c7220 */ /* 0x040fe20000410000 */
[----:B------:R-:W-:Y:S01]  /*eb80*/  HADD2.F32 R59, -RZ, R140.H0_H0 ;  /* 0x2000008cff3b7230 */ /* 0x000fe20000004100 */
[----:B------:R-:W-:Y:S01]  /*eb90*/  LOP3.LUT R40, R40, 0xff0000, R61, 0xf8, !PT ;  /* 0x00ff000028287812 */ /* 0x000fe200078ef83d */
        /* <DEDUP_REMOVED lines=14> */
[----:B------:R-:W-:Y:S01]  /*ec80*/  F2FP.F16.E4M3.UNPACK_B R54, R139.H1 ;  /* 0x0000008bff36723e */ /* 0x000fe200030006ff */
[C---:B------:R-:W-:Y:S01]  /*ec90*/  FMUL.FTZ R140, R52.reuse, R140 ;  /* 0x0000008c348c7220 */ /* 0x040fe20000410000 */
[----:B------:R-:W-:Y:S01]  /*eca0*/  F2FP.F16.E4M3.UNPACK_B R56, R42.H1 ;  /* 0x0000002aff38723e */ /* 0x000fe200030006ff */
[-C--:B------:R-:W-:Y:S01]  /*ecb0*/  FFMA.FTZ R63, R52, R138.reuse, -R57 ;  /* 0x0000008a343f7223 */ /* 0x080fe20000010839 */
[----:B------:R-:W-:Y:S01]  /*ecc0*/  F2FP.F16.E4M3.UNPACK_B R52, R47.H1 ;  /* 0x0000002fff34723e */ /* 0x000fe200030006ff */
[--C-:B------:R-:W-:Y:S01]  /*ecd0*/  HADD2.F32 R59, -RZ, R54.reuse.H0_H0 ;  /* 0x20000036ff3b7230 */ /* 0x100fe20000004100 */
[----:B------:R-:W-:Y:S01]  /*ece0*/  F2FP.F16.E4M3.UNPACK_B R58, R137.H1 ;  /* 0x00000089ff3a723e */ /* 0x000fe200030006ff */
[----:B------:R-:W-:Y:S02]  /*ecf0*/  HADD2.F32 R61, -RZ, R54.H1_H1 ;  /* 0x30000036ff3d7230 */ /* 0x000fe40000004100 */
[----:B------:R-:W-:Y:S01]  /*ed00*/  FFMA.FTZ R65, R55, R138, R140 ;  /* 0x0000008a37417223 */ /* 0x000fe2000001008c */
[----:B------:R-:W-:Y:S01]  /*ed10*/  HADD2.F32 R57, -RZ, R56.H0_H0 ;  /* 0x20000038ff397230 */ /* 0x000fe20000004100 */
[----:B------:R-:W-:Y:S01]  /*ed20*/  F2FP.F16.E4M3.UNPACK_B R139, R139 ;  /* 0x0000008bff8b723e */ /* 0x000fe200020006ff */
[----:B------:R-:W-:Y:S01]  /*ed30*/  HADD2.F32 R54, -RZ, R52.H0_H0 ;  /* 0x20000034ff367230 */ /* 0x000fe20000004100 */
[----:B------:R-:W-:Y:S01]  /*ed40*/  F2FP.F16.E4M3.UNPACK_B R47, R47 ;  /* 0x0000002fff2f723e */ /* 0x000fe200020006ff */
[----:B------:R-:W-:-:S02]  /*ed50*/  HADD2.F32 R56, -RZ, R56.H1_H1 ;  /* 0x30000038ff387230 */ /* 0x000fc40000004100 */
[CC--:B------:R-:W-:Y:S01]  /*ed60*/  FMUL.FTZ R67, R57.reuse, R59.reuse ;  /* 0x0000003b39437220 */ /* 0x0c0fe20000410000 */
[----:B------:R-:W-:Y:S02]  /*ed70*/  HADD2.F32 R52, -RZ, R52.H1_H1 ;  /* 0x30000034ff347230 */ /* 0x000fe40000004100 */
[----:B------:R-:W-:Y:S01]  /*ed80*/  FMUL.FTZ R66, R54, R59 ;  /* 0x0000003b36427220 */ /* 0x000fe20000410000 */
[--C-:B------:R-:W-:Y:S02]  /*ed90*/  HADD2.F32 R59, -RZ, R58.reuse.H1_H1 ;  /* 0x3000003aff3b7230 */ /* 0x100fe40000004100 */
[-C--:B------:R-:W-:Y:S01]  /*eda0*/  FMUL.FTZ R69, R56, R61.reuse ;  /* 0x0000003d38457220 */ /* 0x080fe20000410000 */
[----:B------:R-:W-:Y:S02]  /*edb0*/  HADD2.F32 R55, -RZ, R58.H0_H0 ;  /* 0x2000003aff377230 */ /* 0x000fe40000004100 */
[C---:B------:R-:W-:Y:S01]  /*edc0*/  FMUL.FTZ R61, R52.reuse, R61 ;  /* 0x0000003d343d7220 */ /* 0x040fe20000410000 */
[----:B------:R-:W-:Y:S01]  /*edd0*/  F2FP.F16.E4M3.UNPACK_B R137, R137 ;  /* 0x00000089ff89723e */ /* 0x000fe200020006ff */
[----:B------:R-:W-:Y:S01]  /*ede0*/  FFMA.FTZ R68, R52, R59, -R69 ;  /* 0x0000003b34447223 */ /* 0x000fe20000010845 */
[----:B------:R-:W-:Y:S01]  /*edf0*/  F2FP.F16.E4M3.UNPACK_B R52, R42 ;  /* 0x0000002aff34723e */ /* 0x000fe200020006ff */
[-C--:B------:R-:W-:Y:S01]  /*ee00*/  FFMA.FTZ R67, R54, R55.reuse, -R67 ;  /* 0x0000003736437223 */ /* 0x080fe20000010843 */
[----:B------:R-:W-:Y:S01]  /*ee10*/  FFMA.FTZ R66, R57, R55, R66 ;  /* 0x0000003739427223 */ /* 0x000fe20000010042 */
[----:B------:R-:W-:-:S02]  /*ee20*/  HADD2.F32 R57, -RZ, R139.H0_H0 ;  /* 0x2000008bff397230 */ /* 0x000fc40000004100 */
[----:B------:R-:W-:Y:S01]  /*ee30*/  FFMA.FTZ R61, R56, R59, R61 ;  /* 0x0000003b383d7223 */ /* 0x000fe2000001003d */
[--C-:B------:R-:W-:Y:S01]  /*ee40*/  HADD2.F32 R54, -RZ, R52.reuse.H0_H0 ;  /* 0x20000034ff367230 */ /* 0x100fe20000004100 */
[----:B------:R-:W-:Y:S01]  /*ee50*/  F2FP.SATFINITE.E4M3.F32.PACK_AB_MERGE_C R50, R53, R50, RZ ;  /* 0x000000323532723e */ /* 0x000fe200048070ff */
        /* <DEDUP_REMOVED lines=9> */
[----:B------:R-:W-:Y:S01]  /*eef0*/  FMUL.FTZ R58, R52, R139 ;  /* 0x0000008b343a7220 */ /* 0x000fe20000410000 */
[----:B------:R-:W-:Y:S02]  /*ef00*/  HADD2.F32 R137, -RZ, R137.H1_H1 ;  /* 0x30000089ff897230 */ /* 0x000fe40000004100 */
[-C--:B------:R-:W-:Y:S01]  /*ef10*/  FFMA.FTZ R42, R42, R55.reuse, -R59 ;  /* 0x000000372a2a7223 */ /* 0x080fe2000001083b */
[----:B------:R-:W-:Y:S01]  /*ef20*/  FFMA.FTZ R56, R54, R55, R57 ;  /* 0x0000003736387223 */ /* 0x000fe20000010039 */
[C---:B------:R-:W-:Y:S01]  /*ef30*/  FMUL.FTZ R139, R47.reuse, R139 ;  /* 0x0000008b2f8b7220 */ /* 0x040fe20000410000 */
[----:B------:R-:W-:Y:S01]  /*ef40*/  F2FP.F16.E4M3.UNPACK_B R54, R41 ;  /* 0x00000029ff36723e */ /* 0x000fe200020006ff */
[-C--:B------:R-:W-:Y:S01]  /*ef50*/  FFMA.FTZ R47, R47, R137.reuse, -R58 ;  /* 0x000000892f2f7223 */ /* 0x080fe2000001083a */
[----:B------:R-:W-:Y:S01]  /*ef60*/  F2FP.F16.E4M3.UNPACK_B R59, R40 ;  /* 0x00000028ff3b723e */ /* 0x000fe200020006ff */
[----:B------:R-:W-:Y:S01]  /*ef70*/  FFMA.FTZ R139, R52, R137, R139 ;  /* 0x00000089348b7223 */ /* 0x000fe2000001008b */
[----:B------:R-:W-:Y:S01]  /*ef80*/  F2FP.SATFINITE.E4M3.F32.PACK_AB_MERGE_C R50, R63, R60, R50 ;  /* 0x0000003c3f32723e */ /* 0x000fe20004807032 */
[--C-:B------:R-:W-:Y:S01]  /*ef90*/  HADD2.F32 R55, -RZ, R54.reuse.H0_H0 ;  /* 0x20000036ff377230 */ /* 0x100fe20000004100 */
[----:B------:R-:W-:Y:S01]  /*efa0*/  F2FP.F16.E4M3.UNPACK_B R57, R14 ;  /* 0x0000000eff39723e */ /* 0x000fe200020006ff */
[----:B------:R-:W-:Y:S01]  /*efb0*/  HADD2.F32 R60, -RZ, R59.H0_H0 ;  /* 0x2000003bff3c7230 */ /* 0x000fe20000004100 */
[----:B------:R-:W-:Y:S01]  /*efc0*/  F2FP.SATFINITE.E4M3.F32.PACK_AB_MERGE_C R61, R61, R66, RZ ;  /* 0x000000423d3d723e */ /* 0x000fe200048070ff */
[----:B------:R-:W-:Y:S01]  /*efd0*/  HADD2.F32 R52, -RZ, R53.H0_H0 ;  /* 0x20000035ff347230 */ /* 0x000fe20000004100 */
[----:B------:R-:W-:Y:S01]  /*efe0*/  F2FP.SATFINITE.E4M3.F32.PACK_AB_MERGE_C R47, R47, R42, R67 ;  /* 0x0000002a2f2f723e */ /* 0x000fe20004807043 */
[----:B------:R-:W-:Y:S01]  /*eff0*/  HADD2.F32 R58, -RZ, R57.H0_H0 ;  /* 0x20000039ff3a7230 */ /* 0x000fe20000004100 */
[----:B------:R-:W-:Y:S01]  /*f000*/  F2FP.SATFINITE.E4M3.F32.PACK_AB_MERGE_C R42, R139, R56, R61 ;  /* 0x000000388b2a723e */ /* 0x000fe2000480703d */
        /* <DEDUP_REMOVED lines=13> */
[----:B------:R-:W-:Y:S01]  /*f0e0*/  F2FP.F16.E4M3.UNPACK_B R58, R40.H1 ;  /* 0x00000028ff3a723e */ /* 0x000fe200030006ff */
[----:B------:R-:W-:Y:S01]  /*f0f0*/  FFMA.FTZ R40, R56, R57, R59 ;  /* 0x0000003938287223 */ /* 0x000fe2000001003b */
[--C-:B------:R-:W-:Y:S01]  /*f100*/  HADD2.F32 R56, -RZ, R55.reuse.H0_H0 ;  /* 0x20000037ff387230 */ /* 0x100fe20000004100 */
[----:B------:R-:W-:Y:S01]  /*f110*/  F2FP.F16.E4M3.UNPACK_B R14, R14.H1 ;  /* 0x0000000eff0e723e */ /* 0x000fe200030006ff */
[----:B------:R-:W-:Y:S01]  /*f120*/  HADD2.F32 R54, -RZ, R46.H0_H0 ;  /* 0x2000002eff367230 */ /* 0x000fe20000004100 */
[----:B------:R-:W-:Y:S01]  /*f130*/  F2FP.SATFINITE.E4M3.F32.PACK_AB_MERGE_C R51, R64, R51, RZ ;  /* 0x000000334033723e */ /* 0x000fe200048070ff */
[----:B------:R-:W-:-:S02]  /*f140*/  HADD2.F32 R55, -RZ, R55.H1_H1 ;  /* 0x30000037ff377230 */ /* 0x000fc40000004100 */
[--C-:B------:R-:W-:Y:S01]  /*f150*/  HADD2.F32 R60, -RZ, R58.reuse.H1_H1 ;  /* 0x3000003aff3c7230 */ /* 0x100fe20000004100 */
[----:B------:R-:W-:Y:S01]  /*f160*/  F2FP.SATFINITE.E4M3.F32.PACK_AB_MERGE_C R51, R65, R62, R51 ;  /* 0x0000003e4133723e */ /* 0x000fe20004807033 */
[----:B------:R-:W-:Y:S02]  /*f170*/  HADD2.F32 R59, -RZ, R58.H0_H0 ;  /* 0x2000003aff3b7230 */ /* 0x000fe40000004100 */
[----:B------:R-:W-:Y:S02]  /*f180*/  HADD2.F32 R46, -RZ, R46.H1_H1 ;  /* 0x3000002eff2e7230 */ /* 0x000fe40000004100 */
[----:B------:R-:W-:Y:S01]  /*f190*/  FMUL.FTZ R63, R55, R60 ;  /* 0x0000003c373f7220 */ /* 0x000fe20000410000 */
[--C-:B------:R-:W-:Y:S02]  /*f1a0*/  HADD2.F32 R57, -RZ, R14.reuse.H0_H0 ;  /* 0x2000000eff397230 */ /* 0x100fe40000004100 */
[----:B------:R-:W-:Y:S01]  /*f1b0*/  FMUL.FTZ R61, R56, R59 ;  /* 0x0000003b383d7220 */ /* 0x000fe20000410000 */
[----:B------:R-:W-:-:S02]  /*f1c0*/  HADD2.F32 R58, -RZ, R14.H1_H1 ;  /* 0x3000000eff3a7230 */ /* 0x000fc40000004100 */
[----:B------:R-:W-:Y:S01]  /*f1d0*/  FMUL.FTZ R60, R46, R60 ;  /* 0x0000003c2e3c7220 */ /* 0x000fe20000410000 */
[C---:B------:R-:W-:Y:S01]  /*f1e0*/  FMUL.FTZ R59, R54.reuse, R59 ;  /* 0x0000003b363b7220 */ /* 0x040fe20000410000 */
[----:B------:R-:W-:Y:S01]  /*f1f0*/  FFMA.FTZ R64, R54, R57, -R61 ;  /* 0x0000003936407223 */ /* 0x000fe2000001083d */
[----:B------:R-:W-:Y:S01]  /*f200*/  F2FP.F16.E4M3.UNPACK_B R61, R13.H1 ;  /* 0x0000000dff3d723e */ /* 0x000fe200030006ff */
[-C--:B------:R-:W-:Y:S01]  /*f210*/  FFMA.FTZ R66, R55, R58.reuse, R60 ;  /* 0x0000003a37427223 */ /* 0x080fe2000001003c */
[----:B------:R-:W-:Y:S01]  /*f220*/  F2FP.F16.E4M3.UNPACK_B R55, R43.H1 ;  /* 0x0000002bff37723e */ /* 0x000fe200030006ff */
[----:B------:R-:W-:Y:S01]  /*f230*/  FFMA.FTZ R65, R56, R57, R59 ;  /* 0x0000003938417223 */ /* 0x000fe2000001003b */
[----:B------:R-:W-:Y:S01]  /*f240*/  F2FP.F16.E4M3.UNPACK_B R14, R15 ;  /* 0x0000000fff0e723e */ /* 0x000fe200020006ff */
[----:B------:R-:W-:Y:S01]  /*f250*/  FFMA.FTZ R67, R46, R58, -R63 ;  /* 0x0000003a2e437223 */ /* 0x000fe2000001083f */
[----:B------:R-:W-:Y:S01]  /*f260*/  F2FP.F16.E4M3.UNPACK_B R60, R13 ;  /* 0x0000000dff3c723e */ /* 0x000fe200020006ff */
[----:B------:R-:W-:Y:S01]  /*f270*/  HADD2.F32 R63, -RZ, R61.H0_H0 ;  /* 0x2000003dff3f7230 */ /* 0x000fe20000004100 */
[----:B------:R-:W-:Y:S01]  /*f280*/  F2FP.F16.E4M3.UNPACK_B R54, R43 ;  /* 0x0000002bff36723e */ /* 0x000fe200020006ff */
        /* <DEDUP_REMOVED lines=10> */
[----:B------:R-:W-:Y:S02]  /*f330*/  HADD2.F32 R59, -RZ, R57.H0_H0 ;  /* 0x20000039ff3b7230 */ /* 0x000fe40000004100 */
[-C--:B------:R-:W-:Y:S01]  /*f340*/  FMUL.FTZ R71, R12, R63.reuse ;  /* 0x0000003f0c477220 */ /* 0x080fe20000410000 */
[----:B------:R-:W-:Y:S02]  /*f350*/  HADD2.F32 R58, -RZ, R13.H0_H0 ;  /* 0x2000000dff3a7230 */ /* 0x000fe40000004100 */
[----:B------:R-:W-:Y:S01]  /*f360*/  FMUL.FTZ R63, R46, R63 ;  /* 0x0000003f2e3f7220 */ /* 0x000fe20000410000 */
[----:B------:R-:W-:-:S02]  /*f370*/  HADD2.F32 R55, -RZ, R55.H1_H1 ;  /* 0x30000037ff377230 */ /* 0x000fc40000004100 */
[-C--:B------:R-:W-:Y:S01]  /*f380*/  FFMA.FTZ R71, R46, R59.reuse, -R71 ;  /* 0x0000003b2e477223 */ /* 0x080fe20000010847 */
[----:B------:R-:W-:Y:S02]  /*f390*/  HADD2.F32 R46, -RZ, R61.H1_H1 ;  /* 0x3000003dff2e7230 */ /* 0x000fe40000004100 */
[-C--:B------:R-:W-:Y:S01]  /*f3a0*/  FFMA.FTZ R68, R43, R58.reuse, -R68 ;  /* 0x0000003a2b447223 */ /* 0x080fe20000010844 */
[----:B------:R-:W-:Y:S02]  /*f3b0*/  HADD2.F32 R15, -RZ, R15.H1_H1 ;  /* 0x3000000fff0f7230 */ /* 0x000fe40000004100 */
[----:B------:R-:W-:Y:S01]  /*f3c0*/  FFMA.FTZ R69, R56, R58, R69 ;  /* 0x0000003a38457223 */ /* 0x000fe20000010045 */
[----:B------:R-:W-:Y:S01]  /*f3d0*/  FFMA.FTZ R63, R12, R59, R63 ;  /* 0x0000003b0c3f7223 */ /* 0x000fe2000001003f */
[----:B------:R-:W-:Y:S02]  /*f3e0*/  HADD2.F32 R54, -RZ, R54.H1_H1 ;  /* 0x30000036ff367230 */ /* 0x000fe40000004100 */
[----:B------:R-:W-:Y:S01]  /*f3f0*/  FMUL.FTZ R56, R55, R46 ;  /* 0x0000002e37387220 */ /* 0x000fe20000410000 */
[----:B------:R-:W-:-:S02]  /*f400*/  HADD2.F32 R43, -RZ, R60.H1_H1 ;  /* 0x3000003cff2b7230 */ /* 0x000fc40000004100 */
[----:B------:R-:W-:Y:S01]  /*f410*/  FMUL.FTZ R46, R15, R46 ;  /* 0x0000002e0f2e7220 */ /* 0x000fe20000410000 */
[----:B------:R-:W-:Y:S01]  /*f420*/  HADD2.F32 R14, -RZ, R14.H1_H1 ;  /* 0x3000000eff0e7230 */ /* 0x000fe20000004100 */
[----:B------:R-:W-:Y:S01]  /*f430*/  F2FP.SATFINITE.E4M3.F32.PACK_AB_MERGE_C R64, R67, R64, RZ ;  /* 0x000000404340723e */ /* 0x000fe200048070ff */
[----:B------:R-:W-:Y:S02]  /*f440*/  HADD2.F32 R12, -RZ, R57.H1_H1 ;  /* 0x30000039ff0c7230 */ /* 0x000fe40000004100 */
[-C--:B------:R-:W-:Y:S01]  /*f450*/  FMUL.FTZ R57, R54, R43.reuse ;  /* 0x0000002b36397220 */ /* 0x080fe20000410000 */
[----:B------:R-:W-:Y:S02]  /*f460*/  HADD2.F32 R13, -RZ, R13.H1_H1 ;  /* 0x3000000dff0d7230 */ /* 0x000fe40000004100 */
[----:B------:R-:W-:Y:S01]  /*f470*/  FMUL.FTZ R43, R14, R43 ;  /* 0x0000002b0e2b7220 */ /* 0x000fe20000410000 */
[----:B------:R-:W-:Y:S01]  /*f480*/  F2FP.SATFINITE.E4M3.F32.PACK_AB_MERGE_C R65, R66, R65, RZ ;  /* 0x000000414241723e */ /* 0x000fe200048070ff */
        /* <DEDUP_REMOVED lines=11> */
[----:B------:R-:W-:Y:S02]  /*f540*/  F2FP.SATFINITE.E4M3.F32.PACK_AB_MERGE_C R15, R57, R68, R56 ;  /* 0x00000044390f723e */ /* 0x000fe40004807038 */
[----:B------:R-:W-:-:S07]  /*f550*/  F2FP.SATFINITE.E4M3.F32.PACK_AB_MERGE_C R43, R54, R69, R46 ;  /* 0x00000045362b723e */ /* 0x000fce000480702e */
.L_x_2780:
[----:B------:R-:W-:Y:S05]  /*f560*/  BSYNC B1 ;  /* 0x0000000000017941 */ /* 0x000fea0003800000 */
.L_x_2779:
[----:B0-----:R0:W-:Y:S01]  /*f570*/  ST.E.128 desc[UR50][R44.64], R12 ;  /* 0x0000000c2c007985 */ /* 0x0011e2000c101d32 */
[----:B------:R-:W-:-:S13]  /*f580*/  ISETP.GE.AND P2, PT, R11, R136, PT ;  /* 0x000000880b00720c */ /* 0x000fda0003f46270 */
[----:B------:R-:W-:Y:S05]  /*f590*/  @P2 BRA `(.L_x_2727) ;  /* 0x0000000400cc2947 */ /* 0x000fea0003800000 */
[----:B0-----:R-:W-:-:S04]  /*f5a0*/  IADD3 R12, P2, R11, R48, RZ ;  /* 0x000000300b0c7210 */ /* 0x001fc80007f5e0ff */
[----:B------:R-:W-:-:S05]  /*f5b0*/  LEA.HI.X.SX32 R13, R11, R49, 0x1, P2 ;  /* 0x000000310b0d7211 */ /* 0x000fca00010f0eff */
[----:B----4-:R0:W-:Y:S01]  /*f5c0*/  ST.E.128 desc[UR50][R12.64], R40 ;  /* 0x000000280c007985 */ /* 0x0101e2000c101d32 */
[----:B------:R-:W-:Y:S05]  /*f5d0*/  BRA `(.L_x_2727) ;  /* 0x0000000400bc7947 */ /* 0x000fea0003800000 */
.L_x_2692:
[----:B------:R-:W-:-:S06]  /*f5e0*/  UISETP.NE.AND UP0, UPT, UR48, 0x3, UPT ;  /* 0x000000033000788c */ /* 0x000fcc000bf05270 */
[----:B------:R-:W-:-:S13]  /*f5f0*/  PLOP3.LUT P1, PT, PT, PT, UP0, 0x80, 0x0 ;  /* 0x000000000000781c */ /* 0x000fda0003f2f008 */
[----:B------:R-:W-:Y:S05]  /*f600*/  @!P1 BRA `(.L_x_2781) ;  /* 0x0000000000049947 */ /* 0x000fea0003800000 */
[----:B------:R-:W-:Y:S01]  /*f610*/  BPT.TRAP 0x1 ;  /* 0x000000040000795c */ /* 0x000fe20000300000 */
.L_x_2781:
[----:B------:R-:W-:Y:S01]  /*f620*/  IMAD R95, R19, 0x8, R18 ;  /* 0x00000008135f7824 */ /* 0x000fe200078e0212 */
[----:B------:R-:W-:Y:S01]  /*f630*/  SHF.L.U32 R96, R199, 0x1f, RZ ;  /* 0x0000001fc7607819 */ /* 0x000fe200000006ff */
[----:B------:R-:W-:Y:S01]  /*f640*/  BSSY B1, `(.L_x_2782) ;  /* 0x0000004000017945 */ /* 0x000fe20003800000 */
[----:B------:R-:W-:Y:S02]  /*f650*/  SHF.R.S32.HI R92, RZ, 0x1f, R39 ;  /* 0x0000001fff5c7819 */ /* 0x000fe40000011427 */
[----:B------:R-:W0:Y:S02]  /*f660*/  SYNCS.PHASECHK.TRANS64.TRYWAIT P2, [R95+URZ+0x29890], R96 ;  /* 0x029890605f0075a7 */ /* 0x000e24000804017f */
[----:B0-----:R-:W-:Y:S05]  /*f670*/  @!P2 BRA `(.L_x_2783) ;  /* 0x000002100050a947 */ /* 0x001fea0003800000 */
.L_x_3068:
[----:B------:R-:W-:Y:S05]  /*f680*/  BSYNC B1 ;  /* 0x0000000000017941 */ /* 0x000fea0003800000 */
.L_x_2782:
        /* <DEDUP_REMOVED lines=13> */
[----:B------:R-:W-:Y:S01]  /*f760*/  ULDC.64 UR4, c[0x0][0x308] ;  /* 0x0000c20000047ab9 */ /* 0x000fe20000000a00 */
[----:B------:R-:W-:-:S02]  /*f770*/  IADD3 R52, -R198, R94, RZ ;  /* 0x0000005ec6347210 */ /* 0x000fc40007ffe1ff */
[----:B------:R-:W-:Y:S02]  /*f780*/  IMAD.IADD R13, R13, 0x1, R15 ;  /* 0x000000010d0d7824 */ /* 0x000fe400078e020f */
        /* <DEDUP_REMOVED lines=9> */
.L_x_3072:
[----:B------:R-:W-:Y:S04]  /*f820*/  BSSY B1, `(.L_x_2785) ;  /* 0x0000023000017945 */ /* 0x000fe80003800000 */
[----:B------:R-:W-:Y:S05]  /*f830*/  @!P2 BRA `(.L_x_2786) ;  /* 0x000000000084a947 */ /* 0x000fea0003800000 */
[----:B------:R-:W-:Y:S02]  /*f840*/  ULDC UR4, c[0x0][0x2f4] ;  /* 0x0000bd0000047ab9 */ /* 0x000fe40000000800 */
[----:B------:R-:W-:-:S13]  /*f850*/  ISETP.GE.AND P5, PT, R16, UR4, PT ;  /* 0x0000000410007c0c */ /* 0x000fda000bfa6270 */
[----:B------:R-:W4:Y:S01]  /*f860*/  @!P5 LDS.128 R12, [R41+0x1a400] ;  /* 0x01a40000290cd984 */ /* 0x000f220000000c00 */
[----:B---3--:R-:W-:-:S05]  /*f870*/  @!P5 IADD3 R46, P2, R16, R49, RZ ;  /* 0x00000031102ed210 */ /* 0x008fca0007f5e0ff */
[----:B--2---:R-:W-:Y:S01]  /*f880*/  @!P5 IMAD.X R47, R48, 0x1, R17, P2 ;  /* 0x00000001302fd824 */ /* 0x004fe200010e0611 */
        /* <DEDUP_REMOVED lines=21> */
[----:B--2---:R-:W-:-:S05]  /*f9e0*/  @!P5 IADD3 R46, P6, R196, R49, RZ ;  /* 0x00000031c42ed210 */ /* 0x004fca0007fde0ff */
[----:B------:R-:W-:Y:S01]  /*f9f0*/  @!P5 IMAD.X R47, R48, 0x1, R205, P6 ;  /* 0x00000001302fd824 */ /* 0x000fe200030e06cd */
[----:B---3--:R-:W-:Y:S04]  /*fa00*/  @!P2 ST.E.128 desc[UR50][R44.64], R12 ;  /* 0x0000000c2c00a985 */ /* 0x008fe8000c101d32 */
[----:B------:R-:W2:Y:S04]  /*fa10*/  @!P4 LDS.128 R12, [R41+0x1f400] ;  /* 0x01f40000290cc984 */ /* 0x000ea80000000c00 */
[----:B--2---:R-:W-:Y:S04]  /*fa20*/  @!P4 ST.E.128 desc[UR50][R42.64], R12 ;  /* 0x0000000c2a00c985 */ /* 0x004fe8000c101d32 */
[----:B------:R-:W2:Y:S04]  /*fa30*/  @!P5 LDS.128 R12, [R40+0x1f400] ;  /* 0x01f40000280cd984 */ /* 0x000ea80000000c00 */
[----:B--2---:R4:W-:Y:S02]  /*fa40*/  @!P5 ST.E.128 desc[UR50][R46.64], R12 ;  /* 0x0000000c2e00d985 */ /* 0x0049e4000c101d32 */
.L_x_2786:
[----:B------:R-:W-:Y:S05]  /*fa50*/  BSYNC B1 ;  /* 0x0000000000017941 */ /* 0x000fea0003800000 */
.L_x_2785:
[----:B------:R-:W-:-:S03]  /*fa60*/  UMOV UR4, 0xffffffff ;  /* 0xffffffff00047882 */ /* 0x000fc60000000000 */
[----:B------:R-:W-:Y:S05]  /*fa70*/  BRA.DIV UR4, `(.L_x_2787) ;  /* 0x0000020e04b07947 */ /* 0x000fea000b800000 */
[----:B--2---:R2:W0:Y:S04]  /*fa80*/  SHFL.IDX PT, R48, R51, 0x1, 0x1e1f ;  /* 0x003e1f0033307f89 */ /* 0x00442800000e0000 */
[----:B---3--:R2:W3:Y:S02]  /*fa90*/  SHFL.IDX PT, R49, R50, 0x1, 0x1e1f ;  /* 0x003e1f0032317f89 */ /* 0x0084e400000e0000 */
.L_x_3076:
[----:B------:R-:W-:-:S13]  /*faa0*/  ISETP.GE.AND P2, PT, R52, 0x81, PT ;  /* 0x000000813400780c */ /* 0x000fda0003f46270 */
[----:B------:R-:W-:Y:S05]  /*fab0*/  @!P2 BRA `(.L_x_2727) ;  /* 0x000000000084a947 */ /* 0x000fea0003800000 */
[----:B------:R-:W-:Y:S02]  /*fac0*/  ULDC UR4, c[0x0][0x2f4] ;  /* 0x0000bd0000047ab9 */ /* 0x000fe40000000800 */
[----:B------:R-:W-:-:S13]  /*fad0*/  ISETP.GE.AND P5, PT, R16, UR4, PT ;  /* 0x0000000410007c0c */ /* 0x000fda000bfa6270 */
[----:B----4-:R-:W4:Y:S01]  /*fae0*/  @!P5 LDS.128 R12, [R41+0x1c400] ;  /* 0x01c40000290cd984 */ /* 0x010f220000000c00 */
[----:B---3--:R-:W-:-:S04]  /*faf0*/  @!P5 IADD3 R46, P2, R16, R49, RZ ;  /* 0x00000031102ed210 */ /* 0x008fc80007f5e0ff */
[----:B0-----:R-:W-:Y:S02]  /*fb00*/  @!P5 IADD3.X R47, R48, R17, RZ, P2, !PT ;  /* 0x00000011302fd210 */ /* 0x001fe400017fe4ff */
        /* <DEDUP_REMOVED lines=10> */
[----:B0-----:R-:W-:-:S04]  /*fbb0*/  @!P5 IADD3 R46, P6, R11, R49, RZ ;  /* 0x000000310b2ed210 */ /* 0x001fc80007fde0ff */
[----:B------:R-:W-:-:S05]  /*fbc0*/  @!P5 LEA.HI.X.SX32 R47, R11, R48, 0x1, P6 ;  /* 0x000000300b2fd211 */ /* 0x000fca00030f0eff */
[----:B---3--:R0:W-:Y:S01]  /*fbd0*/  @!P5 ST.E.128 desc[UR50][R46.64], R12 ;  /* 0x0000000c2e00d985 */ /* 0x0081e2000c101d32 */
[----:B------:R-:W-:-:S13]  /*fbe0*/  ISETP.GE.AND P5, PT, R4, UR4, PT ;  /* 0x0000000404007c0c */ /* 0x000fda000bfa6270 */
[----:B------:R-:W3:Y:S01]  /*fbf0*/  @!P5 LDS.128 R12, [R41+0x1ec00] ;  /* 0x01ec0000290cd984 */ /* 0x000ee20000000c00 */
[----:B------:R-:W-:-:S05]  /*fc00*/  @!P5 IMAD.SHL.U32 R11, R193, 0x10, RZ ;  /* 0x00000010c10bd824 */ /* 0x000fca00078e00ff */
[----:B0-----:R-:W-:-:S04]  /*fc10*/  @!P5 IADD3 R46, P6, R11, R49, RZ ;  /* 0x000000310b2ed210 */ /* 0x001fc80007fde0ff */
[----:B------:R-:W-:-:S05]  /*fc20*/  @!P5 LEA.HI.X.SX32 R47, R11, R48, 0x1, P6 ;  /* 0x000000300b2fd211 */ /* 0x000fca00030f0eff */
[----:B---3--:R0:W-:Y:S01]  /*fc30*/  @!P5 ST.E.128 desc[UR50][R46.64], R12 ;  /* 0x0000000c2e00d985 */ /* 0x0081e2000c101d32 */
[----:B------:R-:W-:-:S03]  /*fc40*/  ISETP.GE.AND P5, PT, R196, UR4, PT ;  /* 0x00000004c4007c0c */ /* 0x000fc6000bfa6270 */
[----:B------:R-:W3:Y:S10]  /*fc50*/  @!P2 LDS.128 R12, [R40+0x1ec00] ;  /* 0x01ec0000280ca984 */ /* 0x000ef40000000c00 */
[----:B0-----:R-:W-:-:S05]  /*fc60*/  @!P5 IADD3 R46, P6, R196, R49, RZ ;  /* 0x00000031c42ed210 */ /* 0x001fca0007fde0ff */
[----:B------:R-:W-:Y:S01]  /*fc70*/  @!P5 IMAD.X R47, R48, 0x1, R205, P6 ;  /* 0x00000001302fd824 */ /* 0x000fe200030e06cd */
[----:B---3--:R-:W-:Y:S04]  /*fc80*/  @!P2 ST.E.128 desc[UR50][R44.64], R12 ;  /* 0x0000000c2c00a985 */ /* 0x008fe8000c101d32 */
[----:B------:R-:W0:Y:S04]  /*fc90*/  @!P4 LDS.128 R12, [R41+0x21400] ;  /* 0x02140000290cc984 */ /* 0x000e280000000c00 */
[----:B0-----:R-:W-:Y:S04]  /*fca0*/  @!P4 ST.E.128 desc[UR50][R42.64], R12 ;  /* 0x0000000c2a00c985 */ /* 0x001fe8000c101d32 */
[----:B------:R-:W0:Y:S04]  /*fcb0*/  @!P5 LDS.128 R12, [R40+0x21400] ;  /* 0x02140000280cd984 */ /* 0x000e280000000c00 */
[----:B0-----:R0:W-:Y:S02]  /*fcc0*/  @!P5 ST.E.128 desc[UR50][R46.64], R12 ;  /* 0x0000000c2e00d985 */ /* 0x0011e4000c101d32 */
.L_x_2727:
[----:B------:R-:W-:Y:S05]  /*fcd0*/  BSYNC B0 ;  /* 0x0000000000007941 */ /* 0x000fea0003800000 */
.L_x_2691:
        /* <DEDUP_REMOVED lines=16> */
.L_x_2789:
[----:B------:R-:W-:Y:S05]  /*fde0*/  BSYNC B0 ;  /* 0x0000000000007941 */ /* 0x000fea0003800000 */
.L_x_2788:
[----:B------:R-:W0:Y:S01]  /*fdf0*/  SYNCS.PHASECHK.TRANS64.TRYWAIT P1, [R95+URZ+0x298b0], R96 ;  /* 0x0298b0605f0075a7 */ /* 0x000e22000802017f */
[----:B------:R-:W-:Y:S04]  /*fe00*/  BSSY B0, `(.L_x_2790) ;  /* 0x0000002000007945 */ /* 0x000fe80003800000 */
[----:B0-----:R-:W-:Y:S05]  /*fe10*/  @!P1 BRA `(.L_x_2791) ;  /* 0x0000020c00149947 */ /* 0x001fea0003800000 */
.L_x_3077:
[----:B------:R-:W-:Y:S05]  /*fe20*/  BSYNC B0 ;  /* 0x0000000000007941 */ /* 0x000fea0003800000 */
.L_x_2790:
[----:B------:R-:W-:Y:S01]  /*fe30*/  ULDC.64 UR4, c[0x0][0x328] ;  /* 0x0000ca0000047ab9 */ /* 0x000fe20000000a00 */
[----:B------:R-:W-:Y:S01]  /*fe40*/  ULDC.64 UR6, c[0x0][0x318] ;  /* 0x0000c60000067ab9 */ /* 0x000fe20000000a00 */
[----:B------:R-:W-:Y:S01]  /*fe50*/  IMAD R92, R92, UR4, RZ ;  /* 0x000000045c5c7c24 */ /* 0x000fe2000f8e02ff */
[----:B------:R-:W-:Y:S01]  /*fe60*/  BSSY B0, `(.L_x_2792) ;  /* 0x000002e000007945 */ /* 0x000fe20003800000 */
[----:B------:R-:W-:-:S04]  /*fe70*/  IMAD.WIDE.U32 R12, R39, UR4, RZ ;  /* 0x00000004270c7c25 */ /* 0x000fc8000f8e00ff */
[----:B------:R-:W-:Y:S01]  /*fe80*/  IMAD R39, R39, UR5, R92 ;  /* 0x0000000527277c24 */ /* 0x000fe2000f8e025c */
[----:B------:R-:W-:Y:S01]  /*fe90*/  ULDC.64 UR4, c[0x0][0x338] ;  /* 0x0000ce0000047ab9 */ /* 0x000fe20000000a00 */
[----:B------:R-:W-:Y:S02]  /*fea0*/  IMAD.IADD R94, R94, 0x1, -R198 ;  /* 0x000000015e5e7824 */ /* 0x000fe400078e0ac6 */
[----:B------:R-:W-:Y:S01]  /*feb0*/  IMAD R93, R93, UR4, RZ ;  /* 0x000000045d5d7c24 */ /* 0x000fe2000f8e02ff */
[----:B------:R-:W-:Y:S01]  /*fec0*/  IADD3 R13, R13, R39, RZ ;  /* 0x000000270d0d7210 */ /* 0x000fe20007ffe0ff */
[----:B----4-:R-:W-:Y:S02]  /*fed0*/  IMAD R11, R19, 0x5000, R222 ;  /* 0x00005000130b7824 */ /* 0x010fe400078e02de */
[C---:B------:R-:W-:Y:S02]  /*fee0*/  IMAD R93, R38.reuse, UR5, R93 ;  /* 0x00000005265d7c24 */ /* 0x040fe4000f8e025d */
[----:B------:R-:W-:Y:S01]  /*fef0*/  IMAD.WIDE.U32 R12, R38, UR4, R12 ;  /* 0x00000004260c7c25 */ /* 0x000fe2000f8e000c */
[----:B------:R-:W-:Y:S01]  /*ff00*/  ULDC.64 UR4, c[0x0][0x330] ;  /* 0x0000cc0000047ab9 */ /* 0x000fe20000000a00 */
[----:B------:R-:W-:-:S02]  /*ff10*/  IADD3 R48, R18, R11, R122 ;  /* 0x0000000b12307210 */ /* 0x000fc40007ffe07a */
[----:B------:R-:W-:Y:S01]  /*ff20*/  IMAD.IADD R13, R13, 0x1, R93 ;  /* 0x000000010d0d7824 */ /* 0x000fe200078e025d */
[CC--:B---3--:R-:W-:Y:S01]  /*ff30*/  IADD3 R49, R18.reuse, R11.reuse, R123 ;  /* 0x0000000b12317210 */ /* 0x0c8fe20007ffe07b */
[C---:B------:R-:W-:Y:S01]  /*ff40*/  IMAD.IADD R46, R18.reuse, 0x1, R11 ;  /* 0x00000001122e7824 */ /* 0x040fe200078e020b */
[----:B-12---:R-:W-:Y:S01]  /*ff50*/  IADD3 R50, R18, R11, R128 ;  /* 0x0000000b12327210 */ /* 0x006fe20007ffe080 */
[----:B------:R-:W-:-:S04]  /*ff60*/  IMAD.WIDE.U32 R12, R191, UR4, R12 ;  /* 0x00000004bf0c7c25 */ /* 0x000fc8000f8e000c */
[----:B------:R-:W-:Y:S01]  /*ff70*/  IMAD R13, R191, UR5, R13 ;  /* 0x00000005bf0d7c24 */ /* 0x000fe2000f8e020d */
[----:B------:R-:W-:-:S04]  /*ff80*/  IADD3 R44, P1, R12, UR6, RZ ;  /* 0x000000060c2c7c10 */ /* 0x000fc8000ff3e0ff */
[----:B------:R-:W-:Y:S01]  /*ff90*/  IADD3.X R45, R13, UR7, RZ, P1, !PT ;  /* 0x000000070d2d7c10 */ /* 0x000fe20008ffe4ff */
[----:B------:R0:W1:Y:S01]  /*ffa0*/  SHFL.IDX PT, R47, R44, RZ, 0x1e1f ;  /* 0x001e1fff2c2f7589 */ /* 0x00006200000e0000 */
[----:B------:R-:W-:-:S03]  /*ffb0*/  ISETP.GE.AND P1, PT, R94, 0x1, PT ;  /* 0x000000015e00780c */ /* 0x000fc60003f26270 */
[----:B------:R0:W2:Y:S10]  /*ffc0*/  SHFL.IDX PT, R11, R45, RZ, 0x1e1f ;  /* 0x001e1fff2d0b7589 */ /* 0x0000b400000e0000 */
[----:B0-----:R-:W-:Y:S05]  /*ffd0*/  @!P1 BRA `(.L_x_2793) ;  /* 0x0000000000589947 */ /* 0x001fea0003800000 */
[----:B------:R-:W-:Y:S02]  /*ffe0*/  ISETP.NE.AND P5, PT, R9, RZ, PT ;  /* 0x000000ff0900720c */ /* 0x000fe40003fa5270 */
[----:B------:R-:W-:-:S11]  /*fff0*/  ISETP.NE.AND P4, PT, R10, RZ, PT ;  /* 0x000000ff0a00720c */ /* 0x000fd60003f85270 */
[----:B-1----:R-:W-:Y:S02]  /*10000*/  @P5 IADD3 R40, P1, R16, R47, RZ ;  /* 0x0000002f10285210 */ /* 0x002fe40007f3e0ff */
        /* <DEDUP_REMOVED lines=12> */
[----:B0-----:R-:W-:-:S04]  /*100d0*/  @P5 IADD3 R40, P6, R190, R47, RZ ;  /* 0x0000002fbe285210 */ /* 0x001fc80007fde0ff */
[----:B------:R-:W-:Y:S01]  /*100e0*/  @P5 IADD3.X R41, R11, R197, RZ, P6, !PT ;  /* 0x000000c50b295210 */ /* 0x000fe200037fe4ff */
[----:B-1----:R-:W-:Y:S04]  /*100f0*/  @P4 ST.E.128 desc[UR50][R42.64], R12 ;  /* 0x0000000c2a004985 */ /* 0x002fe8000c101d32 */
[----:B------:R-:W0:Y:S04]  /*10100*/  @P1 LDS.128 R12, [R49+0xa400] ;  /* 0x00a40000310c1984 */ /* 0x000e280000000c00 */
[----:B0-----:R-:W-:Y:S04]  /*10110*/  @P1 ST.E.128 desc[UR50][R38.64], R12 ;  /* 0x0000000c26001985 */ /* 0x001fe8000c101d32 */
[----:B------:R-:W0:Y:S04]  /*10120*/  @P5 LDS.128 R12, [R50+0xa400] ;  /* 0x00a40000320c5984 */ /* 0x000e280000000c00 */
[----:B0-----:R0:W-:Y:S02]  /*10130*/  @P5 ST.E.128 desc[UR50][R40.64], R12 ;  /* 0x0000000c28005985 */ /* 0x0011e4000c101d32 */
.L_x_2793:
[----:B------:R-:W-:Y:S05]  /*10140*/  BSYNC B0 ;  /* 0x0000000000007941 */ /* 0x000fea0003800000 */
.L_x_2792:
[----:B------:R-:W-:Y:S01]  /*10150*/  ISETP.GE.AND P1, PT, R94, 0x81, PT ;  /* 0x000000815e00780c */ /* 0x000fe20003f26270 */
[----:B------:R-:W3:Y:S01]  /*10160*/  SHFL.IDX PT, R45, R45, 0x1, 0x1e1f ;  /* 0x003e1f002d2d7f89 */ /* 0x000ee200000e0000 */
[----:B------:R-:W-:Y:S03]  /*10170*/  BSSY B0, `(.L_x_2794) ;  /* 0x0000019000007945 */ /* 0x000fe60003800000 */
[----:B--2---:R2:W4:Y:S08]  /*10180*/  SHFL.IDX PT, R11, R44, 0x1, 0x1e1f ;  /* 0x003e1f002c0b7f89 */ /* 0x00453000000e0000 */
[----:B--2---:R-:W-:Y:S05]  /*10190*/  @!P1 BRA `(.L_x_2795) ;  /* 0x0000000000589947 */ /* 0x004fea0003800000 */
[----:B------:R-:W-:Y:S02]  /*101a0*/  ISETP.NE.AND P5, PT, R9, RZ, PT ;  /* 0x000000ff0900720c */ /* 0x000fe40003fa5270 */
[----:B------:R-:W-:-:S11]  /*101b0*/  ISETP.NE.AND P4, PT, R10, RZ, PT ;  /* 0x000000ff0a00720c */ /* 0x000fd60003f85270 */
[----:B0---4-:R-:W-:Y:S02]  /*101c0*/  @P5 IADD3 R40, P1, R16, R11, RZ ;  /* 0x0000000b10285210 */ /* 0x011fe40007f3e0ff */
[----:B------:R-:W-:-:S03]  /*101d0*/  @P4 IMAD.SHL.U32 R12, R192, 0x10, RZ ;  /* 0x00000010c00c4824 */ /* 0x000fc600078e00ff */
[----:B---3--:R-:W-:Y:S02]  /*101e0*/  @P5 IMAD.X R41, R45, 0x1, R17, P1 ;  /* 0x000000012d295824 */ /* 0x008fe400008e0611 */
        /* <DEDUP_REMOVED lines=9> */
[----:B------:R-:W2:Y:S10]  /*10280*/  @P4 LDS.128 R12, [R48+0xe400] ;  /* 0x00e40000300c4984 */ /* 0x000eb40000000c00 */
[----:B0-----:R-:W-:-:S05]  /*10290*/  @P5 IADD3 R40, P6, R190, R11, RZ ;  /* 0x0000000bbe285210 */ /* 0x001fca0007fde0ff */
[----:B------:R-:W-:Y:S01]  /*102a0*/  @P5 IMAD.X R41, R45, 0x1, R197, P6 ;  /* 0x000000012d295824 */ /* 0x000fe200030e06c5 */
[----:B--2---:R-:W-:Y:S04]  /*102b0*/  @P4 ST.E.128 desc[UR50][R42.64], R12 ;  /* 0x0000000c2a004985 */ /* 0x004fe8000c101d32 */
[----:B------:R-:W0:Y:S04]  /*102c0*/  @P1 LDS.128 R12, [R49+0xe400] ;  /* 0x00e40000310c1984 */ /* 0x000e280000000c00 */
[----:B0-----:R-:W-:Y:S04]  /*102d0*/  @P1 ST.E.128 desc[UR50][R38.64], R12 ;  /* 0x0000000c26001985 */ /* 0x001fe8000c101d32 */
[----:B------:R-:W0:Y:S04]  /*102e0*/  @P5 LDS.128 R12, [R50+0xe400] ;  /* 0x00e40000320c5984 */ /* 0x000e280000000c00 */
[----:B0-----:R2:W-:Y:S02]  /*102f0*/  @P5 ST.E.128 desc[UR50][R40.64], R12 ;  /* 0x0000000c28005985 */ /* 0x0015e4000c101d32 */
.L_x_2795:
[----:B------:R-:W-:Y:S05]  /*10300*/  BSYNC B0 ;  /* 0x0000000000007941 */ /* 0x000fea0003800000 */
.L_x_2794:
[----:B------:R-:W-:Y:S01]  /*10310*/  @!PT LDS RZ, [RZ] ;  /* 0x00000000fffff984 */ /* 0x000fe20000000800 */
[----:B------:R-:W-:Y:S01]  /*10320*/  @!PT LDS RZ, [RZ] ;  /* 0x00000000fffff984 */ /* 0x000fe20000000800 */
[----:B------:R-:W-:Y:S01]  /*10330*/  @!PT LDS RZ, [RZ] ;  /* 0x00000000fffff984 */ /* 0x000fe20000000800 */
[----:B------:R-:W-:Y:S01]  /*10340*/  @!PT LDS RZ, [RZ] ;  /* 0x00000000fffff984 */ /* 0x000fe20000000800 */
[----:B------:R5:W-:Y:S06]  /*10350*/  MEMBAR.ALL.CTA ;  /* 0x0000000000007992 */ /* 0x000bec0000008000 */
[----:B-----5:R-:W5:Y:S02]  /*10360*/  FENCE.VIEW.ASYNC.S ;  /* 0x00000000000073c6 */ /* 0x020f640000000000 */
[----:B-----5:R0:W-:Y:S01]  /*10370*/  BAR.SYNC.DEFER_BLOCKING R150, 0x80 ;  /* 0x000200960000751d */ /* 0x0201e20000010000 */
[----:B------:R-:W-:Y:S01]  /*10380*/  LOP3.LUT P4, RZ, R22, 0x2, RZ, 0xc0, !PT ;  /* 0x0000000216ff7812 */ /* 0x000fe2000788c0ff */
[----:B------:R-:W-:-:S02]  /*10390*/  VIADD R19, R19, 0x1 ;  /* 0x0000000113137836 */ /* 0x000fc40000000000 */
[----:B------:R-:W-:-:S03]  /*103a0*/  @!P2 VIADD R95, R95, 0x298c0 ;  /* 0x000298c05f5fa836 */ /* 0x000fc60000000000 */
[C---:B------:R-:W-:Y:S02]  /*103b0*/  ISETP.NE.AND P1, PT, R19.reuse, 0x2, PT ;  /* 0x000000021300780c */ /* 0x040fe40003f25270 */
[----:B------:R-:W-:Y:S02]  /*103c0*/  @!P2 PRMT R95, RZ, 0x654, R95 ;  /* 0x00000654ff5fa816 */ /* 0x000fe4000000005f */
[----:B0-2---:R-:W-:Y:S02]  /*103d0*/  SEL R12, RZ, 0x1, P1 ;  /* 0x00000001ff0c7807 */ /* 0x005fe40000800000 */
[----:B------:R-:W-:Y:S02]  /*103e0*/  SEL R19, R19, RZ, P1 ;  /* 0x000000ff13137207 */ /* 0x000fe40000800000 */
[----:B------:R-:W-:Y:S01]  /*103f0*/  LOP3.LUT R199, R199, R12, RZ, 0x3c, !PT ;  /* 0x0000000cc7c77212 */ /* 0x000fe200078e3cff */
[----:B------:R0:W-:Y:S01]  /*10400*/  @!P2 SYNCS.ARRIVE.TRANS64.RED.A1T0 RZ, [R95+URZ], RZ ;  /* 0x000000ff5fffa9a7 */ /* 0x0001e2000810043f */
[----:B------:R-:W-:Y:S05]  /*10410*/  @P4 BRA `(.L_x_2796) ;  /* 0xffffff2400f44947 */ /* 0x000fea000383ffff */
[----:B----4-:R-:W2:Y:S01]  /*10420*/  S2R R11, SR_TID.X ;  /* 0x00000000000b7919 */ /* 0x010ea20000002100 */
[----:B------:R-:W-:Y:S02]  /*10430*/  PLOP3.LUT P0, PT, PT, PT, PT, 0x8, 0x0 ;  /* 0x000000000000781c */ /* 0x000fe40003f0e170 */
[----:B--2---:R-:W-:-:S04]  /*10440*/  SHF.R.U32.HI R11, RZ, 0x7, R11 ;  /* 0x00000007ff0b7819 */ /* 0x004fc8000001160b */
[----:B------:R-:W-:-:S13]  /*10450*/  ISETP.NE.AND P4, PT, R11, 0x1, PT ;  /* 0x000000010b00780c */ /* 0x000fda0003f85270 */
[----:B------:R-:W-:Y:S06]  /*10460*/  @!P4 BAR.ARV 0x9, 0x100 ;  /* 0x024400000000cb1d */ /* 0x000fec0000002000 */
.L_x_2686:
[----:B------:R-:W-:Y:S05]  /*10470*/  @P0 BRA `(.L_x_2797) ;  /* 0x00000000000c0947 */ /* 0x000fea0003800000 */
[----:B------:R-:W2:Y:S01]  /*10480*/  FENCE.VIEW.ASYNC.G ;  /* 0x00000000000073c6 */ /* 0x000ea20000000100 */
[----:B------:R-:W-:Y:S05]  /*10490*/  WARPSYNC.ALL ;  /* 0x0000000000007948 */ /* 0x000fea0003800000 */
[----:B--2---:R-:W-:Y:S06]  /*104a0*/  BAR.ARV 0xc, 0x180 ;  /* 0x0306000000007b1d */ /* 0x004fec0000002000 */
.L_x_2797:
[----:B------:R-:W-:Y:S01]  /*104b0*/  ULDC.64 UR6, c[0x0][0x998] ;  /* 0x0002660000067ab9 */ /* 0x000fe20000000a00 */
[----:B------:R-:W-:Y:S01]  /*104c0*/  ULDC.64 UR4, c[0x0][0x990] ;  /* 0x0002640000047ab9 */ /* 0x000fe20000000a00 */
[----:B------:R-:W-:Y:S02]  /*104d0*/  ISETP.NE.U32.AND P1, PT, RZ, UR6, PT ;  /* 0x00000006ff007c0c */ /* 0x000fe4000bf25070 */
[----:B------:R-:W-:Y:S02]  /*104e0*/  ISETP.NE.U32.AND P0, PT, RZ, UR4, PT ;  /* 0x00000004ff007c0c */ /* 0x000fe4000bf05070 */
[----:B------:R-:W-:Y:S02]  /*104f0*/  ISETP.NE.AND.EX P1, PT, RZ, UR7, PT, P1 ;  /* 0x00000007ff007c0c */ /* 0x000fe4000bf25310 */
[----:B------:R-:W-:-:S11]  /*10500*/  ISETP.NE.AND.EX P0, PT, RZ, UR5, PT, P0 ;  /* 0x00000005ff007c0c */ /* 0x000fd6000bf05300 */
[----:B------:R-:W2:Y:S08]  /*10510*/  @P1 LDC.64 R8, c[0x0][0x9b8] ;  /* 0x00026e00ff081b82 */ /* 0x000eb00000000a00 */
[----:B------:R-:W4:Y:S08]  /*10520*/  @P0 LDC.64 R6, c[0x0][0x9a8] ;  /* 0x00026a00ff060b82 */ /* 0x000f300000000a00 */
[----:B------:R-:W0:Y:S08]  /*10530*/  @P0 LDC.64 R10, c[0x0][0x9b0] ;  /* 0x00026c00ff0a0b82 */ /* 0x000e300000000a00 */
[----:B------:R-:W1:Y:S01]  /*10540*/  @P1 LDC.64 R12, c[0x0][0x9c0] ;  /* 0x00027000ff0c1b82 */ /* 0x000e620000000a00 */
[----:B--2---:R-:W-:-:S02]  /*10550*/  @P1 IMAD R2, R227, R8, RZ ;  /* 0x00000008e3021224 */ /* 0x004fc400078e02ff */
[----:B------:R-:W-:-:S04]  /*10560*/  @P1 IMAD.WIDE.U32 R4, R220, R8, RZ ;  /* 0x00000008dc041225 */ /* 0x000fc800078e00ff */
[C---:B------:R-:W-:Y:S02]  /*10570*/  @P1 IMAD R9, R220.reuse, R9, R2 ;  /* 0x00000009dc091224 */ /* 0x040fe400078e0202 */
[-C--:B----4-:R-:W-:Y:S02]  /*10580*/  @P0 IMAD R0, R227, R6.reuse, RZ ;  /* 0x00000006e3000224 */ /* 0x090fe400078e02ff */
[----:B------:R-:W-:-:S04]  /*10590*/  @P0 IMAD.WIDE.U32 R2, R220, R6, RZ ;  /* 0x00000006dc020225 */ /* 0x000fc800078e00ff */
[----:B------:R-:W-:Y:S02]  /*105a0*/  @P0 IMAD R7, R220, R7, R0 ;  /* 0x00000007dc070224 */ /* 0x000fe400078e0200 */
[----:B------:R-:W-:Y:S02]  /*105b0*/  @P1 IMAD.IADD R5, R5, 0x1, R9 ;  /* 0x0000000105051824 */ /* 0x000fe400078e0209 */
[----:B------:R-:W-:Y:S01]  /*105c0*/  IMAD.MOV.U32 R0, RZ, RZ, 0x3f800000 ;  /* 0x3f800000ff007424 */ /* 0x000fe200078e00ff */
[----:B------:R-:W-:Y:S01]  /*105d0*/  @P0 IADD3 R3, R3, R7, RZ ;  /* 0x0000000703030210 */ /* 0x000fe20007ffe0ff */
[----:B-1----:R-:W-:-:S04]  /*105e0*/  @P1 IMAD.WIDE.U32 R6, R191, R12, R4 ;  /* 0x0000000cbf061225 */ /* 0x002fc800078e0004 */
[----:B0-----:R-:W-:Y:S01]  /*105f0*/  @P0 IMAD.WIDE.U32 R2, R191, R10, R2 ;  /* 0x0000000abf020225 */ /* 0x001fe200078e0002 */
[----:B------:R-:W-:-:S03]  /*10600*/  @P1 LEA R8, P3, R6, UR6, 0x2 ;  /* 0x0000000606081c11 */ /* 0x000fc6000f8610ff */
[C---:B------:R-:W-:Y:S01]  /*10610*/  @P0 IMAD R5, R191.reuse, R11, R3 ;  /* 0x0000000bbf050224 */ /* 0x040fe200078e0203 */
[C---:B------:R-:W-:Y:S01]  /*10620*/  @P0 LEA R4, P2, R2.reuse, UR4, 0x2 ;  /* 0x0000000402040c11 */ /* 0x040fe2000f8410ff */
[----:B------:R-:W-:Y:S01]  /*10630*/  @P1 IMAD R3, R191, R13, R7 ;  /* 0x0000000dbf031224 */ /* 0x000fe200078e0207 */
[----:B------:R-:W-:Y:S02]  /*10640*/  ULDC UR4, c[0x0][0x988] ;  /* 0x0002620000047ab9 */ /* 0x000fe40000000800 */
[----:B------:R-:W-:Y:S02]  /*10650*/  @P0 LEA.HI.X R5, R2, UR5, R5, 0x2, P2 ;  /* 0x0000000502050c11 */ /* 0x000fe400090f1405 */
[----:B------:R-:W-:Y:S01]  /*10660*/  @P1 LEA.HI.X R9, R6, UR7, R3, 0x2, P3 ;  /* 0x0000000706091c11 */ /* 0x000fe200098f1403 */
[----:B------:R-:W-:Y:S01]  /*10670*/  IMAD.MOV.U32 R3, RZ, RZ, 0x3f800000 ;  /* 0x3f800000ff037424 */ /* 0x000fe200078e00ff */
[----:B------:R-:W0:Y:S03]  /*10680*/  LDC R2, c[0x0][0x448] ;  /* 0x00011200ff027b82 */ /* 0x000e260000000800 */
[----:B------:R-:W2:Y:S04]  /*10690*/  @P1 LDG.E R0, desc[UR50][R8.64] ;  /* 0x0000003208001981 */ /* 0x000ea8000c1e1900 */
[----:B------:R1:W2:Y:S01]  /*106a0*/  @P0 LDG.E R3, desc[UR50][R4.64] ;  /* 0x0000003204030981 */ /* 0x0002a2000c1e1900 */
[----:B0-----:R-:W-:-:S13]  /*106b0*/  ISETP.NE.AND P0, PT, R2, 0x1, PT ;  /* 0x000000010200780c */ /* 0x001fda0003f05270 */
[----:B------:R-:W0:Y:S08]  /*106c0*/  @P0 LDC R7, c[0x0][0x44c] ;  /* 0x00011300ff070b82 */ /* 0x000e300000000800 */
[----:B------:R-:W4:Y:S01]  /*106d0*/  @P0 LDC R6, c[0x0][0x450] ;  /* 0x00011400ff060b82 */ /* 0x000f220000000800 */
[----:B------:R-:W-:-:S04]  /*106e0*/  VIADD R2, R214, 0x7f ;  /* 0x0000007fd6027836 */ /* 0x000fc80000000000 */
[----:B0-----:R-:W-:-:S05]  /*106f0*/  @P0 IMAD.HI.U32 R7, R2, R7, RZ ;  /* 0x0000000702070227 */ /* 0x001fca00078e00ff */
[----:B----4-:R-:W-:Y:S02]  /*10700*/  @P0 SHF.R.U32.HI R2, RZ, R6, R7 ;  /* 0x00000006ff020219 */ /* 0x010fe40000011607 */
[----:B------:R-:W-:-:S05]  /*10710*/  IADD3 R7, R217, 0xa0, -R215 ;  /* 0x000000a0d9077810 */ /* 0x000fca0007ffe8d7 */
[----:B------:R-:W-:-:S04]  /*10720*/  IMAD.IADD R2, R7, 0x1, R2 ;  /* 0x0000000107027824 */ /* 0x000fc800078e0202 */
[----:B------:R-:W-:-:S05]  /*10730*/  IMAD.HI R2, R2, 0x66666667, RZ ;  /* 0x6666666702027827 */ /* 0x000fca00078e02ff */
[----:B-1----:R-:W-:-:S04]  /*10740*/  SHF.R.U32.HI R5, RZ, 0x1f, R2 ;  /* 0x0000001fff057819 */ /* 0x002fc80000011602 */
[----:B------:R-:W-:-:S04]  /*10750*/  LEA.HI.SX32 R5, R2, R5, 0x1a ;  /* 0x0000000502057211 */ /* 0x000fc800078fd2ff */
[----:B------:R-:W-:-:S04]  /*10760*/  VIMNMX R156, R156, R5, PT ;  /* 0x000000059c9c7248 */ /* 0x000fc80003fe0100 */
[----:B------:R-:W-:Y:S01]  /*10770*/  ISETP.GE.AND P0, PT, R156, 0x1, PT ;  /* 0x000000019c00780c */ /* 0x000fe20003f06270 */
[----:B------:R-:W-:Y:S01]  /*10780*/  BSSY B0, `(.L_x_2798) ;  /* 0x0000022000007945 */ /* 0x000fe20003800000 */
[----:B------:R-:W-:Y:S02]  /*10790*/  IMAD.MOV.U32 R104, RZ, RZ, RZ ;  /* 0x000000ffff687224 */ /* 0x000fe400078e00ff */
[----:B--2---:R-:W-:-:S04]  /*107a0*/  FMUL.FTZ R0, R3, R0 ;  /* 0x0000000003007220 */ /* 0x004fc80000410000 */
[----:B------:R-:W-:-:S05]  /*107b0*/  FMUL.FTZ R2, R0, UR4 ;  /* 0x0000000400027c20 */ /* 0x000fca0008410000 */
[----:B------:R-:W-:Y:S05]  /*107c0*/  @!P0 BRA `(.L_x_2799) ;  /* 0x0000000000748947 */ /* 0x000fea0003800000 */
        /* <DEDUP_REMOVED lines=11> */
[----:B0-----:R-:W-:Y:S01]  /*10880*/  IADD3 R4, R3, 0xffffffe, RZ ;  /* 0x0ffffffe03047810 */ /* 0x001fe20007ffe0ff */
[----:B------:R-:W-:-:S05]  /*10890*/  IMAD.MOV R3, RZ, RZ, -R10 ;  /* 0x000000ffff037224 */ /* 0x000fca00078e0a0a */
        /* <DEDUP_REMOVED lines=12> */
[----:B------:R-:W-:-:S05]  /*10960*/  @P0 VIADD R5, R5, 0x1 ;  /* 0x0000000105050836 */ /* 0x000fca0000000000 */
[----:B------:R-:W-:Y:S02]  /*10970*/  @!P2 IADD3 R5, -R5, RZ, RZ ;  /* 0x000000ff0505a210 */ /* 0x000fe40007ffe1ff */
[----:B------:R-:W-:-:S05]  /*10980*/  @!P1 LOP3.LUT R5, RZ, R9, RZ, 0x33, !PT ;  /* 0x00000009ff059212 */ /* 0x000fca00078e33ff */
[----:B------:R-:W-:-:S07]  /*10990*/  IMAD.MOV.U32 R104, RZ, RZ, R5 ;  /* 0x000000ffff687224 */ /* 0x000fce00078e0005 */
.L_x_2799:
[----:B------:R-:W-:Y:S05]  /*109a0*/  BSYNC B0 ;  /* 0x0000000000007941 */ /* 0x000fea0003800000 */
.L_x_2798:
[----:B------:R-:W2:Y:S01]  /*109b0*/  LDL R0, [R1] ;  /* 0x0000000001007983 */ /* 0x000ea20000100800 */
[----:B------:R-:W-:Y:S01]  /*109c0*/  PLOP3.LUT P0, PT, PT, PT, PT, 0x80, 0x0 ;  /* 0x000000000000781c */ /* 0x000fe20003f0f070 */
[----:B------:R-:W-:Y:S01]  /*109d0*/  IMAD.MOV.U32 R14, RZ, RZ, RZ ;  /* 0x000000ffff0e7224 */ /* 0x000fe200078e00ff */
[----:B------:R-:W-:Y:S02]  /*109e0*/  CS2R R88, SRZ ;  /* 0x0000000000587805 */ /* 0x000fe4000001ff00 */
[----:B------:R-:W-:Y:S01]  /*109f0*/  CS2R R12, SRZ ;  /* 0x00000000000c7805 */ /* 0x000fe2000001ff00 */
[----:B------:R-:W-:Y:S01]  /*10a00*/  IMAD.MOV.U32 R123, RZ, RZ, RZ ;  /* 0x000000ffff7b7224 */ /* 0x000fe200078e00ff */
[----:B------:R-:W-:Y:S02]  /*10a10*/  CS2R R90, SRZ ;  /* 0x00000000005a7805 */ /* 0x000fe4000001ff00 */
[----:B------:R-:W-:Y:S02]  /*10a20*/  CS2R R20, SRZ ;  /* 0x0000000000147805 */ /* 0x000fe4000001ff00 */
[----:B------:R-:W-:-:S02]  /*10a30*/  CS2R R80, SRZ ;  /* 0x0000000000507805 */ /* 0x000fc4000001ff00 */
[----:B------:R-:W-:Y:S01]  /*10a40*/  CS2R R60, SRZ ;  /* 0x00000000003c7805 */ /* 0x000fe2000001ff00 */
[----:B------:R-:W-:Y:S01]  /*10a50*/  IMAD.MOV.U32 R58, RZ, RZ, RZ ;  /* 0x000000ffff3a7224 */ /* 0x000fe200078e00ff */
[----:B------:R-:W-:Y:S02]  /*10a60*/  CS2R R96, SRZ ;  /* 0x0000000000607805 */ /* 0x000fe4000001ff00 */
[----:B------:R-:W-:Y:S01]  /*10a70*/  CS2R R98, SRZ ;  /* 0x0000000000627805 */ /* 0x000fe2000001ff00 */
[----:B------:R-:W-:Y:S01]  /*10a80*/  IMAD.MOV.U32 R125, RZ, RZ, RZ ;  /* 0x000000ffff7d7224 */ /* 0x000fe200078e00ff */
[----:B------:R-:W-:Y:S02]  /*10a90*/  CS2R R52, SRZ ;  /* 0x0000000000347805 */ /* 0x000fe4000001ff00 */
[----:B------:R-:W-:Y:S02]  /*10aa0*/  CS2R R114, SRZ ;  /* 0x0000000000727805 */ /* 0x000fe4000001ff00 */
[----:B------:R-:W-:-:S02]  /*10ab0*/  CS2R R100, SRZ ;  /* 0x0000000000647805 */ /* 0x000fc4000001ff00 */
[----:B------:R-:W-:Y:S02]  /*10ac0*/  MOV R55, RZ ;  /* 0x000000ff00377202 */ /* 0x000fe40000000f00 */
[----:B---3--:R-:W-:Y:S01]  /*10ad0*/  CS2R R44, SRZ ;  /* 0x00000000002c7805 */ /* 0x008fe2000001ff00 */
        /* <DEDUP_REMOVED lines=12> */
[----:B------:R-:W-:-:S02]  /*10ba0*/  MOV R121, RZ ;  /* 0x000000ff00797202 */ /* 0x000fc40000000f00 */
[----:B------:R-:W-:Y:S02]  /*10bb0*/  CS2R R28, SRZ ;  /* 0x00000000001c7805 */ /* 0x000fe4000001ff00 */
[----:B------:R-:W-:Y:S02]  /*10bc0*/  CS2R R94, SRZ ;  /* 0x00000000005e7805 */ /* 0x000fe4000001ff00 */
[----:B------:R-:W-:Y:S01]  /*10bd0*/  CS2R R64, SRZ ;  /* 0x0000000000407805 */ /* 0x000fe2000001ff00 */
[----:B------:R-:W-:Y:S01]  /*10be0*/  IMAD.MOV.U32 R8, RZ, RZ, RZ ;  /* 0x000000ffff087224 */ /* 0x000fe200078e00ff */
[----:B------:R-:W-:Y:S02]  /*10bf0*/  CS2R R92, SRZ ;  /* 0x00000000005c7805 */ /* 0x000fe4000001ff00 */
[----:B------:R-:W-:Y:S02]  /*10c00*/  CS2R R68, SRZ ;  /* 0x0000000000447805 */ /* 0x000fe4000001ff00 */
[----:B------:R-:W-:-:S02]  /*10c10*/  CS2R R84, SRZ ;  /* 0x0000000000547805 */ /* 0x000fc4000001ff00 */
[----:B------:R-:W-:Y:S01]  /*10c20*/  CS2R R24, SRZ ;  /* 0x0000000000187805 */ /* 0x000fe2000001ff00 */
[----:B------:R-:W-:Y:S02]  /*10c30*/  IMAD.MOV.U32 R3, RZ, RZ, RZ ;  /* 0x000000ffff037224 */ /* 0x000fe400078e00ff */
[----:B------:R-:W-:Y:S02]  /*10c40*/  IMAD.MOV.U32 R117, RZ, RZ, RZ ;  /* 0x000000ffff757224 */ /* 0x000fe400078e00ff */
[----:B--2---:R-:W-:Y:S02]  /*10c50*/  IMAD R213, R0, R104, RZ ;  /* 0x0000006800d57224 */ /* 0x004fe400078e02ff */
[----:B------:R-:W-:-:S03]  /*10c60*/  IMAD.MOV.U32 R0, RZ, RZ, RZ ;  /* 0x000000ffff007224 */ /* 0x000fc600078e00ff */
[----:B------:R-:W-:-:S04]  /*10c70*/  VIADDMNMX R104, R213, R104, R156, PT ;  /* 0x00000068d5687246 */ /* 0x000fc8000380019c */
[----:B------:R-:W-:-:S13]  /*10c80*/  ISETP.GT.AND P1, PT, R104, R213, PT ;  /* 0x000000d56800720c */ /* 0x000fda0003f24270 */
[----:B------:R-:W-:Y:S05]  /*10c90*/  @!P1 BRA `(.L_x_2800) ;  /* 0x0000012400bc9947 */ /* 0x000fea0003800000 */
        /* <DEDUP_REMOVED lines=8> */
.L_x_3080:
        /* <DEDUP_REMOVED lines=25> */
.L_x_2802:
        /* <DEDUP_REMOVED lines=13> */
.L_x_2806:
[----:B-1----:R1:W2:Y:S02]  /*10f80*/  SYNCS.PHASECHK.TRANS64.TRYWAIT P0, [R18+URZ+0x29800], R3 ;  /* 0x02980003120075a7 */ /* 0x0022a4000800017f */
[----:B--2---:R-:W-:Y:S05]  /*10f90*/  @!P0 NANOSLEEP.SYNCS 0x989680 ;  /* 0x009896800000895d */ /* 0x004fea0003900000 */
[----:B------:R-:W2:Y:S02]  /*10fa0*/  @!P0 SYNCS.PHASECHK.TRANS64 P0, [R18+URZ+0x29800], R3 ;  /* 0x02980003120085a7 */ /* 0x000ea4000800007f */
[----:B--2---:R-:W-:Y:S05]  /*10fb0*/  @!P0 BRA `(.L_x_2806) ;  /* 0xfffffffc00f08947 */ /* 0x004fea000383ffff */
.L_x_2805:
[----:B------:R-:W-:Y:S05]  /*10fc0*/  BSYNC B0 ;  /* 0x0000000000007941 */ /* 0x000fea0003800000 */
.L_x_2804:
[----:B------:R-:W-:Y:S05]  /*10fd0*/  BRA `(.L_x_2807) ;  /* 0x0000006c00d87947 */ /* 0x000fea0003800000 */
.L_x_2803:
        /* <DEDUP_REMOVED lines=30> */
.L_x_2808:
[----:B------:R-:W-:Y:S01]  /*111c0*/  ULDC.U8 UR4, c[0x0][0x410] ;  /* 0x0001040000047ab9 */ /* 0x000fe20000000000 */
[----:B------:R-:W-:Y:S01]  /*111d0*/  BSSY B0, `(.L_x_2809) ;  /* 0x00006ce000007945 */ /* 0x000fe20003800000 */
[----:B------:R-:W-:Y:S01]  /*111e0*/  ISETP.NE.AND P0, PT, RZ, UR4, PT ;  /* 0x00000004ff007c0c */ /* 0x000fe2000bf05270 */
[----:B------:R-:W-:-:S12]  /*111f0*/  IMAD.IADD R10, R198, 0x1, R214 ;  /* 0x00000001c60a7824 */ /* 0x000fd800078e02d6 */
[----:B------:R-:W-:Y:S05]  /*11200*/  @!P0 BRA `(.L_x_2810) ;  /* 0x0000003400988947 */ /* 0x000fea0003800000 */
[----:B------:R-:W0:Y:S01]  /*11210*/  LDC R20, c[0x0][0x448] ;  /* 0x00011200ff147b82 */ /* 0x000e220000000800 */
[----:B------:R-:W-:Y:S01]  /*11220*/  MOV R11, R10 ;  /* 0x0000000a000b7202 */ /* 0x000fe20000000f00 */
[----:B------:R-:W-:Y:S01]  /*11230*/  IMAD.MOV.U32 R8, RZ, RZ, R26 ;  /* 0x000000ffff087224 */ /* 0x000fe200078e001a */
[----:B------:R-:W-:Y:S01]  /*11240*/  ULDC.64 UR4, c[0x0][0x3f8] ;  /* 0x0000fe0000047ab9 */ /* 0x000fe20000000a00 */
[----:B------:R-:W-:Y:S01]  /*11250*/  IMAD.MOV.U32 R9, RZ, RZ, R31 ;  /* 0x000000ffff097224 */ /* 0x000fe200078e001f */
[----:B------:R-:W-:Y:S01]  /*11260*/  ULDC.64 UR6, c[0x0][0x408] ;  /* 0x0001020000067ab9 */ /* 0x000fe20000000a00 */
[----:B------:R-:W-:Y:S01]  /*11270*/  IMAD.MOV.U32 R6, RZ, RZ, R24 ;  /* 0x000000ffff067224 */ /* 0x000fe200078e0018 */
[----:B------:R-:W-:Y:S01]  /*11280*/  ULDC.64 UR8, c[0x0][0x400] ;  /* 0x0001000000087ab9 */ /* 0x000fe20000000a00 */
[----:B------:R-:W-:Y:S01]  /*11290*/  IMAD.MOV.U32 R7, RZ, RZ, R29 ;  /* 0x000000ffff077224 */ /* 0x000fe200078e001d */
[----:B0-----:R-:W-:-:S13]  /*112a0*/  ISETP.NE.AND P0, PT, R20, 0x1, PT ;  /* 0x000000011400780c */ /* 0x001fda0003f05270 */
[----:B------:R-:W0:Y:S08]  /*112b0*/  @P0 LDC R3, c[0x0][0x44c] ;  /* 0x00011300ff030b82 */ /* 0x000e300000000800 */
[----:B------:R-:W1:Y:S01]  /*112c0*/  @P0 LDC R5, c[0x0][0x450] ;  /* 0x00011400ff050b82 */ /* 0x000e620000000800 */
[----:B0-----:R-:W-:-:S05]  /*112d0*/  @P0 IMAD.HI.U32 R0, R10, R3, RZ ;  /* 0x000000030a000227 */ /* 0x001fca00078e00ff */
[----:B-1----:R-:W-:-:S04]  /*112e0*/  @P0 SHF.R.U32.HI R11, RZ, R5, R0 ;  /* 0x00000005ff0b0219 */ /* 0x002fc80000011600 */
[----:B------:R-:W-:Y:S01]  /*112f0*/  SHF.R.S32.HI R0, RZ, 0x1f, R11 ;  /* 0x0000001fff007819 */ /* 0x000fe2000001140b */
[----:B------:R-:W-:-:S04]  /*11300*/  IMAD.WIDE.U32 R8, R11, UR6, R8 ;  /* 0x000000060b087c25 */ /* 0x000fc8000f8e0008 */
[----:B------:R-:W-:Y:S01]  /*11310*/  IMAD R4, R0, UR4, RZ ;  /* 0x0000000400047c24 */ /* 0x000fe2000f8e02ff */
[----:B------:R-:W-:Y:S01]  /*11320*/  IADD3 R5, P1, R8, UR8, RZ ;  /* 0x0000000808057c10 */ /* 0x000fe2000ff3e0ff */
[----:B------:R-:W-:-:S04]  /*11330*/  IMAD.WIDE.U32 R6, R11, UR4, R6 ;  /* 0x000000040b067c25 */ /* 0x000fc8000f8e0006 */
[----:B------:R-:W-:Y:S02]  /*11340*/  IMAD R0, R0, UR6, RZ ;  /* 0x0000000600007c24 */ /* 0x000fe4000f8e02ff */
        /* <DEDUP_REMOVED lines=11> */
[----:B------:R0:W4:Y:S02]  /*11400*/  SHFL.IDX PT, R14, R5, RZ, 0x1e1f ;  /* 0x001e1fff050e7589 */ /* 0x00012400000e0000 */
.L_x_3086:
        /* <DEDUP_REMOVED lines=24> */
[----:B----4-:R-:W-:-:S03]  /*11590*/  @!P4 IADD3 R8, P1, R200, R14, RZ ;  /* 0x0000000ec808c210 */ /* 0x010fc60007f3e0ff */
[--C-:B-1----:R-:W-:Y:S02]  /*115a0*/  @!P4 IMAD.X R7, R0, 0x1, R5.reuse, P0 ;  /* 0x000000010007c824 */ /* 0x102fe400000e0605 */
[----:B---3--:R-:W-:Y:S01]  /*115b0*/  @!P4 IMAD.X R9, R4, 0x1, R5, P1 ;  /* 0x000000010409c824 */ /* 0x008fe200008e0605 */
[----:B------:R-:W-:Y:S02]  /*115c0*/  ISETP.GE.AND P1, PT, R201, UR4, PT ;  /* 0x00000004c9007c0c */ /* 0x000fe4000bf26270 */
[----:B------:R-:W5:Y:S01]  /*115d0*/  @!P4 LD.E.64 R34, desc[UR50][R6.64] ;  /* 0x000000320622c980 */ /* 0x000f62000c101b00 */
[----:B------:R-:W-:-:S03]  /*115e0*/  SHF.R.S32.HI R5, RZ, 0x1f, R202 ;  /* 0x0000001fff057819 */ /* 0x000fc600000114ca */
[----:B------:R0:W5:Y:S01]  /*115f0*/  @!P4 LD.E.64 R32, desc[UR50][R8.64] ;  /* 0x000000320820c980 */ /* 0x000162000c101b00 */
[C---:B------:R-:W-:Y:S02]  /*11600*/  @!P3 IADD3 R10, P4, R202.reuse, R3, RZ ;  /* 0x00000003ca0ab210 */ /* 0x040fe40007f9e0ff */
[----:B------:R-:W-:Y:S02]  /*11610*/  CS2R R30, SRZ ;  /* 0x00000000001e7805 */ /* 0x000fe4000001ff00 */
[----:B------:R-:W-:Y:S02]  /*11620*/  @!P3 IADD3 R42, P5, R202, R14, RZ ;  /* 0x0000000eca2ab210 */ /* 0x000fe40007fbe0ff */
[----:B------:R-:W-:Y:S02]  /*11630*/  CS2R R28, SRZ ;  /* 0x00000000001c7805 */ /* 0x000fe4000001ff00 */
[----:B------:R-:W-:Y:S02]  /*11640*/  @!P3 IADD3.X R11, R0, R5, RZ, P4, !PT ;  /* 0x00000005000bb210 */ /* 0x000fe400027fe4ff */
[----:B------:R-:W-:Y:S01]  /*11650*/  SHF.R.S32.HI R13, RZ, 0x1f, R203 ;  /* 0x0000001fff0d7819 */ /* 0x000fe200000114cb */
[----:B------:R-:W-:Y:S01]  /*11660*/  @!P3 IMAD.X R43, R4, 0x1, R5, P5 ;  /* 0x00000001042bb824 */ /* 0x000fe200028e0605 */
[----:B------:R-:W-:Y:S01]  /*11670*/  @!P2 IADD3 R46, P4, R203, R3, RZ ;  /* 0x00000003cb2ea210 */ /* 0x000fe20007f9e0ff */
[----:B------:R1:W5:Y:S01]  /*11680*/  @!P3 LD.E.64 R30, desc[UR50][R10.64] ;  /* 0x000000320a1eb980 */ /* 0x000362000c101b00 */
[----:B------:R-:W-:-:S02]  /*11690*/  ISETP.GE.AND P0, PT, R188, UR4, PT ;  /* 0x00000004bc007c0c */ /* 0x000fc4000bf06270 */
[-C--:B------:R-:W-:Y:S01]  /*116a0*/  @!P2 IADD3 R48, P5, R203, R14.reuse, RZ ;  /* 0x0000000ecb30a210 */ /* 0x080fe20007fbe0ff */
[----:B------:R-:W-:Y:S01]  /*116b0*/  @!P2 IMAD.X R47, R0, 0x1, R13, P4 ;  /* 0x00000001002fa824 */ /* 0x000fe200020e060d */
[----:B------:R-:W-:Y:S02]  /*116c0*/  SHF.R.S32.HI R15, RZ, 0x1f, R201 ;  /* 0x0000001fff0f7819 */ /* 0x000fe400000114c9 */
[----:B------:R-:W-:Y:S02]  /*116d0*/  CS2R R24, SRZ ;  /* 0x0000000000187805 */ /* 0x000fe4000001ff00 */
[C---:B------:R-:W-:Y:S01]  /*116e0*/  @!P1 IADD3 R50, P4, R201.reuse, R3, RZ ;  /* 0x00000003c9329210 */ /* 0x040fe20007f9e0ff */
[----:B------:R-:W-:Y:S01]  /*116f0*/  @!P2 IMAD.X R49, R4, 0x1, R13, P5 ;  /* 0x000000010431a824 */ /* 0x000fe200028e060d */
[----:B------:R-:W-:Y:S02]  /*11700*/  @!P1 IADD3 R52, P5, R201, R14, RZ ;  /* 0x0000000ec9349210 */ /* 0x000fe40007fbe0ff */
[----:B------:R-:W-:-:S02]  /*11710*/  CS2R R26, SRZ ;  /* 0x00000000001a7805 */ /* 0x000fc4000001ff00 */
[----:B0-----:R-:W-:Y:S01]  /*11720*/  SHF.R.S32.HI R9, RZ, 0x1f, R204 ;  /* 0x0000001fff097819 */ /* 0x001fe200000114cc */
[--C-:B------:R-:W-:Y:S01]  /*11730*/  @!P1 IMAD.X R51, R0, 0x1, R15.reuse, P4 ;  /* 0x0000000100339824 */ /* 0x100fe200020e060f */
[----:B------:R-:W-:Y:S01]  /*11740*/  ISETP.GE.AND P4, PT, R204, UR4, PT ;  /* 0x00000004cc007c0c */ /* 0x000fe2000bf86270 */
[----:B------:R-:W-:Y:S01]  /*11750*/  @!P1 IMAD.X R53, R4, 0x1, R15, P5 ;  /* 0x0000000104359824 */ /* 0x000fe200028e060f */
[----:B------:R-:W-:Y:S02]  /*11760*/  @!P0 SHF.R.S32.HI R5, RZ, 0x1f, R188 ;  /* 0x0000001fff058819 */ /* 0x000fe400000114bc */
[----:B------:R-:W-:Y:S02]  /*11770*/  CS2R R12, SRZ ;  /* 0x00000000000c7805 */ /* 0x000fe4000001ff00 */
[----:B------:R-:W-:Y:S02]  /*11780*/  @!P0 IADD3 R6, P5, R188, R3, RZ ;  /* 0x00000003bc068210 */ /* 0x000fe40007fbe0ff */
[----:B------:R-:W-:-:S02]  /*11790*/  CS2R R20, SRZ ;  /* 0x0000000000147805 */ /* 0x000fc4000001ff00 */
[----:B------:R-:W-:Y:S02]  /*117a0*/  CS2R R36, SRZ ;  /* 0x0000000000247805 */ /* 0x000fe4000001ff00 */
[----:B------:R-:W-:Y:S02]  /*117b0*/  CS2R R38, SRZ ;  /* 0x0000000000267805 */ /* 0x000fe4000001ff00 */
[----:B-1----:R-:W-:Y:S01]  /*117c0*/  CS2R R10, SRZ ;  /* 0x00000000000a7805 */ /* 0x002fe2000001ff00 */
[----:B------:R-:W-:Y:S01]  /*117d0*/  @!P0 IMAD.X R7, R0, 0x1, R5, P5 ;  /* 0x0000000100078824 */ /* 0x000fe200028e0605 */
[----:B------:R-:W-:Y:S01]  /*117e0*/  @!P0 IADD3 R40, P5, R188, R14, RZ ;  /* 0x0000000ebc288210 */ /* 0x000fe20007fbe0ff */
[----:B------:R0:W5:Y:S03]  /*117f0*/  @!P3 LD.E.64 R28, desc[UR50][R42.64] ;  /* 0x000000322a1cb980 */ /* 0x000166000c101b00 */
[----:B------:R-:W-:Y:S01]  /*11800*/  @!P0 IADD3.X R41, R4, R5, RZ, P5, !PT ;  /* 0x0000000504298210 */ /* 0x000fe20002ffe4ff */
[----:B------:R0:W5:Y:S01]  /*11810*/  @!P2 LD.E.64 R24, desc[UR50][R46.64] ;  /* 0x000000322e18a980 */ /* 0x000162000c101b00 */
[----:B------:R-:W-:-:S03]  /*11820*/  @!P4 IADD3 R54, P5, R204, R3, RZ ;  /* 0x00000003cc36c210 */ /* 0x000fc60007fbe0ff */
[----:B------:R0:W5:Y:S02]  /*11830*/  @!P2 LD.E.64 R26, desc[UR50][R48.64] ;  /* 0x00000032301aa980 */ /* 0x000164000c101b00 */
[--C-:B------:R-:W-:Y:S01]  /*11840*/  @!P4 IMAD.X R55, R0, 0x1, R9.reuse, P5 ;  /* 0x000000010037c824 */ /* 0x100fe200028e0609 */
[----:B------:R-:W-:Y:S01]  /*11850*/  @!P4 IADD3 R14, P5, R204, R14, RZ ;  /* 0x0000000ecc0ec210 */ /* 0x000fe20007fbe0ff */
[----:B------:R0:W5:Y:S04]  /*11860*/  @!P1 LD.E.64 R12, desc[UR50][R50.64] ;  /* 0x00000032320c9980 */ /* 0x000168000c101b00 */
[----:B------:R-:W-:Y:S01]  /*11870*/  @!P4 IMAD.X R15, R4, 0x1, R9, P5 ;  /* 0x00000001040fc824 */ /* 0x000fe200028e0609 */
[----:B------:R-:W-:Y:S01]  /*11880*/  CS2R R8, SRZ ;  /* 0x0000000000087805 */ /* 0x000fe2000001ff00 */
[----:B------:R0:W5:Y:S04]  /*11890*/  @!P1 LD.E.64 R20, desc[UR50][R52.64] ;  /* 0x0000003234149980 */ /* 0x000168000c101b00 */
[----:B------:R0:W5:Y:S04]  /*118a0*/  @!P0 LD.E.64 R36, desc[UR50][R6.64] ;  /* 0x0000003206248980 */ /* 0x000168000c101b00 */
[----:B------:R0:W5:Y:S04]  /*118b0*/  @!P0 LD.E.64 R38, desc[UR50][R40.64] ;  /* 0x0000003228268980 */ /* 0x000168000c101b00 */
[----:B------:R0:W5:Y:S04]  /*118c0*/  @!P4 LD.E.64 R10, desc[UR50][R54.64] ;  /* 0x00000032360ac980 */ /* 0x000168000c101b00 */
[----:B------:R0:W5:Y:S02]  /*118d0*/  @!P4 LD.E.64 R8, desc[UR50][R14.64] ;  /* 0x000000320e08c980 */ /* 0x000164000c101b00 */
.L_x_2813:
[----:B------:R-:W-:Y:S05]  /*118e0*/  BSYNC B1 ;  /* 0x0000000000017941 */ /* 0x000fea0003800000 */
.L_x_2812:
[----:B------:R-:W-:Y:S01]  /*118f0*/  ULEA.HI UR4, UR37, UR37, URZ, 0x1 ;  /* 0x0000002525047291 */ /* 0x000fe2000f8f083f */
[----:B--2---:R-:W-:Y:S01]  /*11900*/  VIADDMNMX R3, R45, -R214, 0x80, PT ;  /* 0x000000802d037446 */ /* 0x004fe200038009d6 */
[----:B------:R-:W-:Y:S02]  /*11910*/  BSSY B1, `(.L_x_2814) ;  /* 0x0000008000017945 */ /* 0x000fe40003800000 */
[----:B------:R-:W-:Y:S01]  /*11920*/  ULOP3.LUT UR4, UR4, 0xfffffffe, URZ, 0xc0, !UPT ;  /* 0xfffffffe04047892 */ /* 0x000fe2000f8ec03f */
[----:B------:R-:W-:-:S03]  /*11930*/  ISETP.GE.AND P1, PT, R198, R3, PT ;  /* 0x00000003c600720c */ /* 0x000fc60003f26270 */
[----:B------:R-:W-:-:S06]  /*11940*/  UIADD3 UR4, UR37, -UR4, URZ ;  /* 0x8000000425047290 */ /* 0x000fcc000fffe03f */
[----:B------:R-:W-:-:S05]  /*11950*/  IMAD.U32 R5, RZ, RZ, UR4 ;  /* 0x00000004ff057e24 */ /* 0x000fca000f8e00ff */
[----:B------:R-:W-:-:S04]  /*11960*/  SHF.L.U32 R5, R5, 0x1f, RZ ;  /* 0x0000001f05057819 */ /* 0x000fc800000006ff */
[----:B------:R-:W2:Y:S02]  /*11970*/  SYNCS.PHASECHK.TRANS64.TRYWAIT P0, [R18+URZ+0x29800], R5 ;  /* 0x02980005120075a7 */ /* 0x000ea4000800017f */
[----:B--2---:R-:W-:Y:S05]  /*11980*/  @!P0 BRA `(.L_x_2815) ;  /* 0x000001f000f88947 */ /* 0x004fea0003800000 */
.L_x_3087:
[----:B------:R-:W-:Y:S05]  /*11990*/  BSYNC B1 ;  /* 0x0000000000017941 */ /* 0x000fea0003800000 */
.L_x_2814:
[----:B------:R-:W-:Y:S05]  /*119a0*/  @P1 BRA `(.L_x_2816) ;  /* 0x0000006400401947 */ /* 0x000fea0003800000 */
[----:B------:R-:W0:Y:S01]  /*119b0*/  LDC R3, c[0x0][0x3f4] ;  /* 0x0000fd00ff037b82 */ /* 0x000e220000000800 */
[----:B------:R-:W-:Y:S01]  /*119c0*/  BSSY B1, `(.L_x_2817) ;  /* 0x000007f000017945 */ /* 0x000fe20003800000 */
[----:B-1----:R-:W-:Y:S01]  /*119d0*/  IMAD.IADD R0, R18, 0x1, R218 ;  /* 0x0000000112007824 */ /* 0x002fe200078e02da */
[-C--:B0-----:R-:W-:Y:S02]  /*119e0*/  ISETP.GE.AND P0, PT, R188, R3.reuse, PT ;  /* 0x00000003bc00720c */ /* 0x081fe40003f06270 */
[-C--:B------:R-:W-:Y:S02]  /*119f0*/  ISETP.GE.AND P1, PT, R200, R3.reuse, PT ;  /* 0x00000003c800720c */ /* 0x080fe40003f26270 */
[-C--:B------:R-:W-:Y:S02]  /*11a00*/  ISETP.GE.AND P2, PT, R202, R3.reuse, PT ;  /* 0x00000003ca00720c */ /* 0x080fe40003f46270 */
[-C--:B------:R-:W-:Y:S02]  /*11a10*/  ISETP.GE.AND P3, PT, R203, R3.reuse, PT ;  /* 0x00000003cb00720c */ /* 0x080fe40003f66270 */
[----:B------:R-:W-:-:S02]  /*11a20*/  ISETP.GE.AND P4, PT, R201, R3, PT ;  /* 0x00000003c900720c */ /* 0x000fc40003f86270 */
[----:B------:R-:W-:-:S03]  /*11a30*/  ISETP.GE.AND P5, PT, R204, R3, PT ;  /* 0x00000003cc00720c */ /* 0x000fc60003fa6270 */
[----:B------:R-:W-:Y:S10]  /*11a40*/  @P0 BRA `(.L_x_2818) ;  /* 0x0000000400d80947 */ /* 0x000ff40003800000 */
[----:B--23--:R-:W0:Y:S01]  /*11a50*/  LDS.128 R4, [R0+0x14400] ;  /* 0x0144000000047984 */ /* 0x00ce220000000c00 */
        /* <DEDUP_REMOVED lines=25> */
[----:B------:R-:W-:-:S02]  /*11bf0*/  LOP3.LUT R15, R3, 0xff0000, R36, 0xf8, !PT ;  /* 0x00ff0000030f7812 */ /* 0x000fc400078ef824 */
        /* <DEDUP_REMOVED lines=91> */
.L_x_2818:
[----:B------:R-:W-:Y:S05]  /*121b0*/  BSYNC B1 ;  /* 0x0000000000017941 */ /* 0x000fea0003800000 */
.L_x_2817:
[----:B------:R-:W-:Y:S04]  /*121c0*/  BSSY B1, `(.L_x_2819) ;  /* 0x000007d000017945 */ /* 0x000fe80003800000 */
[----:B------:R-:W-:Y:S05]  /*121d0*/  @P1 BRA `(.L_x_2820) ;  /* 0x0000000400ec1947 */ /* 0x000fea0003800000 */
[----:B------:R-:W0:Y:S01]  /*121e0*/  LDL R49, [R1+0x18] ;  /* 0x0000180001317983 */ /* 0x000e220000100800 */
        /* <DEDUP_REMOVED lines=13> */
[----:B----4-:R-:W-:Y:S02]  /*122c0*/  LOP3.LUT R14, R34, 0xff, RZ, 0xc0, !PT ;  /* 0x000000ff220e7812 */ /* 0x010fe400078ec0ff */
        /* <DEDUP_REMOVED lines=19> */
[--C-:B------:R-:W-:Y:S01]  /*12400*/  HADD2.F32 R40, -RZ, R38.reuse.H1_H1 ;  /* 0x30000026ff287230 */ /* 0x100fe20000004100 */
[----:B------:R-:W-:Y:S01]  /*12410*/  LOP3.LUT R34, R15, 0xff000000, R34, 0xf8, !PT ;  /* 0xff0000000f227812 */ /* 0x000fe200078ef822 */
[--C-:B------:R-:W-:Y:S01]  /*12420*/  HADD2.F32 R36, -RZ, R35.reuse.H1_H1 ;  /* 0x30000023ff247230 */ /* 0x100fe20000004100 */
[----:B------:R-:W-:Y:S01]  /*12430*/  F2FP.F16.E4M3.UNPACK_B R41, R41.H1 ;  /* 0x00000029ff29723e */ /* 0x000fe200030006ff */
[----:B------:R-:W-:Y:S01]  /*12440*/  HADD2.F32 R38, -RZ, R38.H0_H0 ;  /* 0x20000026ff267230 */ /* 0x000fe20000004100 */
[----:B------:R-:W-:Y:S01]  /*12450*/  F2FP.F16.E4M3.UNPACK_B R37, R37.H1 ;  /* 0x00000025ff25723e */ /* 0x000fe200030006ff */
[----:B------:R-:W-:Y:S01]  /*12460*/  HADD2.F32 R35, -RZ, R35.H0_H0 ;  /* 0x20000023ff237230 */ /* 0x000fe20000004100 */
[----:B0-23--:R-:W0:Y:S02]  /*12470*/  LDS.128 R4, [R49] ;  /* 0x0000000031047984 */ /* 0x00de240000000c00 */
[----:B0-----:R-:W-:-:S02]  /*12480*/  F2FP.F16.E4M3.UNPACK_B R3, R6.H1 ;  /* 0x00000006ff03723e */ /* 0x001fc400030006ff */
[----:B------:R-:W-:Y:S02]  /*12490*/  F2FP.F16.E4M3.UNPACK_B R6, R6 ;  /* 0x00000006ff06723e */ /* 0x000fe400020006ff */
[-C--:B------:R-:W-:Y:S01]  /*124a0*/  F2FP.F16.E4M3.UNPACK_B R32, R7.reuse ;  /* 0x00000007ff20723e */ /* 0x080fe200020006ff */
[--C-:B------:R-:W-:Y:S01]  /*124b0*/  HADD2.F32 R14, -RZ, R3.reuse.H1_H1 ;  /* 0x30000003ff0e7230 */ /* 0x100fe20000004100 */
[----:B------:R-:W-:Y:S01]  /*124c0*/  F2FP.F16.E4M3.UNPACK_B R33, R7.H1 ;  /* 0x00000007ff21723e */ /* 0x000fe200030006ff */
[----:B------:R-:W-:Y:S01]  /*124d0*/  HADD2.F32 R15, -RZ, R3.H0_H0 ;  /* 0x20000003ff0f7230 */ /* 0x000fe20000004100 */
[-C--:B------:R-:W-:Y:S02]  /*124e0*/  F2FP.F16.E4M3.UNPACK_B R7, R5.reuse ;  /* 0x00000005ff07723e */ /* 0x080fe400020006ff */
[C---:B------:R-:W-:Y:S01]  /*124f0*/  FMUL.FTZ R42, R14.reuse, R40 ;  /* 0x000000280e2a7220 */ /* 0x040fe20000410000 */
[----:B------:R-:W-:Y:S01]  /*12500*/  FMUL.FTZ R43, R14, R36 ;  /* 0x000000240e2b7220 */ /* 0x000fe20000410000 */
[----:B------:R-:W-:Y:S01]  /*12510*/  F2FP.F16.E4M3.UNPACK_B R14, R5.H1 ;  /* 0x00000005ff0e723e */ /* 0x000fe200030006ff */
[----:B------:R-:W-:-:S02]  /*12520*/  HADD2.F32 R5, -RZ, R6.H1_H1 ;  /* 0x30000006ff057230 */ /* 0x000fc40000004100 */
[C---:B------:R-:W-:Y:S01]  /*12530*/  FFMA.FTZ R42, R15.reuse, R36, -R42 ;  /* 0x000000240f2a7223 */ /* 0x040fe2000001082a */
[----:B------:R-:W-:Y:S01]  /*12540*/  FFMA.FTZ R45, R15, R40, R43 ;  /* 0x000000280f2d7223 */ /* 0x000fe2000001002b */
[----:B------:R-:W-:Y:S01]  /*12550*/  HADD2.F32 R6, -RZ, R6.H0_H0 ;  /* 0x20000006ff067230 */ /* 0x000fe20000004100 */
[----:B------:R-:W-:Y:S01]  /*12560*/  F2FP.F16.E4M3.UNPACK_B R3, R4 ;  /* 0x00000004ff03723e */ /* 0x000fe200020006ff */
[C---:B------:R-:W-:Y:S01]  /*12570*/  FMUL.FTZ R15, R5.reuse, R38 ;  /* 0x00000026050f7220 */ /* 0x040fe20000410000 */
[-C--:B------:R-:W-:Y:S01]  /*12580*/  FMUL.FTZ R43, R5, R35.reuse ;  /* 0x00000023052b7220 */ /* 0x080fe20000410000 */
[----:B------:R-:W-:Y:S01]  /*12590*/  HADD2.F32 R5, -RZ, R32.H1_H1 ;  /* 0x30000020ff057230 */ /* 0x000fe20000004100 */
[----:B------:R-:W-:Y:S01]  /*125a0*/  F2FP.F16.E4M3.UNPACK_B R4, R4.H1 ;  /* 0x00000004ff04723e */ /* 0x000fe200030006ff */
[----:B------:R-:W-:Y:S02]  /*125b0*/  HADD2.F32 R36, -RZ, R41.H0_H0 ;  /* 0x20000029ff247230 */ /* 0x000fe40000004100 */
[----:B------:R-:W-:Y:S01]  /*125c0*/  FFMA.FTZ R40, R6, R35, -R15 ;  /* 0x0000002306287223 */ /* 0x000fe2000001080f */
[----:B------:R-:W-:-:S02]  /*125d0*/  HADD2.F32 R15, -RZ, R37.H0_H0 ;  /* 0x20000025ff0f7230 */ /* 0x000fc40000004100 */
[----:B------:R-:W-:Y:S01]  /*125e0*/  FFMA.FTZ R43, R6, R38, R43 ;  /* 0x00000026062b7223 */ /* 0x000fe2000001002b */
        /* <DEDUP_REMOVED lines=12> */
[-C--:B------:R-:W-:Y:S01]  /*126b0*/  F2FP.F16.E4M3.UNPACK_B R15, R34.reuse ;  /* 0x00000022ff0f723e */ /* 0x080fe200020006ff */
[C---:B------:R-:W-:Y:S01]  /*126c0*/  FFMA.FTZ R48, R33.reuse, R37, -R38 ;  /* 0x0000002521307223 */ /* 0x040fe20000010826 */
[----:B------:R-:W-:Y:S02]  /*126d0*/  HADD2.F32 R6, -RZ, R4.H1_H1 ;  /* 0x30000004ff067230 */ /* 0x000fe40000004100 */
[----:B------:R-:W-:Y:S01]  /*126e0*/  FFMA.FTZ R41, R33, R41, R32 ;  /* 0x0000002921297223 */ /* 0x000fe20000010020 */
[--C-:B------:R-:W-:Y:S01]  /*126f0*/  HADD2.F32 R35, -RZ, R5.reuse.H1_H1 ;  /* 0x30000005ff237230 */ /* 0x100fe20000004100 */
[----:B------:R-:W-:Y:S01]  /*12700*/  F2FP.F16.E4M3.UNPACK_B R34, R34.H1 ;  /* 0x00000022ff22723e */ /* 0x000fe200030006ff */
[----:B------:R-:W-:Y:S01]  /*12710*/  HADD2.F32 R33, -RZ, R5.H0_H0 ;  /* 0x20000005ff217230 */ /* 0x000fe20000004100 */
[----:B------:R-:W-:Y:S01]  /*12720*/  F2FP.F16.E4M3.UNPACK_B R39, R39.H1 ;  /* 0x00000027ff27723e */ /* 0x000fe200030006ff */
[----:B------:R-:W-:-:S02]  /*12730*/  HADD2.F32 R32, -RZ, R15.H1_H1 ;  /* 0x3000000fff207230 */ /* 0x000fc40000004100 */
[C---:B------:R-:W-:Y:S01]  /*12740*/  FMUL.FTZ R36, R6.reuse, R35 ;  /* 0x0000002306247220 */ /* 0x040fe20000410000 */
[----:B------:R-:W-:Y:S02]  /*12750*/  HADD2.F32 R5, -RZ, R4.H0_H0 ;  /* 0x20000004ff057230 */ /* 0x000fe40000004100 */
[----:B------:R-:W-:Y:S02]  /*12760*/  HADD2.F32 R4, -RZ, R3.H1_H1 ;  /* 0x30000003ff047230 */ /* 0x000fe40000004100 */
[-C--:B------:R-:W-:Y:S01]  /*12770*/  FMUL.FTZ R38, R6, R32.reuse ;  /* 0x0000002006267220 */ /* 0x080fe20000410000 */
[----:B------:R-:W-:Y:S02]  /*12780*/  HADD2.F32 R15, -RZ, R15.H0_H0 ;  /* 0x2000000fff0f7230 */ /* 0x000fe40000004100 */
[C---:B------:R-:W-:Y:S01]  /*12790*/  FFMA.FTZ R36, R5.reuse, R32, -R36 ;  /* 0x0000002005247223 */ /* 0x040fe20000010824 */
[----:B------:R-:W-:Y:S02]  /*127a0*/  HADD2.F32 R3, -RZ, R3.H0_H0 ;  /* 0x20000003ff037230 */ /* 0x000fe40000004100 */
[C---:B------:R-:W-:Y:S01]  /*127b0*/  FMUL.FTZ R6, R4.reuse, R33 ;  /* 0x0000002104067220 */ /* 0x040fe20000410000 */
[----:B------:R-:W-:Y:S01]  /*127c0*/  FFMA.FTZ R35, R5, R35, R38 ;  /* 0x0000002305237223 */ /* 0x000fe20000010026 */
[----:B------:R-:W-:Y:S01]  /*127d0*/  FMUL.FTZ R4, R4, R15 ;  /* 0x0000000f04047220 */ /* 0x000fe20000410000 */
[----:B------:R-:W-:-:S02]  /*127e0*/  HADD2.F32 R5, -RZ, R34.H1_H1 ;  /* 0x30000022ff057230 */ /* 0x000fc40000004100 */
[C---:B------:R-:W-:Y:S01]  /*127f0*/  FFMA.FTZ R32, R3.reuse, R15, -R6 ;  /* 0x0000000f03207223 */ /* 0x040fe20000010806 */
[--C-:B------:R-:W-:Y:S02]  /*12800*/  HADD2.F32 R15, -RZ, R39.reuse.H1_H1 ;  /* 0x30000027ff0f7230 */ /* 0x100fe40000004100 */
[----:B------:R-:W-:Y:S01]  /*12810*/  FFMA.FTZ R33, R3, R33, R4 ;  /* 0x0000002103217223 */ /* 0x000fe20000010004 */
[----:B------:R-:W-:Y:S02]  /*12820*/  HADD2.F32 R4, -RZ, R14.H1_H1 ;  /* 0x3000000eff047230 */ /* 0x000fe40000004100 */
[----:B------:R-:W-:Y:S02]  /*12830*/  HADD2.F32 R6, -RZ, R39.H0_H0 ;  /* 0x20000027ff067230 */ /* 0x000fe40000004100 */
[----:B------:R-:W-:Y:S02]  /*12840*/  HADD2.F32 R3, -RZ, R7.H1_H1 ;  /* 0x30000007ff037230 */ /* 0x000fe40000004100 */
[----:B------:R-:W-:Y:S01]  /*12850*/  FMUL.FTZ R37, R4, R15 ;  /* 0x0000000f04257220 */ /* 0x000fe20000410000 */
[----:B------:R-:W-:-:S02]  /*12860*/  HADD2.F32 R34, -RZ, R34.H0_H0 ;  /* 0x20000022ff227230 */ /* 0x000fc40000004100 */
        /* <DEDUP_REMOVED lines=18> */
.L_x_2820:
[----:B------:R-:W-:Y:S05]  /*12990*/  BSYNC B1 ;  /* 0x0000000000017941 */ /* 0x000fea0003800000 */
.L_x_2819:
[----:B------:R-:W-:Y:S04]  /*129a0*/  BSSY B1, `(.L_x_2821) ;  /* 0x0000078000017945 */ /* 0x000fe80003800000 */
[----:B------:R-:W-:Y:S05]  /*129b0*/  @P2 BRA `(.L_x_2822) ;  /* 0x0000000400d82947 */ /* 0x000fea0003800000 */
[----:B0123--:R-:W0:Y:S01]  /*129c0*/  LDS.128 R4, [R0+0x16400] ;  /* 0x0164000000047984 */ /* 0x00fe220000000c00 */
[----:B----45:R-:W-:Y:S02]  /*129d0*/  SHF.R.U32.HI R14, RZ, 0x8, R30 ;  /* 0x00000008ff0e7819 */ /* 0x030fe4000001161e */
[----:B------:R-:W-:Y:S02]  /*129e0*/  SHF.R.U32.HI R32, RZ, 0x8, R31 ;  /* 0x00000008ff207819 */ /* 0x000fe4000001161f */
[----:B------:R-:W-:Y:S02]  /*129f0*/  LOP3.LUT R3, R30, 0xff, RZ, 0xc0, !PT ;  /* 0x000000ff1e037812 */ /* 0x000fe400078ec0ff */
[----:B------:R-:W-:Y:S02]  /*12a00*/  LOP3.LUT R14, R14, 0xff, RZ, 0xc0, !PT ;  /* 0x000000ff0e0e7812 */ /* 0x000fe400078ec0ff */
[----:B------:R-:W-:Y:S02]  /*12a10*/  SHF.R.U32.HI R35, RZ, 0x8, R29 ;  /* 0x00000008ff237819 */ /* 0x000fe4000001161d */
[----:B------:R-:W-:-:S02]  /*12a20*/  LOP3.LUT R15, R31, 0xff, RZ, 0xc0, !PT ;  /* 0x000000ff1f0f7812 */ /* 0x000fc400078ec0ff */
[----:B------:R-:W-:Y:S02]  /*12a30*/  LOP3.LUT R32, R32, 0xff, RZ, 0xc0, !PT ;  /* 0x000000ff20207812 */ /* 0x000fe400078ec0ff */
[----:B------:R-:W-:Y:S02]  /*12a40*/  PRMT R3, R14, 0x7604, R3 ;  /* 0x000076040e037816 */ /* 0x000fe40000000003 */
[----:B------:R-:W-:Y:S02]  /*12a50*/  SHF.R.U32.HI R37, RZ, 0x10, R29 ;  /* 0x00000010ff257819 */ /* 0x000fe4000001161d */
[----:B------:R-:W-:Y:S02]  /*12a60*/  SHF.R.U32.HI R14, RZ, 0x8, R28 ;  /* 0x00000008ff0e7819 */ /* 0x000fe4000001161c */
[----:B------:R-:W-:Y:S01]  /*12a70*/  SHF.R.U32.HI R36, RZ, 0x10, R31 ;  /* 0x00000010ff247819 */ /* 0x000fe2000001161f */
[----:B------:R-:W-:Y:S01]  /*12a80*/  IMAD.U32 R37, R37, 0x10000, RZ ;  /* 0x0001000025257824 */ /* 0x000fe200078e00ff */
[----:B------:R-:W-:-:S02]  /*12a90*/  LOP3.LUT R34, R29, 0xff, RZ, 0xc0, !PT ;  /* 0x000000ff1d227812 */ /* 0x000fc400078ec0ff */
[----:B------:R-:W-:Y:S02]  /*12aa0*/  LOP3.LUT R35, R35, 0xff, RZ, 0xc0, !PT ;  /* 0x000000ff23237812 */ /* 0x000fe400078ec0ff */
[----:B------:R-:W-:Y:S02]  /*12ab0*/  PRMT R15, R32, 0x7604, R15 ;  /* 0x00007604200f7816 */ /* 0x000fe4000000000f */
[----:B------:R-:W-:Y:S02]  /*12ac0*/  LOP3.LUT R32, R28, 0xff, RZ, 0xc0, !PT ;  /* 0x000000ff1c207812 */ /* 0x000fe400078ec0ff */
[----:B------:R-:W-:Y:S02]  /*12ad0*/  LOP3.LUT R33, R14, 0xff, RZ, 0xc0, !PT ;  /* 0x000000ff0e217812 */ /* 0x000fe400078ec0ff */
[----:B------:R-:W-:Y:S02]  /*12ae0*/  SHF.L.U32 R14, R36, 0x10, RZ ;  /* 0x00000010240e7819 */ /* 0x000fe400000006ff */
[----:B------:R-:W-:-:S02]  /*12af0*/  PRMT R34, R35, 0x7604, R34 ;  /* 0x0000760423227816 */ /* 0x000fc40000000022 */
[----:B------:R-:W-:Y:S02]  /*12b00*/  PRMT R35, R33, 0x7604, R32 ;  /* 0x0000760421237816 */ /* 0x000fe40000000020 */
[----:B------:R-:W-:Y:S02]  /*12b10*/  LOP3.LUT R33, R15, 0xff0000, R14, 0xf8, !PT ;  /* 0x00ff00000f217812 */ /* 0x000fe400078ef80e */
[----:B------:R-:W-:Y:S02]  /*12b20*/  LOP3.LUT R37, R34, 0xff0000, R37, 0xf8, !PT ;  /* 0x00ff000022257812 */ /* 0x000fe400078ef825 */
[----:B------:R-:W-:Y:S02]  /*12b30*/  LOP3.LUT R33, R33, 0xff000000, R31, 0xf8, !PT ;  /* 0xff00000021217812 */ /* 0x000fe400078ef81f */
[----:B------:R-:W-:Y:S02]  /*12b40*/  LOP3.LUT R37, R37, 0xff000000, R29, 0xf8, !PT ;  /* 0xff00000025257812 */ /* 0x000fe400078ef81d */
[----:B------:R-:W-:-:S02]  /*12b50*/  LOP3.LUT R15, R3, 0xff0000, R30, 0xf8, !PT ;  /* 0x00ff0000030f7812 */ /* 0x000fc400078ef81e */
[-C--:B0-----:R-:W-:Y:S02]  /*12b60*/  F2FP.F16.E4M3.UNPACK_B R3, R6.reuse.H1 ;  /* 0x00000006ff03723e */ /* 0x081fe400030006ff */
        /* <DEDUP_REMOVED lines=91> */
.L_x_2822:
[----:B------:R-:W-:Y:S05]  /*13120*/  BSYNC B1 ;  /* 0x0000000000017941 */ /* 0x000fea0003800000 */
.L_x_2821:
        /* <DEDUP_REMOVED lines=43> */
[----:B0123--:R-:W0:Y:S02]  /*133e0*/  LDS.128 R4, [R41+0x2000] ;  /* 0x0020000029047984 */ /* 0x00fe240000000c00 */
        /* <DEDUP_REMOVED lines=81> */
.L_x_2824:
[----:B------:R-:W-:Y:S05]  /*13900*/  BSYNC B1 ;  /* 0x0000000000017941 */ /* 0x000fea0003800000 */
.L_x_2823:
[----:B------:R-:W-:Y:S04]  /*13910*/  BSSY B1, `(.L_x_2825) ;  /* 0x0000078000017945 */ /* 0x000fe80003800000 */
[----:B------:R-:W-:Y:S05]  /*13920*/  @P4 BRA `(.L_x_2826) ;  /* 0x0000000400d84947 */ /* 0x000fea0003800000 */
[----:B0123--:R-:W0:Y:S01]  /*13930*/  LDS.128 R4, [R0+0x18400] ;  /* 0x0184000000047984 */ /* 0x00fe220000000c00 */
        /* <DEDUP_REMOVED lines=35> */
[-C--:B------:R-:W-:Y:S01]  /*13b70*/  F2FP.F16.E4M3.UNPACK_B R14, R7.reuse ;  /* 0x00000007ff0e723e */ /* 0x080fe200020006ff */
[----:B------:R-:W-:Y:S01]  /*13b80*/  HADD2.F32 R21, -RZ, R20.H1_H1 ;  /* 0x30000014ff157230 */ /* 0x000fe20000004100 */
[----:B------:R-:W-:Y:S01]  /*13b90*/  F2FP.F16.E4M3.UNPACK_B R15, R7.H1 ;  /* 0x00000007ff0f723e */ /* 0x000fe200030006ff */
[----:B------:R-:W-:-:S02]  /*13ba0*/  HADD2.F32 R26, -RZ, R26.H0_H0 ;  /* 0x2000001aff1a7230 */ /* 0x000fc40000004100 */
[CC--:B------:R-:W-:Y:S01]  /*13bb0*/  FMUL.FTZ R30, R12.reuse, R28.reuse ;  /* 0x0000001c0c1e7220 */ /* 0x0c0fe20000410000 */
[----:B------:R-:W-:Y:S01]  /*13bc0*/  F2FP.F16.E4M3.UNPACK_B R7, R5 ;  /* 0x00000005ff07723e */ /* 0x000fe200020006ff */
[----:B------:R-:W-:Y:S01]  /*13bd0*/  FMUL.FTZ R31, R12, R21 ;  /* 0x000000150c1f7220 */ /* 0x000fe20000410000 */
[----:B------:R-:W-:Y:S01]  /*13be0*/  F2FP.F16.E4M3.UNPACK_B R12, R5.H1 ;  /* 0x00000005ff0c723e */ /* 0x000fe200030006ff */
[----:B------:R-:W-:Y:S02]  /*13bf0*/  HADD2.F32 R5, -RZ, R6.H1_H1 ;  /* 0x30000006ff057230 */ /* 0x000fe40000004100 */
[C---:B------:R-:W-:Y:S01]  /*13c00*/  FFMA.FTZ R32, R13.reuse, R21, -R30 ;  /* 0x000000150d207223 */ /* 0x040fe2000001081e */
[----:B------:R-:W-:Y:S02]  /*13c10*/  HADD2.F32 R20, -RZ, R20.H0_H0 ;  /* 0x20000014ff147230 */ /* 0x000fe40000004100 */
[----:B------:R-:W-:Y:S01]  /*13c20*/  FFMA.FTZ R33, R13, R28, R31 ;  /* 0x0000001c0d217223 */ /* 0x000fe2000001001f */
[----:B------:R-:W-:Y:S01]  /*13c30*/  HADD2.F32 R6, -RZ, R6.H0_H0 ;  /* 0x20000006ff067230 */ /* 0x000fe20000004100 */
[----:B------:R-:W-:Y:S01]  /*13c40*/  F2FP.F16.E4M3.UNPACK_B R29, R29.H1 ;  /* 0x0000001dff1d723e */ /* 0x000fe200030006ff */
[C---:B------:R-:W-:Y:S01]  /*13c50*/  FMUL.FTZ R13, R5.reuse, R26 ;  /* 0x0000001a050d7220 */ /* 0x040fe20000410000 */
[----:B------:R-:W-:Y:S01]  /*13c60*/  F2FP.F16.E4M3.UNPACK_B R25, R25.H1 ;  /* 0x00000019ff19723e */ /* 0x000fe200030006ff */
[----:B------:R-:W-:Y:S01]  /*13c70*/  FMUL.FTZ R31, R5, R20 ;  /* 0x00000014051f7220 */ /* 0x000fe20000410000 */
[----:B------:R-:W-:-:S02]  /*13c80*/  HADD2.F32 R5, -RZ, R14.H1_H1 ;  /* 0x3000000eff057230 */ /* 0x000fc40000004100 */
        /* <DEDUP_REMOVED lines=64> */
.L_x_2826:
[----:B------:R-:W-:Y:S05]  /*14090*/  BSYNC B1 ;  /* 0x0000000000017941 */ /* 0x000fea0003800000 */
.L_x_2825:
[----:B------:R-:W-:Y:S05]  /*140a0*/  @P5 BRA `(.L_x_2816) ;  /* 0x0000003c00805947 */ /* 0x000fea0003800000 */
[----:B-----5:R-:W1:Y:S01]  /*140b0*/  LDL R31, [R1+0x18] ;  /* 0x00001800011f7983 */ /* 0x020e620000100800 */
[----:B------:R-:W-:Y:S02]  /*140c0*/  SHF.R.U32.HI R12, RZ, 0x8, R11 ;  /* 0x00000008ff0c7819 */ /* 0x000fe4000001160b */
[----:B------:R-:W-:Y:S02]  /*140d0*/  SHF.R.U32.HI R20, RZ, 0x8, R9 ;  /* 0x00000008ff147819 */ /* 0x000fe40000011609 */
[----:B------:R-:W-:Y:S02]  /*140e0*/  LOP3.LUT R13, R11, 0xff, RZ, 0xc0, !PT ;  /* 0x000000ff0b0d7812 */ /* 0x000fe400078ec0ff */
[----:B------:R-:W-:Y:S02]  /*140f0*/  LOP3.LUT R21, R9, 0xff, RZ, 0xc0, !PT ;  /* 0x000000ff09157812 */ /* 0x000fe400078ec0ff */
[----:B------:R-:W-:Y:S02]  /*14100*/  LOP3.LUT R12, R12, 0xff, RZ, 0xc0, !PT ;  /* 0x000000ff0c0c7812 */ /* 0x000fe400078ec0ff */
[----:B------:R-:W-:-:S02]  /*14110*/  LOP3.LUT R20, R20, 0xff, RZ, 0xc0, !PT ;  /* 0x000000ff14147812 */ /* 0x000fc400078ec0ff */
[----:B0-----:R-:W-:Y:S02]  /*14120*/  SHF.R.U32.HI R0, RZ, 0x8, R10 ;  /* 0x00000008ff007819 */ /* 0x001fe4000001160a */
[----:B----4-:R-:W-:Y:S02]  /*14130*/  SHF.R.U32.HI R14, RZ, 0x8, R8 ;  /* 0x00000008ff0e7819 */ /* 0x010fe40000011608 */
        /* <DEDUP_REMOVED lines=32> */
[----:B-123--:R-:W0:Y:S02]  /*14340*/  LDS.128 R4, [R31+0x4000] ;  /* 0x004000001f047984 */ /* 0x00ee240000000c00 */
        /* <DEDUP_REMOVED lines=82> */
.L_x_2810:
[----:B------:R-:W0:Y:S01]  /*14870*/  LDC R20, c[0x0][0x448] ;  /* 0x00011200ff147b82 */ /* 0x000e220000000800 */
[----:B------:R-:W-:Y:S01]  /*14880*/  MOV R6, R26 ;  /* 0x0000001a00067202 */ /* 0x000fe20000000f00 */
[----:B------:R-:W-:Y:S01]  /*14890*/  IMAD.MOV.U32 R4, RZ, RZ, R24 ;  /* 0x000000ffff047224 */ /* 0x000fe200078e0018 */
[----:B------:R-:W-:Y:S01]  /*148a0*/  ULDC.64 UR4, c[0x0][0x3f8] ;  /* 0x0000fe0000047ab9 */ /* 0x000fe20000000a00 */
[----:B------:R-:W-:Y:S01]  /*148b0*/  IMAD.MOV.U32 R7, RZ, RZ, R31 ;  /* 0x000000ffff077224 */ /* 0x000fe200078e001f */
[----:B------:R-:W-:Y:S01]  /*148c0*/  ULDC.64 UR6, c[0x0][0x408] ;  /* 0x0001020000067ab9 */ /* 0x000fe20000000a00 */
        /* <DEDUP_REMOVED lines=26> */
.L_x_3093:
        /* <DEDUP_REMOVED lines=28> */
[----:B--2---:R-:W-:Y:S01]  /*14c30*/  @!P2 IADD3 R40, P3, R16, R21, RZ ;  /* 0x000000151028a210 */ /* 0x004fe20007f7e0ff */
[----:B------:R-:W-:Y:S02]  /*14c40*/  @!P1 IMAD.SHL.U32 R46, R192, 0x10, RZ ;  /* 0x00000010c02e9824 */ /* 0x000fe400078e00ff */
[----:B------:R-:W-:-:S02]  /*14c50*/  @!P0 IMAD.SHL.U32 R48, R193, 0x10, RZ ;  /* 0x00000010c1308824 */ /* 0x000fc400078e00ff */
[----:B-1----:R-:W-:Y:S01]  /*14c60*/  @!P2 IMAD.X R41, R3, 0x1, R17, P3 ;  /* 0x000000010329a824 */ /* 0x002fe200018e0611 */
[----:B------:R-:W-:Y:S02]  /*14c70*/  @!P1 SHF.R.S32.HI R0, RZ, 0x1f, R46 ;  /* 0x0000001fff009819 */ /* 0x000fe4000001142e */
[C---:B------:R-:W-:Y:S02]  /*14c80*/  @!P1 IADD3 R42, P5, R46.reuse, R21, RZ ;  /* 0x000000152e2a9210 */ /* 0x040fe40007fbe0ff */
[----:B----4-:R-:W-:Y:S02]  /*14c90*/  @!P1 IADD3 R46, P4, R46, R39, RZ ;  /* 0x000000272e2e9210 */ /* 0x010fe40007f9e0ff */
[----:B------:R-:W-:Y:S02]  /*14ca0*/  CS2R R10, SRZ ;  /* 0x00000000000a7805 */ /* 0x000fe4000001ff00 */
[----:B------:R-:W-:Y:S02]  /*14cb0*/  @!P0 IADD3 R38, P3, R48, R21, RZ ;  /* 0x0000001530268210 */ /* 0x000fe40007f7e0ff */
[----:B------:R-:W-:-:S02]  /*14cc0*/  CS2R R32, SRZ ;  /* 0x0000000000207805 */ /* 0x000fc4000001ff00 */
[----:B------:R-:W-:Y:S01]  /*14cd0*/  @!P0 SHF.R.S32.HI R8, RZ, 0x1f, R48 ;  /* 0x0000001fff088819 */ /* 0x000fe20000011430 */
[----:B---3--:R-:W-:Y:S01]  /*14ce0*/  @!P1 IMAD.X R47, R37, 0x1, R0, P4 ;  /* 0x00000001252f9824 */ /* 0x008fe200020e0600 */
        /* <DEDUP_REMOVED lines=16> */
.L_x_2829:
[----:B------:R-:W-:Y:S05]  /*14df0*/  BSYNC B1 ;  /* 0x0000000000017941 */ /* 0x000fea0003800000 */
.L_x_2828:
[----:B------:R-:W-:Y:S01]  /*14e00*/  ULEA.HI UR4, UR37, UR37, URZ, 0x1 ;  /* 0x0000002525047291 */ /* 0x000fe2000f8f083f */
[----:B-1----:R-:W-:Y:S01]  /*14e10*/  VIADDMNMX R3, R45, -R214, 0x80, PT ;  /* 0x000000802d037446 */ /* 0x002fe200038009d6 */
[----:B------:R-:W-:Y:S02]  /*14e20*/  BSSY B1, `(.L_x_2830) ;  /* 0x0000008000017945 */ /* 0x000fe40003800000 */
[----:B------:R-:W-:Y:S01]  /*14e30*/  ULOP3.LUT UR4, UR4, 0xfffffffe, URZ, 0xc0, !UPT ;  /* 0xfffffffe04047892 */ /* 0x000fe2000f8ec03f */
[----:B------:R-:W-:-:S03]  /*14e40*/  ISETP.GE.AND P1, PT, R198, R3, PT ;  /* 0x00000003c600720c */ /* 0x000fc60003f26270 */
[----:B------:R-:W-:-:S06]  /*14e50*/  UIADD3 UR4, UR37, -UR4, URZ ;  /* 0x8000000425047290 */ /* 0x000fcc000fffe03f */
[----:B0-2---:R-:W-:-:S05]  /*14e60*/  IMAD.U32 R21, RZ, RZ, UR4 ;  /* 0x00000004ff157e24 */ /* 0x005fca000f8e00ff */
[----:B------:R-:W-:-:S04]  /*14e70*/  SHF.L.U32 R21, R21, 0x1f, RZ ;  /* 0x0000001f15157819 */ /* 0x000fc800000006ff */
[----:B------:R-:W0:Y:S02]  /*14e80*/  SYNCS.PHASECHK.TRANS64.TRYWAIT P0, [R18+URZ+0x29800], R21 ;  /* 0x02980015120075a7 */ /* 0x000e24000800017f */
[----:B0-----:R-:W-:Y:S05]  /*14e90*/  @!P0 BRA `(.L_x_2831) ;  /* 0x000001c000388947 */ /* 0x001fea0003800000 */
.L_x_3094:
[----:B------:R-:W-:Y:S05]  /*14ea0*/  BSYNC B1 ;  /* 0x0000000000017941 */ /* 0x000fea0003800000 */
.L_x_2830:
[----:B------:R-:W-:Y:S05]  /*14eb0*/  @P1 BRA `(.L_x_2816) ;  /* 0x0000002c00fc1947 */ /* 0x000fea0003800000 */
[----:B------:R-:W1:Y:S01]  /*14ec0*/  LDC R3, c[0x0][0x3f4] ;  /* 0x0000fd00ff037b82 */ /* 0x000e620000000800 */
[C---:B------:R-:W-:Y:S01]  /*14ed0*/  VIADD R0, R16.reuse, 0x20 ;  /* 0x0000002010007836 */ /* 0x040fe20000000000 */
[C---:B------:R-:W-:Y:S01]  /*14ee0*/  IADD3 R20, R16.reuse, 0x40, RZ ;  /* 0x0000004010147810 */ /* 0x040fe20007ffe0ff */
[----:B------:R-:W-:Y:S01]  /*14ef0*/  BSSY B1, `(.L_x_2832) ;  /* 0x0000101000017945 */ /* 0x000fe20003800000 */
[-C--:B-1----:R-:W-:Y:S02]  /*14f00*/  ISETP.GE.AND P0, PT, R16, R3.reuse, PT ;  /* 0x000000031000720c */ /* 0x082fe40003f06270 */
[-C--:B------:R-:W-:Y:S02]  /*14f10*/  ISETP.GE.AND P1, PT, R0, R3.reuse, PT ;  /* 0x000000030000720c */ /* 0x080fe40003f26270 */
[----:B------:R-:W-:-:S09]  /*14f20*/  ISETP.GE.AND P2, PT, R20, R3, PT ;  /* 0x000000031400720c */ /* 0x000fd20003f46270 */
[----:B------:R-:W-:Y:S05]  /*14f30*/  @P0 BRA `(.L_x_2833) ;  /* 0x0000000c00f00947 */ /* 0x000fea0003800000 */
[----:B------:R-:W2:Y:S01]  /*14f40*/  LDL R68, [R1+0x48] ;  /* 0x0000480001447983 */ /* 0x000ea20000100800 */
[----:B------:R-:W1:Y:S01]  /*14f50*/  S2R R36, SR_TID.X ;  /* 0x0000000000247919 */ /* 0x000e620000002100 */
[----:B-----5:R-:W-:Y:S02]  /*14f60*/  SHF.R.U32.HI R0, RZ, 0x8, R24 ;  /* 0x00000008ff007819 */ /* 0x020fe40000011618 */
[----:B------:R-:W-:Y:S02]  /*14f70*/  LOP3.LUT R20, R24, 0xff, RZ, 0xc0, !PT ;  /* 0x000000ff18147812 */ /* 0x000fe400078ec0ff */
[----:B0-----:R-:W-:-:S04]  /*14f80*/  LOP3.LUT R21, R0, 0xff, RZ, 0xc0, !PT ;  /* 0x000000ff00157812 */ /* 0x001fc800078ec0ff */
[----:B------:R-:W-:Y:S01]  /*14f90*/  PRMT R45, R21, 0x7604, R20 ;  /* 0x00007604152d7816 */ /* 0x000fe20000000014 */
[----:B-1----:R-:W-:-:S05]  /*14fa0*/  VIADD R38, R36, 0xffffff80 ;  /* 0xffffff8024267836 */ /* 0x002fca0000000000 */
[----:B------:R-:W-:-:S04]  /*14fb0*/  LEA.HI R40, R38, R38, RZ, 0x1 ;  /* 0x0000002626287211 */ /* 0x000fc800078f08ff */
[----:B------:R-:W-:-:S05]  /*14fc0*/  LOP3.LUT R40, R40, 0xfffffffe, RZ, 0xc0, !PT ;  /* 0xfffffffe28287812 */ /* 0x000fca00078ec0ff */
[----:B------:R-:W-:-:S05]  /*14fd0*/  IMAD.IADD R40, R38, 0x1, -R40 ;  /* 0x0000000126287824 */ /* 0x000fca00078e0a28 */
[----:B------:R-:W-:-:S04]  /*14fe0*/  LEA.HI R0, R3, R40, RZ, 0x1c ;  /* 0x0000002803007211 */ /* 0x000fc800078fe0ff */
[----:B------:R-:W-:-:S04]  /*14ff0*/  SHF.R.S32.HI R21, RZ, 0x1f, R0 ;  /* 0x0000001fff157819 */ /* 0x000fc80000011400 */
[----:B------:R-:W-:Y:S01]  /*15000*/  LEA.HI R20, R21, R0, RZ, 0x2 ;  /* 0x0000000015147211 */ /* 0x000fe200078f10ff */
[----:B------:R-:W-:-:S04]  /*15010*/  IMAD.SHL.U32 R21, R0, 0x10, RZ ;  /* 0x0000001000157824 */ /* 0x000fc800078e00ff */
[----:B------:R-:W-:Y:S01]  /*15020*/  IMAD.SHL.U32 R20, R20, 0x800, RZ ;  /* 0x0000080014147824 */ /* 0x000fe200078e00ff */
[----:B------:R-:W-:Y:S02]  /*15030*/  LOP3.LUT R0, R208, 0x30, R21, 0xf8, !PT ;  /* 0x00000030d0007812 */ /* 0x000fe400078ef815 */
[----:B---3--:R-:W-:Y:S02]  /*15040*/  SHF.R.U32.HI R37, RZ, 0x8, R25 ;  /* 0x00000008ff257819 */ /* 0x008fe40000011619 */
[----:B----4-:R-:W-:Y:S02]  /*15050*/  SHF.R.U32.HI R39, RZ, 0x8, R26 ;  /* 0x00000008ff277819 */ /* 0x010fe4000001161a */
        /* <DEDUP_REMOVED lines=22> */
[----:B------:R-:W-:Y:S02]  /*151c0*/  LOP3.LUT R52, R7, 0xff, RZ, 0xc0, !PT ;  /* 0x000000ff07347812 */ /* 0x000fe400078ec0ff */
        /* <DEDUP_REMOVED lines=8> */
[----:B------:R-:W-:Y:S01]  /*15250*/  LOP3.LUT R50, R50, 0xff, RZ, 0xc0, !PT ;  /* 0x000000ff32327812 */ /* 0x000fe200078ec0ff */
[----:B------:R-:W-:Y:S02]  /*15260*/  IMAD.U32 R53, R53, 0x10000, RZ ;  /* 0x0001000035357824 */ /* 0x000fe400078e00ff */
[----:B------:R-:W-:Y:S01]  /*15270*/  IMAD.U32 R21, R21, 0x10000, RZ ;  /* 0x0001000015157824 */ /* 0x000fe200078e00ff */
[----:B------:R-:W-:Y:S02]  /*15280*/  PRMT R57, R50, 0x7604, R49 ;  /* 0x0000760432397816 */ /* 0x000fe40000000031 */
[----:B------:R-:W-:Y:S02]  /*15290*/  SHF.R.U32.HI R49, RZ, 0x10, R27 ;  /* 0x00000010ff317819 */ /* 0x000fe4000001161b */
[----:B------:R-:W-:-:S02]  /*152a0*/  LOP3.LUT R55, R48, 0xff0000, R53, 0xf8, !PT ;  /* 0x00ff000030377812 */ /* 0x000fc400078ef835 */
[----:B------:R-:W-:Y:S02]  /*152b0*/  LOP3.LUT R45, R45, 0xff0000, R24, 0xf8, !PT ;  /* 0x00ff00002d2d7812 */ /* 0x000fe400078ef818 */
[----:B------:R-:W-:Y:S02]  /*152c0*/  SHF.L.U32 R49, R49, 0x10, RZ ;  /* 0x0000001031317819 */ /* 0x000fe400000006ff */
[----:B------:R-:W-:Y:S02]  /*152d0*/  LOP3.LUT R21, R46, 0xff0000, R21, 0xf8, !PT ;  /* 0x00ff00002e157812 */ /* 0x000fe400078ef815 */
[----:B------:R-:W-:Y:S02]  /*152e0*/  LOP3.LUT R47, R47, 0xff0000, R26, 0xf8, !PT ;  /* 0x00ff00002f2f7812 */ /* 0x000fe400078ef81a */
[----:B------:R-:W-:Y:S02]  /*152f0*/  LOP3.LUT R55, R55, 0xff000000, R5, 0xf8, !PT ;  /* 0xff00000037377812 */ /* 0x000fe400078ef805 */
[----:B------:R-:W-:-:S02]  /*15300*/  SHF.R.U32.HI R59, RZ, 0x10, R7 ;  /* 0x00000010ff3b7819 */ /* 0x000fc40000011607 */
[----:B------:R-:W-:Y:S02]  /*15310*/  LOP3.LUT R45, R45, 0xff000000, R24, 0xf8, !PT ;  /* 0xff0000002d2d7812 */ /* 0x000fe400078ef818 */
[----:B------:R-:W-:Y:S02]  /*15320*/  LOP3.LUT R49, R20, 0xff0000, R49, 0xf8, !PT ;  /* 0x00ff000014317812 */ /* 0x000fe400078ef831 */
[----:B------:R-:W-:Y:S02]  /*15330*/  LOP3.LUT R24, R21, 0xff000000, R25, 0xf8, !PT ;  /* 0xff00000015187812 */ /* 0x000fe400078ef819 */
[----:B------:R-:W-:Y:S02]  /*15340*/  LOP3.LUT R21, R57, 0xff0000, R6, 0xf8, !PT ;  /* 0x00ff000039157812 */ /* 0x000fe400078ef806 */
[----:B------:R-:W-:Y:S02]  /*15350*/  LOP3.LUT R20, R47, 0xff000000, R26, 0xf8, !PT ;  /* 0xff0000002f147812 */ /* 0x000fe400078ef81a */
[----:B------:R-:W-:-:S02]  /*15360*/  F2FP.F16.E4M3.UNPACK_B R54, R55 ;  /* 0x00000037ff36723e */ /* 0x000fc400020006ff */
[----:B0-----:R-:W-:Y:S01]  /*15370*/  F2FP.F16.E4M3.UNPACK_B R26, R41 ;  /* 0x00000029ff1a723e */ /* 0x001fe200020006ff */
[----:B------:R-:W-:Y:S01]  /*15380*/  IMAD.U32 R59, R59, 0x10000, RZ ;  /* 0x000100003b3b7824 */ /* 0x000fe200078e00ff */
[----:B------:R-:W-:Y:S02]  /*15390*/  LOP3.LUT R53, R49, 0xff000000, R27, 0xf8, !PT ;  /* 0xff00000031357812 */ /* 0x000fe400078ef81b */
[----:B------:R-:W-:Y:S02]  /*153a0*/  LOP3.LUT R51, R51, 0xff0000, R4, 0xf8, !PT ;  /* 0x00ff000033337812 */ /* 0x000fe400078ef804 */
[----:B------:R-:W-:Y:S02]  /*153b0*/  LOP3.LUT R5, R21, 0xff000000, R6, 0xf8, !PT ;  /* 0xff00000015057812 */ /* 0x000fe400078ef806 */
[----:B------:R-:W-:Y:S01]  /*153c0*/  F2FP.F16.E4M3.UNPACK_B R27, R24 ;  /* 0x00000018ff1b723e */ /* 0x000fe200020006ff */
[----:B------:R-:W-:Y:S01]  /*153d0*/  HADD2.F32 R6, -RZ, R26.H0_H0 ;  /* 0x2000001aff067230 */ /* 0x000fe20000004100 */
[----:B------:R-:W-:-:S02]  /*153e0*/  LOP3.LUT R59, R52, 0xff0000, R59, 0xf8, !PT ;  /* 0x00ff0000343b7812 */ /* 0x000fc400078ef83b */
[----:B------:R-:W-:Y:S02]  /*153f0*/  LOP3.LUT R57, R51, 0xff000000, R4, 0xf8, !PT ;  /* 0xff00000033397812 */ /* 0x000fe400078ef804 */
[-C--:B------:R-:W-:Y:S02]  /*15400*/  F2FP.F16.E4M3.UNPACK_B R51, R43.reuse ;  /* 0x0000002bff33723e */ /* 0x080fe400020006ff */
[----:B------:R-:W-:Y:S02]  /*15410*/  F2FP.F16.E4M3.UNPACK_B R52, R43.H1 ;  /* 0x0000002bff34723e */ /* 0x000fe400030006ff */
[-C--:B------:R-:W-:Y:S02]  /*15420*/  F2FP.F16.E4M3.UNPACK_B R43, R40.reuse ;  /* 0x00000028ff2b723e */ /* 0x080fe400020006ff */
[----:B------:R-:W-:Y:S02]  /*15430*/  F2FP.F16.E4M3.UNPACK_B R50, R40.H1 ;  /* 0x00000028ff32723e */ /* 0x000fe400030006ff */
[----:B------:R-:W-:-:S02]  /*15440*/  F2FP.F16.E4M3.UNPACK_B R41, R41.H1 ;  /* 0x00000029ff29723e */ /* 0x000fc400030006ff */
[----:B------:R-:W-:Y:S01]  /*15450*/  F2FP.F16.E4M3.UNPACK_B R55, R55.H1 ;  /* 0x00000037ff37723e */ /* 0x000fe200030006ff */
[----:B------:R-:W-:Y:S01]  /*15460*/  HADD2.F32 R26, -RZ, R26.H1_H1 ;  /* 0x3000001aff1a7230 */ /* 0x000fe20000004100 */
[----:B------:R-:W-:Y:S01]  /*15470*/  LOP3.LUT R58, R59, 0xff000000, R7, 0xf8, !PT ;  /* 0xff0000003b3a7812 */ /* 0x000fe200078ef807 */
[----:B------:R-:W-:-:S05]  /*15480*/  HADD2.F32 R59, -RZ, R54.H1_H1 ;  /* 0x30000036ff3b7230 */ /* 0x000fca0000004100 */
[----:B------:R-:W-:Y:S01]  /*15490*/  FMUL.FTZ R61, R26, R59 ;  /* 0x0000003b1a3d7220 */ /* 0x000fe20000410000 */
[----:B--2---:R-:W0:Y:S02]  /*154a0*/  LDS.128 R36, [R68+0x14400] ;  /* 0x0144000044247984 */ /* 0x004e240000000c00 */
[----:B0-----:R-:W-:Y:S02]  /*154b0*/  F2FP.F16.E4M3.UNPACK_B R21, R37 ;  /* 0x00000025ff15723e */ /* 0x001fe400020006ff */
[-C--:B------:R-:W-:Y:S02]  /*154c0*/  F2FP.F16.E4M3.UNPACK_B R48, R39.reuse ;  /* 0x00000027ff30723e */ /* 0x080fe400020006ff */
[----:B------:R-:W-:Y:S01]  /*154d0*/  F2FP.F16.E4M3.UNPACK_B R49, R39.H1 ;  /* 0x00000027ff31723e */ /* 0x000fe200030006ff */
[----:B------:R-:W-:Y:S01]  /*154e0*/  HADD2.F32 R39, -RZ, R54.H0_H0 ;  /* 0x20000036ff277230 */ /* 0x000fe20000004100 */
[-C--:B------:R-:W-:Y:S02]  /*154f0*/  F2FP.F16.E4M3.UNPACK_B R46, R36.reuse ;  /* 0x00000024ff2e723e */ /* 0x080fe400020006ff */
[----:B------:R-:W-:Y:S01]  /*15500*/  F2FP.F16.E4M3.UNPACK_B R47, R36.H1 ;  /* 0x00000024ff2f723e */ /* 0x000fe200030006ff */
[----:B------:R-:W-:-:S02]  /*15510*/  HADD2.F32 R36, -RZ, R27.H0_H0 ;  /* 0x2000001bff247230 */ /* 0x000fc40000004100 */
[C---:B------:R-:W-:Y:S01]  /*15520*/  FMUL.FTZ R40, R6.reuse, R39 ;  /* 0x0000002706287220 */ /* 0x040fe20000410000 */
[----:B------:R-:W-:Y:S02]  /*15530*/  HADD2.F32 R25, -RZ, R21.H0_H0 ;  /* 0x20000015ff197230 */ /* 0x000fe40000004100 */
[----:B------:R-:W-:-:S03]  /*15540*/  FMUL.FTZ R56, R6, R36 ;  /* 0x0000002406387220 */ /* 0x000fc60000410000 */
[C---:B------:R-:W-:Y:S01]  /*15550*/  FFMA.FTZ R6, R25.reuse, R36, -R40 ;  /* 0x0000002419067223 */ /* 0x040fe20000010828 */
[----:B------:R-:W-:Y:S01]  /*15560*/  F2FP.F16.E4M3.UNPACK_B R36, R24.H1 ;  /* 0x00000018ff24723e */ /* 0x000fe200030006ff */
[----:B------:R-:W-:Y:S01]  /*15570*/  FFMA.FTZ R25, R25, R39, R56 ;  /* 0x0000002719197223 */ /* 0x000fe20000010038 */
[----:B------:R-:W-:Y:S01]  /*15580*/  F2FP.F16.E4M3.UNPACK_B R37, R37.H1 ;  /* 0x00000025ff25723e */ /* 0x000fe200030006ff */
[----:B------:R-:W-:Y:S02]  /*15590*/  HADD2.F32 R39, -RZ, R27.H1_H1 ;  /* 0x3000001bff277230 */ /* 0x000fe40000004100 */
[----:B------:R-:W-:Y:S02]  /*155a0*/  HADD2.F32 R24, -RZ, R21.H1_H1 ;  /* 0x30000015ff187230 */ /* 0x000fe40000004100 */
[----:B------:R-:W-:Y:S02]  /*155b0*/  HADD2.F32 R54, -RZ, R55.H0_H0 ;  /* 0x20000037ff367230 */ /* 0x000fe40000004100 */
[----:B------:R-:W-:-:S02]  /*155c0*/  HADD2.F32 R21, -RZ, R41.H0_H0 ;  /* 0x20000029ff157230 */ /* 0x000fc40000004100 */
[--C-:B------:R-:W-:Y:S02]  /*155d0*/  HADD2.F32 R40, -RZ, R36.reuse.H0_H0 ;  /* 0x20000024ff287230 */ /* 0x100fe40000004100 */
[-C--:B------:R-:W-:Y:S01]  /*155e0*/  FMUL.FTZ R26, R26, R39.reuse ;  /* 0x000000271a1a7220 */ /* 0x080fe20000410000 */
[----:B------:R-:W-:Y:S02]  /*155f0*/  HADD2.F32 R27, -RZ, R37.H0_H0 ;  /* 0x20000025ff1b7230 */ /* 0x000fe40000004100 */
[C---:B------:R-:W-:Y:S01]  /*15600*/  FMUL.FTZ R56, R21.reuse, R54 ;  /* 0x0000003615387220 */ /* 0x040fe20000410000 */
[-C--:B------:R-:W-:Y:S01]  /*15610*/  FMUL.FTZ R63, R21, R40.reuse ;  /* 0x00000028153f7220 */ /* 0x080fe20000410000 */
[C---:B------:R-:W-:Y:S01]  /*15620*/  FFMA.FTZ R21, R24.reuse, R39, -R61 ;  /* 0x0000002718157223 */ /* 0x040fe2000001083d */
[----:B------:R-:W-:Y:S01]  /*15630*/  FFMA.FTZ R24, R24, R59, R26 ;  /* 0x0000003b18187223 */ /* 0x000fe2000001001a */
[C---:B------:R-:W-:Y:S01]  /*15640*/  FFMA.FTZ R26, R27.reuse, R40, -R56 ;  /* 0x000000281b1a7223 */ /* 0x040fe20000010838 */
[----:B------:R-:W-:Y:S01]  /*15650*/  F2FP.F16.E4M3.UNPACK_B R59, R58 ;  /* 0x0000003aff3b723e */ /* 0x000fe200020006ff */
[----:B------:R-:W-:Y:S01]  /*15660*/  FFMA.FTZ R27, R27, R54, R63 ;  /* 0x000000361b1b7223 */ /* 0x000fe2000001003f */
[----:B------:R-:W-:Y:S01]  /*15670*/  F2FP.F16.E4M3.UNPACK_B R54, R53 ;  /* 0x00000035ff36723e */ /* 0x000fe200020006ff */
[----:B------:R-:W-:-:S02]  /*15680*/  HADD2.F32 R39, -RZ, R36.H1_H1 ;  /* 0x30000024ff277230 */ /* 0x000fc40000004100 */
[----:B------:R-:W-:Y:S02]  /*15690*/  HADD2.F32 R56, -RZ, R55.H1_H1 ;  /* 0x30000037ff387230 */ /* 0x000fe40000004100 */
[----:B------:R-:W-:Y:S02]  /*156a0*/  HADD2.F32 R36, -RZ, R37.H1_H1 ;  /* 0x30000025ff247230 */ /* 0x000fe40000004100 */
[----:B------:R-:W-:Y:S02]  /*156b0*/  HADD2.F32 R41, -RZ, R41.H1_H1 ;  /* 0x30000029ff297230 */ /* 0x000fe40000004100 */
[----:B------:R-:W-:Y:S02]  /*156c0*/  HADD2.F32 R60, -RZ, R59.H0_H0 ;  /* 0x2000003bff3c7230 */ /* 0x000fe40000004100 */
[----:B------:R-:W-:Y:S02]  /*156d0*/  HADD2.F32 R37, -RZ, R51.H0_H0 ;  /* 0x20000033ff257230 */ /* 0x000fe40000004100 */
[----:B------:R-:W-:-:S02]  /*156e0*/  HADD2.F32 R55, -RZ, R54.H0_H0 ;  /* 0x20000036ff377230 */ /* 0x000fc40000004100 */
[----:B------:R-:W-:Y:S01]  /*156f0*/  FMUL.FTZ R61, R41, R56 ;  /* 0x00000038293d7220 */ /* 0x000fe20000410000 */
[----:B------:R-:W-:Y:S02]  /*15700*/  HADD2.F32 R40, -RZ, R48.H0_H0 ;  /* 0x20000030ff287230 */ /* 0x000fe40000004100 */
[----:B------:R-:W-:Y:S01]  /*15710*/  FMUL.FTZ R63, R37, R60 ;  /* 0x0000003c253f7220 */ /* 0x000fe20000410000 */
[----:B------:R-:W-:Y:S01]  /*15720*/  FMUL.FTZ R41, R41, R39 ;  /* 0x0000002729297220 */ /* 0x000fe20000410000 */
[----:B------:R-:W-:Y:S01]  /*15730*/  FMUL.FTZ R65, R37, R55 ;  /* 0x0000003725417220 */ /* 0x000fe20000410000 */
[----:B------:R-:W-:Y:S01]  /*15740*/  FFMA.FTZ R37, R36, R39, -R61 ;  /* 0x0000002724257223 */ /* 0x000fe2000001083d */
[----:B------:R-:W-:Y:S01]  /*15750*/  FFMA.FTZ R39, R40, R55, -R63 ;  /* 0x0000003728277223 */ /* 0x000fe2000001083f */
[----:B------:R-:W-:Y:S01]  /*15760*/  HADD2.F32 R55, -RZ, R54.H1_H1 ;  /* 0x30000036ff377230 */ /* 0x000fe20000004100 */
[----:B------:R-:W-:Y:S01]  /*15770*/  F2FP.F16.E4M3.UNPACK_B R58, R58.H1 ;  /* 0x0000003aff3a723e */ /* 0x000fe200030006ff */
[----:B------:R-:W-:Y:S01]  /*15780*/  HADD2.F32 R59, -RZ, R59.H1_H1 ;  /* 0x3000003bff3b7230 */ /* 0x000fe20000004100 */
[----:B------:R-:W-:Y:S01]  /*15790*/  F2FP.F16.E4M3.UNPACK_B R54, R53.H1 ;  /* 0x00000035ff36723e */ /* 0x000fe200030006ff */
[----:B------:R-:W-:-:S02]  /*157a0*/  HADD2.F32 R51, -RZ, R51.H1_H1 ;  /* 0x30000033ff337230 */ /* 0x000fc40000004100 */
[----:B------:R-:W-:Y:S01]  /*157b0*/  FFMA.FTZ R40, R40, R60, R65 ;  /* 0x0000003c28287223 */ /* 0x000fe20000010041 */
[----:B------:R-:W-:Y:S02]  /*157c0*/  HADD2.F32 R48, -RZ, R48.H1_H1 ;  /* 0x30000030ff307230 */ /* 0x000fe40000004100 */
[----:B------:R-:W-:Y:S01]  /*157d0*/  FFMA.FTZ R36, R36, R56, R41 ;  /* 0x0000003824247223 */ /* 0x000fe20000010029 */
[----:B------:R-:W-:Y:S02]  /*157e0*/  HADD2.F32 R60, -RZ, R58.H0_H0 ;  /* 0x2000003aff3c7230 */ /* 0x000fe40000004100 */
[C---:B------:R-:W-:Y:S01]  /*157f0*/  FMUL.FTZ R61, R51.reuse, R59 ;  /* 0x0000003b333d7220 */ /* 0x040fe20000410000 */
[----:B------:R-:W-:Y:S02]  /*15800*/  HADD2.F32 R53, -RZ, R52.H0_H0 ;  /* 0x20000034ff357230 */ /* 0x000fe40000004100 */
[----:B------:R-:W-:Y:S02]  /*15810*/  HADD2.F32 R56, -RZ, R54.H0_H0 ;  /* 0x20000036ff387230 */ /* 0x000fe40000004100 */
[----:B------:R-:W-:Y:S01]  /*15820*/  FMUL.FTZ R64, R51, R55 ;  /* 0x0000003733407220 */ /* 0x000fe20000410000 */
[----:B------:R-:W-:-:S02]  /*15830*/  HADD2.F32 R41, -RZ, R49.H0_H0 ;  /* 0x20000031ff297230 */ /* 0x000fc40000004100 */
[C---:B------:R-:W-:Y:S01]  /*15840*/  FFMA.FTZ R62, R48.reuse, R55, -R61 ;  /* 0x00000037303e7223 */ /* 0x040fe2000001083d */
[C---:B------:R-:W-:Y:S01]  /*15850*/  FMUL.FTZ R66, R53.reuse, R60 ;  /* 0x0000003c35427220 */ /* 0x040fe20000410000 */
[----:B------:R-:W-:Y:S01]  /*15860*/  F2FP.F16.E4M3.UNPACK_B R55, R57.H1 ;  /* 0x00000039ff37723e */ /* 0x000fe200030006ff */
[-C--:B------:R-:W-:Y:S01]  /*15870*/  FMUL.FTZ R53, R53, R56.reuse ;  /* 0x0000003835357220 */ /* 0x080fe20000410000 */
[----:B------:R-:W-:Y:S01]  /*15880*/  HADD2.F32 R58, -RZ, R58.H1_H1 ;  /* 0x3000003aff3a7230 */ /* 0x000fe20000004100 */
[----:B------:R-:W-:Y:S01]  /*15890*/  F2FP.F16.E4M3.UNPACK_B R51, R45.H1 ;  /* 0x0000002dff33723e */ /* 0x000fe200030006ff */
[----:B------:R-:W-:Y:S02]  /*158a0*/  HADD2.F32 R52, -RZ, R52.H1_H1 ;  /* 0x30000034ff347230 */ /* 0x000fe40000004100 */
[----:B------:R-:W-:Y:S01]  /*158b0*/  FFMA.FTZ R61, R48, R59, R64 ;  /* 0x0000003b303d7223 */ /* 0x000fe20000010040 */
[C---:B------:R-:W-:Y:S01]  /*158c0*/  FFMA.FTZ R66, R41.reuse, R56, -R66 ;  /* 0x0000003829427223 */ /* 0x040fe20000010842 */
[----:B------:R-:W-:Y:S01]  /*158d0*/  FFMA.FTZ R63, R41, R60, R53 ;  /* 0x0000003c293f7223 */ /* 0x000fe20000010035 */
[----:B------:R-:W-:-:S02]  /*158e0*/  HADD2.F32 R54, -RZ, R54.H1_H1 ;  /* 0x30000036ff367230 */ /* 0x000fc40000004100 */
[----:B------:R-:W-:Y:S01]  /*158f0*/  FMUL.FTZ R60, R52, R58 ;  /* 0x0000003a343c7220 */ /* 0x000fe20000410000 */
[----:B------:R-:W-:Y:S02]  /*15900*/  HADD2.F32 R49, -RZ, R49.H1_H1 ;  /* 0x30000031ff317230 */ /* 0x000fe40000004100 */
[----:B------:R-:W-:Y:S02]  /*15910*/  HADD2.F32 R56, -RZ, R55.H0_H0 ;  /* 0x20000037ff387230 */ /* 0x000fe40000004100 */
[--C-:B------:R-:W-:Y:S02]  /*15920*/  HADD2.F32 R48, -RZ, R50.reuse.H0_H0 ;  /* 0x20000032ff307230 */ /* 0x100fe40000004100 */
[----:B------:R-:W-:Y:S02]  /*15930*/  HADD2.F32 R53, -RZ, R51.H0_H0 ;  /* 0x20000033ff357230 */ /* 0x000fe40000004100 */
[----:B------:R-:W-:Y:S02]  /*15940*/  HADD2.F32 R55, -RZ, R55.H1_H1 ;  /* 0x30000037ff377230 */ /* 0x000fe40000004100 */
[----:B------:R-:W-:-:S02]  /*15950*/  HADD2.F32 R50, -RZ, R50.H1_H1 ;  /* 0x30000032ff327230 */ /* 0x000fc40000004100 */
[----:B------:R-:W-:Y:S02]  /*15960*/  HADD2.F32 R51, -RZ, R51.H1_H1 ;  /* 0x30000033ff337230 */ /* 0x000fe40000004100 */
[-C--:B------:R-:W-:Y:S01]  /*15970*/  FMUL.FTZ R67, R52, R54.reuse ;  /* 0x0000003634437220 */ /* 0x080fe20000410000 */
[--C-:B------:R-:W-:Y:S02]  /*15980*/  HADD2.F32 R41, -RZ, R47.reuse.H0_H0 ;  /* 0x2000002fff297230 */ /* 0x100fe40000004100 */
[----:B------:R-:W-:Y:S01]  /*15990*/  FFMA.FTZ R65, R49, R54, -R60 ;  /* 0x0000003631417223 */ /* 0x000fe2000001083c */
[C---:B------:R-:W-:Y:S01]  /*159a0*/  FMUL.FTZ R52, R48.reuse, R56 ;  /* 0x0000003830347220 */ /* 0x040fe20000410000 */
[----:B------:R-:W-:Y:S01]  /*159b0*/  FMUL.FTZ R59, R48, R53 ;  /* 0x00000035303b7220 */ /* 0x000fe20000410000 */
[----:B------:R-:W-:Y:S02]  /*159c0*/  HADD2.F32 R47, -RZ, R47.H1_H1 ;  /* 0x3000002fff2f7230 */ /* 0x000fe40000004100 */
[C---:B------:R-:W-:Y:S01]  /*159d0*/  FMUL.FTZ R54, R50.reuse, R55 ;  /* 0x0000003732367220 */ /* 0x040fe20000410000 */
[----:B------:R-:W-:Y:S01]  /*159e0*/  F2FP.F16.E4M3.UNPACK_B R57, R57 ;  /* 0x00000039ff39723e */ /* 0x000fe200020006ff */
[----:B------:R-:W-:Y:S01]  /*159f0*/  FMUL.FTZ R50, R50, R51 ;  /* 0x0000003332327220 */ /* 0x000fe20000410000 */
[----:B------:R-:W-:Y:S01]  /*15a00*/  F2FP.F16.E4M3.UNPACK_B R48, R45 ;  /* 0x0000002dff30723e */ /* 0x000fe200020006ff */
[----:B------:R-:W-:Y:S01]  /*15a10*/  FFMA.FTZ R53, R41, R53, -R52 ;  /* 0x0000003529357223 */ /* 0x000fe20000010834 */
[----:B------:R-:W-:-:S02]  /*15a20*/  HADD2.F32 R45, -RZ, R43.H0_H0 ;  /* 0x2000002bff2d7230 */ /* 0x000fc40000004100 */
[----:B------:R-:W-:Y:S01]  /*15a30*/  FFMA.FTZ R60, R47, R55, R50 ;  /* 0x000000372f3c7223 */ /* 0x000fe20000010032 */
[--C-:B------:R-:W-:Y:S02]  /*15a40*/  HADD2.F32 R52, -RZ, R57.reuse.H0_H0 ;  /* 0x20000039ff347230 */ /* 0x100fe40000004100 */
[----:B------:R-:W-:Y:S02]  /*15a50*/  HADD2.F32 R50, -RZ, R48.H0_H0 ;  /* 0x20000030ff327230 */ /* 0x000fe40000004100 */
[----:B------:R-:W-:Y:S01]  /*15a60*/  FFMA.FTZ R64, R49, R58, R67 ;  /* 0x0000003a31407223 */ /* 0x000fe20000010043 */
[----:B------:R-:W-:Y:S01]  /*15a70*/  FFMA.FTZ R59, R41, R56, R59 ;  /* 0x00000038293b7223 */ /* 0x000fe2000001003b */
[----:B------:R-:W-:Y:S01]  /*15a80*/  FFMA.FTZ R58, R47, R51, -R54 ;  /* 0x000000332f3a7223 */ /* 0x000fe20000010836 */
[----:B------:R-:W-:Y:S02]  /*15a90*/  HADD2.F32 R41, -RZ, R46.H0_H0 ;  /* 0x2000002eff297230 */ /* 0x000fe40000004100 */
[----:B------:R-:W-:Y:S01]  /*15aa0*/  FMUL.FTZ R54, R45, R52 ;  /* 0x000000342d367220 */ /* 0x000fe20000410000 */
[----:B------:R-:W-:-:S02]  /*15ab0*/  HADD2.F32 R57, -RZ, R57.H1_H1 ;  /* 0x30000039ff397230 */ /* 0x000fc40000004100 */
[----:B------:R-:W-:Y:S01]  /*15ac0*/  FMUL.FTZ R56, R45, R50 ;  /* 0x000000322d387220 */ /* 0x000fe20000410000 */
[----:B------:R-:W-:Y:S02]  /*15ad0*/  HADD2.F32 R43, -RZ, R43.H1_H1 ;  /* 0x3000002bff2b7230 */ /* 0x000fe40000004100 */
[----:B------:R-:W-:Y:S01]  /*15ae0*/  HADD2.F32 R48, -RZ, R48.H1_H1 ;  /* 0x30000030ff307230 */ /* 0x000fe20000004100 */
[----:B------:R-:W-:Y:S01]  /*15af0*/  F2FP.F16.E4M3.UNPACK_B R7, R42 ;  /* 0x0000002aff07723e */ /* 0x000fe200020006ff */
[C---:B------:R-:W-:Y:S01]  /*15b00*/  FFMA.FTZ R54, R41.reuse, R50, -R54 ;  /* 0x0000003229367223 */ /* 0x040fe20000010836 */
[----:B------:R-:W-:Y:S02]  /*15b10*/  HADD2.F32 R46, -RZ, R46.H1_H1 ;  /* 0x3000002eff2e7230 */ /* 0x000fe40000004100 */
[----:B------:R-:W-:Y:S01]  /*15b20*/  FFMA.FTZ R56, R41, R52, R56 ;  /* 0x0000003429387223 */ /* 0x000fe20000010038 */
[----:B------:R-:W-:Y:S01]  /*15b30*/  F2FP.F16.E4M3.UNPACK_B R42, R42.H1 ;  /* 0x0000002aff2a723e */ /* 0x000fe200030006ff */
[C---:B------:R-:W-:Y:S01]  /*15b40*/  FMUL.FTZ R45, R43.reuse, R57 ;  /* 0x000000392b2d7220 */ /* 0x040fe20000410000 */
[----:B------:R-:W-:Y:S01]  /*15b50*/  F2FP.F16.E4M3.UNPACK_B R47, R5.H1 ;  /* 0x00000005ff2f723e */ /* 0x000fe200030006ff */
[----:B------:R-:W-:Y:S01]  /*15b60*/  FMUL.FTZ R50, R43, R48 ;  /* 0x000000302b327220 */ /* 0x000fe20000410000 */
[----:B------:R-:W-:Y:S01]  /*15b70*/  F2FP.F16.E4M3.UNPACK_B R41, R20.H1 ;  /* 0x00000014ff29723e */ /* 0x000fe200030006ff */
[C---:B------:R-:W-:Y:S01]  /*15b80*/  FFMA.FTZ R49, R46.reuse, R48, -R45 ;  /* 0x000000302e317223 */ /* 0x040fe2000001082d */
[-C--:B------:R-:W-:Y:S01]  /*15b90*/  F2FP.F16.E4M3.UNPACK_B R4, R38.reuse ;  /* 0x00000026ff04723e */ /* 0x080fe200020006ff */
[----:B------:R-:W-:Y:S01]  /*15ba0*/  FFMA.FTZ R57, R46, R57, R50 ;  /* 0x000000392e397223 */ /* 0x000fe20000010032 */
[----:B------:R-:W-:Y:S01]  /*15bb0*/  F2FP.F16.E4M3.UNPACK_B R38, R38.H1 ;  /* 0x00000026ff26723e */ /* 0x000fe200030006ff */
[----:B------:R-:W-:-:S02]  /*15bc0*/  HADD2.F32 R48, -RZ, R47.H0_H0 ;  /* 0x2000002fff307230 */ /* 0x000fc40000004100 */
[--C-:B------:R-:W-:Y:S02]  /*15bd0*/  HADD2.F32 R43, -RZ, R42.reuse.H0_H0 ;  /* 0x2000002aff2b7230 */ /* 0x100fe40000004100 */
[----:B------:R-:W-:Y:S02]  /*15be0*/  HADD2.F32 R46, -RZ, R41.H0_H0 ;  /* 0x20000029ff2e7230 */ /* 0x000fe40000004100 */
[----:B------:R-:W-:Y:S02]  /*15bf0*/  HADD2.F32 R47, -RZ, R47.H1_H1 ;  /* 0x3000002fff2f7230 */ /* 0x000fe40000004100 */
[----:B------:R-:W-:Y:S02]  /*15c00*/  HADD2.F32 R42, -RZ, R42.H1_H1 ;  /* 0x3000002aff2a7230 */ /* 0x000fe40000004100 */
[----:B------:R-:W-:Y:S02]  /*15c10*/  HADD2.F32 R45, -RZ, R41.H1_H1 ;  /* 0x30000029ff2d7230 */ /* 0x000fe40000004100 */
[----:B------:R-:W-:Y:S01]  /*15c20*/  FMUL.FTZ R50, R43, R48 ;  /* 0x000000302b327220 */ /* 0x000fe20000410000 */
[----:B------:R-:W-:-:S02]  /*15c30*/  HADD2.F32 R41, -RZ, R38.H0_H0 ;  /* 0x20000026ff297230 */ /* 0x000fc40000004100 */
[----:B------:R-:W-:Y:S01]  /*15c40*/  FMUL.FTZ R52, R43, R46 ;  /* 0x0000002e2b347220 */ /* 0x000fe20000410000 */
[----:B------:R-:W-:Y:S02]  /*15c50*/  HADD2.F32 R38, -RZ, R38.H1_H1 ;  /* 0x30000026ff267230 */ /* 0x000fe40000004100 */
[C---:B------:R-:W-:Y:S01]  /*15c60*/  FMUL.FTZ R43, R42.reuse, R47 ;  /* 0x0000002f2a2b7220 */ /* 0x040fe20000410000 */
[----:B------:R-:W-:Y:S01]  /*15c70*/  F2FP.F16.E4M3.UNPACK_B R20, R20 ;  /* 0x00000014ff14723e */ /* 0x000fe200020006ff */
[----:B------:R-:W-:Y:S01]  /*15c80*/  FMUL.FTZ R42, R42, R45 ;  /* 0x0000002d2a2a7220 */ /* 0x000fe20000410000 */
[----:B------:R-:W-:Y:S01]  /*15c90*/  F2FP.F16.E4M3.UNPACK_B R5, R5 ;  /* 0x00000005ff05723e */ /* 0x000fe200020006ff */
[C---:B------:R-:W-:Y:S01]  /*15ca0*/  FFMA.FTZ R50, R41.reuse, R46, -R50 ;  /* 0x0000002e29327223 */ /* 0x040fe20000010832 */
[----:B------:R-:W-:Y:S01]  /*15cb0*/  FFMA.FTZ R52, R41, R48, R52 ;  /* 0x0000003029347223 */ /* 0x000fe20000010034 */
[C---:B------:R-:W-:Y:S01]  /*15cc0*/  FFMA.FTZ R51, R38.reuse, R45, -R43 ;  /* 0x0000002d26337223 */ /* 0x040fe2000001082b */
[----:B------:R-:W-:Y:S01]  /*15cd0*/  FFMA.FTZ R55, R38, R47, R42 ;  /* 0x0000002f26377223 */ /* 0x000fe2000001002a */
[----:B------:R-:W-:-:S02]  /*15ce0*/  HADD2.F32 R38, -RZ, R20.H0_H0 ;  /* 0x20000014ff267230 */ /* 0x000fc40000004100 */
[----:B------:R-:W-:Y:S02]  /*15cf0*/  HADD2.F32 R41, -RZ, R20.H1_H1 ;  /* 0x30000014ff297230 */ /* 0x000fe40000004100 */
[----:B------:R-:W-:Y:S02]  /*15d00*/  HADD2.F32 R42, -RZ, R5.H0_H0 ;  /* 0x20000005ff2a7230 */ /* 0x000fe40000004100 */
[----:B------:R-:W-:Y:S02]  /*15d10*/  HADD2.F32 R20, -RZ, R7.H0_H0 ;  /* 0x20000007ff147230 */ /* 0x000fe40000004100 */
        /* <DEDUP_REMOVED lines=30> */
.L_x_2833:
[----:B------:R-:W-:Y:S05]  /*15f00*/  BSYNC B1 ;  /* 0x0000000000017941 */ /* 0x000fea0003800000 */
.L_x_2832:
[----:B------:R-:W-:Y:S04]  /*15f10*/  BSSY B1, `(.L_x_2834) ;  /* 0x0000101000017945 */ /* 0x000fe80003800000 */
[----:B------:R-:W-:Y:S05]  /*15f20*/  @P1 BRA `(.L_x_2835) ;  /* 0x0000000c00fc1947 */ /* 0x000fea0003800000 */
[----:B------:R-:W2:Y:S01]  /*15f30*/  LDL R61, [R1+0x44] ;  /* 0x00004400013d7983 */ /* 0x000ea20000100800 */
[----:B-1---5:R-:W-:Y:S02]  /*15f40*/  SHF.R.U32.HI R0, RZ, 0x8, R28 ;  /* 0x00000008ff007819 */ /* 0x022fe4000001161c */
[----:B------:R-:W-:Y:S02]  /*15f50*/  LOP3.LUT R5, R28, 0xff, RZ, 0xc0, !PT ;  /* 0x000000ff1c057812 */ /* 0x000fe400078ec0ff */
[----:B------:R-:W-:Y:S02]  /*15f60*/  LOP3.LUT R4, R0, 0xff, RZ, 0xc0, !PT ;  /* 0x000000ff00047812 */ /* 0x000fe400078ec0ff */
[----:B------:R-:W-:Y:S02]  /*15f70*/  LEA.HI R0, R3, R192, RZ, 0x1c ;  /* 0x000000c003007211 */ /* 0x000fe400078fe0ff */
[----:B---3--:R-:W-:Y:S02]  /*15f80*/  PRMT R37, R4, 0x7604, R5 ;  /* 0x0000760404257816 */ /* 0x008fe40000000005 */
[----:B------:R-:W-:-:S02]  /*15f90*/  SHF.R.S32.HI R5, RZ, 0x1f, R0 ;  /* 0x0000001fff057819 */ /* 0x000fc40000011400 */
[----:B------:R-:W-:Y:S02]  /*15fa0*/  SHF.R.U32.HI R20, RZ, 0x8, R31 ;  /* 0x00000008ff147819 */ /* 0x000fe4000001161f */
[----:B------:R-:W-:Y:S01]  /*15fb0*/  LEA.HI R4, R5, R0, RZ, 0x2 ;  /* 0x0000000005047211 */ /* 0x000fe200078f10ff */
[----:B------:R-:W-:Y:S01]  /*15fc0*/  IMAD.SHL.U32 R5, R0, 0x10, RZ ;  /* 0x0000001000057824 */ /* 0x000fe200078e00ff */
[----:B0-----:R-:W-:Y:S02]  /*15fd0*/  LOP3.LUT R21, R31, 0xff, RZ, 0xc0, !PT ;  /* 0x000000ff1f157812 */ /* 0x001fe400078ec0ff */
[----:B------:R-:W-:Y:S01]  /*15fe0*/  LOP3.LUT R20, R20, 0xff, RZ, 0xc0, !PT ;  /* 0x000000ff14147812 */ /* 0x000fe200078ec0ff */
[----:B------:R-:W-:Y:S01]  /*15ff0*/  IMAD.SHL.U32 R4, R4, 0x800, RZ ;  /* 0x0000080004047824 */ /* 0x000fe200078e00ff */
[----:B------:R-:W-:Y:S02]  /*16000*/  LOP3.LUT R0, R208, 0x30, R5, 0xf8, !PT ;  /* 0x00000030d0007812 */ /* 0x000fe400078ef805 */
[----:B------:R-:W-:-:S02]  /*16010*/  SHF.R.U32.HI R24, RZ, 0x8, R8 ;  /* 0x00000008ff187819 */ /* 0x000fc40000011608 */
[----:B------:R-:W-:Y:S02]  /*16020*/  LOP3.LUT R0, R0, R209, RZ, 0x3c, !PT ;  /* 0x000000d100007212 */ /* 0x000fe400078e3cff */
[----:B------:R-:W-:Y:S02]  /*16030*/  LOP3.LUT R5, R4, 0xffffe000, RZ, 0xc0, !PT ;  /* 0xffffe00004057812 */ /* 0x000fe400078ec0ff */
[----:B------:R-:W-:Y:S02]  /*16040*/  PRMT R41, R20, 0x7604, R21 ;  /* 0x0000760414297816 */ /* 0x000fe40000000015 */
[----:B------:R-:W-:Y:S02]  /*16050*/  SHF.R.U32.HI R6, RZ, 0x8, R29 ;  /* 0x00000008ff067819 */ /* 0x000fe4000001161d */
[----:B------:R-:W-:Y:S02]  /*16060*/  LOP3.LUT R25, R8, 0xff, RZ, 0xc0, !PT ;  /* 0x000000ff08197812 */ /* 0x000fe400078ec0ff */
[----:B------:R-:W-:-:S02]  /*16070*/  LOP3.LUT R24, R24, 0xff, RZ, 0xc0, !PT ;  /* 0x000000ff18187812 */ /* 0x000fc400078ec0ff */
[----:B------:R-:W-:Y:S02]  /*16080*/  IADD3 R21, R0, R210, R5 ;  /* 0x000000d200157210 */ /* 0x000fe40007ffe005 */
[----:B------:R-:W-:Y:S02]  /*16090*/  SHF.R.U32.HI R0, RZ, 0x8, R9 ;  /* 0x00000008ff007819 */ /* 0x000fe40000011609 */
[----:B------:R-:W-:Y:S02]  /*160a0*/  LOP3.LUT R7, R29, 0xff, RZ, 0xc0, !PT ;  /* 0x000000ff1d077812 */ /* 0x000fe400078ec0ff */
[----:B------:R-:W-:Y:S02]  /*160b0*/  LOP3.LUT R6, R6, 0xff, RZ, 0xc0, !PT ;  /* 0x000000ff06067812 */ /* 0x000fe400078ec0ff */
[----:B------:R-:W-:Y:S02]  /*160c0*/  PRMT R43, R24, 0x7604, R25 ;  /* 0x00007604182b7816 */ /* 0x000fe40000000019 */
        /* <DEDUP_REMOVED lines=17> */
[----:B----4-:R-:W-:Y:S02]  /*161e0*/  PRMT R39, R6, 0x7604, R7 ;  /* 0x0000760406277816 */ /* 0x010fe40000000007 */
[----:B------:R-:W-:Y:S02]  /*161f0*/  SHF.R.U32.HI R21, RZ, 0x10, R29 ;  /* 0x00000010ff157819 */ /* 0x000fe4000001161d */
[----:B------:R-:W-:Y:S02]  /*16200*/  SHF.R.U32.HI R20, RZ, 0x10, R28 ;  /* 0x00000010ff147819 */ /* 0x000fe4000001161c */
[----:B------:R-:W-:-:S02]  /*16210*/  SHF.R.U32.HI R40, RZ, 0x10, R31 ;  /* 0x00000010ff287819 */ /* 0x000fc4000001161f */
[----:B------:R-:W-:Y:S02]  /*16220*/  LOP3.LUT R21, R21, 0xff, RZ, 0xc0, !PT ;  /* 0x000000ff15157812 */ /* 0x000fe400078ec0ff */
[----:B------:R-:W-:Y:S02]  /*16230*/  SHF.R.U32.HI R38, RZ, 0x10, R30 ;  /* 0x00000010ff267819 */ /* 0x000fe4000001161e */
[----:B------:R-:W-:Y:S02]  /*16240*/  LOP3.LUT R20, R20, 0xff, RZ, 0xc0, !PT ;  /* 0x000000ff14147812 */ /* 0x000fe400078ec0ff */
[----:B------:R-:W-:Y:S02]  /*16250*/  LOP3.LUT R40, R40, 0xff, RZ, 0xc0, !PT ;  /* 0x000000ff28287812 */ /* 0x000fe400078ec0ff */
[----:B------:R-:W-:Y:S02]  /*16260*/  PRMT R21, R21, 0x7054, R36 ;  /* 0x0000705415157816 */ /* 0x000fe40000000024 */
[----:B------:R-:W-:-:S02]  /*16270*/  SHF.R.U32.HI R36, RZ, 0x10, R9 ;  /* 0x00000010ff247819 */ /* 0x000fc40000011609 */
[----:B------:R-:W-:Y:S02]  /*16280*/  LOP3.LUT R38, R38, 0xff, RZ, 0xc0, !PT ;  /* 0x000000ff26267812 */ /* 0x000fe400078ec0ff */
[----:B------:R-:W-:Y:S02]  /*16290*/  PRMT R37, R20, 0x7054, R37 ;  /* 0x0000705414257816 */ /* 0x000fe40000000025 */
[----:B------:R-:W-:Y:S02]  /*162a0*/  PRMT R41, R40, 0x7054, R41 ;  /* 0x0000705428297816 */ /* 0x000fe40000000029 */
[----:B------:R-:W-:Y:S02]  /*162b0*/  SHF.R.U32.HI R20, RZ, 0x10, R8 ;  /* 0x00000010ff147819 */ /* 0x000fe40000011608 */
[----:B------:R-:W-:Y:S02]  /*162c0*/  SHF.R.U32.HI R40, RZ, 0x10, R11 ;  /* 0x00000010ff287819 */ /* 0x000fe4000001160b */
[----:B------:R-:W-:-:S02]  /*162d0*/  LOP3.LUT R36, R36, 0xff, RZ, 0xc0, !PT ;  /* 0x000000ff24247812 */ /* 0x000fc400078ec0ff */
[----:B------:R-:W-:Y:S02]  /*162e0*/  PRMT R39, R38, 0x7054, R39 ;  /* 0x0000705426277816 */ /* 0x000fe40000000027 */
[----:B------:R-:W-:Y:S02]  /*162f0*/  SHF.R.U32.HI R38, RZ, 0x10, R10 ;  /* 0x00000010ff267819 */ /* 0x000fe4000001160a */
[----:B------:R-:W-:Y:S02]  /*16300*/  LOP3.LUT R20, R20, 0xff, RZ, 0xc0, !PT ;  /* 0x000000ff14147812 */ /* 0x000fe400078ec0ff */
[----:B------:R-:W-:Y:S02]  /*16310*/  LOP3.LUT R40, R40, 0xff, RZ, 0xc0, !PT ;  /* 0x000000ff28287812 */ /* 0x000fe400078ec0ff */
[----:B------:R-:W-:Y:S02]  /*16320*/  PRMT R49, R36, 0x7054, R45 ;  /* 0x0000705424317816 */ /* 0x000fe4000000002d */
[----:B------:R-:W-:-:S02]  /*16330*/  LOP3.LUT R38, R38, 0xff, RZ, 0xc0, !PT ;  /* 0x000000ff26267812 */ /* 0x000fc400078ec0ff */
[----:B------:R-:W-:Y:S02]  /*16340*/  PRMT R43, R20, 0x7054, R43 ;  /* 0x00007054142b7816 */ /* 0x000fe4000000002b */
[----:B------:R-:W-:Y:S02]  /*16350*/  PRMT R53, R40, 0x7054, R53 ;  /* 0x0000705428357816 */ /* 0x000fe40000000035 */
[----:B------:R-:W-:Y:S02]  /*16360*/  LOP3.LUT R49, R49, 0xff000000, R9, 0xf8, !PT ;  /* 0xff00000031317812 */ /* 0x000fe400078ef809 */
[----:B------:R-:W-:Y:S02]  /*16370*/  PRMT R51, R38, 0x7054, R47 ;  /* 0x0000705426337816 */ /* 0x000fe4000000002f */
[----:B------:R-:W-:Y:S02]  /*16380*/  LOP3.LUT R21, R21, 0xff000000, R29, 0xf8, !PT ;  /* 0xff00000015157812 */ /* 0x000fe400078ef81d */
[----:B------:R-:W-:-:S02]  /*16390*/  LOP3.LUT R47, R43, 0xff000000, R8, 0xf8, !PT ;  /* 0xff0000002b2f7812 */ /* 0x000fc400078ef808 */
[----:B------:R-:W-:Y:S02]  /*163a0*/  LOP3.LUT R53, R53, 0xff000000, R11, 0xf8, !PT ;  /* 0xff00000035357812 */ /* 0x000fe400078ef80b */
[----:B------:R-:W-:Y:S02]  /*163b0*/  F2FP.F16.E4M3.UNPACK_B R43, R49 ;  /* 0x00000031ff2b723e */ /* 0x000fe400020006ff */
[----:B0-----:R-:W-:Y:S02]  /*163c0*/  F2FP.F16.E4M3.UNPACK_B R11, R25 ;  /* 0x00000019ff0b723e */ /* 0x001fe400020006ff */
[----:B------:R-:W-:Y:S01]  /*163d0*/  LOP3.LUT R45, R41, 0xff000000, R31, 0xf8, !PT ;  /* 0xff000000292d7812 */ /* 0x000fe200078ef81f */
[----:B------:R-:W-:Y:S01]  /*163e0*/  HADD2.F32 R48, -RZ, R43.H0_H0 ;  /* 0x2000002bff307230 */ /* 0x000fe20000004100 */
[----:B------:R-:W-:Y:S02]  /*163f0*/  F2FP.F16.E4M3.UNPACK_B R41, R21 ;  /* 0x00000015ff29723e */ /* 0x000fe400020006ff */
[----:B------:R-:W-:-:S02]  /*16400*/  LOP3.LUT R20, R39, 0xff000000, R30, 0xf8, !PT ;  /* 0xff00000027147812 */ /* 0x000fc400078ef81e */
[----:B------:R-:W-:Y:S01]  /*16410*/  LOP3.LUT R8, R51, 0xff000000, R10, 0xf8, !PT ;  /* 0xff00000033087812 */ /* 0x000fe200078ef80a */
[--C-:B------:R-:W-:Y:S01]  /*16420*/  HADD2.F32 R46, -RZ, R41.reuse.H0_H0 ;  /* 0x20000029ff2e7230 */ /* 0x100fe20000004100 */
[----:B------:R-:W-:Y:S01]  /*16430*/  LOP3.LUT R42, R37, 0xff000000, R28, 0xf8, !PT ;  /* 0xff000000252a7812 */ /* 0x000fe200078ef81c */
[----:B------:R-:W-:Y:S01]  /*16440*/  HADD2.F32 R41, -RZ, R41.H1_H1 ;  /* 0x30000029ff297230 */ /* 0x000fe20000004100 */
[-C--:B------:R-:W-:Y:S02]  /*16450*/  F2FP.F16.E4M3.UNPACK_B R39, R27.reuse ;  /* 0x0000001bff27723e */ /* 0x080fe400020006ff */
[----:B------:R-:W-:Y:S02]  /*16460*/  F2FP.F16.E4M3.UNPACK_B R40, R27.H1 ;  /* 0x0000001bff28723e */ /* 0x000fe400030006ff */
[-C--:B------:R-:W-:Y:S02]  /*16470*/  F2FP.F16.E4M3.UNPACK_B R27, R24.reuse ;  /* 0x00000018ff1b723e */ /* 0x080fe400020006ff */
[----:B------:R-:W-:-:S02]  /*16480*/  F2FP.F16.E4M3.UNPACK_B R37, R24.H1 ;  /* 0x00000018ff25723e */ /* 0x000fc400030006ff */
[----:B------:R-:W-:Y:S02]  /*16490*/  F2FP.F16.E4M3.UNPACK_B R25, R25.H1 ;  /* 0x00000019ff19723e */ /* 0x000fe400030006ff */
[----:B------:R-:W-:Y:S02]  /*164a0*/  F2FP.F16.E4M3.UNPACK_B R38, R26.H1 ;  /* 0x0000001aff26723e */ /* 0x000fe400030006ff */
[----:B------:R-:W-:Y:S01]  /*164b0*/  F2FP.F16.E4M3.UNPACK_B R49, R49.H1 ;  /* 0x00000031ff31723e */ /* 0x000fe200030006ff */
[----:B--2---:R-:W0:Y:S02]  /*164c0*/  LDS.128 R4, [R61+0x14400] ;  /* 0x014400003d047984 */ /* 0x004e240000000c00 */
[-C--:B0-----:R-:W-:Y:S02]  /*164d0*/  F2FP.F16.E4M3.UNPACK_B R10, R5.reuse ;  /* 0x00000005ff0a723e */ /* 0x081fe400020006ff */
[----:B------:R-:W-:Y:S01]  /*164e0*/  F2FP.F16.E4M3.UNPACK_B R30, R5.H1 ;  /* 0x00000005ff1e723e */ /* 0x000fe200030006ff */
[--C-:B------:R-:W-:Y:S01]  /*164f0*/  HADD2.F32 R5, -RZ, R11.reuse.H0_H0 ;  /* 0x2000000bff057230 */ /* 0x100fe20000004100 */
[-C--:B------:R-:W-:Y:S01]  /*16500*/  F2FP.F16.E4M3.UNPACK_B R31, R7.reuse ;  /* 0x00000007ff1f723e */ /* 0x080fe200020006ff */
[--C-:B------:R-:W-:Y:S01]  /*16510*/  HADD2.F32 R9, -RZ, R10.reuse.H0_H0 ;  /* 0x2000000aff097230 */ /* 0x100fe20000004100 */
[----:B------:R-:W-:Y:S01]  /*16520*/  F2FP.F16.E4M3.UNPACK_B R36, R7.H1 ;  /* 0x00000007ff24723e */ /* 0x000fe200030006ff */
[----:B------:R-:W-:Y:S01]  /*16530*/  HADD2.F32 R11, -RZ, R11.H1_H1 ;  /* 0x3000000bff0b7230 */ /* 0x000fe20000004100 */
[----:B------:R-:W-:Y:S01]  /*16540*/  F2FP.F16.E4M3.UNPACK_B R28, R4 ;  /* 0x00000004ff1c723e */ /* 0x000fe200020006ff */
[C---:B------:R-:W-:Y:S01]  /*16550*/  FMUL.FTZ R24, R5.reuse, R48 ;  /* 0x0000003005187220 */ /* 0x040fe20000410000 */
[----:B------:R-:W-:Y:S01]  /*16560*/  F2FP.F16.E4M3.UNPACK_B R29, R4.H1 ;  /* 0x00000004ff1d723e */ /* 0x000fe200030006ff */
[----:B------:R-:W-:Y:S01]  /*16570*/  FMUL.FTZ R51, R5, R46 ;  /* 0x0000002e05337220 */ /* 0x000fe20000410000 */
[----:B------:R-:W-:Y:S01]  /*16580*/  F2FP.F16.E4M3.UNPACK_B R4, R6 ;  /* 0x00000006ff04723e */ /* 0x000fe200020006ff */
[C---:B------:R-:W-:Y:S01]  /*16590*/  FFMA.FTZ R5, R9.reuse, R46, -R24 ;  /* 0x0000002e09057223 */ /* 0x040fe20000010818 */
[----:B------:R-:W-:Y:S01]  /*165a0*/  F2FP.F16.E4M3.UNPACK_B R7, R6.H1 ;  /* 0x00000006ff07723e */ /* 0x000fe200030006ff */
[----:B------:R-:W-:Y:S01]  /*165b0*/  HADD2.F32 R46, -RZ, R43.H1_H1 ;  /* 0x3000002bff2e7230 */ /* 0x000fe20000004100 */
[----:B------:R-:W-:Y:S01]  /*165c0*/  F2FP.F16.E4M3.UNPACK_B R6, R26 ;  /* 0x0000001aff06723e */ /* 0x000fe200020006ff */
[----:B------:R-:W-:Y:S01]  /*165d0*/  FFMA.FTZ R9, R9, R48, R51 ;  /* 0x0000003009097223 */ /* 0x000fe20000010033 */
[----:B------:R-:W-:Y:S01]  /*165e0*/  F2FP.F16.E4M3.UNPACK_B R26, R21.H1 ;  /* 0x00000015ff1a723e */ /* 0x000fe200030006ff */
[----:B------:R-:W-:-:S02]  /*165f0*/  HADD2.F32 R24, -RZ, R10.H1_H1 ;  /* 0x3000000aff187230 */ /* 0x000fc40000004100 */
[C---:B------:R-:W-:Y:S01]  /*16600*/  FMUL.FTZ R51, R11.reuse, R46 ;  /* 0x0000002e0b337220 */ /* 0x040fe20000410000 */
[----:B------:R-:W-:Y:S02]  /*16610*/  HADD2.F32 R48, -RZ, R49.H0_H0 ;  /* 0x20000031ff307230 */ /* 0x000fe40000004100 */
[----:B------:R-:W-:Y:S01]  /*16620*/  FMUL.FTZ R11, R11, R41 ;  /* 0x000000290b0b7220 */ /* 0x000fe20000410000 */
[----:B------:R-:W-:Y:S02]  /*16630*/  HADD2.F32 R10, -RZ, R25.H0_H0 ;  /* 0x20000019ff0a7230 */ /* 0x000fe40000004100 */
[----:B------:R-:W-:Y:S02]  /*16640*/  HADD2.F32 R43, -RZ, R26.H0_H0 ;  /* 0x2000001aff2b7230 */ /* 0x000fe40000004100 */
[----:B------:R-:W-:Y:S02]  /*16650*/  HADD2.F32 R21, -RZ, R30.H0_H0 ;  /* 0x2000001eff157230 */ /* 0x000fe40000004100 */
[----:B------:R-:W-:Y:S01]  /*16660*/  FMUL.FTZ R50, R10, R48 ;  /* 0x000000300a327220 */ /* 0x000fe20000410000 */
[----:B------:R-:W-:-:S02]  /*16670*/  HADD2.F32 R49, -RZ, R49.H1_H1 ;  /* 0x30000031ff317230 */ /* 0x000fc40000004100 */
[----:B------:R-:W-:Y:S01]  /*16680*/  FMUL.FTZ R55, R10, R43 ;  /* 0x0000002b0a377220 */ /* 0x000fe20000410000 */
[C---:B------:R-:W-:Y:S01]  /*16690*/  FFMA.FTZ R10, R24.reuse, R41, -R51 ;  /* 0x00000029180a7223 */ /* 0x040fe20000010833 */
[----:B------:R-:W-:Y:S01]  /*166a0*/  FFMA.FTZ R24, R24, R46, R11 ;  /* 0x0000002e18187223 */ /* 0x000fe2000001000b */
[C---:B------:R-:W-:Y:S01]  /*166b0*/  FFMA.FTZ R11, R21.reuse, R43, -R50 ;  /* 0x0000002b150b7223 */ /* 0x040fe20000010832 */
[----:B------:R-:W-:Y:S01]  /*166c0*/  F2FP.F16.E4M3.UNPACK_B R50, R53 ;  /* 0x00000035ff32723e */ /* 0x000fe200020006ff */
[----:B------:R-:W-:Y:S01]  /*166d0*/  HADD2.F32 R43, -RZ, R26.H1_H1 ;  /* 0x3000001aff2b7230 */ /* 0x000fe20000004100 */
[----:B------:R-:W-:Y:S01]  /*166e0*/  F2FP.F16.E4M3.UNPACK_B R46, R45 ;  /* 0x0000002dff2e723e */ /* 0x000fe200020006ff */
[----:B------:R-:W-:Y:S01]  /*166f0*/  FFMA.FTZ R21, R21, R48, R55 ;  /* 0x0000003015157223 */ /* 0x000fe20000010037 */
[----:B------:R-:W-:Y:S01]  /*16700*/  HADD2.F32 R26, -RZ, R25.H1_H1 ;  /* 0x30000019ff1a7230 */ /* 0x000fe20000004100 */
[----:B------:R-:W-:Y:S01]  /*16710*/  F2FP.F16.E4M3.UNPACK_B R53, R53.H1 ;  /* 0x00000035ff35723e */ /* 0x000fe200030006ff */
[----:B------:R-:W-:Y:S01]  /*16720*/  HADD2.F32 R52, -RZ, R50.H0_H0 ;  /* 0x20000032ff347230 */ /* 0x000fe20000004100 */
[----:B------:R-:W-:Y:S01]  /*16730*/  F2FP.F16.E4M3.UNPACK_B R45, R45.H1 ;  /* 0x0000002dff2d723e */ /* 0x000fe200030006ff */
[----:B------:R-:W-:-:S02]  /*16740*/  HADD2.F32 R41, -RZ, R39.H0_H0 ;  /* 0x20000027ff297230 */ /* 0x000fc40000004100 */
[C---:B------:R-:W-:Y:S01]  /*16750*/  FMUL.FTZ R51, R26.reuse, R49 ;  /* 0x000000311a337220 */ /* 0x040fe20000410000 */
[----:B------:R-:W-:Y:S02]  /*16760*/  HADD2.F32 R48, -RZ, R46.H0_H0 ;  /* 0x2000002eff307230 */ /* 0x000fe40000004100 */
[----:B------:R-:W-:Y:S01]  /*16770*/  FMUL.FTZ R26, R26, R43 ;  /* 0x0000002b1a1a7220 */ /* 0x000fe20000410000 */
[----:B------:R-:W-:Y:S02]  /*16780*/  HADD2.F32 R30, -RZ, R30.H1_H1 ;  /* 0x3000001eff1e7230 */ /* 0x000fe40000004100 */
[C---:B------:R-:W-:Y:S01]  /*16790*/  FMUL.FTZ R58, R41.reuse, R52 ;  /* 0x00000034293a7220 */ /* 0x040fe20000410000 */
[----:B------:R-:W-:Y:S02]  /*167a0*/  HADD2.F32 R25, -RZ, R31.H0_H0 ;  /* 0x2000001fff197230 */ /* 0x000fe40000004100 */
[----:B------:R-:W-:Y:S01]  /*167b0*/  FMUL.FTZ R41, R41, R48 ;  /* 0x0000003029297220 */ /* 0x000fe20000410000 */
[----:B------:R-:W-:-:S02]  /*167c0*/  HADD2.F32 R50, -RZ, R50.H1_H1 ;  /* 0x30000032ff327230 */ /* 0x000fc40000004100 */
[C---:B------:R-:W-:Y:S01]  /*167d0*/  FFMA.FTZ R56, R30.reuse, R49, R26 ;  /* 0x000000311e387223 */ /* 0x040fe2000001001a */
[----:B------:R-:W-:Y:S02]  /*167e0*/  HADD2.F32 R39, -RZ, R39.H1_H1 ;  /* 0x30000027ff277230 */ /* 0x000fe40000004100 */
[C---:B------:R-:W-:Y:S01]  /*167f0*/  FFMA.FTZ R58, R25.reuse, R48, -R58 ;  /* 0x00000030193a7223 */ /* 0x040fe2000001083a */
[----:B------:R-:W-:Y:S02]  /*16800*/  HADD2.F32 R46, -RZ, R46.H1_H1 ;  /* 0x3000002eff2e7230 */ /* 0x000fe40000004100 */
[----:B------:R-:W-:Y:S01]  /*16810*/  FFMA.FTZ R52, R25, R52, R41 ;  /* 0x0000003419347223 */ /* 0x000fe20000010029 */
[----:B------:R-:W-:Y:S01]  /*16820*/  FFMA.FTZ R54, R30, R43, -R51 ;  /* 0x0000002b1e367223 */ /* 0x000fe20000010833 */
        /* <DEDUP_REMOVED lines=9> */
[----:B------:R-:W-:Y:S01]  /*168c0*/  FMUL.FTZ R60, R26, R41 ;  /* 0x000000291a3c7220 */ /* 0x000fe20000410000 */
[----:B------:R-:W-:-:S02]  /*168d0*/  HADD2.F32 R45, -RZ, R45.H1_H1 ;  /* 0x3000002dff2d7230 */ /* 0x000fc40000004100 */
[-C--:B------:R-:W-:Y:S01]  /*168e0*/  FMUL.FTZ R26, R26, R30.reuse ;  /* 0x0000001e1a1a7220 */ /* 0x080fe20000410000 */
[----:B------:R-:W-:Y:S01]  /*168f0*/  F2FP.F16.E4M3.UNPACK_B R39, R47.H1 ;  /* 0x0000002fff27723e */ /* 0x000fe200030006ff */
[----:B------:R-:W-:Y:S02]  /*16900*/  HADD2.F32 R53, -RZ, R53.H1_H1 ;  /* 0x30000035ff357230 */ /* 0x000fe40000004100 */
[C---:B------:R-:W-:Y:S01]  /*16910*/  FFMA.FTZ R60, R25.reuse, R30, -R60 ;  /* 0x0000001e193c7223 */ /* 0x040fe2000001083c */
[----:B------:R-:W-:Y:S02]  /*16920*/  HADD2.F32 R40, -RZ, R40.H1_H1 ;  /* 0x30000028ff287230 */ /* 0x000fe40000004100 */
[----:B------:R-:W-:Y:S01]  /*16930*/  FFMA.FTZ R57, R25, R41, R26 ;  /* 0x0000002919397223 */ /* 0x000fe2000001001a */
[----:B------:R-:W-:Y:S01]  /*16940*/  F2FP.F16.E4M3.UNPACK_B R30, R42.H1 ;  /* 0x0000002aff1e723e */ /* 0x000fe200030006ff */
[----:B------:R-:W-:Y:S01]  /*16950*/  HADD2.F32 R36, -RZ, R36.H1_H1 ;  /* 0x30000024ff247230 */ /* 0x000fe20000004100 */
[----:B------:R-:W-:Y:S01]  /*16960*/  F2FP.F16.E4M3.UNPACK_B R47, R47 ;  /* 0x0000002fff2f723e */ /* 0x000fe200020006ff */
[----:B------:R-:W-:-:S02]  /*16970*/  HADD2.F32 R41, -RZ, R39.H0_H0 ;  /* 0x20000027ff297230 */ /* 0x000fc40000004100 */
[C---:B------:R-:W-:Y:S01]  /*16980*/  FMUL.FTZ R43, R40.reuse, R53 ;  /* 0x00000035282b7220 */ /* 0x040fe20000410000 */
[----:B------:R-:W-:Y:S02]  /*16990*/  HADD2.F32 R26, -RZ, R37.H0_H0 ;  /* 0x20000025ff1a7230 */ /* 0x000fe40000004100 */
[-C--:B------:R-:W-:Y:S01]  /*169a0*/  FMUL.FTZ R46, R40, R45.reuse ;  /* 0x0000002d282e7220 */ /* 0x080fe20000410000 */
[----:B------:R-:W-:Y:S02]  /*169b0*/  HADD2.F32 R31, -RZ, R30.H0_H0 ;  /* 0x2000001eff1f7230 */ /* 0x000fe40000004100 */
[C---:B------:R-:W-:Y:S01]  /*169c0*/  FFMA.FTZ R59, R36.reuse, R45, -R43 ;  /* 0x0000002d243b7223 */ /* 0x040fe2000001082b */
[----:B------:R-:W-:Y:S02]  /*169d0*/  HADD2.F32 R25, -RZ, R29.H0_H0 ;  /* 0x2000001dff197230 */ /* 0x000fe40000004100 */
[----:B------:R-:W-:Y:S01]  /*169e0*/  FFMA.FTZ R62, R36, R53, R46 ;  /* 0x00000035243e7223 */ /* 0x000fe2000001002e */
[----:B------:R-:W-:Y:S01]  /*169f0*/  FMUL.FTZ R40, R26, R41 ;  /* 0x000000291a287220 */ /* 0x000fe20000410000 */
[----:B------:R-:W-:-:S02]  /*16a00*/  HADD2.F32 R36, -RZ, R39.H1_H1 ;  /* 0x30000027ff247230 */ /* 0x000fc40000004100 */
[-C--:B------:R-:W-:Y:S01]  /*16a10*/  FMUL.FTZ R26, R26, R31.reuse ;  /* 0x0000001f1a1a7220 */ /* 0x080fe20000410000 */
        /* <DEDUP_REMOVED lines=9> */
[C---:B------:R-:W-:Y:S01]  /*16ab0*/  FFMA.FTZ R46, R29.reuse, R30, -R40 ;  /* 0x0000001e1d2e7223 */ /* 0x040fe20000010828 */
[----:B------:R-:W-:Y:S02]  /*16ac0*/  HADD2.F32 R26, -RZ, R27.H0_H0 ;  /* 0x2000001bff1a7230 */ /* 0x000fe40000004100 */
[----:B------:R-:W-:Y:S01]  /*16ad0*/  FFMA.FTZ R48, R29, R36, R37 ;  /* 0x000000241d307223 */ /* 0x000fe20000010025 */
[----:B------:R-:W-:Y:S01]  /*16ae0*/  HADD2.F32 R29, -RZ, R42.H0_H0 ;  /* 0x2000002aff1d7230 */ /* 0x000fe20000004100 */
[----:B------:R-:W-:Y:S01]  /*16af0*/  F2FP.SATFINITE.E4M3.F32.PACK_AB_MERGE_C R11, R54, R11, RZ ;  /* 0x0000000b360b723e */ /* 0x000fe200048070ff */
[----:B------:R-:W-:Y:S02]  /*16b00*/  HADD2.F32 R25, -RZ, R28.H0_H0 ;  /* 0x2000001cff197230 */ /* 0x000fe40000004100 */
[C---:B------:R-:W-:Y:S01]  /*16b10*/  FMUL.FTZ R30, R26.reuse, R31 ;  /* 0x0000001f1a1e7220 */ /* 0x040fe20000410000 */
[----:B------:R-:W-:Y:S02]  /*16b20*/  HADD2.F32 R47, -RZ, R47.H1_H1 ;  /* 0x3000002fff2f7230 */ /* 0x000fe40000004100 */
[----:B------:R-:W-:Y:S01]  /*16b30*/  FMUL.FTZ R26, R26, R29 ;  /* 0x0000001d1a1a7220 */ /* 0x000fe20000410000 */
[----:B------:R-:W-:-:S02]  /*16b40*/  HADD2.F32 R27, -RZ, R27.H1_H1 ;  /* 0x3000001bff1b7230 */ /* 0x000fc40000004100 */
        /* <DEDUP_REMOVED lines=20> */
[----:B------:R-:W-:Y:S01]  /*16c90*/  F2FP.SATFINITE.E4M3.F32.PACK_AB_MERGE_C R21, R56, R21, RZ ;  /* 0x000000153815723e */ /* 0x000fe200048070ff */
        /* <DEDUP_REMOVED lines=40> */
.L_x_2835:
[----:B------:R-:W-:Y:S05]  /*16f20*/  BSYNC B1 ;  /* 0x0000000000017941 */ /* 0x000fea0003800000 */
.L_x_2834:
[----:B------:R-:W-:Y:S05]  /*16f30*/  @P2 BRA `(.L_x_2816) ;  /* 0x0000000c00dc2947 */ /* 0x000fea0003800000 */
[----:B------:R-:W4:Y:S01]  /*16f40*/  LDL R51, [R1+0x40] ;  /* 0x0000400001337983 */ /* 0x000f220000100800 */
[----:B-12--5:R-:W-:Y:S02]  /*16f50*/  SHF.R.U32.HI R4, RZ, 0x8, R32 ;  /* 0x00000008ff047819 */ /* 0x026fe40000011620 */
[----:B------:R-:W-:Y:S02]  /*16f60*/  LOP3.LUT R0, R32, 0xff, RZ, 0xc0, !PT ;  /* 0x000000ff20007812 */ /* 0x000fe400078ec0ff */
[----:B------:R-:W-:Y:S02]  /*16f70*/  SHF.R.U32.HI R8, RZ, 0x8, R34 ;  /* 0x00000008ff087819 */ /* 0x000fe40000011622 */
[----:B------:R-:W-:Y:S02]  /*16f80*/  LOP3.LUT R5, R4, 0xff, RZ, 0xc0, !PT ;  /* 0x000000ff04057812 */ /* 0x000fe400078ec0ff */
[----:B------:R-:W-:Y:S02]  /*16f90*/  LEA.HI R3, R3, R193, RZ, 0x1c ;  /* 0x000000c103037211 */ /* 0x000fe400078fe0ff */
[----:B------:R-:W-:-:S02]  /*16fa0*/  LOP3.LUT R4, R34, 0xff, RZ, 0xc0, !PT ;  /* 0x000000ff22047812 */ /* 0x000fc400078ec0ff */
[----:B------:R-:W-:Y:S02]  /*16fb0*/  LOP3.LUT R9, R8, 0xff, RZ, 0xc0, !PT ;  /* 0x000000ff08097812 */ /* 0x000fe400078ec0ff */
[----:B0-----:R-:W-:Y:S02]  /*16fc0*/  PRMT R21, R5, 0x7604, R0 ;  /* 0x0000760405157816 */ /* 0x001fe40000000000 */
[----:B------:R-:W-:Y:S02]  /*16fd0*/  SHF.R.S32.HI R0, RZ, 0x1f, R3 ;  /* 0x0000001fff007819 */ /* 0x000fe40000011403 */
[----:B------:R-:W-:Y:S02]  /*16fe0*/  PRMT R25, R9, 0x7604, R4 ;  /* 0x0000760409197816 */ /* 0x000fe40000000004 */
[----:B------:R-:W-:Y:S01]  /*16ff0*/  LEA.HI R4, R0, R3, RZ, 0x2 ;  /* 0x0000000300047211 */ /* 0x000fe200078f10ff */
[----:B------:R-:W-:Y:S01]  /*17000*/  IMAD.SHL.U32 R3, R3, 0x10, RZ ;  /* 0x0000001003037824 */ /* 0x000fe200078e00ff */
[----:B------:R-:W-:-:S02]  /*17010*/  SHF.R.U32.HI R7, RZ, 0x8, R33 ;  /* 0x00000008ff077819 */ /* 0x000fc40000011621 */
[----:B------:R-:W-:Y:S02]  /*17020*/  SHF.L.U32 R4, R4, 0xb, RZ ;  /* 0x0000000b04047819 */ /* 0x000fe400000006ff */
        /* <DEDUP_REMOVED lines=10> */
[----:B------:R-:W-:-:S02]  /*170d0*/  SHF.R.U32.HI R6, RZ, 0x8, R35 ;  /* 0x00000008ff067819 */ /* 0x000fc40000011623 */
[----:B------:R-:W-:Y:S01]  /*170e0*/  PRMT R29, R8, 0x7604, R7 ;  /* 0x00007604081d7816 */ /* 0x000fe20000000007 */
        /* <DEDUP_REMOVED lines=8> */
[----:B------:R-:W-:Y:S02]  /*17170*/  SHF.R.U32.HI R31, RZ, 0x8, R15 ;  /* 0x00000008ff1f7819 */ /* 0x000fe4000001160f */
[----:B------:R-:W-:Y:S02]  /*17180*/  LOP3.LUT R27, R14, 0xff, RZ, 0xc0, !PT ;  /* 0x000000ff0e1b7812 */ /* 0x000fe400078ec0ff */
[----:B------:R-:W-:Y:S02]  /*17190*/  LOP3.LUT R28, R28, 0xff, RZ, 0xc0, !PT ;  /* 0x000000ff1c1c7812 */ /* 0x000fe400078ec0ff */
[----:B------:R-:W-:Y:S02]  /*171a0*/  LOP3.LUT R30, R15, 0xff, RZ, 0xc0, !PT ;  /* 0x000000ff0f1e7812 */ /* 0x000fe400078ec0ff */
[----:B------:R-:W-:-:S02]  /*171b0*/  LOP3.LUT R31, R31, 0xff, RZ, 0xc0, !PT ;  /* 0x000000ff1f1f7812 */ /* 0x000fc400078ec0ff */
[----:B------:R-:W-:Y:S02]  /*171c0*/  LOP3.LUT R26, R13, 0xff, RZ, 0xc0, !PT ;  /* 0x000000ff0d1a7812 */ /* 0x000fe400078ec0ff */
[----:B---3--:R-:W-:Y:S02]  /*171d0*/  PRMT R37, R28, 0x7604, R27 ;  /* 0x000076041c257816 */ /* 0x008fe4000000001b */
[----:B------:R-:W-:Y:S02]  /*171e0*/  PRMT R30, R31, 0x7604, R30 ;  /* 0x000076041f1e7816 */ /* 0x000fe4000000001e */
[----:B------:R-:W-:Y:S02]  /*171f0*/  SHF.R.U32.HI R27, RZ, 0x10, R35 ;  /* 0x00000010ff1b7819 */ /* 0x000fe40000011623 */
[----:B------:R-:W-:Y:S02]  /*17200*/  PRMT R26, R3, 0x7604, R26 ;  /* 0x00007604031a7816 */ /* 0x000fe4000000001a */
[----:B------:R-:W-:Y:S01]  /*17210*/  SHF.R.U32.HI R31, RZ, 0x10, R13 ;  /* 0x00000010ff1f7819 */ /* 0x000fe2000001160d */
[----:B------:R-:W-:Y:S01]  /*17220*/  IMAD.U32 R27, R27, 0x10000, RZ ;  /* 0x000100001b1b7824 */ /* 0x000fe200078e00ff */
[----:B------:R-:W-:-:S02]  /*17230*/  SHF.R.U32.HI R3, RZ, 0x10, R33 ;  /* 0x00000010ff037819 */ /* 0x000fc40000011621 */
[----:B----4-:R-:W-:Y:S01]  /*17240*/  SHF.R.U32.HI R39, RZ, 0x10, R15 ;  /* 0x00000010ff277819 */ /* 0x010fe2000001160f */
[----:B------:R-:W-:Y:S01]  /*17250*/  IMAD.U32 R31, R31, 0x10000, RZ ;  /* 0x000100001f1f7824 */ /* 0x000fe200078e00ff */
[----:B------:R-:W-:Y:S01]  /*17260*/  LOP3.LUT R27, R24, 0xff0000, R27, 0xf8, !PT ;  /* 0x00ff0000181b7812 */ /* 0x000fe200078ef81b */
[----:B------:R-:W-:Y:S01]  /*17270*/  IMAD.U32 R3, R3, 0x10000, RZ ;  /* 0x0001000003037824 */ /* 0x000fe200078e00ff */
        /* <DEDUP_REMOVED lines=13> */
[----:B------:R-:W-:Y:S02]  /*17350*/  F2FP.F16.E4M3.UNPACK_B R34, R33 ;  /* 0x00000021ff22723e */ /* 0x000fe400020006ff */
[----:B------:R-:W-:Y:S02]  /*17360*/  LOP3.LUT R37, R29, 0xff000000, R12, 0xf8, !PT ;  /* 0xff0000001d257812 */ /* 0x000fe400078ef80c */
[----:B------:R-:W-:Y:S02]  /*17370*/  LOP3.LUT R21, R21, 0xff0000, R32, 0xf8, !PT ;  /* 0x00ff000015157812 */ /* 0x000fe400078ef820 */
[----:B------:R-:W-:-:S02]  /*17380*/  LOP3.LUT R12, R3, 0xff000000, R14, 0xf8, !PT ;  /* 0xff000000030c7812 */ /* 0x000fc400078ef80e */
[----:B------:R-:W-:Y:S01]  /*17390*/  LOP3.LUT R40, R39, 0xff000000, R15, 0xf8, !PT ;  /* 0xff00000027287812 */ /* 0x000fe200078ef80f */
[--C-:B------:R-:W-:Y:S01]  /*173a0*/  HADD2.F32 R39, -RZ, R38.reuse.H0_H0 ;  /* 0x20000026ff277230 */ /* 0x100fe20000004100 */
[----:B------:R-:W-:Y:S01]  /*173b0*/  LOP3.LUT R32, R21, 0xff000000, R32, 0xf8, !PT ;  /* 0xff00000015207812 */ /* 0x000fe200078ef820 */
[----:B------:R-:W-:Y:S01]  /*173c0*/  HADD2.F32 R38, -RZ, R38.H1_H1 ;  /* 0x30000026ff267230 */ /* 0x000fe20000004100 */
[----:B------:R-:W-:Y:S02]  /*173d0*/  F2FP.F16.E4M3.UNPACK_B R28, R9.H1 ;  /* 0x00000009ff1c723e */ /* 0x000fe400030006ff */
[-C--:B------:R-:W-:Y:S02]  /*173e0*/  F2FP.F16.E4M3.UNPACK_B R30, R11.reuse ;  /* 0x0000000bff1e723e */ /* 0x080fe400020006ff */
[----:B------:R-:W-:Y:S02]  /*173f0*/  F2FP.F16.E4M3.UNPACK_B R31, R11.H1 ;  /* 0x0000000bff1f723e */ /* 0x000fe400030006ff */
[----:B------:R-:W-:-:S02]  /*17400*/  F2FP.F16.E4M3.UNPACK_B R11, R8 ;  /* 0x00000008ff0b723e */ /* 0x000fc400020006ff */
[----:B------:R-:W-:Y:S02]  /*17410*/  F2FP.F16.E4M3.UNPACK_B R26, R8.H1 ;  /* 0x00000008ff1a723e */ /* 0x000fe400030006ff */
[----:B------:R-:W-:Y:S02]  /*17420*/  F2FP.F16.E4M3.UNPACK_B R33, R33.H1 ;  /* 0x00000021ff21723e */ /* 0x000fe400030006ff */
[----:B------:R-:W-:Y:S01]  /*17430*/  F2FP.F16.E4M3.UNPACK_B R29, R10.H1 ;  /* 0x0000000aff1d723e */ /* 0x000fe200030006ff */
[----:B------:R-:W0:Y:S02]  /*17440*/  LDS.128 R4, [R51+0x14400] ;  /* 0x0144000033047984 */ /* 0x000e240000000c00 */
[-C--:B0-----:R-:W-:Y:S02]  /*17450*/  F2FP.F16.E4M3.UNPACK_B R24, R7.reuse ;  /* 0x00000007ff18723e */ /* 0x081fe400020006ff */
[----:B------:R-:W-:Y:S02]  /*17460*/  F2FP.F16.E4M3.UNPACK_B R25, R7.H1 ;  /* 0x00000007ff19723e */ /* 0x000fe400030006ff */
[----:B------:R-:W-:-:S02]  /*17470*/  F2FP.F16.E4M3.UNPACK_B R14, R5 ;  /* 0x00000005ff0e723e */ /* 0x000fc400020006ff */
[-C--:B------:R-:W-:Y:S02]  /*17480*/  F2FP.F16.E4M3.UNPACK_B R7, R4.reuse ;  /* 0x00000004ff07723e */ /* 0x080fe400020006ff */
[----:B------:R-:W-:Y:S01]  /*17490*/  F2FP.F16.E4M3.UNPACK_B R13, R4.H1 ;  /* 0x00000004ff0d723e */ /* 0x000fe200030006ff */
[--C-:B------:R-:W-:Y:S01]  /*174a0*/  HADD2.F32 R4, -RZ, R27.reuse.H0_H0 ;  /* 0x2000001bff047230 */ /* 0x100fe20000004100 */
[----:B------:R-:W-:Y:S01]  /*174b0*/  F2FP.F16.E4M3.UNPACK_B R15, R5.H1 ;  /* 0x00000005ff0f723e */ /* 0x000fe200030006ff */
[----:B------:R-:W-:Y:S01]  /*174c0*/  HADD2.F32 R5, -RZ, R34.H0_H0 ;  /* 0x20000022ff057230 */ /* 0x000fe20000004100 */
[-C--:B------:R-:W-:Y:S01]  /*174d0*/  F2FP.F16.E4M3.UNPACK_B R3, R6.reuse ;  /* 0x00000006ff03723e */ /* 0x080fe200020006ff */
[----:B------:R-:W-:Y:S01]  /*174e0*/  HADD2.F32 R27, -RZ, R27.H1_H1 ;  /* 0x3000001bff1b7230 */ /* 0x000fe20000004100 */
[----:B------:R-:W-:Y:S01]  /*174f0*/  F2FP.F16.E4M3.UNPACK_B R21, R6.H1 ;  /* 0x00000006ff15723e */ /* 0x000fe200030006ff */
[----:B------:R-:W-:Y:S02]  /*17500*/  HADD2.F32 R6, -RZ, R14.H0_H0 ;  /* 0x2000000eff067230 */ /* 0x000fe40000004100 */
[C---:B------:R-:W-:Y:S01]  /*17510*/  FMUL.FTZ R9, R4.reuse, R39 ;  /* 0x0000002704097220 */ /* 0x040fe20000410000 */
[----:B------:R-:W-:Y:S01]  /*17520*/  FMUL.FTZ R8, R4, R5 ;  /* 0x0000000504087220 */ /* 0x000fe20000410000 */
[----:B------:R-:W-:-:S02]  /*17530*/  HADD2.F32 R34, -RZ, R34.H1_H1 ;  /* 0x30000022ff227230 */ /* 0x000fc40000004100 */
[C---:B------:R-:W-:Y:S01]  /*17540*/  FMUL.FTZ R43, R27.reuse, R38 ;  /* 0x000000261b2b7220 */ /* 0x040fe20000410000 */
[C---:B------:R-:W-:Y:S01]  /*17550*/  FFMA.FTZ R5, R6.reuse, R5, -R9 ;  /* 0x0000000506057223 */ /* 0x040fe20000010809 */
[----:B------:R-:W-:Y:S01]  /*17560*/  FFMA.FTZ R9, R6, R39, R8 ;  /* 0x0000002706097223 */ /* 0x000fe20000010008 */
[----:B------:R-:W-:Y:S01]  /*17570*/  F2FP.F16.E4M3.UNPACK_B R39, R35.H1 ;  /* 0x00000023ff27723e */ /* 0x000fe200030006ff */
[----:B------:R-:W-:Y:S02]  /*17580*/  HADD2.F32 R6, -RZ, R28.H0_H0 ;  /* 0x2000001cff067230 */ /* 0x000fe40000004100 */
[----:B------:R-:W-:Y:S01]  /*17590*/  FMUL.FTZ R27, R27, R34 ;  /* 0x000000221b1b7220 */ /* 0x000fe20000410000 */
[----:B------:R-:W-:Y:S01]  /*175a0*/  HADD2.F32 R35, -RZ, R33.H0_H0 ;  /* 0x20000021ff237230 */ /* 0x000fe20000004100 */
[----:B------:R-:W-:Y:S01]  /*175b0*/  F2FP.F16.E4M3.UNPACK_B R4, R10 ;  /* 0x0000000aff04723e */ /* 0x000fe200020006ff */
[----:B------:R-:W-:Y:S02]  /*175c0*/  HADD2.F32 R41, -RZ, R39.H0_H0 ;  /* 0x20000027ff297230 */ /* 0x000fe40000004100 */
[----:B------:R-:W-:-:S02]  /*175d0*/  HADD2.F32 R14, -RZ, R14.H1_H1 ;  /* 0x3000000eff0e7230 */ /* 0x000fc40000004100 */
[C---:B------:R-:W-:Y:S01]  /*175e0*/  FMUL.FTZ R42, R6.reuse, R35 ;  /* 0x00000023062a7220 */ /* 0x040fe20000410000 */
[----:B------:R-:W-:Y:S02]  /*175f0*/  HADD2.F32 R10, -RZ, R15.H0_H0 ;  /* 0x2000000fff0a7230 */ /* 0x000fe40000004100 */
[-C--:B------:R-:W-:Y:S01]  /*17600*/  FMUL.FTZ R45, R6, R41.reuse ;  /* 0x00000029062d7220 */ /* 0x080fe20000410000 */
[----:B------:R-:W-:Y:S02]  /*17610*/  HADD2.F32 R39, -RZ, R39.H1_H1 ;  /* 0x30000027ff277230 */ /* 0x000fe40000004100 */
[C---:B------:R-:W-:Y:S01]  /*17620*/  FFMA.FTZ R6, R14.reuse, R34, -R43 ;  /* 0x000000220e067223 */ /* 0x040fe2000001082b */
[----:B------:R-:W-:Y:S01]  /*17630*/  FFMA.FTZ R8, R14, R38, R27 ;  /* 0x000000260e087223 */ /* 0x000fe2000001001b */
[----:B------:R-:W-:Y:S01]  /*17640*/  F2FP.F16.E4M3.UNPACK_B R34, R40 ;  /* 0x00000028ff22723e */ /* 0x000fe200020006ff */
[----:B------:R-:W-:Y:S01]  /*17650*/  FFMA.FTZ R42, R10, R41, R42 ;  /* 0x000000290a2a7223 */ /* 0x000fe2000001002a */
[----:B------:R-:W-:Y:S01]  /*17660*/  F2FP.F16.E4M3.UNPACK_B R27, R36 ;  /* 0x00000024ff1b723e */ /* 0x000fe200020006ff */
[----:B------:R-:W-:-:S02]  /*17670*/  HADD2.F32 R28, -RZ, R28.H1_H1 ;  /* 0x3000001cff1c7230 */ /* 0x000fc40000004100 */
[----:B------:R-:W-:Y:S01]  /*17680*/  FFMA.FTZ R45, R10, R35, -R45 ;  /* 0x000000230a2d7223 */ /* 0x000fe2000001082d */
[----:B------:R-:W-:Y:S01]  /*17690*/  HADD2.F32 R41, -RZ, R34.H0_H0 ;  /* 0x20000022ff297230 */ /* 0x000fe20000004100 */
[----:B------:R-:W-:Y:S01]  /*176a0*/  F2FP.F16.E4M3.UNPACK_B R40, R40.H1 ;  /* 0x00000028ff28723e */ /* 0x000fe200030006ff */
[----:B------:R-:W-:Y:S02]  /*176b0*/  HADD2.F32 R14, -RZ, R30.H0_H0 ;  /* 0x2000001eff0e7230 */ /* 0x000fe40000004100 */
[----:B------:R-:W-:Y:S01]  /*176c0*/  FMUL.FTZ R38, R28, R39 ;  /* 0x000000271c267220 */ /* 0x000fe20000410000 */
[----:B------:R-:W-:Y:S01]  /*176d0*/  HADD2.F32 R35, -RZ, R27.H0_H0 ;  /* 0x2000001bff237230 */ /* 0x000fe20000004100 */
[----:B------:R-:W-:Y:S01]  /*176e0*/  F2FP.F16.E4M3.UNPACK_B R36, R36.H1 ;  /* 0x00000024ff24723e */ /* 0x000fe200030006ff */
[----:B------:R-:W-:Y:S02]  /*176f0*/  HADD2.F32 R33, -RZ, R33.H1_H1 ;  /* 0x30000021ff217230 */ /* 0x000fe40000004100 */
[----:B------:R-:W-:Y:S01]  /*17700*/  FMUL.FTZ R43, R14, R41 ;  /* 0x000000290e2b7220 */ /* 0x000fe20000410000 */
[----:B------:R-:W-:-:S02]  /*17710*/  HADD2.F32 R15, -RZ, R15.H1_H1 ;  /* 0x3000000fff0f7230 */ /* 0x000fc40000004100 */
[----:B------:R-:W-:Y:S01]  /*17720*/  FMUL.FTZ R14, R14, R35 ;  /* 0x000000230e0e7220 */ /* 0x000fe20000410000 */
[----:B------:R-:W-:Y:S02]  /*17730*/  HADD2.F32 R10, -RZ, R24.H0_H0 ;  /* 0x20000018ff0a7230 */ /* 0x000fe40000004100 */
[-C--:B------:R-:W-:Y:S01]  /*17740*/  FMUL.FTZ R28, R28, R33.reuse ;  /* 0x000000211c1c7220 */ /* 0x080fe20000410000 */
[----:B------:R-:W-:Y:S02]  /*17750*/  HADD2.F32 R30, -RZ, R30.H1_H1 ;  /* 0x3000001eff1e7230 */ /* 0x000fe40000004100 */
[----:B------:R-:W-:Y:S01]  /*17760*/  FFMA.FTZ R38, R15, R33, -R38 ;  /* 0x000000210f267223 */ /* 0x000fe20000010826 */
[----:B------:R-:W-:Y:S02]  /*17770*/  HADD2.F32 R33, -RZ, R34.H1_H1 ;  /* 0x30000022ff217230 */ /* 0x000fe40000004100 */
[C---:B------:R-:W-:Y:S01]  /*17780*/  FFMA.FTZ R43, R10.reuse, R35, -R43 ;  /* 0x000000230a2b7223 */ /* 0x040fe2000001082b */
[----:B------:R-:W-:Y:S01]  /*17790*/  FFMA.FTZ R41, R10, R41, R14 ;  /* 0x000000290a297223 */ /* 0x000fe2000001000e */
[----:B------:R-:W-:-:S02]  /*177a0*/  HADD2.F32 R27, -RZ, R27.H1_H1 ;  /* 0x3000001bff1b7230 */ /* 0x000fc40000004100 */
[----:B------:R-:W-:Y:S01]  /*177b0*/  FFMA.FTZ R39, R15, R39, R28 ;  /* 0x000000270f277223 */ /* 0x000fe2000001001c */
[----:B------:R-:W-:Y:S02]  /*177c0*/  HADD2.F32 R35, -RZ, R40.H0_H0 ;  /* 0x20000028ff237230 */ /* 0x000fe40000004100 */
[C---:B------:R-:W-:Y:S01]  /*177d0*/  FMUL.FTZ R47, R30.reuse, R33 ;  /* 0x000000211e2f7220 */ /* 0x040fe20000410000 */
[----:B------:R-:W-:Y:S02]  /*177e0*/  HADD2.F32 R14, -RZ, R31.H0_H0 ;  /* 0x2000001fff0e7230 */ /* 0x000fe40000004100 */
[----:B------:R-:W-:Y:S01]  /*177f0*/  FMUL.FTZ R30, R30, R27 ;  /* 0x0000001b1e1e7220 */ /* 0x000fe20000410000 */
[----:B------:R-:W-:Y:S01]  /*17800*/  HADD2.F32 R24, -RZ, R24.H1_H1 ;  /* 0x30000018ff187230 */ /* 0x000fe20000004100 */
[----:B------:R-:W-:Y:S01]  /*17810*/  F2FP.SATFINITE.E4M3.F32.PACK_AB_MERGE_C R38, R38, R45, RZ ;  /* 0x0000002d2626723e */ /* 0x000fe200048070ff */
[----:B------:R-:W-:Y:S02]  /*17820*/  HADD2.F32 R15, -RZ, R36.H0_H0 ;  /* 0x20000024ff0f7230 */ /* 0x000fe40000004100 */
[----:B------:R-:W-:Y:S01]  /*17830*/  FMUL.FTZ R49, R14, R35 ;  /* 0x000000230e317220 */ /* 0x000fe20000410000 */
[----:B------:R-:W-:-:S02]  /*17840*/  HADD2.F32 R10, -RZ, R25.H0_H0 ;  /* 0x20000019ff0a7230 */ /* 0x000fc40000004100 */
[C---:B------:R-:W-:Y:S01]  /*17850*/  FFMA.FTZ R46, R24.reuse, R27, -R47 ;  /* 0x0000001b182e7223 */ /* 0x040fe2000001082f */
[----:B------:R-:W-:Y:S01]  /*17860*/  FFMA.FTZ R48, R24, R33, R30 ;  /* 0x0000002118307223 */ /* 0x000fe2000001001e */
[----:B------:R-:W-:Y:S01]  /*17870*/  FMUL.FTZ R14, R14, R15 ;  /* 0x0000000f0e0e7220 */ /* 0x000fe20000410000 */
[----:B------:R-:W-:Y:S01]  /*17880*/  F2FP.F16.E4M3.UNPACK_B R24, R37.H1 ;  /* 0x00000025ff18723e */ /* 0x000fe200030006ff */
[C---:B------:R-:W-:Y:S01]  /*17890*/  FFMA.FTZ R49, R10.reuse, R15, -R49 ;  /* 0x0000000f0a317223 */ /* 0x040fe20000010831 */
[-C--:B------:R-:W-:Y:S01]  /*178a0*/  F2FP.F16.E4M3.UNPACK_B R15, R32.reuse.H1 ;  /* 0x00000020ff0f723e */ /* 0x080fe200030006ff */
[----:B------:R-:W-:Y:S01]  /*178b0*/  FFMA.FTZ R47, R10, R35, R14 ;  /* 0x000000230a2f7223 */ /* 0x000fe2000001000e */
[----:B------:R-:W-:Y:S01]  /*178c0*/  HADD2.F32 R36, -RZ, R36.H1_H1 ;  /* 0x30000024ff247230 */ /* 0x000fe20000004100 */
[----:B------:R-:W-:Y:S01]  /*178d0*/  F2FP.F16.E4M3.UNPACK_B R37, R37 ;  /* 0x00000025ff25723e */ /* 0x000fe200020006ff */
[----:B------:R-:W-:Y:S01]  /*178e0*/  HADD2.F32 R40, -RZ, R40.H1_H1 ;  /* 0x30000028ff287230 */ /* 0x000fe20000004100 */
[----:B------:R-:W-:Y:S01]  /*178f0*/  F2FP.F16.E4M3.UNPACK_B R32, R32 ;  /* 0x00000020ff20723e */ /* 0x000fe200020006ff */
[----:B------:R-:W-:Y:S01]  /*17900*/  HADD2.F32 R31, -RZ, R31.H1_H1 ;  /* 0x3000001fff1f7230 */ /* 0x000fe20000004100 */
[----:B------:R-:W-:Y:S01]  /*17910*/  F2FP.SATFINITE.E4M3.F32.PACK_AB_MERGE_C R39, R39, R42, RZ ;  /* 0x0000002a2727723e */ /* 0x000fe200048070ff */
[----:B------:R-:W-:Y:S01]  /*17920*/  HADD2.F32 R33, -RZ, R24.H0_H0 ;  /* 0x20000018ff217230 */ /* 0x000fe20000004100 */
[----:B------:R-:W-:Y:S01]  /*17930*/  F2FP.SATFINITE.E4M3.F32.PACK_AB_MERGE_C R5, R6, R5, R38 ;  /* 0x000000050605723e */ /* 0x000fe20004807026 */
        /* <DEDUP_REMOVED lines=12> */
[----:B------:R-:W-:Y:S02]  /*17a00*/  HADD2.F32 R15, -RZ, R15.H1_H1 ;  /* 0x3000000fff0f7230 */ /* 0x000fe40000004100 */
[C---:B------:R-:W-:Y:S01]  /*17a10*/  FFMA.FTZ R50, R25.reuse, R36, -R28 ;  /* 0x0000002419327223 */ /* 0x040fe2000001081c */
[----:B------:R-:W-:Y:S02]  /*17a20*/  HADD2.F32 R13, -RZ, R13.H1_H1 ;  /* 0x3000000dff0d7230 */ /* 0x000fe40000004100 */
[----:B------:R-:W-:Y:S01]  /*17a30*/  FFMA.FTZ R40, R25, R40, R35 ;  /* 0x0000002819287223 */ /* 0x000fe20000010023 */
[C---:B------:R-:W-:Y:S01]  /*17a40*/  FMUL.FTZ R10, R26.reuse, R24 ;  /* 0x000000181a0a7220 */ /* 0x040fe20000410000 */
[----:B------:R-:W-:Y:S01]  /*17a50*/  FMUL.FTZ R27, R26, R15 ;  /* 0x0000000f1a1b7220 */ /* 0x000fe20000410000 */
[----:B------:R-:W-:Y:S01]  /*17a60*/  HADD2.F32 R25, -RZ, R37.H0_H0 ;  /* 0x20000025ff197230 */ /* 0x000fe20000004100 */
[----:B------:R-:W-:Y:S01]  /*17a70*/  F2FP.SATFINITE.E4M3.F32.PACK_AB_MERGE_C R9, R8, R9, R39 ;  /* 0x000000090809723e */ /* 0x000fe20004807027 */
[----:B------:R-:W-:-:S02]  /*17a80*/  HADD2.F32 R14, -RZ, R11.H0_H0 ;  /* 0x2000000bff0e7230 */ /* 0x000fc40000004100 */
[C---:B------:R-:W-:Y:S01]  /*17a90*/  FFMA.FTZ R35, R13.reuse, R15, -R10 ;  /* 0x0000000f0d237223 */ /* 0x040fe2000001080a */
[----:B------:R-:W-:Y:S01]  /*17aa0*/  FFMA.FTZ R34, R13, R24, R27 ;  /* 0x000000180d227223 */ /* 0x000fe2000001001b */
[----:B------:R-:W-:Y:S02]  /*17ab0*/  HADD2.F32 R13, -RZ, R32.H0_H0 ;  /* 0x20000020ff0d7230 */ /* 0x000fe40000004100 */
        /* <DEDUP_REMOVED lines=8> */
[----:B------:R-:W-:Y:S02]  /*17b40*/  HADD2.F32 R7, -RZ, R7.H1_H1 ;  /* 0x30000007ff077230 */ /* 0x000fe40000004100 */
[C---:B------:R-:W-:Y:S01]  /*17b50*/  FMUL.FTZ R14, R11.reuse, R24 ;  /* 0x000000180b0e7220 */ /* 0x040fe20000410000 */
        /* <DEDUP_REMOVED lines=18> */
[----:B------:R-:W-:Y:S01]  /*17c80*/  FMUL.FTZ R36, R29, R24 ;  /* 0x000000181d247220 */ /* 0x000fe20000410000 */
[----:B------:R-:W-:Y:S01]  /*17c90*/  FFMA.FTZ R25, R7, R25, R10 ;  /* 0x0000001907197223 */ /* 0x000fe2000001000a */
[-C--:B------:R-:W-:Y:S01]  /*17ca0*/  FMUL.FTZ R11, R29, R14.reuse ;  /* 0x0000000e1d0b7220 */ /* 0x080fe20000410000 */
[----:B------:R-:W-:Y:S02]  /*17cb0*/  HADD2.F32 R13, -RZ, R12.H0_H0 ;  /* 0x2000000cff0d7230 */ /* 0x000fe40000004100 */
[C---:B------:R-:W-:Y:S01]  /*17cc0*/  FFMA.FTZ R29, R21.reuse, R14, -R36 ;  /* 0x0000000e151d7223 */ /* 0x040fe20000010824 */
[----:B------:R-:W-:Y:S02]  /*17cd0*/  HADD2.F32 R7, -RZ, R4.H0_H0 ;  /* 0x20000004ff077230 */ /* 0x000fe40000004100 */
[----:B------:R-:W-:Y:S01]  /*17ce0*/  FFMA.FTZ R36, R21, R24, R11 ;  /* 0x0000001815247223 */ /* 0x000fe2000001000b */
[----:B------:R-:W-:Y:S01]  /*17cf0*/  HADD2.F32 R11, -RZ, R20.H0_H0 ;  /* 0x20000014ff0b7230 */ /* 0x000fe20000004100 */
[----:B------:R-:W-:Y:S01]  /*17d00*/  F2FP.SATFINITE.E4M3.F32.PACK_AB_MERGE_C R33, R34, R33, RZ ;  /* 0x000000212221723e */ /* 0x000fe200048070ff */
[----:B------:R-:W-:-:S02]  /*17d10*/  HADD2.F32 R12, -RZ, R12.H1_H1 ;  /* 0x3000000cff0c7230 */ /* 0x000fc40000004100 */
[C---:B------:R-:W-:Y:S01]  /*17d20*/  FMUL.FTZ R15, R7.reuse, R13 ;  /* 0x0000000d070f7220 */ /* 0x040fe20000410000 */
[----:B------:R-:W-:Y:S02]  /*17d30*/  HADD2.F32 R10, -RZ, R4.H1_H1 ;  /* 0x30000004ff0a7230 */ /* 0x000fe40000004100 */
[----:B------:R-:W-:Y:S01]  /*17d40*/  FMUL.FTZ R14, R7, R11 ;  /* 0x0000000b070e7220 */ /* 0x000fe20000410000 */
[----:B------:R-:W-:Y:S01]  /*17d50*/  HADD2.F32 R20, -RZ, R20.H1_H1 ;  /* 0x30000014ff147230 */ /* 0x000fe20000004100 */
[----:B------:R-:W-:Y:S01]  /*17d60*/  F2FP.SATFINITE.E4M3.F32.PACK_AB_MERGE_C R29, R29, R32, RZ ;  /* 0x000000201d1d723e */ /* 0x000fe200048070ff */
[--C-:B------:R-:W-:Y:S02]  /*17d70*/  HADD2.F32 R4, -RZ, R3.reuse.H0_H0 ;  /* 0x20000003ff047230 */ /* 0x100fe40000004100 */
[C---:B------:R-:W-:Y:S01]  /*17d80*/  FMUL.FTZ R24, R10.reuse, R12 ;  /* 0x0000000c0a187220 */ /* 0x040fe20000410000 */
[----:B------:R-:W-:Y:S02]  /*17d90*/  HADD2.F32 R3, -RZ, R3.H1_H1 ;  /* 0x30000003ff037230 */ /* 0x000fe40000004100 */
[-C--:B------:R-:W-:Y:S01]  /*17da0*/  FMUL.FTZ R7, R10, R20.reuse ;  /* 0x000000140a077220 */ /* 0x080fe20000410000 */
[----:B------:R-:W-:Y:S01]  /*17db0*/  F2FP.SATFINITE.E4M3.F32.PACK_AB_MERGE_C R25, R36, R25, RZ ;  /* 0x000000192419723e */ /* 0x000fe200048070ff */
        /* <DEDUP_REMOVED lines=12> */
[----:B------:R0:W-:Y:S01]  /*17e80*/  STS.128 [R51+0x14400], R4 ;  /* 0x0144000433007388 */ /* 0x0001e20000000c00 */
[----:B------:R-:W-:-:S05]  /*17e90*/  F2FP.SATFINITE.E4M3.F32.PACK_AB_MERGE_C R10, R3, R10, R25 ;  /* 0x0000000a030a723e */ /* 0x000fca0004807019 */
[----:B------:R0:W-:Y:S02]  /*17ea0*/  STS.128 [R0+0x14400], R8 ;  /* 0x0144000800007388 */ /* 0x0001e40000000c00 */
.L_x_2816:
[----:B------:R-:W-:Y:S05]  /*17eb0*/  BSYNC B0 ;  /* 0x0000000000007941 */ /* 0x000fea0003800000 */
.L_x_2809:
        /* <DEDUP_REMOVED lines=8> */
.L_x_2807:
[----:B0-2---:R-:W-:-:S05]  /*17f40*/  IMAD.U32 R0, RZ, RZ, UR48 ;  /* 0x00000030ff007e24 */ /* 0x005fca000f8e00ff */
[----:B------:R-:W-:-:S13]  /*17f50*/  ISETP.NE.AND P0, PT, R0, 0x3, PT ;  /* 0x000000030000780c */ /* 0x000fda0003f05270 */
[----:B------:R-:W-:Y:S05]  /*17f60*/  @!P0 BRA `(.L_x_2836) ;  /* 0x0000000000048947 */ /* 0x000fea0003800000 */
[----:B------:R-:W-:Y:S01]  /*17f70*/  BPT.TRAP 0x1 ;  /* 0x000000040000795c */ /* 0x000fe20000300000 */
.L_x_2836:
[----:B------:R-:W-:Y:S02]  /*17f80*/  LEA R0, R23, R18, 0x3 ;  /* 0x0000001217007211 */ /* 0x000fe400078e18ff */
[----:B-1----:R-:W-:-:S04]  /*17f90*/  SHF.L.U32 R3, R194, 0x1f, RZ ;  /* 0x0000001fc2037819 */ /* 0x002fc800000006ff */
[----:B------:R0:W1:Y:S01]  /*17fa0*/  SYNCS.PHASECHK.TRANS64.TRYWAIT P1, [R0+URZ+0x29830], R3 ;  /* 0x02983003000075a7 */ /* 0x000062000802017f */
[----:B------:R-:W-:Y:S05]  /*17fb0*/  @!P0 BRA `(.L_x_2837) ;  /* 0x0000000000048947 */ /* 0x000fea0003800000 */
[----:B------:R-:W-:Y:S01]  /*17fc0*/  BPT.TRAP 0x1 ;  /* 0x000000040000795c */ /* 0x000fe20000300000 */
.L_x_2837:
[----:B-1----:R-:W-:Y:S05]  /*17fd0*/  @P1 BRA `(.L_x_2838) ;  /* 0x0000000000081947 */ /* 0x002fea0003800000 */
[----:B------:R-:W1:Y:S02]  /*17fe0*/  SYNCS.PHASECHK.TRANS64.TRYWAIT P1, [R0+URZ+0x29830], R3 ;  /* 0x02983003000075a7 */ /* 0x000e64000802017f */
[----:B-1----:R-:W-:Y:S05]  /*17ff0*/  @!P1 BRA `(.L_x_2839) ;  /* 0x0000018c00f49947 */ /* 0x002fea0003800000 */
.L_x_2838:
[----:B------:R-:W-:Y:S05]  /*18000*/  WARPSYNC.ALL ;  /* 0x0000000000007948 */ /* 0x000fea0003800000 */
[----:B01----:R-:W-:Y:S01]  /*18010*/  VIADD R3, R18, 0x1a400 ;  /* 0x0001a40012037836 */ /* 0x003fe20000000000 */
[----:B------:R-:W-:Y:S01]  /*18020*/  R2UR UR24, R44 ;  /* 0x000000002c1872ca */ /* 0x000fe200000e0000 */
[----:B-----5:R-:W-:Y:S01]  /*18030*/  IMAD.MOV.U32 R5, RZ, RZ, -0x7fffffe0 ;  /* 0x80000020ff057424 */ /* 0x020fe200078e00ff */
[----:B------:R-:W-:Y:S01]  /*18040*/  WARPGROUP.ARRIVE ;  /* 0x00000000000079c5 */ /* 0x000fe20000000000 */
[----:B------:R-:W-:Y:S01]  /*18050*/  UMOV UR25, 0x80000020 ;  /* 0x8000002000197882 */ /* 0x000fe20000000000 */
[----:B------:R-:W-:Y:S01]  /*18060*/  SHF.R.U32.HI R3, RZ, 0x4, R3 ;  /* 0x00000004ff037819 */ /* 0x000fe20000011603 */
[----:B------:R-:W-:Y:S01]  /*18070*/  IMAD.MOV.U32 R7, RZ, RZ, -0x7fffffe0 ;  /* 0x80000020ff077424 */ /* 0x000fe200078e00ff */
[----:B------:R-:W-:Y:S01]  /*18080*/  R2UR UR27, R5 ;  /* 0x00000000051b72ca */ /* 0x000fe200000e0000 */
[----:B------:R-:W-:Y:S01]  /*18090*/  UMOV UR5, UR25 ;  /* 0x0000001900057c82 */ /* 0x000fe20008000000 */
[----:B------:R-:W-:Y:S01]  /*180a0*/  LOP3.LUT R3, R3, 0x3fff, RZ, 0xc0, !PT ;  /* 0x00003fff03037812 */ /* 0x000fe200078ec0ff */
[----:B------:R-:W-:Y:S01]  /*180b0*/  UMOV UR9, UR25 ;  /* 0x0000001900097c82 */ /* 0x000fe20008000000 */
[----:B------:R-:W-:Y:S01]  /*180c0*/  R2UR UR7, R7 ;  /* 0x00000000070772ca */ /* 0x000fe200000e0000 */
[----:B------:R-:W-:Y:S01]  /*180d0*/  UMOV UR13, UR25 ;  /* 0x00000019000d7c82 */ /* 0x000fe20008000000 */
[----:B----4-:R-:W-:Y:S01]  /*180e0*/  LOP3.LUT R14, R3, 0x10000, RZ, 0xfc, !PT ;  /* 0x00010000030e7812 */ /* 0x010fe200078efcff */
[----:B------:R-:W-:Y:S01]  /*180f0*/  ULOP3.LUT UR24, UR24, 0x10000, URZ, 0xfc, !UPT ;  /* 0x0001000018187892 */ /* 0x000fe2000f8efc3f */
[----:B------:R-:W-:Y:S01]  /*18100*/  MOV R9, 0x80000020 ;  /* 0x8000002000097802 */ /* 0x000fe20000000f00 */
[----:B------:R-:W-:Y:S01]  /*18110*/  UMOV UR17, UR25 ;  /* 0x0000001900117c82 */ /* 0x000fe20008000000 */
[----:B------:R-:W-:Y:S01]  /*18120*/  R2UR UR15, R7 ;  /* 0x00000000070f72ca */ /* 0x000fe200000e0000 */
[----:B---3--:R-:W-:Y:S01]  /*18130*/  IMAD R4, R23, 0x780, R14 ;  /* 0x0000078017047824 */ /* 0x008fe200078e020e */
[C---:B------:R-:W-:Y:S01]  /*18140*/  R2UR UR11, R9.reuse ;  /* 0x00000000090b72ca */ /* 0x040fe200000e0000 */
[----:B------:R-:W-:Y:S01]  /*18150*/  IMAD.MOV.U32 R7, RZ, RZ, -0x7fffffe0 ;  /* 0x80000020ff077424 */ /* 0x000fe200078e00ff */
[----:B------:R-:W-:Y:S01]  /*18160*/  UMOV UR4, UR24 ;  /* 0x0000001800047c82 */ /* 0x000fe20008000000 */
[C---:B------:R-:W-:Y:S01]  /*18170*/  VIADD R6, R4.reuse, 0x80 ;  /* 0x0000008004067836 */ /* 0x040fe20000000000 */
[C---:B------:R-:W-:Y:S01]  /*18180*/  R2UR UR26, R4.reuse ;  /* 0x00000000041a72ca */ /* 0x040fe200000e0000 */
[----:B------:R-:W-:Y:S01]  /*18190*/  VIADD R8, R4, 0x100 ;  /* 0x0000010004087836 */ /* 0x000fe20000000000 */
[----:B------:R-:W-:Y:S01]  /*181a0*/  UMOV UR8, UR24 ;  /* 0x0000001800087c82 */ /* 0x000fe20008000000 */
[----:B------:R-:W-:Y:S01]  /*181b0*/  UMOV UR12, UR24 ;  /* 0x00000018000c7c82 */ /* 0x000fe20008000000 */
[----:B------:R-:W-:Y:S01]  /*181c0*/  R2UR UR6, R6 ;  /* 0x00000000060672ca */ /* 0x000fe200000e0000 */
[----:B------:R-:W-:Y:S01]  /*181d0*/  VIADD R6, R4, 0x180 ;  /* 0x0000018004067836 */ /* 0x000fe20000000000 */
[----:B------:R-:W-:Y:S01]  /*181e0*/  R2UR UR10, R8 ;  /* 0x00000000080a72ca */ /* 0x000fe200000e0000 */
[----:B------:R-:W-:Y:S01]  /*181f0*/  VIADD R8, R4, 0x200 ;  /* 0x0000020004087836 */ /* 0x000fe20000000000 */
[----:B------:R-:W-:Y:S01]  /*18200*/  R2UR UR19, R9 ;  /* 0x00000000091372ca */ /* 0x000fe200000e0000 */
[----:B------:R-:W-:Y:S01]  /*18210*/  UMOV UR16, UR24 ;  /* 0x0000001800107c82 */ /* 0x000fe20008000000 */
[----:B------:R-:W-:Y:S01]  /*18220*/  R2UR UR14, R6 ;  /* 0x00000000060e72ca */ /* 0x000fe200000e0000 */
[----:B------:R-:W-:Y:S01]  /*18230*/  VIADD R6, R4, 0x2 ;  /* 0x0000000204067836 */ /* 0x000fe20000000000 */
[----:B------:R-:W-:Y:S01]  /*18240*/  R2UR UR18, R8 ;  /* 0x00000000081272ca */ /* 0x000fe200000e0000 */
[----:B------:R-:W-:Y:S01]  /*18250*/  QGMMA.64x32x32.F32.E4M3.E4M3 R88, gdesc[UR24], RZ, !UPT, gsb0 ;  /* 0x00600000185879f3 */ /* 0x000fe2000c0008ff */
[----:B------:R-:W-:-:S02]  /*18260*/  VIADD R8, R4, 0x82 ;  /* 0x0000008204087836 */ /* 0x000fc40000000000 */
[----:B------:R-:W-:Y:S02]  /*18270*/  IMAD.MOV.U32 R9, RZ, RZ, -0x7fffffe0 ;  /* 0x80000020ff097424 */ /* 0x000fe400078e00ff */
[----:B------:R-:W-:Y:S02]  /*18280*/  VIADD R10, R4, 0x102 ;  /* 0x00000102040a7836 */ /* 0x000fe40000000000 */
[----:B------:R-:W-:Y:S02]  /*18290*/  IMAD.MOV.U32 R11, RZ, RZ, -0x7fffffe0 ;  /* 0x80000020ff0b7424 */ /* 0x000fe400078e00ff */
[----:B------:R-:W-:-:S05]  /*182a0*/  IMAD.MOV.U32 R5, RZ, RZ, -0x7fffffe0 ;  /* 0x80000020ff057424 */ /* 0x000fca00078e00ff */
[----:B------:R-:W-:Y:S01]  /*182b0*/  R2UR UR47, R5 ;  /* 0x00000000052f72ca */ /* 0x000fe200000e0000 */
[----:B------:R-:W-:Y:S02]  /*182c0*/  WARPGROUP.DEPBAR.LE gsb0, 0x0 ;  /* 0x00008000000079c5 */ /* 0x000fe40000010000 */
[----:B------:R-:W-:-:S06]  /*182d0*/  WARPGROUP.ARRIVE ;  /* 0x00000000000079c5 */ /* 0x000fcc0000000000 */
[----:B------:R-:W-:Y:S01]  /*182e0*/  QGMMA.64x32x32.F32.E4M3.E4M3 R72, gdesc[UR4], RZ, !UPT, gsb0 ;  /* 0x00600000044879f3 */ /* 0x000fe2000c0008ff */
[----:B------:R-:W-:Y:S01]  /*182f0*/  R2UR UR6, R6 ;  /* 0x00000000060672ca */ /* 0x000fe200000e0000 */
[----:B------:R-:W-:Y:S01]  /*18300*/  UIADD3 UR4, UR24, 0x2, URZ ;  /* 0x0000000218047890 */ /* 0x000fe2000fffe03f */
[----:B------:R-:W-:Y:S01]  /*18310*/  R2UR UR7, R7 ;  /* 0x00000000070772ca */ /* 0x000fe200000e0000 */
[----:B------:R-:W-:Y:S01]  /*18320*/  UMOV UR5, 0x80000020 ;  /* 0x8000002000057882 */ /* 0x000fe20000000000 */
[----:B------:R-:W-:Y:S01]  /*18330*/  IMAD.MOV.U32 R7, RZ, RZ, -0x7fffffe0 ;  /* 0x80000020ff077424 */ /* 0x000fe200078e00ff */
[----:B------:R-:W-:Y:S01]  /*18340*/  IADD3 R6, R4, 0x182, RZ ;  /* 0x0000018204067810 */ /* 0x000fe20007ffe0ff */
[----:B------:R-:W-:Y:S02]  /*18350*/  UMOV UR21, UR5 ;  /* 0x0000000500157c82 */ /* 0x000fe40008000000 */
[----:B------:R-:W-:Y:S01]  /*18360*/  UMOV UR20, UR4 ;  /* 0x0000000400147c82 */ /* 0x000fe20008000000 */
[----:B------:R-:W-:-:S02]  /*18370*/  WARPGROUP.DEPBAR.LE gsb0, 0x0 ;  /* 0x00008000000079c5 */ /* 0x000fc40000010000 */
[----:B------:R-:W-:-:S06]  /*18380*/  WARPGROUP.ARRIVE ;  /* 0x00000000000079c5 */ /* 0x000fcc0000000000 */
[----:B------:R-:W-:Y:S01]  /*18390*/  QGMMA.64x32x32.F32.E4M3.E4M3 R56, gdesc[UR8], RZ, !UPT, gsb0 ;  /* 0x00600000083879f3 */ /* 0x000fe2000c0008ff */
[----:B------:R-:W-:Y:S01]  /*183a0*/  R2UR UR10, R8 ;  /* 0x00000000080a72ca */ /* 0x000fe200000e0000 */
[----:B------:R-:W-:Y:S01]  /*183b0*/  UMOV UR8, UR4 ;  /* 0x0000000400087c82 */ /* 0x000fe20008000000 */
[----:B------:R-:W-:Y:S01]  /*183c0*/  R2UR UR11, R9 ;  /* 0x00000000090b72ca */ /* 0x000fe200000e0000 */
[----:B------:R-:W-:Y:S01]  /*183d0*/  UMOV UR9, UR5 ;  /* 0x0000000500097c82 */ /* 0x000fe20008000000 */
[----:B------:R-:W-:Y:S02]  /*183e0*/  VIADD R8, R4, 0x202 ;  /* 0x0000020204087836 */ /* 0x000fe40000000000 */
[----:B------:R-:W-:-:S03]  /*183f0*/  IMAD.MOV.U32 R9, RZ, RZ, -0x7fffffe0 ;  /* 0x80000020ff097424 */ /* 0x000fc600078e00ff */
[----:B------:R-:W-:Y:S01]  /*18400*/  R2UR UR22, R8 ;  /* 0x00000000081672ca */ /* 0x000fe200000e0000 */
[----:B------:R-:W-:Y:S01]  /*18410*/  VIADD R8, R4, 0x300 ;  /* 0x0000030004087836 */ /* 0x000fe20000000000 */
[----:B------:R-:W-:Y:S01]  /*18420*/  R2UR UR23, R9 ;  /* 0x00000000091772ca */ /* 0x000fe200000e0000 */
[----:B------:R-:W-:Y:S01]  /*18430*/  IMAD.MOV.U32 R9, RZ, RZ, -0x7fffffe0 ;  /* 0x80000020ff097424 */ /* 0x000fe200078e00ff */
        /* <DEDUP_REMOVED lines=53> */
[----:B------:R-:W-:Y:S01]  /*18790*/  MOV R11, 0x80000020 ;  /* 0x80000020000b7802 */ /* 0x000fe20000000f00 */
        /* <DEDUP_REMOVED lines=154> */
.L_x_2840:
[----:B------:R-:W0:Y:S01]  /*19140*/  LDC R3, c[0x0][0x448] ;  /* 0x00011200ff037b82 */ /* 0x000e220000000800 */
[----:B------:R-:W-:Y:S01]  /*19150*/  IMAD.IADD R106, R219, 0x1, R214 ;  /* 0x00000001db6a7824 */ /* 0x000fe200078e02d6 */
[----:B------:R-:W-:Y:S01]  /*19160*/  LOP3.LUT R22, R22, 0xfffffff7, RZ, 0xc0, !PT ;  /* 0xfffffff716167812 */ /* 0x000fe200078ec0ff */
[----:B------:R-:W-:Y:S02]  /*19170*/  IMAD R5, R104, -0xa0, R217 ;  /* 0xffffff6068057824 */ /* 0x000fe400078e02d9 */
[----:B------:R-:W-:-:S03]  /*19180*/  VIADD R0, R0, 0x29840 ;  /* 0x0002984000007836 */ /* 0x000fc60000000000 */
[----:B------:R-:W-:Y:S02]  /*19190*/  IADD3 R20, -R216, 0xa0, R5 ;  /* 0x000000a0d8147810 */ /* 0x000fe40007ffe105 */
[----:B0-----:R-:W-:-:S13]  /*191a0*/  ISETP.NE.AND P4, PT, R3, 0x1, PT ;  /* 0x000000010300780c */ /* 0x001fda0003f85270 */
[----:B------:R-:W0:Y:S01]  /*191b0*/  @P4 LDC R3, c[0x0][0x44c] ;  /* 0x00011300ff034b82 */ /* 0x000e220000000800 */
[----:B------:R-:W-:-:S07]  /*191c0*/  @P4 LOP3.LUT R22, R22, 0x8, RZ, 0xfc, !PT ;  /* 0x0000000816164812 */ /* 0x000fce00078efcff */
[----:B------:R-:W1:Y:S01]  /*191d0*/  @P4 LDC R4, c[0x0][0x450] ;  /* 0x00011400ff044b82 */ /* 0x000e620000000800 */
[----:B0-----:R-:W-:-:S05]  /*191e0*/  @P4 IMAD.HI.U32 R3, R106, R3, RZ ;  /* 0x000000036a034227 */ /* 0x001fca00078e00ff */
[----:B-1----:R-:W-:Y:S01]  /*191f0*/  @P4 SHF.R.U32.HI R106, RZ, R4, R3 ;  /* 0x00000004ff6a4219 */ /* 0x002fe20000011603 */
[----:B------:R-:W-:-:S04]  /*19200*/  IMAD R3, R104, -0xa0, RZ ;  /* 0xffffff6068037824 */ /* 0x000fc800078e02ff */
[----:B------:R-:W0:Y:S01]  /*19210*/  SHFL.IDX PT, R6, R106, 0x1, 0x1c1f ;  /* 0x003c1f006a067f89 */ /* 0x000e2200000e0000 */
[----:B------:R-:W-:-:S04]  /*19220*/  IADD3 R4, -R216, 0xa1, R3 ;  /* 0x000000a1d8047810 */ /* 0x000fc80007ffe103 */
[----:B------:R-:W-:-:S04]  /*19230*/  IADD3 R105, -R215, R4, R217 ;  /* 0x00000004d7697210 */ /* 0x000fc80007ffe1d9 */
[----:B0-----:R-:W-:-:S04]  /*19240*/  VIADDMNMX R4, R6, R105, R20, PT ;  /* 0x0000006906047246 */ /* 0x001fc80003800114 */
        /* <DEDUP_REMOVED lines=20> */
[C---:B------:R-:W-:Y:S02]  /*19390*/  ISETP.GT.AND P2, PT, R4.reuse, 0x20, PT ;  /* 0x000000200400780c */ /* 0x040fe40003f44270 */
        /* <DEDUP_REMOVED lines=58> */
[----:B------:R-:W-:Y:S01]  /*19740*/  FMNMX.FTZ R6, R43, R6, !PT ;  /* 0x000000062b067209 */ /* 0x000fe20007810000 */
[----:B------:R-:W0:Y:S01]  /*19750*/  SHFL.IDX PT, R46, R106, RZ, 0x1c1f ;  /* 0x001c1fff6a2e7589 */ /* 0x000e2200000e0000 */
        /* <DEDUP_REMOVED lines=36> */
[----:B------:R-:W-:Y:S02]  /*199a0*/  FSEL R6, R39, -INF , P1 ;  /* 0xff80000027067808 */ /* 0x000fe40000800000 */
[----:B------:R-:W-:Y:S02]  /*199b0*/  FMNMX.FTZ R39, R87, R4, !PT ;  /* 0x0000000457277209 */ /* 0x000fe40007810000 */
[----:B0-----:R-:W-:Y:S02]  /*199c0*/  VIADDMNMX R46, R46, R105, R20, PT ;  /* 0x000000692e2e7246 */ /* 0x001fe40003800114 */
[----:B------:R-:W-:-:S02]  /*199d0*/  FMNMX.FTZ R26, R6, R39, !PT ;  /* 0x00000027061a7209 */ /* 0x000fc40007810000 */
[C---:B------:R-:W-:Y:S02]  /*199e0*/  ISETP.GT.AND P2, PT, R46.reuse, 0x1, PT ;  /* 0x000000012e00780c */ /* 0x040fe40003f44270 */
[----:B------:R-:W-:Y:S01]  /*199f0*/  ISETP.GT.AND P3, PT, R46, 0x8, PT ;  /* 0x000000082e00780c */ /* 0x000fe20003f64270 */
[----:B------:R-:W0:Y:S01]  /*19a00*/  SHFL.BFLY PT, R39, R26, 0x2, 0x1f ;  /* 0x0c401f001a277f89 */ /* 0x000e2200000e0000 */
[----:B------:R-:W-:Y:S02]  /*19a10*/  FSEL R89, R89, -INF , P2 ;  /* 0xff80000059597808 */ /* 0x000fe40001000000 */
[----:B------:R-:W-:Y:S02]  /*19a20*/  FSEL R103, R92, -INF , P3 ;  /* 0xff8000005c677808 */ /* 0x000fe40001800000 */
[----:B------:R-:W-:Y:S02]  /*19a30*/  ISETP.GT.AND P2, PT, R46, 0x10, PT ;  /* 0x000000102e00780c */ /* 0x000fe40003f44270 */
[----:B0-----:R-:W-:-:S05]  /*19a40*/  FMNMX.FTZ R30, R26, R39, !PT ;  /* 0x000000271a1e7209 */ /* 0x001fca0007810000 */
[----:B------:R-:W0:Y:S02]  /*19a50*/  SHFL.BFLY PT, R39, R30, 0x1, 0x1f ;  /* 0x0c201f001e277f89 */ /* 0x000e2400000e0000 */
[----:B0-----:R-:W-:-:S04]  /*19a60*/  FMNMX.FTZ R4, R30, R39, !PT ;  /* 0x000000271e047209 */ /* 0x001fc80007810000 */
[----:B------:R-:W-:Y:S01]  /*19a70*/  FSETP.NEU.FTZ.AND P1, PT, R4, -INF , PT ;  /* 0xff8000000400780b */ /* 0x000fe20003f3d000 */
[----:B------:R-:W-:-:S05]  /*19a80*/  FFMA.FTZ R39, R2, R4, -8 ;  /* 0xc100000002277423 */ /* 0x000fca0000010004 */
[----:B------:R-:W-:Y:S02]  /*19a90*/  FSEL R39, R39, RZ, P1 ;  /* 0x000000ff27277208 */ /* 0x000fe40000800000 */
[----:B------:R-:W-:-:S03]  /*19aa0*/  ISETP.GT.AND P1, PT, R46, RZ, PT ;  /* 0x000000ff2e00720c */ /* 0x000fc60003f24270 */
[--C-:B------:R-:W-:Y:S01]  /*19ab0*/  FFMA.FTZ R34, R2, R107, -R39.reuse ;  /* 0x0000006b02227223 */ /* 0x100fe20000010827 */
[----:B------:R-:W-:Y:S01]  /*19ac0*/  FSEL R99, R88, -INF , P1 ;  /* 0xff80000058637808 */ /* 0x000fe20000800000 */
[--C-:B------:R-:W-:Y:S01]  /*19ad0*/  FFMA.FTZ R8, R2, R109, -R39.reuse ;  /* 0x0000006d02087223 */ /* 0x100fe20000010827 */
[----:B------:R-:W-:Y:S01]  /*19ae0*/  ISETP.GT.AND P1, PT, R46, 0x9, PT ;  /* 0x000000092e00780c */ /* 0x000fe20003f24270 */
[C-C-:B------:R-:W-:Y:S01]  /*19af0*/  FFMA.FTZ R91, R2.reuse, R114, -R39.reuse ;  /* 0x00000072025b7223 */ /* 0x140fe20000010827 */
[----:B------:R-:W-:Y:S01]  /*19b00*/  FMNMX.FTZ R26, R99, R89, !PT ;  /* 0x00000059631a7209 */ /* 0x000fe20007810000 */
[C-C-:B------:R-:W-:Y:S01]  /*19b10*/  FFMA.FTZ R12, R2.reuse, R12, -R39.reuse ;  /* 0x0000000c020c7223 */ /* 0x140fe20000010827 */
[----:B------:R-:W-:Y:S01]  /*19b20*/  FSEL R93, R93, -INF , P1 ;  /* 0xff8000005d5d7808 */ /* 0x000fe20000800000 */
[----:B------:R-:W-:Y:S01]  /*19b30*/  MUFU.EX2 R8, R8 ;  /* 0x0000000800087308 */ /* 0x000fe20000000800 */
[----:B------:R-:W-:Y:S01]  /*19b40*/  FMNMX.FTZ R30, R103, R26, !PT ;  /* 0x0000001a671e7209 */ /* 0x000fe20007810000 */
[--C-:B------:R-:W-:Y:S01]  /*19b50*/  FFMA.FTZ R95, R2, R110, -R39.reuse ;  /* 0x0000006e025f7223 */ /* 0x100fe20000010827 */
[----:B------:R-:W-:Y:S01]  /*19b60*/  ISETP.GT.AND P1, PT, R46, 0x11, PT ;  /* 0x000000112e00780c */ /* 0x000fe20003f24270 */
[--C-:B------:R-:W-:Y:S01]  /*19b70*/  FFMA.FTZ R20, R2, R112, -R39.reuse ;  /* 0x0000007002147223 */ /* 0x100fe20000010827 */
[----:B------:R-:W-:Y:S01]  /*19b80*/  FSEL R107, R96, -INF , P2 ;  /* 0xff800000606b7808 */ /* 0x000fe20001000000 */
[--C-:B------:R-:W-:Y:S01]  /*19b90*/  FFMA.FTZ R105, R2, R108, -R39.reuse ;  /* 0x0000006c02697223 */ /* 0x100fe20000010827 */
[----:B------:R-:W-:Y:S01]  /*19ba0*/  FMNMX.FTZ R30, R93, R30, !PT ;  /* 0x0000001e5d1e7209 */ /* 0x000fe20007810000 */
[----:B------:R0:W-:Y:S01]  /*19bb0*/  MUFU.EX2 R26, R34 ;  /* 0x00000022001a7308 */ /* 0x0001e20000000800 */
[----:B------:R-:W-:Y:S01]  /*19bc0*/  ISETP.GT.AND P2, PT, R46, 0x18, PT ;  /* 0x000000182e00780c */ /* 0x000fe20003f44270 */
[C-C-:B------:R-:W-:Y:S01]  /*19bd0*/  FFMA.FTZ R54, R2.reuse, R35, -R39.reuse ;  /* 0x0000002302367223 */ /* 0x140fe20000010827 */
[----:B------:R-:W-:Y:S01]  /*19be0*/  FSEL R97, R97, -INF , P1 ;  /* 0xff80000061617808 */ /* 0x000fe20000800000 */
[C-C-:B------:R-:W-:Y:S01]  /*19bf0*/  FFMA.FTZ R111, R2.reuse, R102, -R39.reuse ;  /* 0x00000066026f7223 */ /* 0x140fe20000010827 */
[----:B------:R-:W-:Y:S01]  /*19c00*/  FMNMX.FTZ R30, R107, R30, !PT ;  /* 0x0000001e6b1e7209 */ /* 0x000fe20007810000 */
[--C-:B------:R-:W-:Y:S01]  /*19c10*/  FFMA.FTZ R98, R2, R98, -R39.reuse ;  /* 0x0000006202627223 */ /* 0x100fe20000010827 */
[----:B------:R-:W-:Y:S01]  /*19c20*/  ISETP.GT.AND P1, PT, R46, 0x19, PT ;  /* 0x000000192e00780c */ /* 0x000fe20003f24270 */
[----:B------:R-:W-:Y:S01]  /*19c30*/  MUFU.EX2 R91, R91 ;  /* 0x0000005b005b7308 */ /* 0x000fe20000000800 */
[----:B------:R-:W-:Y:S01]  /*19c40*/  FSEL R109, R100, -INF , P2 ;  /* 0xff800000646d7808 */ /* 0x000fe20001000000 */
[C-C-:B------:R-:W-:Y:S01]  /*19c50*/  FFMA.FTZ R115, R2.reuse, R94, -R39.reuse ;  /* 0x0000005e02737223 */ /* 0x140fe20000010827 */
[----:B------:R-:W-:Y:S01]  /*19c60*/  FMNMX.FTZ R30, R97, R30, !PT ;  /* 0x0000001e611e7209 */ /* 0x000fe20007810000 */
[C-C-:B------:R-:W-:Y:S01]  /*19c70*/  FFMA.FTZ R90, R2.reuse, R90, -R39.reuse ;  /* 0x0000005a025a7223 */ /* 0x140fe20000010827 */
[----:B------:R-:W-:Y:S01]  /*19c80*/  FSEL R101, R101, -INF , P1 ;  /* 0xff80000065657808 */ /* 0x000fe20000800000 */
[--C-:B------:R-:W-:Y:S01]  /*19c90*/  FFMA.FTZ R121, R2, R78, -R39.reuse ;  /* 0x0000004e02797223 */ /* 0x100fe20000010827 */
[----:B------:R-:W-:Y:S01]  /*19ca0*/  ISETP.GT.AND P1, PT, R46, 0x20, PT ;  /* 0x000000202e00780c */ /* 0x000fe20003f24270 */
[----:B------:R-:W-:Y:S01]  /*19cb0*/  MUFU.EX2 R12, R12 ;  /* 0x0000000c000c7308 */ /* 0x000fe20000000800 */
[----:B0-----:R-:W-:Y:S01]  /*19cc0*/  FMNMX.FTZ R34, R109, R30, !PT ;  /* 0x0000001e6d227209 */ /* 0x001fe20007810000 */
[--C-:B------:R-:W-:Y:S01]  /*19cd0*/  FFMA.FTZ R82, R2, R82, -R39.reuse ;  /* 0x0000005202527223 */ /* 0x100fe20000010827 */
[----:B------:R-:W-:Y:S01]  /*19ce0*/  ISETP.GT.AND P2, PT, R46, 0x21, PT ;  /* 0x000000212e00780c */ /* 0x000fe20003f44270 */
[--C-:B------:R-:W-:Y:S01]  /*19cf0*/  FFMA.FTZ R86, R2, R86, -R39.reuse ;  /* 0x0000005602567223 */ /* 0x100fe20000010827 */
[----:B------:R-:W-:Y:S01]  /*19d00*/  FSEL R113, R72, -INF , P1 ;  /* 0xff80000048717808 */ /* 0x000fe20000800000 */
[--C-:B------:R-:W-:Y:S01]  /*19d10*/  FFMA.FTZ R11, R2, R11, -R39.reuse ;  /* 0x0000000b020b7223 */ /* 0x100fe20000010827 */
[----:B------:R-:W-:Y:S01]  /*19d20*/  FMNMX.FTZ R34, R101, R34, !PT ;  /* 0x0000002265227209 */ /* 0x000fe20007810000 */
[----:B------:R-:W0:Y:S01]  /*19d30*/  MUFU.EX2 R95, R95 ;  /* 0x0000005f005f7308 */ /* 0x000e220000000800 */
        /* <DEDUP_REMOVED lines=11> */
[--C-:B------:R-:W-:Y:S01]  /*19df0*/  FFMA.FTZ R31, R2, R31, -R39.reuse ;  /* 0x0000001f021f7223 */ /* 0x100fe20000010827 */
[----:B------:R-:W-:Y:S01]  /*19e00*/  ISETP.GT.AND P1, PT, R46, 0x30, PT ;  /* 0x000000302e00780c */ /* 0x000fe20003f24270 */
[C-C-:B------:R-:W-:Y:S01]  /*19e10*/  FFMA.FTZ R35, R2.reuse, R87, -R39.reuse ;  /* 0x0000005702237223 */ /* 0x140fe20000010827 */
[----:B------:R-:W-:Y:S01]  /*19e20*/  FSEL R77, R77, -INF , P2 ;  /* 0xff8000004d4d7808 */ /* 0x000fe20001000000 */
[----:B------:R-:W-:Y:S01]  /*19e30*/  FFMA.FTZ R6, R2, R6, -R39 ;  /* 0x0000000602067223 */ /* 0x000fe20000010827 */
[----:B------:R-:W-:Y:S01]  /*19e40*/  FMNMX.FTZ R38, R117, R34, !PT ;  /* 0x0000002275267209 */ /* 0x000fe20007810000 */
[----:B------:R-:W-:Y:S01]  /*19e50*/  MUFU.EX2 R105, R105 ;  /* 0x0000006900697308 */ /* 0x000fe20000000800 */
[----:B------:R-:W-:-:S02]  /*19e60*/  ISETP.GT.AND P2, PT, R46, 0x31, PT ;  /* 0x000000312e00780c */ /* 0x000fc40003f44270 */
[----:B------:R-:W-:Y:S02]  /*19e70*/  FSEL R119, R80, -INF , P1 ;  /* 0xff80000050777808 */ /* 0x000fe40000800000 */
[----:B------:R-:W-:Y:S02]  /*19e80*/  FMNMX.FTZ R38, R77, R38, !PT ;  /* 0x000000264d267209 */ /* 0x000fe40007810000 */
[C---:B------:R-:W-:Y:S01]  /*19e90*/  ISETP.GT.AND P1, PT, R46.reuse, 0x38, PT ;  /* 0x000000382e00780c */ /* 0x040fe20003f24270 */
[----:B------:R-:W1:Y:S01]  /*19ea0*/  MUFU.EX2 R111, R111 ;  /* 0x0000006f006f7308 */ /* 0x000e620000000800 */
[----:B------:R-:W-:Y:S02]  /*19eb0*/  FSEL R81, R81, -INF , P2 ;  /* 0xff80000051517808 */ /* 0x000fe40001000000 */
[----:B------:R-:W-:Y:S02]  /*19ec0*/  FMNMX.FTZ R38, R119, R38, !PT ;  /* 0x0000002677267209 */ /* 0x000fe40007810000 */
[----:B------:R-:W-:-:S02]  /*19ed0*/  ISETP.GT.AND P2, PT, R46, 0x39, PT ;  /* 0x000000392e00780c */ /* 0x000fc40003f44270 */
[----:B------:R-:W-:Y:S01]  /*19ee0*/  FSEL R123, R84, -INF , P1 ;  /* 0xff800000547b7808 */ /* 0x000fe20000800000 */
[----:B------:R-:W-:Y:S01]  /*19ef0*/  MUFU.EX2 R30, R98 ;  /* 0x00000062001e7308 */ /* 0x000fe20000000800 */
[----:B------:R-:W-:Y:S02]  /*19f00*/  FMNMX.FTZ R38, R81, R38, !PT ;  /* 0x0000002651267209 */ /* 0x000fe40007810000 */
[----:B------:R-:W-:Y:S02]  /*19f10*/  FSEL R85, R85, -INF , P2 ;  /* 0xff80000055557808 */ /* 0x000fe40001000000 */
[C---:B------:R-:W-:Y:S02]  /*19f20*/  ISETP.GT.AND P1, PT, R46.reuse, 0x40, PT ;  /* 0x000000402e00780c */ /* 0x040fe40003f24270 */
[----:B------:R-:W-:Y:S01]  /*19f30*/  FMNMX.FTZ R42, R123, R38, !PT ;  /* 0x000000267b2a7209 */ /* 0x000fe20007810000 */
[----:B------:R-:W-:Y:S01]  /*19f40*/  MUFU.EX2 R115, R115 ;  /* 0x0000007300737308 */ /* 0x000fe20000000800 */
[----:B------:R-:W-:-:S02]  /*19f50*/  ISETP.GT.AND P2, PT, R46, 0x41, PT ;  /* 0x000000412e00780c */ /* 0x000fc40003f44270 */
[----:B------:R-:W-:Y:S02]  /*19f60*/  FSEL R127, R56, -INF , P1 ;  /* 0xff800000387f7808 */ /* 0x000fe40000800000 */
[----:B------:R-:W-:Y:S02]  /*19f70*/  FMNMX.FTZ R42, R85, R42, !PT ;  /* 0x0000002a552a7209 */ /* 0x000fe40007810000 */
[----:B------:R-:W-:Y:S01]  /*19f80*/  ISETP.GT.AND P1, PT, R46, 0x48, PT ;  /* 0x000000482e00780c */ /* 0x000fe20003f24270 */
[----:B------:R-:W-:Y:S01]  /*19f90*/  MUFU.EX2 R38, R82 ;  /* 0x0000005200267308 */ /* 0x000fe20000000800 */
[----:B------:R-:W-:Y:S01]  /*19fa0*/  FSEL R125, R57, -INF , P2 ;  /* 0xff800000397d7808 */ /* 0x000fe20001000000 */
[----:B------:R-:W-:Y:S01]  /*19fb0*/  FFMA.FTZ R57, R2, R74, -R39 ;  /* 0x0000004a02397223 */ /* 0x000fe20000010827 */
[----:B------:R-:W-:Y:S02]  /*19fc0*/  FMNMX.FTZ R42, R127, R42, !PT ;  /* 0x0000002a7f2a7209 */ /* 0x000fe40007810000 */
[----:B------:R-:W-:-:S02]  /*19fd0*/  ISETP.GT.AND P2, PT, R46, 0x49, PT ;  /* 0x000000492e00780c */ /* 0x000fc40003f44270 */
[----:B------:R-:W-:Y:S01]  /*19fe0*/  FSEL R129, R60, -INF , P1 ;  /* 0xff8000003c817808 */ /* 0x000fe20000800000 */
[----:B------:R-:W-:Y:S01]  /*19ff0*/  MUFU.EX2 R34, R90 ;  /* 0x0000005a00227308 */ /* 0x000fe20000000800 */
[----:B------:R-:W-:Y:S02]  /*1a000*/  FMNMX.FTZ R42, R125, R42, !PT ;  /* 0x0000002a7d2a7209 */ /* 0x000fe40007810000 */
[C---:B------:R-:W-:Y:S02]  /*1a010*/  ISETP.GT.AND P1, PT, R46.reuse, 0x50, PT ;  /* 0x000000502e00780c */ /* 0x040fe40003f24270 */
[----:B------:R-:W-:Y:S02]  /*1a020*/  FSEL R61, R61, -INF , P2 ;  /* 0xff8000003d3d7808 */ /* 0x000fe40001000000 */
        /* <DEDUP_REMOVED lines=12> */
[----:B------:R2:W-:Y:S01]  /*1a0f0*/  MUFU.EX2 R42, R86 ;  /* 0x00000056002a7308 */ /* 0x0005e20000000800 */
[----:B------:R-:W-:Y:S02]  /*1a100*/  FMNMX.FTZ R50, R133, R50, !PT ;  /* 0x0000003285327209 */ /* 0x000fe40007810000 */
[----:B------:R-:W-:Y:S02]  /*1a110*/  FSEL R69, R69, -INF , P2 ;  /* 0xff80000045457808 */ /* 0x000fe40001000000 */
[C---:B------:R-:W-:Y:S02]  /*1a120*/  ISETP.GT.AND P1, PT, R46.reuse, 0x60, PT ;  /* 0x000000602e00780c */ /* 0x040fe40003f24270 */
[----:B------:R-:W-:Y:S01]  /*1a130*/  FMNMX.FTZ R50, R135, R50, !PT ;  /* 0x0000003287327209 */ /* 0x000fe20007810000 */
[----:B------:R-:W-:Y:S01]  /*1a140*/  MUFU.EX2 R65, R65 ;  /* 0x0000004100417308 */ /* 0x000fe20000000800 */
[----:B------:R-:W-:-:S02]  /*1a150*/  ISETP.GT.AND P2, PT, R46, 0x61, PT ;  /* 0x000000612e00780c */ /* 0x000fc40003f44270 */
[----:B--2---:R-:W-:Y:S02]  /*1a160*/  CS2R R86, SRZ ;  /* 0x0000000000567805 */ /* 0x004fe4000001ff00 */
[----:B------:R-:W-:Y:S01]  /*1a170*/  FSEL R137, R40, -INF , P1 ;  /* 0xff80000028897808 */ /* 0x000fe20000800000 */
[----:B------:R-:W-:Y:S01]  /*1a180*/  FFMA.FTZ R40, R2, R59, -R39 ;  /* 0x0000003b02287223 */ /* 0x000fe20000010827 */
[----:B------:R-:W-:Y:S02]  /*1a190*/  FMNMX.FTZ R50, R69, R50, !PT ;  /* 0x0000003245327209 */ /* 0x000fe40007810000 */
[----:B------:R-:W-:Y:S01]  /*1a1a0*/  ISETP.GT.AND P1, PT, R46, 0x68, PT ;  /* 0x000000682e00780c */ /* 0x000fe20003f24270 */
[----:B------:R-:W-:Y:S01]  /*1a1b0*/  MUFU.EX2 R11, R11 ;  /* 0x0000000b000b7308 */ /* 0x000fe20000000800 */
[----:B------:R-:W-:Y:S02]  /*1a1c0*/  FSEL R41, R41, -INF , P2 ;  /* 0xff80000029297808 */ /* 0x000fe40001000000 */
[----:B------:R-:W-:-:S02]  /*1a1d0*/  FMNMX.FTZ R50, R137, R50, !PT ;  /* 0x0000003289327209 */ /* 0x000fc40007810000 */
[----:B------:R-:W-:Y:S02]  /*1a1e0*/  ISETP.GT.AND P2, PT, R46, 0x69, PT ;  /* 0x000000692e00780c */ /* 0x000fe40003f44270 */
[----:B------:R-:W-:Y:S01]  /*1a1f0*/  FSEL R59, R44, -INF , P1 ;  /* 0xff8000002c3b7808 */ /* 0x000fe20000800000 */
[----:B------:R-:W-:-:S01]  /*1a200*/  FFMA.FTZ R44, R2, R63, -R39 ;  /* 0x0000003f022c7223 */ /* 0x000fc20000010827 */
[----:B------:R-:W-:Y:S01]  /*1a210*/  FMNMX.FTZ R50, R41, R50, !PT ;  /* 0x0000003229327209 */ /* 0x000fe20007810000 */
[----:B------:R-:W-:Y:S01]  /*1a220*/  MUFU.EX2 R40, R40 ;  /* 0x0000002800287308 */ /* 0x000fe20000000800 */
[----:B------:R-:W-:Y:S02]  /*1a230*/  ISETP.GT.AND P1, PT, R46, 0x70, PT ;  /* 0x000000702e00780c */ /* 0x000fe40003f24270 */
[----:B------:R-:W-:Y:S02]  /*1a240*/  FSEL R45, R45, -INF , P2 ;  /* 0xff8000002d2d7808 */ /* 0x000fe40001000000 */
[----:B------:R-:W-:-:S02]  /*1a250*/  FMNMX.FTZ R50, R59, R50, !PT ;  /* 0x000000323b327209 */ /* 0x000fc40007810000 */
[----:B------:R-:W-:Y:S01]  /*1a260*/  ISETP.GT.AND P2, PT, R46, 0x71, PT ;  /* 0x000000712e00780c */ /* 0x000fe20003f44270 */
[----:B------:R-:W-:Y:S01]  /*1a270*/  MUFU.EX2 R3, R3 ;  /* 0x0000000300037308 */ /* 0x000fe20000000800 */
[----:B------:R-:W-:Y:S01]  /*1a280*/  FSEL R139, R48, -INF , P1 ;  /* 0xff800000308b7808 */ /* 0x000fe20000800000 */
[C-C-:B------:R-:W-:Y:S01]  /*1a290*/  FFMA.FTZ R48, R2.reuse, R21, -R39.reuse ;  /* 0x0000001502307223 */ /* 0x140fe20000010827 */
[----:B------:R-:W-:Y:S01]  /*1a2a0*/  FMNMX.FTZ R50, R45, R50, !PT ;  /* 0x000000322d327209 */ /* 0x000fe20007810000 */
[----:B------:R-:W-:Y:S01]  /*1a2b0*/  FFMA.FTZ R21, R2, R75, -R39 ;  /* 0x0000004b02157223 */ /* 0x000fe20000010827 */
[----:B------:R-:W-:Y:S02]  /*1a2c0*/  ISETP.GT.AND P1, PT, R46, 0x78, PT ;  /* 0x000000782e00780c */ /* 0x000fe40003f24270 */
[----:B------:R-:W-:Y:S01]  /*1a2d0*/  FSEL R49, R49, -INF , P2 ;  /* 0xff80000031317808 */ /* 0x000fe20001000000 */
[----:B------:R-:W2:Y:S01]  /*1a2e0*/  MUFU.EX2 R44, R44 ;  /* 0x0000002c002c7308 */ /* 0x000ea20000000800 */
[----:B------:R-:W-:-:S02]  /*1a2f0*/  FMNMX.FTZ R50, R139, R50, !PT ;  /* 0x000000328b327209 */ /* 0x000fc40007810000 */
[----:B------:R-:W-:Y:S02]  /*1a300*/  ISETP.GT.AND P2, PT, R46, 0x79, PT ;  /* 0x000000792e00780c */ /* 0x000fe40003f44270 */
[----:B------:R-:W-:Y:S01]  /*1a310*/  FSEL R63, R52, -INF , P1 ;  /* 0xff800000343f7808 */ /* 0x000fe20000800000 */
[----:B------:R-:W-:Y:S01]  /*1a320*/  FFMA.FTZ R52, R2, R83, -R39 ;  /* 0x0000005302347223 */ /* 0x000fe20000010827 */
[----:B------:R-:W-:Y:S01]  /*1a330*/  FMNMX.FTZ R50, R49, R50, !PT ;  /* 0x0000003231327209 */ /* 0x000fe20007810000 */
[----:B------:R-:W-:Y:S01]  /*1a340*/  MUFU.EX2 R5, R5 ;  /* 0x0000000500057308 */ /* 0x000fe20000000800 */
[----:B------:R-:W-:Y:S02]  /*1a350*/  FSEL R53, R53, -INF , P2 ;  /* 0xff80000035357808 */ /* 0x000fe40001000000 */
[----:B------:R-:W-:Y:S02]  /*1a360*/  ISETP.GT.AND P1, PT, R46, 0x80, PT ;  /* 0x000000802e00780c */ /* 0x000fe40003f24270 */
[----:B------:R-:W-:-:S02]  /*1a370*/  FMNMX.FTZ R50, R63, R50, !PT ;  /* 0x000000323f327209 */ /* 0x000fc40007810000 */
[----:B------:R-:W-:Y:S01]  /*1a380*/  ISETP.GT.AND P2, PT, R46, 0x81, PT ;  /* 0x000000812e00780c */ /* 0x000fe20003f44270 */
[----:B------:R-:W-:Y:S01]  /*1a390*/  MUFU.EX2 R7, R7 ;  /* 0x0000000700077308 */ /* 0x000fe20000000800 */
[----:B------:R-:W-:Y:S01]  /*1a3a0*/  FSEL R141, R24, -INF , P1 ;  /* 0xff800000188d7808 */ /* 0x000fe20000800000 */
[----:B------:R-:W-:Y:S01]  /*1a3b0*/  FFMA.FTZ R24, R2, R67, -R39 ;  /* 0x0000004302187223 */ /* 0x000fe20000010827 */
[----:B------:R-:W-:Y:S02]  /*1a3c0*/  FMNMX.FTZ R50, R53, R50, !PT ;  /* 0x0000003235327209 */ /* 0x000fe40007810000 */
[----:B------:R-:W-:Y:S02]  /*1a3d0*/  ISETP.GT.AND P1, PT, R46, 0x88, PT ;  /* 0x000000882e00780c */ /* 0x000fe40003f24270 */
[----:B------:R-:W-:Y:S01]  /*1a3e0*/  FSEL R25, R25, -INF , P2 ;  /* 0xff80000019197808 */ /* 0x000fe20001000000 */
[----:B------:R-:W-:Y:S01]  /*1a3f0*/  MUFU.EX2 R24, R24 ;  /* 0x0000001800187308 */ /* 0x000fe20000000800 */
[----:B------:R-:W-:-:S02]  /*1a400*/  FMNMX.FTZ R50, R141, R50, !PT ;  /* 0x000000328d327209 */ /* 0x000fc40007810000 */
[----:B------:R-:W-:Y:S02]  /*1a410*/  ISETP.GT.AND P2, PT, R46, 0x89, PT ;  /* 0x000000892e00780c */ /* 0x000fe40003f44270 */
[----:B------:R-:W-:Y:S01]  /*1a420*/  FSEL R67, R28, -INF , P1 ;  /* 0xff8000001c437808 */ /* 0x000fe20000800000 */
[--C-:B------:R-:W-:Y:S01]  /*1a430*/  FFMA.FTZ R28, R2, R71, -R39.reuse ;  /* 0x00000047021c7223 */ /* 0x100fe20000010827 */
[----:B------:R-:W-:Y:S01]  /*1a440*/  FMNMX.FTZ R50, R25, R50, !PT ;  /* 0x0000003219327209 */ /* 0x000fe20007810000 */
[----:B------:R-:W-:Y:S01]  /*1a450*/  MUFU.EX2 R9, R9 ;  /* 0x0000000900097308 */ /* 0x000fe20000000800 */
[----:B------:R-:W-:Y:S02]  /*1a460*/  ISETP.GT.AND P1, PT, R46, 0x90, PT ;  /* 0x000000902e00780c */ /* 0x000fe40003f24270 */
[----:B------:R-:W-:Y:S01]  /*1a470*/  FSEL R143, R29, -INF , P2 ;  /* 0xff8000001d8f7808 */ /* 0x000fe20001000000 */
[----:B------:R-:W-:-:S01]  /*1a480*/  FFMA.FTZ R29, R2, R13, -R39 ;  /* 0x0000000d021d7223 */ /* 0x000fc20000010827 */
[----:B------:R-:W-:Y:S01]  /*1a490*/  FMNMX.FTZ R50, R67, R50, !PT ;  /* 0x0000003243327209 */ /* 0x000fe20007810000 */
[----:B------:R-:W-:-:S01]  /*1a4a0*/  FFMA.FTZ R13, R2, R15, -R39 ;  /* 0x0000000f020d7223 */ /* 0x000fc20000010827 */
[----:B------:R-:W-:Y:S01]  /*1a4b0*/  ISETP.GT.AND P2, PT, R46, 0x91, PT ;  /* 0x000000912e00780c */ /* 0x000fe20003f44270 */
[----:B------:R-:W-:-:S01]  /*1a4c0*/  FFMA.FTZ R15, R2, R55, -R39 ;  /* 0x00000037020f7223 */ /* 0x000fc20000010827 */
[----:B------:R-:W-:Y:S01]  /*1a4d0*/  FSEL R145, R32, -INF , P1 ;  /* 0xff80000020917808 */ /* 0x000fe20000800000 */
[----:B------:R-:W-:-:S01]  /*1a4e0*/  FFMA.FTZ R32, R2, R43, -R39 ;  /* 0x0000002b02207223 */ /* 0x000fc20000010827 */
[----:B------:R-:W-:Y:S01]  /*1a4f0*/  FMNMX.FTZ R50, R143, R50, !PT ;  /* 0x000000328f327209 */ /* 0x000fe20007810000 */
[----:B------:R-:W3:Y:S01]  /*1a500*/  MUFU.EX2 R28, R28 ;  /* 0x0000001c001c7308 */ /* 0x000ee20000000800 */
[----:B------:R-:W-:-:S02]  /*1a510*/  ISETP.GT.AND P1, PT, R46, 0x98, PT ;  /* 0x000000982e00780c */ /* 0x000fc40003f24270 */
[----:B------:R-:W-:Y:S02]  /*1a520*/  FSEL R33, R33, -INF , P2 ;  /* 0xff80000021217808 */ /* 0x000fe40001000000 */
[----:B------:R-:W-:Y:S02]  /*1a530*/  FMNMX.FTZ R50, R145, R50, !PT ;  /* 0x0000003291327209 */ /* 0x000fe40007810000 */
[----:B------:R-:W-:Y:S01]  /*1a540*/  ISETP.GT.AND P2, PT, R46, 0x99, PT ;  /* 0x000000992e00780c */ /* 0x000fe20003f44270 */
[----:B------:R-:W-:-:S01]  /*1a550*/  FFMA.FTZ R46, R2, R47, -R39 ;  /* 0x0000002f022e7223 */ /* 0x000fc20000010827 */
[----:B------:R-:W-:Y:S01]  /*1a560*/  FSEL R71, R36, -INF , P1 ;  /* 0xff80000024477808 */ /* 0x000fe20000800000 */
[----:B------:R-:W-:-:S01]  /*1a570*/  FFMA.FTZ R36, R2, R51, -R39 ;  /* 0x0000003302247223 */ /* 0x000fc20000010827 */
[----:B------:R-:W-:Y:S01]  /*1a580*/  FMNMX.FTZ R50, R33, R50, !PT ;  /* 0x0000003221327209 */ /* 0x000fe20007810000 */
[----:B------:R-:W-:Y:S01]  /*1a590*/  MUFU.EX2 R32, R32 ;  /* 0x0000002000207308 */ /* 0x000fe20000000800 */
[----:B------:R-:W-:-:S02]  /*1a5a0*/  FSEL R37, R37, -INF , P2 ;  /* 0xff80000025257808 */ /* 0x000fc40001000000 */
[----:B------:R-:W-:Y:S02]  /*1a5b0*/  FMNMX.FTZ R50, R71, R50, !PT ;  /* 0x0000003247327209 */ /* 0x000fe40007810000 */
[----:B0-----:R-:W-:Y:S02]  /*1a5c0*/  F2FP.SATFINITE.E4M3.F32.PACK_AB_MERGE_C R185, R95, R12, RZ ;  /* 0x0000000c5fb9723e */ /* 0x001fe400048070ff */
[----:B------:R-:W-:Y:S01]  /*1a5d0*/  FMNMX.FTZ R50, R37, R50, !PT ;  /* 0x0000003225327209 */ /* 0x000fe20007810000 */
[----:B------:R-:W-:Y:S01]  /*1a5e0*/  MUFU.EX2 R29, R29 ;  /* 0x0000001d001d7308 */ /* 0x000fe20000000800 */
[----:B-1----:R-:W-:Y:S02]  /*1a5f0*/  F2FP.SATFINITE.E4M3.F32.PACK_AB_MERGE_C R187, R111, R26, RZ ;  /* 0x0000001a6fbb723e */ /* 0x002fe400048070ff */
[----:B------:R-:W-:Y:S01]  /*1a600*/  F2FP.SATFINITE.E4M3.F32.PACK_AB_MERGE_C R185, R91, R8, R185 ;  /* 0x000000085bb9723e */ /* 0x000fe200048070b9 */
[----:B------:R-:W0:Y:S01]  /*1a610*/  SHFL.BFLY PT, R43, R50, 0x2, 0x1f ;  /* 0x0c401f00322b7f89 */ /* 0x000e2200000e0000 */
[----:B------:R-:W-:-:S02]  /*1a620*/  F2FP.SATFINITE.E4M3.F32.PACK_AB_MERGE_C R187, R105, R20, R187 ;  /* 0x0000001469bb723e */ /* 0x000fc400048070bb */
[----:B--2---:R-:W-:Y:S01]  /*1a630*/  F2FP.SATFINITE.E4M3.F32.PACK_AB_MERGE_C R177, R44, R3, RZ ;  /* 0x000000032cb1723e */ /* 0x004fe200048070ff */
[----:B------:R-:W1:Y:S01]  /*1a640*/  MUFU.EX2 R46, R46 ;  /* 0x0000002e002e7308 */ /* 0x000e620000000800 */
[----:B---3--:R-:W-:Y:S02]  /*1a650*/  F2FP.SATFINITE.E4M3.F32.PACK_AB_MERGE_C R179, R28, R7, RZ ;  /* 0x000000071cb3723e */ /* 0x008fe400048070ff */
[----:B------:R-:W-:Y:S02]  /*1a660*/  F2FP.SATFINITE.E4M3.F32.PACK_AB_MERGE_C R181, R121, R34, RZ ;  /* 0x0000002279b5723e */ /* 0x000fe400048070ff */
[----:B------:R-:W-:Y:S02]  /*1a670*/  F2FP.SATFINITE.E4M3.F32.PACK_AB_MERGE_C R179, R24, R5, R179 ;  /* 0x0000000518b3723e */ /* 0x000fe400048070b3 */
[----:B------:R-:W-:Y:S01]  /*1a680*/  F2FP.SATFINITE.E4M3.F32.PACK_AB_MERGE_C R181, R115, R30, R181 ;  /* 0x0000001e73b5723e */ /* 0x000fe200048070b5 */
[----:B------:R-:W-:Y:S01]  /*1a690*/  MUFU.EX2 R13, R13 ;  /* 0x0000000d000d7308 */ /* 0x000fe20000000800 */
[----:B------:R-:W-:-:S02]  /*1a6a0*/  F2FP.SATFINITE.E4M3.F32.PACK_AB_MERGE_C R183, R65, R42, RZ ;  /* 0x0000002a41b7723e */ /* 0x000fc400048070ff */
[----:B------:R-:W-:Y:S02]  /*1a6b0*/  F2FP.SATFINITE.E4M3.F32.PACK_AB_MERGE_C R177, R40, R11, R177 ;  /* 0x0000000b28b1723e */ /* 0x000fe400048070b1 */
[----:B------:R-:W-:-:S03]  /*1a6c0*/  F2FP.SATFINITE.E4M3.F32.PACK_AB_MERGE_C R183, R57, R38, R183 ;  /* 0x0000002639b7723e */ /* 0x000fc600048070b7 */
[----:B------:R-:W-:Y:S01]  /*1a6d0*/  MUFU.EX2 R36, R36 ;  /* 0x0000002400247308 */ /* 0x000fe20000000800 */
[----:B-1----:R-:W-:Y:S02]  /*1a6e0*/  F2FP.SATFINITE.E4M3.F32.PACK_AB_MERGE_C R173, R46, R29, RZ ;  /* 0x0000001d2ead723e */ /* 0x002fe400048070ff */
[----:B0-----:R-:W-:Y:S01]  /*1a6f0*/  FMNMX.FTZ R43, R50, R43, !PT ;  /* 0x0000002b322b7209 */ /* 0x001fe20007810000 */
[----:B------:R-:W-:-:S01]  /*1a700*/  FFMA.FTZ R50, R2, R27, -R39 ;  /* 0x0000001b02327223 */ /* 0x000fc20000010827 */
[----:B------:R-:W-:Y:S01]  /*1a710*/  FFMA.FTZ R27, R2, R79, -R39 ;  /* 0x0000004f021b7223 */ /* 0x000fe20000010827 */
[----:B------:R-:W-:Y:S02]  /*1a720*/  F2FP.SATFINITE.E4M3.F32.PACK_AB_MERGE_C R173, R32, R9, R173 ;  /* 0x0000000920ad723e */ /* 0x000fe400048070ad */
[----:B------:R-:W-:Y:S01]  /*1a730*/  MUFU.EX2 R48, R48 ;  /* 0x0000003000307308 */ /* 0x000fe20000000800 */
[----:B------:R-:W0:Y:S07]  /*1a740*/  SHFL.BFLY PT, R10, R43, 0x1, 0x1f ;  /* 0x0c201f002b0a7f89 */ /* 0x000e2e00000e0000 */
[----:B------:R-:W1:Y:S08]  /*1a750*/  MUFU.EX2 R15, R15 ;  /* 0x0000000f000f7308 */ /* 0x000e700000000800 */
[----:B------:R-:W-:Y:S08]  /*1a760*/  MUFU.EX2 R21, R21 ;  /* 0x0000001500157308 */ /* 0x000ff00000000800 */
[----:B------:R-:W-:Y:S01]  /*1a770*/  MUFU.EX2 R50, R50 ;  /* 0x0000003200327308 */ /* 0x000fe20000000800 */
[----:B0-----:R-:W-:-:S02]  /*1a780*/  FMNMX.FTZ R10, R43, R10, !PT ;  /* 0x0000000a2b0a7209 */ /* 0x001fc40007810000 */
[----:B-1----:R-:W-:Y:S02]  /*1a790*/  F2FP.SATFINITE.E4M3.F32.PACK_AB_MERGE_C R175, R15, R48, RZ ;  /* 0x000000300faf723e */ /* 0x002fe400048070ff */
[----:B------:R-:W-:Y:S01]  /*1a7a0*/  FSETP.NEU.FTZ.AND P1, PT, R10, -INF , PT ;  /* 0xff8000000a00780b */ /* 0x000fe20003f3d000 */
[----:B------:R-:W-:Y:S01]  /*1a7b0*/  FFMA.FTZ R56, R2, R10, -8 ;  /* 0xc100000002387423 */ /* 0x000fe2000001000a */
[----:B------:R-:W-:Y:S01]  /*1a7c0*/  F2FP.SATFINITE.E4M3.F32.PACK_AB_MERGE_C R175, R36, R13, R175 ;  /* 0x0000000d24af723e */ /* 0x000fe200048070af */
[----:B------:R-:W-:Y:S03]  /*1a7d0*/  MUFU.EX2 R27, R27 ;  /* 0x0000001b001b7308 */ /* 0x000fe60000000800 */
[----:B------:R-:W-:-:S05]  /*1a7e0*/  FSEL R56, R56, RZ, P1 ;  /* 0x000000ff38387208 */ /* 0x000fca0000800000 */
        /* <DEDUP_REMOVED lines=10> */
[----:B------:R-:W-:-:S02]  /*1a890*/  IMAD.U32 R85, RZ, RZ, UR38 ;  /* 0x00000026ff557e24 */ /* 0x000fc4000f8e00ff */
[----:B------:R-:W-:-:S01]  /*1a8a0*/  FFMA.FTZ R39, R2, R41, -R56 ;  /* 0x0000002902277223 */ /* 0x000fc20000010838 */
[C-C-:B------:R-:W-:Y:S01]  /*1a8b0*/  FFMA.FTZ R41, R2.reuse, R59, -R56.reuse ;  /* 0x0000003b02297223 */ /* 0x140fe20000010838 */
[----:B------:R-:W-:-:S01]  /*1a8c0*/  FFMA.FTZ R64, R2, R109, -R56 ;  /* 0x0000006d02407223 */ /* 0x000fc20000010838 */
[----:B------:R-:W0:Y:S01]  /*1a8d0*/  MUFU.EX2 R58, R58 ;  /* 0x0000003a003a7308 */ /* 0x000e220000000800 */
[----:B------:R-:W-:-:S01]  /*1a8e0*/  FADD.FTZ R59, R8, R91 ;  /* 0x0000005b083b7221 */ /* 0x000fc20000010000 */
[----:B------:R-:W-:Y:S01]  /*1a8f0*/  PRMT R80, R85, 0x654, R0 ;  /* 0x0000065455507816 */ /* 0x000fe20000000000 */
[----:B------:R-:W-:-:S01]  /*1a900*/  FFMA.FTZ R75, R2, R101, -R56 ;  /* 0x00000065024b7223 */ /* 0x000fc20000010838 */
[----:B------:R-:W-:Y:S01]  /*1a910*/  FFMA.FTZ R180, R2, R113, -R56 ;  /* 0x0000007102b47223 */ /* 0x000fe20000010838 */
[----:B------:R-:W-:-:S01]  /*1a920*/  FADD.FTZ R84, R12, R59 ;  /* 0x0000003b0c547221 */ /* 0x000fc20000010000 */
[----:B------:R1:W-:Y:S01]  /*1a930*/  SYNCS.ARRIVE.TRANS64.RED.A1T0 RZ, [R80+URZ], RZ ;  /* 0x000000ff50ff79a7 */ /* 0x0003e2000810043f */
[----:B------:R-:W-:-:S01]  /*1a940*/  FFMA.FTZ R70, R2, R117, -R56 ;  /* 0x0000007502467223 */ /* 0x000fc20000010838 */
[----:B------:R-:W2:Y:S01]  /*1a950*/  MUFU.EX2 R51, R51 ;  /* 0x0000003300337308 */ /* 0x000ea20000000800 */
[----:B------:R-:W-:-:S01]  /*1a960*/  FADD.FTZ R59, R95, R84 ;  /* 0x000000545f3b7221 */ /* 0x000fc20000010000 */
[C-C-:B------:R-:W-:Y:S01]  /*1a970*/  FFMA.FTZ R79, R2.reuse, R77, -R56.reuse ;  /* 0x0000004d024f7223 */ /* 0x140fe20000010838 */
[----:B------:R-:W-:-:S01]  /*1a980*/  FFMA.FTZ R66, R2, R119, -R56 ;  /* 0x0000007702427223 */ /* 0x000fc20000010838 */
[----:B------:R-:W-:Y:S01]  /*1a990*/  FFMA.FTZ R72, R2, R123, -R56 ;  /* 0x0000007b02487223 */ /* 0x000fe20000010838 */
[----:B------:R-:W-:-:S01]  /*1a9a0*/  FADD.FTZ R84, R20, R59 ;  /* 0x0000003b14547221 */ /* 0x000fc20000010000 */
[C-C-:B-1----:R-:W-:Y:S01]  /*1a9b0*/  FFMA.FTZ R80, R2.reuse, R45, -R56.reuse ;  /* 0x0000002d02507223 */ /* 0x142fe20000010838 */
[----:B------:R-:W-:-:S01]  /*1a9c0*/  FFMA.FTZ R68, R2, R127, -R56 ;  /* 0x0000007f02447223 */ /* 0x000fc20000010838 */
[----:B------:R-:W1:Y:S01]  /*1a9d0*/  MUFU.EX2 R62, R62 ;  /* 0x0000003e003e7308 */ /* 0x000e620000000800 */
[----:B0-----:R-:W-:-:S01]  /*1a9e0*/  FADD.FTZ R82, R43, R58 ;  /* 0x0000003a2b527221 */ /* 0x001fc20000010000 */
[----:B------:R-:W-:Y:S01]  /*1a9f0*/  FADD.FTZ R85, R105, R84 ;  /* 0x0000005469557221 */ /* 0x000fe20000010000 */
[----:B------:R-:W-:-:S01]  /*1aa00*/  FFMA.FTZ R77, R2, R125, -R56 ;  /* 0x0000007d024d7223 */ /* 0x000fc20000010838 */
[C-C-:B------:R-:W-:Y:S01]  /*1aa10*/  FFMA.FTZ R49, R2.reuse, R49, -R56.reuse ;  /* 0x0000003102317223 */ /* 0x140fe20000010838 */
[----:B------:R-:W-:-:S01]  /*1aa20*/  FFMA.FTZ R76, R2, R129, -R56 ;  /* 0x00000081024c7223 */ /* 0x000fc20000010838 */
[----:B------:R-:W-:Y:S01]  /*1aa30*/  FADD.FTZ R84, R26, R85 ;  /* 0x000000551a547221 */ /* 0x000fe20000010000 */
[----:B------:R-:W-:-:S01]  /*1aa40*/  FFMA.FTZ R83, R2, R61, -R56 ;  /* 0x0000003d02537223 */ /* 0x000fc20000010838 */
[----:B------:R-:W0:Y:S01]  /*1aa50*/  MUFU.EX2 R47, R47 ;  /* 0x0000002f002f7308 */ /* 0x000e220000000800 */
[----:B--2---:R-:W-:-:S01]  /*1aa60*/  FADD.FTZ R45, R51, R82 ;  /* 0x00000052332d7221 */ /* 0x004fc20000010000 */
[----:B------:R-:W-:Y:S01]  /*1aa70*/  FADD.FTZ R85, R111, R84 ;  /* 0x000000546f557221 */ /* 0x000fe20000010000 */
[----:B------:R-:W-:-:S01]  /*1aa80*/  FFMA.FTZ R61, R2, R131, -R56 ;  /* 0x00000083023d7223 */ /* 0x000fc20000010838 */
[C-C-:B------:R-:W-:Y:S01]  /*1aa90*/  FFMA.FTZ R74, R2.reuse, R133, -R56.reuse ;  /* 0x00000085024a7223 */ /* 0x140fe20000010838 */
[----:B------:R-:W-:-:S01]  /*1aaa0*/  FFMA.FTZ R78, R2, R135, -R56 ;  /* 0x00000087024e7223 */ /* 0x000fc20000010838 */
[----:B------:R-:W-:Y:S01]  /*1aab0*/  FADD.FTZ R84, R30, R85 ;  /* 0x000000551e547221 */ /* 0x000fe20000010000 */
[----:B------:R-:W-:-:S01]  /*1aac0*/  FFMA.FTZ R69, R2, R69, -R56 ;  /* 0x0000004502457223 */ /* 0x000fc20000010838 */
[----:B------:R-:W2:Y:S01]  /*1aad0*/  MUFU.EX2 R60, R60 ;  /* 0x0000003c003c7308 */ /* 0x000ea20000000800 */
[----:B-1----:R-:W-:-:S01]  /*1aae0*/  FADD.FTZ R82, R62, R45 ;  /* 0x0000002d3e527221 */ /* 0x002fc20000010000 */
[----:B------:R-:W-:Y:S01]  /*1aaf0*/  FADD.FTZ R85, R115, R84 ;  /* 0x0000005473557221 */ /* 0x000fe20000010000 */
[----:B------:R-:W-:Y:S01]  /*1ab00*/  F2FP.SATFINITE.E4M3.F32.PACK_AB_MERGE_C R184, R62, R51, RZ ;  /* 0x000000333eb8723e */ /* 0x000fe200048070ff */
[C-C-:B------:R-:W-:Y:S01]  /*1ab10*/  FFMA.FTZ R137, R2.reuse, R137, -R56.reuse ;  /* 0x0000008902897223 */ /* 0x140fe20000010838 */
[----:B------:R-:W-:-:S01]  /*1ab20*/  FFMA.FTZ R139, R2, R139, -R56 ;  /* 0x0000008b028b7223 */ /* 0x000fc20000010838 */
[C-C-:B------:R-:W-:Y:S01]  /*1ab30*/  FFMA.FTZ R63, R2.reuse, R63, -R56.reuse ;  /* 0x0000003f023f7223 */ /* 0x140fe20000010838 */
[----:B------:R-:W-:-:S01]  /*1ab40*/  FFMA.FTZ R53, R2, R53, -R56 ;  /* 0x0000003502357223 */ /* 0x000fc20000010838 */
[----:B------:R-:W1:Y:S01]  /*1ab50*/  MUFU.EX2 R64, R64 ;  /* 0x0000004000407308 */ /* 0x000e620000000800 */
        /* <DEDUP_REMOVED lines=8> */
[----:B--2---:R-:W-:-:S01]  /*1abe0*/  FADD.FTZ R59, R60, R59 ;  /* 0x0000003b3c3b7221 */ /* 0x004fc20000010000 */
[C-C-:B------:R-:W-:Y:S01]  /*1abf0*/  FFMA.FTZ R71, R2.reuse, R71, -R56.reuse ;  /* 0x0000004702477223 */ /* 0x140fe20000010838 */
[----:B------:R-:W-:-:S01]  /*1ac00*/  FFMA.FTZ R37, R2, R37, -R56 ;  /* 0x0000002502257223 */ /* 0x000fc20000010838 */
[----:B------:R-:W-:Y:S01]  /*1ac10*/  F2FP.SATFINITE.E4M3.F32.PACK_AB_MERGE_C R184, R58, R43, R184 ;  /* 0x0000002b3ab8723e */ /* 0x000fe200048070b8 */
[----:B------:R-:W2:Y:S03]  /*1ac20*/  @P4 LDC R30, c[0x0][0x450] ;  /* 0x00011400ff1e4b82 */ /* 0x000ea60000000800 */
[----:B------:R-:W3:Y:S01]  /*1ac30*/  MUFU.EX2 R180, R180 ;  /* 0x000000b400b47308 */ /* 0x000ee20000000800 */
[----:B-1----:R-:W-:-:S07]  /*1ac40*/  FADD.FTZ R82, R64, R59 ;  /* 0x0000003b40527221 */ /* 0x002fce0000010000 */
[----:B------:R-:W1:Y:S01]  /*1ac50*/  MUFU.EX2 R55, R55 ;  /* 0x0000003700377308 */ /* 0x000e620000000800 */
[----:B0-----:R-:W-:-:S01]  /*1ac60*/  FADD.FTZ R59, R75, R82 ;  /* 0x000000524b3b7221 */ /* 0x001fc20000010000 */
[----:B------:R-:W-:-:S04]  /*1ac70*/  F2FP.SATFINITE.E4M3.F32.PACK_AB_MERGE_C R186, R75, R64, RZ ;  /* 0x000000404bba723e */ /* 0x000fc800048070ff */
[----:B------:R-:W-:Y:S02]  /*1ac80*/  F2FP.SATFINITE.E4M3.F32.PACK_AB_MERGE_C R186, R60, R47, R186 ;  /* 0x0000002f3cba723e */ /* 0x000fe400048070ba */
[----:B------:R-:W0:Y:S01]  /*1ac90*/  MUFU.EX2 R70, R70 ;  /* 0x0000004600467308 */ /* 0x000e220000000800 */
[----:B---3--:R-:W-:-:S07]  /*1aca0*/  FADD.FTZ R82, R180, R59 ;  /* 0x0000003bb4527221 */ /* 0x008fce0000010000 */
[----:B------:R-:W3:Y:S01]  /*1acb0*/  MUFU.EX2 R79, R79 ;  /* 0x0000004f004f7308 */ /* 0x000ee20000000800 */
[----:B-1----:R-:W-:-:S01]  /*1acc0*/  FADD.FTZ R59, R55, R82 ;  /* 0x00000052373b7221 */ /* 0x002fc20000010000 */
[----:B------:R-:W-:Y:S01]  /*1acd0*/  FADD.FTZ R82, R34, R85 ;  /* 0x0000005522527221 */ /* 0x000fe20000010000 */
[----:B------:R-:W-:-:S05]  /*1ace0*/  CS2R R84, SRZ ;  /* 0x0000000000547805 */ /* 0x000fca000001ff00 */
[----:B------:R-:W1:Y:S01]  /*1acf0*/  MUFU.EX2 R66, R66 ;  /* 0x0000004200427308 */ /* 0x000e620000000800 */
[----:B0-----:R-:W-:-:S01]  /*1ad00*/  FADD.FTZ R12, R70, R59 ;  /* 0x0000003b460c7221 */ /* 0x001fc20000010000 */
[----:B------:R-:W-:-:S04]  /*1ad10*/  FADD.FTZ R59, R121, R82 ;  /* 0x00000052793b7221 */ /* 0x000fc80000010000 */
[----:B------:R-:W-:Y:S01]  /*1ad20*/  FADD.FTZ R62, R38, R59 ;  /* 0x0000003b263e7221 */ /* 0x000fe20000010000 */
[----:B------:R-:W-:Y:S01]  /*1ad30*/  CS2R R58, SRZ ;  /* 0x00000000003a7805 */ /* 0x000fe2000001ff00 */
[----:B------:R-:W-:Y:S01]  /*1ad40*/  MUFU.EX2 R73, R73 ;  /* 0x0000004900497308 */ /* 0x000fe20000000800 */
[----:B---3--:R-:W-:-:S01]  /*1ad50*/  FADD.FTZ R51, R79, R12 ;  /* 0x0000000c4f337221 */ /* 0x008fc20000010000 */
[----:B------:R-:W-:-:S04]  /*1ad60*/  F2FP.SATFINITE.E4M3.F32.PACK_AB_MERGE_C R70, R79, R70, RZ ;  /* 0x000000464f46723e */ /* 0x000fc800048070ff */
[----:B------:R-:W-:Y:S02]  /*1ad70*/  F2FP.SATFINITE.E4M3.F32.PACK_AB_MERGE_C R180, R55, R180, R70 ;  /* 0x000000b437b4723e */ /* 0x000fe40004807046 */
[----:B------:R-:W-:Y:S01]  /*1ad80*/  MUFU.EX2 R72, R72 ;  /* 0x0000004800487308 */ /* 0x000fe20000000800 */
[----:B-1----:R-:W-:-:S01]  /*1ad90*/  FADD.FTZ R26, R66, R51 ;  /* 0x00000033421a7221 */ /* 0x002fc20000010000 */
[----:B------:R-:W-:-:S06]  /*1ada0*/  FADD.FTZ R51, R57, R62 ;  /* 0x0000003e39337221 */ /* 0x000fcc0000010000 */
[----:B------:R-:W0:Y:S08]  /*1adb0*/  MUFU.EX2 R81, R81 ;  /* 0x0000005100517308 */ /* 0x000e300000000800 */
[----:B------:R-:W1:Y:S08]  /*1adc0*/  MUFU.EX2 R68, R68 ;  /* 0x0000004400447308 */ /* 0x000e700000000800 */
[----:B------:R-:W3:Y:S01]  /*1add0*/  MUFU.EX2 R77, R77 ;  /* 0x0000004d004d7308 */ /* 0x000ee20000000800 */
[----:B0-----:R-:W-:-:S04]  /*1ade0*/  F2FP.SATFINITE.E4M3.F32.PACK_AB_MERGE_C R182, R81, R72, RZ ;  /* 0x0000004851b6723e */ /* 0x001fc800048070ff */
[----:B------:R-:W-:-:S03]  /*1adf0*/  F2FP.SATFINITE.E4M3.F32.PACK_AB_MERGE_C R182, R73, R66, R182 ;  /* 0x0000004249b6723e */ /* 0x000fc600048070b6 */
[----:B------:R0:W-:Y:S08]  /*1ae00*/  MUFU.EX2 R56, R49 ;  /* 0x0000003100387308 */ /* 0x0001f00000000800 */
[----:B------:R-:W4:Y:S01]  /*1ae10*/  MUFU.EX2 R76, R76 ;  /* 0x0000004c004c7308 */ /* 0x000f220000000800 */
[----:B0-----:R-:W-:-:S01]  /*1ae20*/  FADD.FTZ R49, R73, R26 ;  /* 0x0000001a49317221 */ /* 0x001fc20000010000 */
[----:B------:R-:W-:-:S03]  /*1ae30*/  FADD.FTZ R26, R42, R51 ;  /* 0x000000332a1a7221 */ /* 0x000fc60000010000 */
[----:B------:R-:W-:Y:S01]  /*1ae40*/  FADD.FTZ R8, R72, R49 ;  /* 0x0000003148087221 */ /* 0x000fe20000010000 */
[----:B------:R-:W-:-:S01]  /*1ae50*/  FADD.FTZ R26, R65, R26 ;  /* 0x0000001a411a7221 */ /* 0x000fc20000010000 */
[----:B------:R-:W-:Y:S01]  /*1ae60*/  CS2R R64, SRZ ;  /* 0x0000000000407805 */ /* 0x000fe2000001ff00 */
[----:B------:R-:W0:Y:S01]  /*1ae70*/  MUFU.EX2 R83, R83 ;  /* 0x0000005300537308 */ /* 0x000e220000000800 */
[----:B------:R-:W-:-:S01]  /*1ae80*/  FADD.FTZ R81, R81, R8 ;  /* 0x0000000851517221 */ /* 0x000fc20000010000 */
[----:B------:R-:W-:Y:S01]  /*1ae90*/  FADD.FTZ R49, R11, R26 ;  /* 0x0000001a0b317221 */ /* 0x000fe20000010000 */
[----:B------:R-:W-:Y:S02]  /*1aea0*/  CS2R R72, SRZ ;  /* 0x0000000000487805 */ /* 0x000fe4000001ff00 */
[----:B-1----:R-:W-:Y:S01]  /*1aeb0*/  FADD.FTZ R8, R68, R81 ;  /* 0x0000005144087221 */ /* 0x002fe20000010000 */
[----:B------:R-:W-:-:S02]  /*1aec0*/  FADD.FTZ R20, R40, R49 ;  /* 0x0000003128147221 */ /* 0x000fc40000010000 */
[----:B------:R-:W1:Y:S01]  /*1aed0*/  MUFU.EX2 R61, R61 ;  /* 0x0000003d003d7308 */ /* 0x000e620000000800 */
[----:B---3--:R-:W-:-:S01]  /*1aee0*/  FADD.FTZ R43, R77, R8 ;  /* 0x000000084d2b7221 */ /* 0x008fc20000010000 */
[----:B------:R-:W-:-:S03]  /*1aef0*/  FADD.FTZ R47, R3, R20 ;  /* 0x00000014032f7221 */ /* 0x000fc60000010000 */
[----:B----4-:R-:W-:Y:S01]  /*1af00*/  FADD.FTZ R20, R76, R43 ;  /* 0x0000002b4c147221 */ /* 0x010fe20000010000 */
[----:B------:R-:W-:-:S02]  /*1af10*/  FADD.FTZ R44, R44, R47 ;  /* 0x0000002f2c2c7221 */ /* 0x000fc40000010000 */
[----:B------:R-:W3:Y:S01]  /*1af20*/  MUFU.EX2 R74, R74 ;  /* 0x0000004a004a7308 */ /* 0x000ee20000000800 */
[----:B0-----:R-:W-:-:S01]  /*1af30*/  FADD.FTZ R20, R83, R20 ;  /* 0x0000001453147221 */ /* 0x001fc20000010000 */
[----:B------:R-:W-:Y:S01]  /*1af40*/  FADD.FTZ R43, R5, R44 ;  /* 0x0000002c052b7221 */ /* 0x000fe20000010000 */
[----:B------:R-:W-:Y:S02]  /*1af50*/  F2FP.SATFINITE.E4M3.F32.PACK_AB_MERGE_C R176, R83, R76, RZ ;  /* 0x0000004c53b0723e */ /* 0x000fe400048070ff */
[----:B------:R-:W-:Y:S01]  /*1af60*/  CS2R R82, SRZ ;  /* 0x0000000000527805 */ /* 0x000fe2000001ff00 */
[----:B------:R-:W-:-:S01]  /*1af70*/  FADD.FTZ R26, R24, R43 ;  /* 0x0000002b181a7221 */ /* 0x000fc20000010000 */
[----:B------:R-:W-:Y:S01]  /*1af80*/  F2FP.SATFINITE.E4M3.F32.PACK_AB_MERGE_C R176, R77, R68, R176 ;  /* 0x000000444db0723e */ /* 0x000fe200048070b0 */
[----:B------:R-:W0:Y:S01]  /*1af90*/  MUFU.EX2 R78, R78 ;  /* 0x0000004e004e7308 */ /* 0x000e220000000800 */
[----:B-1----:R-:W-:-:S01]  /*1afa0*/  FADD.FTZ R3, R61, R20 ;  /* 0x000000143d037221 */ /* 0x002fc20000010000 */
[----:B------:R-:W-:Y:S01]  /*1afb0*/  FADD.FTZ R43, R7, R26 ;  /* 0x0000001a072b7221 */ /* 0x000fe20000010000 */
[----:B------:R-:W-:Y:S01]  /*1afc0*/  CS2R R76, SRZ ;  /* 0x00000000004c7805 */ /* 0x000fe2000001ff00 */
[----:B------:R-:W1:Y:S02]  /*1afd0*/  @P4 LDC R7, c[0x0][0x44c] ;  /* 0x00011300ff074b82 */ /* 0x000e640000000800 */
[----:B------:R-:W-:-:S01]  /*1afe0*/  FADD.FTZ R28, R28, R43 ;  /* 0x0000002b1c1c7221 */ /* 0x000fc20000010000 */
[----:B------:R-:W-:Y:S01]  /*1aff0*/  CS2R R42, SRZ ;  /* 0x00000000002a7805 */ /* 0x000fe2000001ff00 */
[----:B------:R-:W4:Y:S01]  /*1b000*/  MUFU.EX2 R69, R69 ;  /* 0x0000004500457308 */ /* 0x000f220000000800 */
[----:B---3--:R-:W-:-:S07]  /*1b010*/  FADD.FTZ R3, R74, R3 ;  /* 0x000000034a037221 */ /* 0x008fce0000010000 */
[----:B------:R-:W3:Y:S01]  /*1b020*/  MUFU.EX2 R0, R137 ;  /* 0x0000008900007308 */ /* 0x000ee20000000800 */
[----:B0-----:R-:W-:-:S01]  /*1b030*/  FADD.FTZ R26, R78, R3 ;  /* 0x000000034e1a7221 */ /* 0x001fc20000010000 */
[----:B------:R-:W-:-:S04]  /*1b040*/  FADD.FTZ R3, R9, R28 ;  /* 0x0000001c09037221 */ /* 0x000fc80000010000 */
[----:B------:R-:W-:Y:S02]  /*1b050*/  FADD.FTZ R28, R32, R3 ;  /* 0x00000003201c7221 */ /* 0x000fe40000010000 */
[----:B------:R-:W0:Y:S01]  /*1b060*/  MUFU.EX2 R39, R39 ;  /* 0x0000002700277308 */ /* 0x000e220000000800 */
[C---:B----4-:R-:W-:Y:S01]  /*1b070*/  F2FP.SATFINITE.E4M3.F32.PACK_AB_MERGE_C R178, R69.reuse, R78, RZ ;  /* 0x0000004e45b2723e */ /* 0x050fe200048070ff */
[----:B------:R-:W-:Y:S01]  /*1b080*/  FADD.FTZ R69, R69, R26 ;  /* 0x0000001a45457221 */ /* 0x000fe20000010000 */
[----:B------:R-:W-:-:S01]  /*1b090*/  FADD.FTZ R5, R29, R28 ;  /* 0x0000001c1d057221 */ /* 0x000fc20000010000 */
[----:B-1----:R-:W-:Y:S01]  /*1b0a0*/  @P4 IMAD.HI.U32 R9, R214, R7, RZ ;  /* 0x00000007d6094227 */ /* 0x002fe200078e00ff */
[----:B------:R-:W-:Y:S02]  /*1b0b0*/  F2FP.SATFINITE.E4M3.F32.PACK_AB_MERGE_C R178, R74, R61, R178 ;  /* 0x0000003d4ab2723e */ /* 0x000fe400048070b2 */
[----:B------:R-:W-:Y:S01]  /*1b0c0*/  CS2R R60, SRZ ;  /* 0x00000000003c7805 */ /* 0x000fe2000001ff00 */
[----:B------:R-:W-:-:S01]  /*1b0d0*/  FADD.FTZ R46, R46, R5 ;  /* 0x000000052e2e7221 */ /* 0x000fc20000010000 */
[----:B------:R-:W1:Y:S01]  /*1b0e0*/  MUFU.EX2 R41, R41 ;  /* 0x0000002900297308 */ /* 0x000e620000000800 */
[----:B---3--:R-:W-:-:S01]  /*1b0f0*/  FADD.FTZ R26, R0, R69 ;  /* 0x00000045001a7221 */ /* 0x008fc20000010000 */
[----:B------:R-:W-:-:S02]  /*1b100*/  IMAD.MOV.U32 R28, RZ, RZ, R214 ;  /* 0x000000ffff1c7224 */ /* 0x000fc400078e00d6 */
[----:B------:R-:W-:-:S01]  /*1b110*/  FADD.FTZ R5, R13, R46 ;  /* 0x0000002e0d057221 */ /* 0x000fc20000010000 */
[----:B--2---:R-:W-:Y:S02]  /*1b120*/  @P4 SHF.R.U32.HI R28, RZ, R30, R9 ;  /* 0x0000001eff1c4219 */ /* 0x004fe40000011609 */
[----:B------:R-:W-:Y:S02]  /*1b130*/  CS2R R46, SRZ ;  /* 0x00000000002e7805 */ /* 0x000fe4000001ff00 */
[----:B------:R-:W-:Y:S01]  /*1b140*/  CS2R R68, SRZ ;  /* 0x0000000000447805 */ /* 0x000fe2000001ff00 */
[----:B------:R-:W-:-:S01]  /*1b150*/  FADD.FTZ R5, R36, R5 ;  /* 0x0000000524057221 */ /* 0x000fc20000010000 */
[----:B------:R-:W2:Y:S01]  /*1b160*/  MUFU.EX2 R80, R80 ;  /* 0x0000005000507308 */ /* 0x000ea20000000800 */
[----:B0-----:R-:W-:-:S01]  /*1b170*/  FADD.FTZ R26, R39, R26 ;  /* 0x0000001a271a7221 */ /* 0x001fc20000010000 */
[----:B------:R-:W-:Y:S01]  /*1b180*/  CS2R R74, SRZ ;  /* 0x00000000004a7805 */ /* 0x000fe2000001ff00 */
[----:B------:R-:W-:-:S01]  /*1b190*/  FADD.FTZ R48, R48, R5 ;  /* 0x0000000530307221 */ /* 0x000fc20000010000 */
[----:B------:R-:W-:-:S03]  /*1b1a0*/  CS2R R78, SRZ ;  /* 0x00000000004e7805 */ /* 0x000fc6000001ff00 */
[----:B------:R-:W-:Y:S01]  /*1b1b0*/  FADD.FTZ R48, R15, R48 ;  /* 0x000000300f307221 */ /* 0x000fe20000010000 */
[----:B------:R-:W0:Y:S01]  /*1b1c0*/  MUFU.EX2 R25, R139 ;  /* 0x0000008b00197308 */ /* 0x000e220000000800 */
[----:B-1----:R-:W-:-:S02]  /*1b1d0*/  FADD.FTZ R3, R41, R26 ;  /* 0x0000001a29037221 */ /* 0x002fc40000010000 */
[----:B------:R-:W-:Y:S01]  /*1b1e0*/  FADD.FTZ R5, R21, R48 ;  /* 0x0000003015057221 */ /* 0x000fe20000010000 */
[----:B------:R-:W-:-:S03]  /*1b1f0*/  CS2R R48, SRZ ;  /* 0x0000000000307805 */ /* 0x000fc6000001ff00 */
[----:B------:R-:W-:Y:S01]  /*1b200*/  FADD.FTZ R26, R50, R5 ;  /* 0x00000005321a7221 */ /* 0x000fe20000010000 */
[----:B------:R1:W-:Y:S01]  /*1b210*/  MUFU.EX2 R12, R63 ;  /* 0x0000003f000c7308 */ /* 0x0003e20000000800 */
[C---:B--2---:R-:W-:Y:S01]  /*1b220*/  F2FP.SATFINITE.E4M3.F32.PACK_AB_MERGE_C R172, R80.reuse, R41, RZ ;  /* 0x0000002950ac723e */ /* 0x044fe200048070ff */
[----:B------:R-:W-:Y:S01]  /*1b230*/  FADD.FTZ R80, R80, R3 ;  /* 0x0000000350507221 */ /* 0x000fe20000010000 */
[----:B------:R-:W-:Y:S02]  /*1b240*/  CS2R R40, SRZ ;  /* 0x0000000000287805 */ /* 0x000fe4000001ff00 */
[----:B------:R-:W-:Y:S02]  /*1b250*/  F2FP.SATFINITE.E4M3.F32.PACK_AB_MERGE_C R172, R39, R0, R172 ;  /* 0x0000000027ac723e */ /* 0x000fe400048070ac */
[----:B------:R-:W-:Y:S01]  /*1b260*/  CS2R R38, SRZ ;  /* 0x0000000000267805 */ /* 0x000fe2000001ff00 */
[----:B------:R-:W2:Y:S01]  /*1b270*/  MUFU.EX2 R53, R53 ;  /* 0x0000003500357308 */ /* 0x000ea20000000800 */
[----:B0-----:R-:W-:-:S01]  /*1b280*/  FADD.FTZ R3, R25, R80 ;  /* 0x0000005019037221 */ /* 0x001fc20000010000 */
[----:B-1----:R-:W-:-:S02]  /*1b290*/  CS2R R62, SRZ ;  /* 0x00000000003e7805 */ /* 0x002fc4000001ff00 */
[----:B------:R-:W-:Y:S01]  /*1b2a0*/  CS2R R80, SRZ ;  /* 0x0000000000507805 */ /* 0x000fe2000001ff00 */
[----:B------:R-:W-:-:S03]  /*1b2b0*/  FADD.FTZ R3, R56, R3 ;  /* 0x0000000338037221 */ /* 0x000fc60000010000 */
[----:B------:R-:W0:Y:S08]  /*1b2c0*/  MUFU.EX2 R141, R141 ;  /* 0x0000008d008d7308 */ /* 0x000e300000000800 */
[----:B------:R1:W3:Y:S01]  /*1b2d0*/  MUFU.EX2 R8, R45 ;  /* 0x0000002d00087308 */ /* 0x0002e20000000800 */
[----:B--2---:R-:W-:Y:S01]  /*1b2e0*/  F2FP.SATFINITE.E4M3.F32.PACK_AB_MERGE_C R174, R53, R12, RZ ;  /* 0x0000000c35ae723e */ /* 0x004fe200048070ff */
[----:B------:R-:W-:-:S03]  /*1b2f0*/  FADD.FTZ R12, R12, R3 ;  /* 0x000000030c0c7221 */ /* 0x000fc60000010000 */
[----:B------:R-:W-:Y:S01]  /*1b300*/  F2FP.SATFINITE.E4M3.F32.PACK_AB_MERGE_C R174, R56, R25, R174 ;  /* 0x0000001938ae723e */ /* 0x000fe200048070ae */
[----:B------:R-:W-:-:S01]  /*1b310*/  FADD.FTZ R0, R53, R12 ;  /* 0x0000000c35007221 */ /* 0x000fc20000010000 */
[----:B------:R-:W-:Y:S01]  /*1b320*/  CS2R R56, SRZ ;  /* 0x0000000000387805 */ /* 0x000fe2000001ff00 */
[----:B------:R-:W2:Y:S01]  /*1b330*/  MUFU.EX2 R52, R52 ;  /* 0x0000003400347308 */ /* 0x000ea20000000800 */
[----:B-1----:R-:W-:Y:S01]  /*1b340*/  CS2R R44, SRZ ;  /* 0x00000000002c7805 */ /* 0x002fe2000001ff00 */
[----:B0-----:R-:W-:-:S06]  /*1b350*/  FADD.FTZ R3, R141, R0 ;  /* 0x000000008d037221 */ /* 0x001fcc0000010000 */
[----:B------:R-:W-:Y:S01]  /*1b360*/  MUFU.EX2 R67, R67 ;  /* 0x0000004300437308 */ /* 0x000fe20000000800 */
[----:B---3--:R-:W-:-:S01]  /*1b370*/  FADD.FTZ R0, R8, R3 ;  /* 0x0000000308007221 */ /* 0x008fc20000010000 */
[----:B------:R-:W-:-:S06]  /*1b380*/  FADD.FTZ R3, R27, R26 ;  /* 0x0000001a1b037221 */ /* 0x000fcc0000010000 */
[----:B------:R-:W0:Y:S01]  /*1b390*/  MUFU.EX2 R20, R143 ;  /* 0x0000008f00147308 */ /* 0x000e220000000800 */
[C---:B--2---:R-:W-:Y:S01]  /*1b3a0*/  F2FP.SATFINITE.E4M3.F32.PACK_AB_MERGE_C R27, R52.reuse, R27, RZ ;  /* 0x0000001b341b723e */ /* 0x044fe200048070ff */
[----:B------:R-:W-:-:S03]  /*1b3b0*/  FADD.FTZ R52, R52, R3 ;  /* 0x0000000334347221 */ /* 0x000fc60000010000 */
[----:B------:R-:W-:Y:S02]  /*1b3c0*/  F2FP.SATFINITE.E4M3.F32.PACK_AB_MERGE_C R169, R50, R21, R27 ;  /* 0x0000001532a9723e */ /* 0x000fe4000480701b */
[----:B------:R-:W-:Y:S02]  /*1b3d0*/  CS2R R26, SRZ ;  /* 0x00000000001a7805 */ /* 0x000fe4000001ff00 */
[----:B------:R-:W-:Y:S01]  /*1b3e0*/  CS2R R50, SRZ ;  /* 0x0000000000327805 */ /* 0x000fe2000001ff00 */
[----:B------:R-:W1:Y:S08]  /*1b3f0*/  MUFU.EX2 R31, R31 ;  /* 0x0000001f001f7308 */ /* 0x000e700000000800 */
[----:B------:R-:W2:Y:S01]  /*1b400*/  MUFU.EX2 R54, R54 ;  /* 0x0000003600367308 */ /* 0x000ea20000000800 */
[----:B0-----:R-:W-:Y:S01]  /*1b410*/  F2FP.SATFINITE.E4M3.F32.PACK_AB_MERGE_C R7, R20, R67, RZ ;  /* 0x000000431407723e */ /* 0x001fe200048070ff */
[----:B------:R-:W-:Y:S01]  /*1b420*/  FADD.FTZ R67, R67, R0 ;  /* 0x0000000043437221 */ /* 0x000fe20000010000 */
[----:B------:R-:W-:-:S02]  /*1b430*/  IADD3 R0, R28, R217, -R215 ;  /* 0x000000d91c007210 */ /* 0x000fc40007ffe8d7 */
[----:B------:R-:W-:Y:S02]  /*1b440*/  CS2R R28, SRZ ;  /* 0x00000000001c7805 */ /* 0x000fe4000001ff00 */
[----:B------:R-:W-:Y:S01]  /*1b450*/  F2FP.SATFINITE.E4M3.F32.PACK_AB_MERGE_C R168, R8, R141, R7 ;  /* 0x0000008d08a8723e */ /* 0x000fe20004807007 */
[----:B------:R-:W-:Y:S01]  /*1b460*/  FADD.FTZ R20, R20, R67 ;  /* 0x0000004314147221 */ /* 0x000fe20000010000 */
[----:B------:R-:W-:Y:S01]  /*1b470*/  CS2R R66, SRZ ;  /* 0x0000000000427805 */ /* 0x000fe2000001ff00 */
[----:B------:R-:W-:Y:S01]  /*1b480*/  MUFU.EX2 R35, R35 ;  /* 0x0000002300237308 */ /* 0x000fe20000000800 */
[----:B-1----:R-:W-:-:S01]  /*1b490*/  FADD.FTZ R5, R31, R52 ;  /* 0x000000341f057221 */ /* 0x002fc20000010000 */
[----:B------:R-:W-:Y:S01]  /*1b4a0*/  IMAD.HI R9, R0, 0x66666667, RZ ;  /* 0x6666666700097827 */ /* 0x000fe200078e02ff */
[----:B------:R-:W-:-:S05]  /*1b4b0*/  CS2R R52, SRZ ;  /* 0x0000000000347805 */ /* 0x000fca000001ff00 */
[----:B------:R-:W0:Y:S01]  /*1b4c0*/  MUFU.EX2 R6, R6 ;  /* 0x0000000600067308 */ /* 0x000e220000000800 */
[----:B--2---:R-:W-:-:S07]  /*1b4d0*/  FADD.FTZ R8, R54, R5 ;  /* 0x0000000536087221 */ /* 0x004fce0000010000 */
[----:B------:R-:W-:Y:S08]  /*1b4e0*/  MUFU.EX2 R71, R71 ;  /* 0x0000004700477308 */ /* 0x000ff00000000800 */
[----:B------:R1:W2:Y:S01]  /*1b4f0*/  MUFU.EX2 R12, R37 ;  /* 0x00000025000c7308 */ /* 0x0002a20000000800 */
[----:B0-----:R-:W-:Y:S01]  /*1b500*/  F2FP.SATFINITE.E4M3.F32.PACK_AB_MERGE_C R5, R6, R35, RZ ;  /* 0x000000230605723e */ /* 0x001fe200048070ff */
[----:B------:R-:W-:Y:S01]  /*1b510*/  FADD.FTZ R35, R35, R8 ;  /* 0x0000000823237221 */ /* 0x000fe20000010000 */
[----:B------:R-:W-:-:S02]  /*1b520*/  SHF.R.U32.HI R8, RZ, 0x1f, R9 ;  /* 0x0000001fff087819 */ /* 0x000fc40000011609 */
[----:B------:R-:W-:Y:S02]  /*1b530*/  F2FP.SATFINITE.E4M3.F32.PACK_AB_MERGE_C R171, R54, R31, R5 ;  /* 0x0000001f36ab723e */ /* 0x000fe40004807005 */
[----:B------:R-:W-:Y:S02]  /*1b540*/  CS2R R30, SRZ ;  /* 0x00000000001e7805 */ /* 0x000fe4000001ff00 */
[----:B------:R-:W-:Y:S01]  /*1b550*/  LEA.HI.SX32 R8, R9, R8, 0x1a ;  /* 0x0000000809087211 */ /* 0x000fe200078fd2ff */
[----:B------:R-:W0:Y:S01]  /*1b560*/  MUFU.EX2 R145, R145 ;  /* 0x0000009100917308 */ /* 0x000e220000000800 */
[----:B-1----:R-:W-:Y:S02]  /*1b570*/  CS2R R36, SRZ ;  /* 0x0000000000247805 */ /* 0x002fe4000001ff00 */
[----:B------:R-:W-:Y:S02]  /*1b580*/  CS2R R54, SRZ ;  /* 0x0000000000367805 */ /* 0x000fe4000001ff00 */
[----:B------:R-:W-:-:S03]  /*1b590*/  VIMNMX R15, R213, R8, !PT ;  /* 0x00000008d50f7248 */ /* 0x000fc60007fe0100 */
[----:B------:R1:W3:Y:S01]  /*1b5a0*/  MUFU.EX2 R24, R33 ;  /* 0x0000002100187308 */ /* 0x0002e20000000800 */
[----:B--2---:R-:W-:Y:S01]  /*1b5b0*/  F2FP.SATFINITE.E4M3.F32.PACK_AB_MERGE_C R7, R12, R71, RZ ;  /* 0x000000470c07723e */ /* 0x004fe200048070ff */
[----:B0-----:R-:W-:Y:S01]  /*1b5c0*/  FADD.FTZ R3, R145, R20 ;  /* 0x0000001491037221 */ /* 0x001fe20000010000 */
[----:B-1----:R-:W-:Y:S02]  /*1b5d0*/  CS2R R32, SRZ ;  /* 0x0000000000207805 */ /* 0x002fe4000001ff00 */
[C---:B---3--:R-:W-:Y:S01]  /*1b5e0*/  F2FP.SATFINITE.E4M3.F32.PACK_AB_MERGE_C R170, R24.reuse, R145, R7 ;  /* 0x0000009118aa723e */ /* 0x048fe20004807007 */
[----:B------:R-:W-:-:S01]  /*1b5f0*/  FADD.FTZ R0, R24, R3 ;  /* 0x0000000318007221 */ /* 0x000fc20000010000 */
[----:B------:R-:W-:Y:S02]  /*1b600*/  IADD3 R7, R104, -0x2, RZ ;  /* 0xfffffffe68077810 */ /* 0x000fe40007ffe0ff */
[----:B------:R-:W-:Y:S01]  /*1b610*/  CS2R R24, SRZ ;  /* 0x0000000000187805 */ /* 0x000fe2000001ff00 */
[----:B------:R-:W-:Y:S01]  /*1b620*/  FADD.FTZ R3, R71, R0 ;  /* 0x0000000047037221 */ /* 0x000fe20000010000 */
[----:B------:R-:W-:Y:S01]  /*1b630*/  ISETP.GE.AND P1, PT, R7, R15, PT ;  /* 0x0000000f0700720c */ /* 0x000fe20003f26270 */
[----:B------:R-:W-:Y:S01]  /*1b640*/  FADD.FTZ R0, R6, R35 ;  /* 0x0000002306007221 */ /* 0x000fe20000010000 */
[----:B------:R-:W-:Y:S01]  /*1b650*/  CS2R R34, SRZ ;  /* 0x0000000000227805 */ /* 0x000fe2000001ff00 */
[----:B------:R-:W-:Y:S01]  /*1b660*/  FADD.FTZ R3, R12, R3 ;  /* 0x000000030c037221 */ /* 0x000fe20000010000 */
[----:B------:R-:W-:-:S09]  /*1b670*/  CS2R R70, SRZ ;  /* 0x0000000000467805 */ /* 0x000fd2000001ff00 */
[----:B------:R-:W-:Y:S05]  /*1b680*/  @!P1 BRA `(.L_x_2841) ;  /* 0x0000003c00fc9947 */ /* 0x000fea0003800000 */
[----:B------:R-:W-:Y:S01]  /*1b690*/  IMAD.MOV.U32 R5, RZ, RZ, R4 ;  /* 0x000000ffff057224 */ /* 0x000fe200078e0004 */
[----:B------:R-:W-:Y:S01]  /*1b6a0*/  CS2R R86, SRZ ;  /* 0x0000000000567805 */ /* 0x000fe2000001ff00 */
[----:B------:R-:W-:Y:S01]  /*1b6b0*/  IMAD.MOV.U32 R6, RZ, RZ, R10 ;  /* 0x000000ffff067224 */ /* 0x000fe200078e000a */
[----:B------:R-:W-:Y:S01]  /*1b6c0*/  CS2R R84, SRZ ;  /* 0x0000000000547805 */ /* 0x000fe2000001ff00 */
[----:B------:R-:W-:Y:S01]  /*1b6d0*/  IMAD.MOV.U32 R8, RZ, RZ, R194 ;  /* 0x000000ffff087224 */ /* 0x000fe200078e00c2 */
[----:B------:R-:W-:Y:S01]  /*1b6e0*/  CS2R R82, SRZ ;  /* 0x0000000000527805 */ /* 0x000fe2000001ff00 */
[----:B------:R-:W-:Y:S01]  /*1b6f0*/  IMAD.MOV.U32 R9, RZ, RZ, R23 ;  /* 0x000000ffff097224 */ /* 0x000fe200078e0017 */
        /* <DEDUP_REMOVED lines=29> */
.L_x_2853:
        /* <DEDUP_REMOVED lines=8> */
.L_x_2843:
        /* <DEDUP_REMOVED lines=8> */
.L_x_2844:
[----:B------:R-:W-:Y:S04]  /*1b9d0*/  BSSY B0, `(.L_x_2842) ;  /* 0x0000004000007945 */ /* 0x000fe80003800000 */
[----:B-1----:R-:W-:Y:S05]  /*1b9e0*/  @P2 BRA `(.L_x_2845) ;  /* 0x0000000000082947 */ /* 0x002fea0003800000 */
[----:B------:R-:W1:Y:S02]  /*1b9f0*/  SYNCS.PHASECHK.TRANS64.TRYWAIT P2, [R11+URZ+0x29830], R4 ;  /* 0x029830040b0075a7 */ /* 0x000e64000804017f */
[----:B-1----:R-:W-:Y:S05]  /*1ba00*/  @!P2 BRA `(.L_x_2846) ;  /* 0x000001540084a947 */ /* 0x002fea0003800000 */
.L_x_2845:
[----:B------:R-:W-:Y:S05]  /*1ba10*/  BSYNC B0 ;  /* 0x0000000000007941 */ /* 0x000fea0003800000 */
.L_x_2842:
        /* <DEDUP_REMOVED lines=8> */
[----:B------:R-:W-:Y:S01]  /*1baa0*/  IMAD.MOV.U32 R13, RZ, RZ, -0x7fffffe0 ;  /* 0x80000020ff0d7424 */ /* 0x000fe200078e00ff */
[----:B------:R-:W-:Y:S01]  /*1bab0*/  R2UR UR47, R11 ;  /* 0x000000000b2f72ca */ /* 0x000fe200000e0000 */
[----:B------:R-:W-:Y:S01]  /*1bac0*/  UMOV UR40, UR24 ;  /* 0x0000001800287c82 */ /* 0x000fe20008000000 */
[----:B------:R-:W-:Y:S01]  /*1bad0*/  UMOV UR41, UR25 ;  /* 0x0000001900297c82 */ /* 0x000fe20008000000 */
[----:B------:R-:W-:Y:S01]  /*1bae0*/  IMAD R10, R23, 0x780, R14 ;  /* 0x00000780170a7824 */ /* 0x000fe200078e020e */
[----:B------:R-:W-:Y:S01]  /*1baf0*/  R2UR UR43, R13 ;  /* 0x000000000d2b72ca */ /* 0x000fe200000e0000 */
[----:B------:R-:W-:Y:S01]  /*1bb00*/  IMAD.MOV.U32 R89, RZ, RZ, -0x7fffffe0 ;  /* 0x80000020ff597424 */ /* 0x000fe200078e00ff */
[----:B------:R-:W-:Y:S01]  /*1bb10*/  UMOV UR28, UR24 ;  /* 0x00000018001c7c82 */ /* 0x000fe20008000000 */
[C---:B------:R-:W-:Y:S01]  /*1bb20*/  VIADD R12, R10.reuse, 0x80 ;  /* 0x000000800a0c7836 */ /* 0x040fe20000000000 */
[C---:B------:R-:W-:Y:S01]  /*1bb30*/  R2UR UR46, R10.reuse ;  /* 0x000000000a2e72ca */ /* 0x040fe200000e0000 */
[C---:B------:R-:W-:Y:S01]  /*1bb40*/  VIADD R88, R10.reuse, 0x100 ;  /* 0x000001000a587836 */ /* 0x040fe20000000000 */
[----:B------:R-:W-:Y:S01]  /*1bb50*/  R2UR UR27, R89 ;  /* 0x00000000591b72ca */ /* 0x000fe200000e0000 */
[----:B------:R-:W-:Y:S01]  /*1bb60*/  VIADD R20, R10, 0x180 ;  /* 0x000001800a147836 */ /* 0x000fe20000000000 */
[----:B------:R-:W-:Y:S01]  /*1bb70*/  R2UR UR42, R12 ;  /* 0x000000000c2a72ca */ /* 0x000fe200000e0000 */
[----:B------:R-:W-:Y:S01]  /*1bb80*/  IMAD.MOV.U32 R21, RZ, RZ, -0x7fffffe0 ;  /* 0x80000020ff157424 */ /* 0x000fe200078e00ff */
[----:B------:R-:W-:Y:S01]  /*1bb90*/  R2UR UR26, R88 ;  /* 0x00000000581a72ca */ /* 0x000fe200000e0000 */
[----:B------:R-:W-:Y:S01]  /*1bba0*/  UMOV UR29, UR25 ;  /* 0x00000019001d7c82 */ /* 0x000fe20008000000 */
[----:B------:R-:W-:Y:S01]  /*1bbb0*/  R2UR UR30, R20 ;  /* 0x00000000141e72ca */ /* 0x000fe200000e0000 */
[C---:B------:R-:W-:Y:S01]  /*1bbc0*/  VIADD R88, R10.reuse, 0x2 ;  /* 0x000000020a587836 */ /* 0x040fe20000000000 */
[----:B------:R-:W-:Y:S01]  /*1bbd0*/  R2UR UR31, R21 ;  /* 0x00000000151f72ca */ /* 0x000fe200000e0000 */
[----:B------:R-:W-:Y:S01]  /*1bbe0*/  UMOV UR32, UR24 ;  /* 0x0000001800207c82 */ /* 0x000fe20008000000 */
[----:B0-----:R-:W-:Y:S01]  /*1bbf0*/  SHF.R.U32.HI R4, RZ, 0x7, R4 ;  /* 0x00000007ff047819 */ /* 0x001fe20000011604 */
[----:B------:R-:W-:Y:S01]  /*1bc00*/  UMOV UR33, UR25 ;  /* 0x0000001900217c82 */ /* 0x000fe20008000000 */
[C---:B------:R-:W-:Y:S01]  /*1bc10*/  IADD3 R12, R10.reuse, 0x200, RZ ;  /* 0x000002000a0c7810 */ /* 0x040fe20007ffe0ff */
[----:B------:R-:W-:Y:S01]  /*1bc20*/  VIADD R20, R10, 0x82 ;  /* 0x000000820a147836 */ /* 0x000fe20000000000 */
[----:B------:R-:W-:Y:S01]  /*1bc30*/  R2UR UR35, R13 ;  /* 0x000000000d2372ca */ /* 0x000fe200000e0000 */
[----:B------:R-:W-:Y:S01]  /*1bc40*/  VIADD R4, R4, 0x8 ;  /* 0x0000000804047836 */ /* 0x000fe20000000000 */
[----:B------:R-:W-:Y:S01]  /*1bc50*/  R2UR UR34, R12 ;  /* 0x000000000c2272ca */ /* 0x000fe200000e0000 */
[----:B------:R-:W-:Y:S01]  /*1bc60*/  IMAD.MOV.U32 R21, RZ, RZ, -0x7fffffe0 ;  /* 0x80000020ff157424 */ /* 0x000fe200078e00ff */
[----:B------:R-:W-:Y:S01]  /*1bc70*/  R2UR UR6, R88 ;  /* 0x00000000580672ca */ /* 0x000fe200000e0000 */
[----:B------:R-:W-:Y:S01]  /*1bc80*/  VIADD R12, R10, 0x102 ;  /* 0x000001020a0c7836 */ /* 0x000fe20000000000 */
[----:B------:R0:W-:Y:S01]  /*1bc90*/  BAR.SYNC.DEFER_BLOCKING R4, 0x100 ;  /* 0x000400040000751d */ /* 0x0001e20000010000 */
[----:B------:R-:W-:Y:S01]  /*1bca0*/  R2UR UR7, R89 ;  /* 0x00000000590772ca */ /* 0x000fe200000e0000 */
[----:B------:R-:W-:Y:S01]  /*1bcb0*/  IMAD.MOV.U32 R11, RZ, RZ, -0x7fffffe0 ;  /* 0x80000020ff0b7424 */ /* 0x000fe200078e00ff */
[----:B------:R-:W-:-:S03]  /*1bcc0*/  MOV R13, 0x80000020 ;  /* 0x80000020000d7802 */ /* 0x000fc60000000f00 */
        /* <DEDUP_REMOVED lines=36> */
[----:B------:R-:W-:Y:S02]  /*1bf10*/  R2UR UR10, R12 ;  /* 0x000000000c0a72ca */ /* 0x000fe400000e0000 */
[----:B------:R-:W-:Y:S01]  /*1bf20*/  R2UR UR11, R13 ;  /* 0x000000000d0b72ca */ /* 0x000fe200000e0000 */
        /* <DEDUP_REMOVED lines=35> */
[----:B------:R-:W-:Y:S02]  /*1c160*/  R2UR UR43, R13 ;  /* 0x000000000d2b72ca */ /* 0x000fe400000e0000 */
[----:B------:R-:W-:Y:S02]  /*1c170*/  MOV R13, 0x80000020 ;  /* 0x80000020000d7802 */ /* 0x000fe40000000f00 */
[----:B------:R-:W-:Y:S01]  /*1c180*/  R2UR UR46, R12 ;  /* 0x000000000c2e72ca */ /* 0x000fe200000e0000 */
[----:B------:R-:W-:Y:S01]  /*1c190*/  VIADD R12, R10, 0x282 ;  /* 0x000002820a0c7836 */ /* 0x000fe20000000000 */
[----:B------:R-:W-:Y:S01]  /*1c1a0*/  R2UR UR47, R13 ;  /* 0x000000000d2f72ca */ /* 0x000fe200000e0000 */
[----:B------:R-:W-:-:S03]  /*1c1b0*/  IMAD.MOV.U32 R13, RZ, RZ, -0x7fffffe0 ;  /* 0x80000020ff0d7424 */ /* 0x000fc600078e00ff */
        /* <DEDUP_REMOVED lines=109> */
[C---:B------:R-:W-:Y:S01]  /*1c890*/  VIADD R12, R10.reuse, 0x682 ;  /* 0x000006820a0c7836 */ /* 0x040fe20000000000 */
[----:B------:R-:W-:Y:S01]  /*1c8a0*/  MOV R13, 0x80000020 ;  /* 0x80000020000d7802 */ /* 0x000fe20000000f00 */
        /* <DEDUP_REMOVED lines=31> */
[----:B0-----:R-:W-:Y:S05]  /*1caa0*/  @P1 BRA `(.L_x_2847) ;  /* 0x0000000000281947 */ /* 0x001fea0003800000 */
[----:B------:R-:W-:Y:S05]  /*1cab0*/  @!P0 BRA `(.L_x_2848) ;  /* 0x0000000000048947 */ /* 0x000fea0003800000 */
[----:B------:R-:W-:Y:S01]  /*1cac0*/  BPT.TRAP 0x1 ;  /* 0x000000040000795c */ /* 0x000fe20000300000 */
.L_x_2848:
[----:B------:R-:W-:Y:S01]  /*1cad0*/  SHF.L.U32 R4, R8, 0x1f, RZ ;  /* 0x0000001f08047819 */ /* 0x000fe200000006ff */
[----:B------:R-:W-:-:S04]  /*1cae0*/  IMAD R8, R9, 0x8, R18 ;  /* 0x0000000809087824 */ /* 0x000fc800078e0212 */
[----:B------:R0:W1:Y:S01]  /*1caf0*/  SYNCS.PHASECHK.TRANS64.TRYWAIT P1, [R8+URZ+0x29850], R4 ;  /* 0x02985004080075a7 */ /* 0x000062000802017f */
[----:B------:R-:W-:Y:S05]  /*1cb00*/  @!P0 BRA `(.L_x_2849) ;  /* 0x0000000000048947 */ /* 0x000fea0003800000 */
[----:B------:R-:W-:Y:S01]  /*1cb10*/  BPT.TRAP 0x1 ;  /* 0x000000040000795c */ /* 0x000fe20000300000 */
.L_x_2849:
[----:B-1----:R-:W-:Y:S05]  /*1cb20*/  @P1 BRA `(.L_x_2847) ;  /* 0x0000000000081947 */ /* 0x002fea0003800000 */
[----:B------:R-:W1:Y:S02]  /*1cb30*/  SYNCS.PHASECHK.TRANS64.TRYWAIT P1, [R8+URZ+0x29850], R4 ;  /* 0x02985004080075a7 */ /* 0x000e64000802017f */
[----:B-1----:R-:W-:Y:S05]  /*1cb40*/  @!P1 BRA `(.L_x_2850) ;  /* 0x0000014400489947 */ /* 0x002fea0003800000 */
.L_x_2847:
[----:B01----:R-:W-:Y:S01]  /*1cb50*/  VIADD R4, R18, 0x400 ;  /* 0x0000040012047836 */ /* 0x003fe20000000000 */
[----:B------:R-:W-:Y:S05]  /*1cb60*/  WARPSYNC.ALL ;  /* 0x0000000000007948 */ /* 0x000fea0003800000 */
[----:B------:R-:W-:Y:S01]  /*1cb70*/  SHF.R.U32.HI R4, RZ, 0x4, R4 ;  /* 0x00000004ff047819 */ /* 0x000fe20000011604 */
[----:B------:R-:W-:Y:S01]  /*1cb80*/  IMAD.MOV.U32 R11, RZ, RZ, -0x3ffffff0 ;  /* 0xc0000010ff0b7424 */ /* 0x000fe200078e00ff */
[----:B------:R-:W-:Y:S01]  /*1cb90*/  WARPGROUP.ARRIVE ;  /* 0x00000000000079c5 */ /* 0x000fe20000000000 */
[----:B------:R-:W-:-:S05]  /*1cba0*/  MOV R13, 0xc0000010 ;  /* 0xc0000010000d7802 */ /* 0x000fca0000000f00 */
[----:B------:R-:W0:Y:S01]  /*1cbb0*/  S2R R20, SR_TID.X ;  /* 0x0000000000147919 */ /* 0x000e220000002100 */
[----:B------:R-:W-:Y:S02]  /*1cbc0*/  LOP3.LUT R4, R4, 0x3fff, RZ, 0xc0, !PT ;  /* 0x00003fff04047812 */ /* 0x000fe400078ec0ff */
[----:B------:R-:W-:Y:S01]  /*1cbd0*/  R2UR UR7, R11 ;  /* 0x000000000b0772ca */ /* 0x000fe200000e0000 */
[----:B------:R-:W-:Y:S01]  /*1cbe0*/  IMAD.MOV.U32 R11, RZ, RZ, -0x3ffffff0 ;  /* 0xc0000010ff0b7424 */ /* 0x000fe200078e00ff */
[----:B------:R-:W-:-:S05]  /*1cbf0*/  LOP3.LUT R4, R4, 0x10000, RZ, 0xfc, !PT ;  /* 0x0001000004047812 */ /* 0x000fca00078efcff */
[----:B------:R-:W-:-:S04]  /*1cc00*/  IMAD R10, R9, 0x500, R4 ;  /* 0x00000500090a7824 */ /* 0x000fc800078e0204 */
[C---:B------:R-:W-:Y:S01]  /*1cc10*/  VIADD R12, R10.reuse, 0x100 ;  /* 0x000001000a0c7836 */ /* 0x040fe20000000000 */
[----:B------:R-:W-:-:S13]  /*1cc20*/  R2UR UR6, R10 ;  /* 0x000000000a0672ca */ /* 0x000fda00000e0000 */
[----:B------:R-:W-:Y:S01]  /*1cc30*/  QGMMA.64x128x32.F32.E4M3.E4M3 R24, R184, gdesc[UR4], R24, gsb0 ;  /* 0x01e00004b8187df3 */ /* 0x000fe20008000818 */
[----:B------:R-:W-:Y:S01]  /*1cc40*/  R2UR UR6, R12 ;  /* 0x000000000c0672ca */ /* 0x000fe200000e0000 */
[----:B------:R-:W-:Y:S01]  /*1cc50*/  VIADD R12, R10, 0x200 ;  /* 0x000002000a0c7836 */ /* 0x000fe20000000000 */
[----:B------:R-:W-:Y:S01]  /*1cc60*/  R2UR UR7, R13 ;  /* 0x000000000d0772ca */ /* 0x000fe200000e0000 */
[----:B------:R-:W-:Y:S01]  /*1cc70*/  IMAD.MOV.U32 R13, RZ, RZ, -0x3ffffff0 ;  /* 0xc0000010ff0d7424 */ /* 0x000fe200078e00ff */
        /* <DEDUP_REMOVED lines=27> */
.L_x_2851:
[----:B0-----:R-:W0:Y:S01]  /*1ce30*/  LDC R4, c[0x0][0x448] ;  /* 0x00011200ff047b82 */ /* 0x001e220000000800 */
[----:B------:R-:W-:Y:S01]  /*1ce40*/  LOP3.LUT R22, R22, 0xfffffdff, RZ, 0xc0, !PT ;  /* 0xfffffdff16167812 */ /* 0x000fe200078ec0ff */
[----:B------:R-:W-:-:S03]  /*1ce50*/  IMAD.U32 R12, RZ, RZ, UR38 ;  /* 0x00000026ff0c7e24 */ /* 0x000fc6000f8e00ff */
[----:B------:R-:W-:-:S04]  /*1ce60*/  @P0 LOP3.LUT R22, R22, 0x200, RZ, 0xfc, !PT ;  /* 0x0000020016160812 */ /* 0x000fc800078efcff */
[----:B------:R-:W-:Y:S02]  /*1ce70*/  LOP3.LUT R22, R22, 0xfffffbff, RZ, 0xc0, !PT ;  /* 0xfffffbff16167812 */ /* 0x000fe400078ec0ff */
[----:B0-----:R-:W-:Y:S02]  /*1ce80*/  ISETP.NE.AND P1, PT, R4, 0x1, PT ;  /* 0x000000010400780c */ /* 0x001fe40003f25270 */
[----:B------:R-:W-:-:S11]  /*1ce90*/  IADD3 R4, R219, R214, RZ ;  /* 0x000000d6db047210 */ /* 0x000fd60007ffe0ff */
[----:B------:R-:W0:Y:S08]  /*1cea0*/  @P1 LDC R10, c[0x0][0x44c] ;  /* 0x00011300ff0a1b82 */ /* 0x000e300000000800 */
[----:B------:R-:W1:Y:S01]  /*1ceb0*/  @P1 LDC R8, c[0x0][0x450] ;  /* 0x00011400ff081b82 */ /* 0x000e620000000800 */
[----:B0-----:R-:W-:-:S05]  /*1cec0*/  @P1 IMAD.HI.U32 R10, R4, R10, RZ ;  /* 0x0000000a040a1227 */ /* 0x001fca00078e00ff */
[----:B-1----:R-:W-:Y:S01]  /*1ced0*/  @P1 SHF.R.U32.HI R4, RZ, R8, R10 ;  /* 0x00000008ff041219 */ /* 0x002fe2000001160a */
[----:B------:R-:W-:-:S04]  /*1cee0*/  IMAD R10, R7, -0xa0, RZ ;  /* 0xffffff60070a7824 */ /* 0x000fc800078e02ff */
[----:B------:R-:W0:Y:S01]  /*1cef0*/  SHFL.IDX PT, R8, R4, RZ, 0x1c1f ;  /* 0x001c1fff04087589 */ /* 0x000e2200000e0000 */
[----:B------:R-:W-:-:S03]  /*1cf00*/  IADD3 R10, -R216, 0x1, R10 ;  /* 0x00000001d80a7810 */ /* 0x000fc60007ffe10a */
[----:B------:R-:W1:Y:S01]  /*1cf10*/  SHFL.IDX PT, R4, R4, 0x1, 0x1c1f ;  /* 0x003c1f0004047f89 */ /* 0x000e6200000e0000 */
[----:B------:R-:W-:-:S05]  /*1cf20*/  IADD3 R10, -R215, R10, R217 ;  /* 0x0000000ad70a7210 */ /* 0x000fca0007ffe1d9 */
[C---:B0-----:R-:W-:Y:S02]  /*1cf30*/  IMAD.IADD R8, R10.reuse, 0x1, R8 ;  /* 0x000000010a087824 */ /* 0x041fe400078e0208 */
[----:B-1----:R-:W-:-:S03]  /*1cf40*/  IMAD.IADD R4, R10, 0x1, R4 ;  /* 0x000000010a047824 */ /* 0x002fc600078e0204 */
[C---:B------:R-:W-:Y:S02]  /*1cf50*/  ISETP.GT.AND P3, PT, R8.reuse, RZ, PT ;  /* 0x000000ff0800720c */ /* 0x040fe40003f64270 */
[C---:B------:R-:W-:Y:S02]  /*1cf60*/  ISETP.GT.AND P4, PT, R8.reuse, 0x1, PT ;  /* 0x000000010800780c */ /* 0x040fe40003f84270 */
[C---:B------:R-:W-:Y:S02]  /*1cf70*/  ISETP.GT.AND P2, PT, R8.reuse, 0x8, PT ;  /* 0x000000080800780c */ /* 0x040fe40003f44270 */
[----:B------:R-:W-:Y:S02]  /*1cf80*/  ISETP.GT.AND P1, PT, R8, 0x9, PT ;  /* 0x000000090800780c */ /* 0x000fe40003f24270 */
[----:B------:R-:W-:Y:S02]  /*1cf90*/  FSEL R152, R152, -INF , P3 ;  /* 0xff80000098987808 */ /* 0x000fe40001800000 */
[----:B------:R-:W-:-:S02]  /*1cfa0*/  FSEL R153, R153, -INF , P4 ;  /* 0xff80000099997808 */ /* 0x000fc40002000000 */
[----:B------:R-:W-:Y:S02]  /*1cfb0*/  FSEL R156, R156, -INF , P2 ;  /* 0xff8000009c9c7808 */ /* 0x000fe40001000000 */
[----:B------:R-:W-:Y:S02]  /*1cfc0*/  FSEL R157, R157, -INF , P1 ;  /* 0xff8000009d9d7808 */ /* 0x000fe40000800000 */
[C---:B------:R-:W-:Y:S02]  /*1cfd0*/  ISETP.GT.AND P3, PT, R8.reuse, 0x10, PT ;  /* 0x000000100800780c */ /* 0x040fe40003f64270 */
[C---:B------:R-:W-:Y:S02]  /*1cfe0*/  ISETP.GT.AND P4, PT, R8.reuse, 0x11, PT ;  /* 0x000000110800780c */ /* 0x040fe40003f84270 */
[C---:B------:R-:W-:Y:S02]  /*1cff0*/  ISETP.GT.AND P2, PT, R8.reuse, 0x18, PT ;  /* 0x000000180800780c */ /* 0x040fe40003f44270 */
[----:B------:R-:W-:-:S02]  /*1d000*/  ISETP.GT.AND P1, PT, R8, 0x19, PT ;  /* 0x000000190800780c */ /* 0x000fc40003f24270 */
[----:B------:R-:W-:Y:S02]  /*1d010*/  FSEL R160, R160, -INF , P3 ;  /* 0xff800000a0a07808 */ /* 0x000fe40001800000 */
[----:B------:R-:W-:Y:S02]  /*1d020*/  FSEL R161, R161, -INF , P4 ;  /* 0xff800000a1a17808 */ /* 0x000fe40002000000 */
[----:B------:R-:W-:Y:S02]  /*1d030*/  FSEL R164, R164, -INF , P2 ;  /* 0xff800000a4a47808 */ /* 0x000fe40001000000 */
[----:B------:R-:W-:Y:S02]  /*1d040*/  FSEL R165, R165, -INF , P1 ;  /* 0xff800000a5a57808 */ /* 0x000fe40000800000 */
[C---:B------:R-:W-:Y:S02]  /*1d050*/  ISETP.GT.AND P3, PT, R8.reuse, 0x20, PT ;  /* 0x000000200800780c */ /* 0x040fe40003f64270 */
[----:B------:R-:W-:-:S02]  /*1d060*/  ISETP.GT.AND P4, PT, R8, 0x21, PT ;  /* 0x000000210800780c */ /* 0x000fc40003f84270 */
[C---:B------:R-:W-:Y:S02]  /*1d070*/  ISETP.GT.AND P2, PT, R8.reuse, 0x28, PT ;  /* 0x000000280800780c */ /* 0x040fe40003f44270 */
[----:B------:R-:W-:Y:S02]  /*1d080*/  ISETP.GT.AND P1, PT, R8, 0x29, PT ;  /* 0x000000290800780c */ /* 0x000fe40003f24270 */
[----:B------:R-:W-:Y:S02]  /*1d090*/  FSEL R136, R136, -INF , P3 ;  /* 0xff80000088887808 */ /* 0x000fe40001800000 */
[----:B------:R-:W-:Y:S02]  /*1d0a0*/  FSEL R137, R137, -INF , P4 ;  /* 0xff80000089897808 */ /* 0x000fe40002000000 */
[----:B------:R-:W-:Y:S02]  /*1d0b0*/  FSEL R140, R140, -INF , P2 ;  /* 0xff8000008c8c7808 */ /* 0x000fe40001000000 */
[----:B------:R-:W-:-:S02]  /*1d0c0*/  FSEL R141, R141, -INF , P1 ;  /* 0xff8000008d8d7808 */ /* 0x000fc40000800000 */
[C---:B------:R-:W-:Y:S02]  /*1d0d0*/  ISETP.GT.AND P3, PT, R8.reuse, 0x30, PT ;  /* 0x000000300800780c */ /* 0x040fe40003f64270 */
        /* <DEDUP_REMOVED lines=51> */
[----:B------:R-:W-:Y:S02]  /*1d410*/  FMNMX.FTZ R8, R152, R6, !PT ;  /* 0x0000000698087209 */ /* 0x000fe40007810000 */
[----:B------:R-:W-:-:S02]  /*1d420*/  FSEL R96, R96, -INF , P3 ;  /* 0xff80000060607808 */ /* 0x000fc40001800000 */
[----:B------:R-:W-:Y:S02]  /*1d430*/  FMNMX.FTZ R8, R153, R8, !PT ;  /* 0x0000000899087209 */ /* 0x000fe40007810000 */
[----:B------:R-:W-:Y:S02]  /*1d440*/  ISETP.GT.AND P3, PT, R4, RZ, PT ;  /* 0x000000ff0400720c */ /* 0x000fe40003f64270 */
[----:B------:R-:W-:Y:S02]  /*1d450*/  FMNMX.FTZ R8, R156, R8, !PT ;  /* 0x000000089c087209 */ /* 0x000fe40007810000 */
[----:B------:R-:W-:Y:S02]  /*1d460*/  FSEL R154, R154, -INF , P3 ;  /* 0xff8000009a9a7808 */ /* 0x000fe40001800000 */
[----:B------:R-:W-:Y:S02]  /*1d470*/  FMNMX.FTZ R8, R157, R8, !PT ;  /* 0x000000089d087209 */ /* 0x000fe40007810000 */
[----:B------:R-:W-:-:S02]  /*1d480*/  ISETP.GT.AND P3, PT, R4, 0x1, PT ;  /* 0x000000010400780c */ /* 0x000fc40003f64270 */
[----:B------:R-:W-:Y:S02]  /*1d490*/  FMNMX.FTZ R8, R160, R8, !PT ;  /* 0x00000008a0087209 */ /* 0x000fe40007810000 */
[----:B------:R-:W-:Y:S02]  /*1d4a0*/  FSEL R155, R155, -INF , P3 ;  /* 0xff8000009b9b7808 */ /* 0x000fe40001800000 */
[----:B------:R-:W-:Y:S02]  /*1d4b0*/  FMNMX.FTZ R8, R161, R8, !PT ;  /* 0x00000008a1087209 */ /* 0x000fe40007810000 */
[----:B------:R-:W-:Y:S02]  /*1d4c0*/  ISETP.GT.AND P3, PT, R4, 0x8, PT ;  /* 0x000000080400780c */ /* 0x000fe40003f64270 */
[----:B------:R-:W-:Y:S02]  /*1d4d0*/  FMNMX.FTZ R8, R164, R8, !PT ;  /* 0x00000008a4087209 */ /* 0x000fe40007810000 */
[----:B------:R-:W-:-:S02]  /*1d4e0*/  FSEL R158, R158, -INF , P3 ;  /* 0xff8000009e9e7808 */ /* 0x000fc40001800000 */
[----:B------:R-:W-:Y:S02]  /*1d4f0*/  FMNMX.FTZ R8, R165, R8, !PT ;  /* 0x00000008a5087209 */ /* 0x000fe40007810000 */
[----:B------:R-:W-:Y:S02]  /*1d500*/  ISETP.GT.AND P3, PT, R4, 0x9, PT ;  /* 0x000000090400780c */ /* 0x000fe40003f64270 */
        /* <DEDUP_REMOVED lines=60> */
[----:B------:R-:W-:Y:S02]  /*1d8d0*/  FSEL R101, R101, -INF , P1 ;  /* 0xff80000065657808 */ /* 0x000fe40000800000 */
[----:B------:R-:W-:Y:S02]  /*1d8e0*/  FMNMX.FTZ R8, R100, R8, !PT ;  /* 0x0000000864087209 */ /* 0x000fe40007810000 */
[----:B------:R-:W-:Y:S02]  /*1d8f0*/  FSEL R123, R123, -INF , P3 ;  /* 0xff8000007b7b7808 */ /* 0x000fe40001800000 */
[----:B------:R-:W-:-:S02]  /*1d900*/  ISETP.GT.AND P3, PT, R4, 0x48, PT ;  /* 0x000000480400780c */ /* 0x000fc40003f64270 */
[----:B------:R-:W-:Y:S02]  /*1d910*/  FMNMX.FTZ R8, R101, R8, !PT ;  /* 0x0000000865087209 */ /* 0x000fe40007810000 */
[----:B------:R-:W-:Y:S02]  /*1d920*/  FSEL R126, R126, -INF , P3 ;  /* 0xff8000007e7e7808 */ /* 0x000fe40001800000 */
[C---:B------:R-:W-:Y:S01]  /*1d930*/  ISETP.GT.AND P3, PT, R4.reuse, 0x49, PT ;  /* 0x000000490400780c */ /* 0x040fe20003f64270 */
[----:B------:R-:W0:Y:S01]  /*1d940*/  SHFL.BFLY PT, R10, R8, 0x2, 0x1f ;  /* 0x0c401f00080a7f89 */ /* 0x000e2200000e0000 */
[C---:B------:R-:W-:Y:S02]  /*1d950*/  ISETP.GT.AND P0, PT, R4.reuse, 0x81, PT ;  /* 0x000000810400780c */ /* 0x040fe40003f04270 */
[----:B------:R-:W-:Y:S02]  /*1d960*/  FSEL R127, R127, -INF , P3 ;  /* 0xff8000007f7f7808 */ /* 0x000fe40001800000 */
[----:B------:R-:W-:-:S02]  /*1d970*/  ISETP.GT.AND P3, PT, R4, 0x50, PT ;  /* 0x000000500400780c */ /* 0x000fc40003f64270 */
[----:B------:R-:W-:Y:S02]  /*1d980*/  ISETP.GT.AND P1, PT, R4, 0x89, PT ;  /* 0x000000890400780c */ /* 0x000fe40003f24270 */
[----:B------:R-:W-:Y:S02]  /*1d990*/  FSEL R130, R130, -INF , P3 ;  /* 0xff80000082827808 */ /* 0x000fe40001800000 */
[C---:B------:R-:W-:Y:S02]  /*1d9a0*/  ISETP.GT.AND P3, PT, R4.reuse, 0x51, PT ;  /* 0x000000510400780c */ /* 0x040fe40003f64270 */
[C---:B------:R-:W-:Y:S02]  /*1d9b0*/  ISETP.GT.AND P2, PT, R4.reuse, 0x90, PT ;  /* 0x000000900400780c */ /* 0x040fe40003f44270 */
[----:B------:R-:W-:Y:S02]  /*1d9c0*/  FSEL R131, R131, -INF , P3 ;  /* 0xff80000083837808 */ /* 0x000fe40001800000 */
[----:B------:R-:W-:-:S02]  /*1d9d0*/  ISETP.GT.AND P3, PT, R4, 0x58, PT ;  /* 0x000000580400780c */ /* 0x000fc40003f64270 */
[----:B------:R-:W-:Y:S02]  /*1d9e0*/  @P0 LOP3.LUT R22, R22, 0x400, RZ, 0xfc, !PT ;  /* 0x0000040016160812 */ /* 0x000fe400078efcff */
[----:B------:R-:W-:Y:S02]  /*1d9f0*/  FSEL R134, R134, -INF , P3 ;  /* 0xff80000086867808 */ /* 0x000fe40001800000 */
[----:B------:R-:W-:Y:S02]  /*1da00*/  ISETP.GT.AND P3, PT, R4, 0x59, PT ;  /* 0x000000590400780c */ /* 0x000fe40003f64270 */
[----:B0-----:R-:W-:Y:S02]  /*1da10*/  FMNMX.FTZ R10, R8, R10, !PT ;  /* 0x0000000a080a7209 */ /* 0x001fe40007810000 */
[----:B------:R-:W-:Y:S02]  /*1da20*/  FSEL R135, R135, -INF , P3 ;  /* 0xff80000087877808 */ /* 0x000fe40001800000 */
[C---:B------:R-:W-:Y:S01]  /*1da30*/  ISETP.GT.AND P3, PT, R4.reuse, 0x60, PT ;  /* 0x000000600400780c */ /* 0x040fe20003f64270 */
[----:B------:R-:W0:Y:S01]  /*1da40*/  SHFL.BFLY PT, R8, R10, 0x1, 0x1f ;  /* 0x0c201f000a087f89 */ /* 0x000e2200000e0000 */
[----:B------:R-:W-:-:S02]  /*1da50*/  ISETP.GT.AND P4, PT, R4, 0x98, PT ;  /* 0x000000980400780c */ /* 0x000fc40003f84270 */
[----:B------:R-:W-:Y:S02]  /*1da60*/  FSEL R106, R106, -INF , P3 ;  /* 0xff8000006a6a7808 */ /* 0x000fe40001800000 */
[C---:B------:R-:W-:Y:S02]  /*1da70*/  ISETP.GT.AND P3, PT, R4.reuse, 0x61, PT ;  /* 0x000000610400780c */ /* 0x040fe40003f64270 */
[C---:B------:R-:W-:Y:S02]  /*1da80*/  ISETP.GT.AND P5, PT, R4.reuse, 0x99, PT ;  /* 0x000000990400780c */ /* 0x040fe40003fa4270 */
[----:B------:R-:W-:Y:S02]  /*1da90*/  FSEL R107, R107, -INF , P3 ;  /* 0xff8000006b6b7808 */ /* 0x000fe40001800000 */
[C---:B------:R-:W-:Y:S02]  /*1daa0*/  ISETP.GT.AND P3, PT, R4.reuse, 0x68, PT ;  /* 0x000000680400780c */ /* 0x040fe40003f64270 */
[----:B------:R-:W-:-:S02]  /*1dab0*/  ISETP.GT.AND P0, PT, R4, 0x80, PT ;  /* 0x000000800400780c */ /* 0x000fc40003f04270 */
[----:B------:R-:W-:Y:S02]  /*1dac0*/  FSEL R110, R110, -INF , P3 ;  /* 0xff8000006e6e7808 */ /* 0x000fe40001800000 */
[----:B------:R-:W-:Y:S02]  /*1dad0*/  ISETP.GT.AND P3, PT, R4, 0x69, PT ;  /* 0x000000690400780c */ /* 0x000fe40003f64270 */
[----:B------:R-:W-:Y:S02]  /*1dae0*/  FSEL R90, R90, -INF , P0 ;  /* 0xff8000005a5a7808 */ /* 0x000fe40000000000 */
[----:B------:R-:W-:Y:S02]  /*1daf0*/  FSEL R111, R111, -INF , P3 ;  /* 0xff8000006f6f7808 */ /* 0x000fe40001800000 */
[----:B------:R-:W-:Y:S02]  /*1db00*/  ISETP.GT.AND P3, PT, R4, 0x70, PT ;  /* 0x000000700400780c */ /* 0x000fe40003f64270 */
[----:B0-----:R-:W-:-:S02]  /*1db10*/  FMNMX.FTZ R10, R10, R8, !PT ;  /* 0x000000080a0a7209 */ /* 0x001fc40007810000 */
[----:B------:R-:W-:Y:S02]  /*1db20*/  FSEL R114, R114, -INF , P3 ;  /* 0xff80000072727808 */ /* 0x000fe40001800000 */
[----:B------:R-:W-:Y:S01]  /*1db30*/  ISETP.GT.AND P3, PT, R4, 0x71, PT ;  /* 0x000000710400780c */ /* 0x000fe20003f64270 */
[----:B------:R-:W-:-:S01]  /*1db40*/  FFMA.FTZ R11, R2, R10, -8 ;  /* 0xc1000000020b7423 */ /* 0x000fc2000001000a */
[----:B------:R-:W-:Y:S02]  /*1db50*/  FSETP.NEU.FTZ.AND P6, PT, R10, -INF , PT ;  /* 0xff8000000a00780b */ /* 0x000fe40003fdd000 */
[----:B------:R-:W-:Y:S02]  /*1db60*/  FSEL R115, R115, -INF , P3 ;  /* 0xff80000073737808 */ /* 0x000fe40001800000 */
[----:B------:R-:W-:Y:S02]  /*1db70*/  ISETP.GT.AND P3, PT, R4, 0x78, PT ;  /* 0x000000780400780c */ /* 0x000fe40003f64270 */
[----:B------:R-:W-:-:S02]  /*1db80*/  FSEL R8, R10, RZ, P6 ;  /* 0x000000ff0a087208 */ /* 0x000fc40003000000 */
[----:B------:R-:W-:Y:S02]  /*1db90*/  FSEL R118, R118, -INF , P3 ;  /* 0xff80000076767808 */ /* 0x000fe40001800000 */
[----:B------:R-:W-:Y:S01]  /*1dba0*/  ISETP.GT.AND P3, PT, R4, 0x79, PT ;  /* 0x000000790400780c */ /* 0x000fe20003f64270 */
[----:B------:R-:W-:Y:S01]  /*1dbb0*/  FADD.FTZ R6, -R8, R6 ;  /* 0x0000000608067221 */ /* 0x000fe20000010100 */
[----:B------:R-:W-:Y:S02]  /*1dbc0*/  FSEL R11, R11, RZ, P6 ;  /* 0x000000ff0b0b7208 */ /* 0x000fe40003000000 */
[----:B------:R-:W-:Y:S01]  /*1dbd0*/  FSEL R119, R119, -INF , P3 ;  /* 0xff80000077777808 */ /* 0x000fe20001800000 */
[----:B------:R-:W-:Y:S01]  /*1dbe0*/  FMUL.FTZ R6, R2, R6 ;  /* 0x0000000602067220 */ /* 0x000fe20000410000 */
[----:B------:R-:W-:Y:S01]  /*1dbf0*/  ISETP.GT.AND P3, PT, R4, 0x91, PT ;  /* 0x000000910400780c */ /* 0x000fe20003f64270 */
[----:B------:R-:W-:-:S01]  /*1dc00*/  FFMA.FTZ R152, R2, R152, -R11 ;  /* 0x0000009802987223 */ /* 0x000fc2000001080b */
[----:B------:R-:W-:Y:S01]  /*1dc10*/  ISETP.GT.AND P6, PT, R4, 0x88, PT ;  /* 0x000000880400780c */ /* 0x000fe20003fc4270 */
[----:B------:R-:W-:-:S01]  /*1dc20*/  FFMA.FTZ R153, R2, R153, -R11 ;  /* 0x0000009902997223 */ /* 0x000fc2000001080b */
[----:B------:R-:W-:Y:S01]  /*1dc30*/  FMNMX.FTZ R4, R154, R5, !PT ;  /* 0x000000059a047209 */ /* 0x000fe20007810000 */
[----:B------:R-:W-:Y:S01]  /*1dc40*/  MUFU.EX2 R6, R6 ;  /* 0x0000000600067308 */ /* 0x000fe20000000800 */
[----:B------:R-:W-:Y:S01]  /*1dc50*/  LOP3.LUT P0, RZ, R22, 0x400, RZ, 0xc0, !PT ;  /* 0x0000040016ff7812 */ /* 0x000fe2000780c0ff */
[C-C-:B------:R-:W-:Y:S01]  /*1dc60*/  FFMA.FTZ R156, R2.reuse, R156, -R11.reuse ;  /* 0x0000009c029c7223 */ /* 0x140fe2000001080b */
[----:B------:R-:W-:Y:S01]  /*1dc70*/  FMNMX.FTZ R4, R155, R4, !PT ;  /* 0x000000049b047209 */ /* 0x000fe20007810000 */
[C-C-:B------:R-:W-:Y:S01]  /*1dc80*/  FFMA.FTZ R157, R2.reuse, R157, -R11.reuse ;  /* 0x0000009d029d7223 */ /* 0x140fe2000001080b */
[----:B------:R-:W-:Y:S01]  /*1dc90*/  FSEL R91, R91, -INF , P0 ;  /* 0xff8000005b5b7808 */ /* 0x000fe20000000000 */
[--C-:B------:R-:W-:Y:S01]  /*1dca0*/  FFMA.FTZ R160, R2, R160, -R11.reuse ;  /* 0x000000a002a07223 */ /* 0x100fe2000001080b */
[----:B------:R-:W-:Y:S01]  /*1dcb0*/  FMNMX.FTZ R4, R158, R4, !PT ;  /* 0x000000049e047209 */ /* 0x000fe20007810000 */
[----:B------:R-:W0:Y:S01]  /*1dcc0*/  MUFU.EX2 R152, R152 ;  /* 0x0000009800987308 */ /* 0x000e220000000800 */
[----:B------:R-:W-:Y:S01]  /*1dcd0*/  FSEL R94, R94, -INF , P6 ;  /* 0xff8000005e5e7808 */ /* 0x000fe20003000000 */
[C-C-:B------:R-:W-:Y:S01]  /*1dce0*/  FFMA.FTZ R161, R2.reuse, R161, -R11.reuse ;  /* 0x000000a102a17223 */ /* 0x140fe2000001080b */
[----:B------:R-:W-:Y:S01]  /*1dcf0*/  FMNMX.FTZ R4, R159, R4, !PT ;  /* 0x000000049f047209 */ /* 0x000fe20007810000 */
[C-C-:B------:R-:W-:Y:S01]  /*1dd00*/  FFMA.FTZ R164, R2.reuse, R164, -R11.reuse ;  /* 0x000000a402a47223 */ /* 0x140fe2000001080b */
[----:B------:R-:W-:Y:S01]  /*1dd10*/  FSEL R95, R95, -INF , P1 ;  /* 0xff8000005f5f7808 */ /* 0x000fe20000800000 */
[--C-:B------:R-:W-:Y:S01]  /*1dd20*/  FFMA.FTZ R165, R2, R165, -R11.reuse ;  /* 0x000000a502a57223 */ /* 0x100fe2000001080b */
[----:B------:R-:W-:Y:S01]  /*1dd30*/  FMNMX.FTZ R4, R162, R4, !PT ;  /* 0x00000004a2047209 */ /* 0x000fe20007810000 */
[----:B------:R-:W1:Y:S01]  /*1dd40*/  MUFU.EX2 R153, R153 ;  /* 0x0000009900997308 */ /* 0x000e620000000800 */
[----:B------:R-:W-:Y:S01]  /*1dd50*/  FSEL R98, R98, -INF , P2 ;  /* 0xff80000062627808 */ /* 0x000fe20001000000 */
[C-C-:B------:R-:W-:Y:S01]  /*1dd60*/  FFMA.FTZ R136, R2.reuse, R136, -R11.reuse ;  /* 0x0000008802887223 */ /* 0x140fe2000001080b */
[----:B------:R-:W-:Y:S01]  /*1dd70*/  FMNMX.FTZ R4, R163, R4, !PT ;  /* 0x00000004a3047209 */ /* 0x000fe20007810000 */
[C-C-:B------:R-:W-:Y:S01]  /*1dd80*/  FFMA.FTZ R137, R2.reuse, R137, -R11.reuse ;  /* 0x0000008902897223 */ /* 0x140fe2000001080b */
[----:B------:R-:W-:Y:S01]  /*1dd90*/  FSEL R99, R99, -INF , P3 ;  /* 0xff80000063637808 */ /* 0x000fe20001800000 */
[--C-:B------:R-:W-:Y:S01]  /*1dda0*/  FFMA.FTZ R140, R2, R140, -R11.reuse ;  /* 0x0000008c028c7223 */ /* 0x100fe2000001080b */
[----:B------:R-:W-:Y:S01]  /*1ddb0*/  FMNMX.FTZ R4, R166, R4, !PT ;  /* 0x00000004a6047209 */ /* 0x000fe20007810000 */
[----:B------:R-:W-:Y:S01]  /*1ddc0*/  MUFU.EX2 R156, R156 ;  /* 0x0000009c009c7308 */ /* 0x000fe20000000800 */
[----:B------:R-:W-:Y:S01]  /*1ddd0*/  FSEL R102, R102, -INF , P4 ;  /* 0xff80000066667808 */ /* 0x000fe20002000000 */
[----:B0-----:R-:W-:Y:S01]  /*1dde0*/  FFMA.FTZ R3, R6, R3, R152 ;  /* 0x0000000306037223 */ /* 0x001fe20000010098 */
[----:B------:R-:W-:Y:S01]  /*1ddf0*/  FMNMX.FTZ R4, R167, R4, !PT ;  /* 0x00000004a7047209 */ /* 0x000fe20007810000 */
[C-C-:B------:R-:W-:Y:S01]  /*1de00*/  FFMA.FTZ R141, R2.reuse, R141, -R11.reuse ;  /* 0x0000008d028d7223 */ /* 0x140fe2000001080b */
[----:B------:R-:W-:Y:S01]  /*1de10*/  FSEL R103, R103, -INF , P5 ;  /* 0xff80000067677808 */ /* 0x000fe20002800000 */
[----:B------:R-:W-:Y:S01]  /*1de20*/  FFMA.FTZ R144, R2, R144, -R11 ;  /* 0x0000009002907223 */ /* 0x000fe2000001080b */
[----:B------:R-:W-:Y:S01]  /*1de30*/  FMNMX.FTZ R4, R138, R4, !PT ;  /* 0x000000048a047209 */ /* 0x000fe20007810000 */
[----:B------:R-:W-:Y:S01]  /*1de40*/  MUFU.EX2 R157, R157 ;  /* 0x0000009d009d7308 */ /* 0x000fe20000000800 */
[----:B-1----:R-:W-:-:S01]  /*1de50*/  FADD.FTZ R3, R153, R3 ;  /* 0x0000000399037221 */ /* 0x002fc20000010000 */
[C-C-:B------:R-:W-:Y:S01]  /*1de60*/  FFMA.FTZ R145, R2.reuse, R145, -R11.reuse ;  /* 0x0000009102917223 */ /* 0x140fe2000001080b */
[----:B------:R-:W-:Y:S01]  /*1de70*/  FMNMX.FTZ R4, R139, R4, !PT ;  /* 0x000000048b047209 */ /* 0x000fe20007810000 */
[C-C-:B------:R-:W-:Y:S01]  /*1de80*/  FFMA.FTZ R148, R2.reuse, R148, -R11.reuse ;  /* 0x0000009402947223 */ /* 0x140fe2000001080b */
[----:B------:R-:W-:-:S01]  /*1de90*/  FFMA.FTZ R149, R2, R149, -R11 ;  /* 0x0000009502957223 */ /* 0x000fc2000001080b */
[--C-:B------:R-:W-:Y:S01]  /*1dea0*/  FFMA.FTZ R120, R2, R120, -R11.reuse ;  /* 0x0000007802787223 */ /* 0x100fe2000001080b */
[----:B------:R-:W-:Y:S01]  /*1deb0*/  FMNMX.FTZ R4, R142, R4, !PT ;  /* 0x000000048e047209 */ /* 0x000fe20007810000 */
[----:B------:R-:W-:Y:S01]  /*1dec0*/  MUFU.EX2 R160, R160 ;  /* 0x000000a000a07308 */ /* 0x000fe20000000800 */
[----:B------:R-:W-:-:S01]  /*1ded0*/  FFMA.FTZ R121, R2, R121, -R11 ;  /* 0x0000007902797223 */ /* 0x000fc2000001080b */
        /* <DEDUP_REMOVED lines=34> */
[----:B------:R-:W-:Y:S01]  /*1e100*/  FFMA.FTZ R11, R2, R101, -R11 ;  /* 0x00000065020b7223 */ /* 0x000fe2000001080b */
[----:B------:R-:W-:-:S02]  /*1e110*/  LOP3.LUT P0, RZ, R22, 0x200, RZ, 0xc0, !PT ;  /* 0x0000020016ff7812 */ /* 0x000fc4000780c0ff */
        /* <DEDUP_REMOVED lines=46> */
[----:B------:R-:W-:Y:S01]  /*1e400*/  FADD.FTZ R5, -R8, R5 ;  /* 0x0000000508057221 */ /* 0x000fe20000010100 */
[----:B------:R-:W-:Y:S02]  /*1e410*/  IMAD R8, R23, 0x8, R18 ;  /* 0x0000000817087824 */ /* 0x000fe400078e0212 */
[C-C-:B------:R-:W-:Y:S01]  /*1e420*/  FFMA.FTZ R154, R2.reuse, R154, -R13.reuse ;  /* 0x0000009a029a7223 */ /* 0x140fe2000001080d */
[----:B------:R-:W-:-:S01]  /*1e430*/  FFMA.FTZ R155, R2, R155, -R13 ;  /* 0x0000009b029b7223 */ /* 0x000fc2000001080d */
[C---:B------:R-:W-:Y:S01]  /*1e440*/  FMUL.FTZ R5, R2.reuse, R5 ;  /* 0x0000000502057220 */ /* 0x040fe20000410000 */
[----:B------:R-:W-:-:S01]  /*1e450*/  FFMA.FTZ R158, R2, R158, -R13 ;  /* 0x0000009e029e7223 */ /* 0x000fc2000001080d */
[C-C-:B------:R-:W-:Y:S01]  /*1e460*/  FFMA.FTZ R159, R2.reuse, R159, -R13.reuse ;  /* 0x0000009f029f7223 */ /* 0x140fe2000001080d */
[----:B------:R-:W-:-:S01]  /*1e470*/  FFMA.FTZ R162, R2, R162, -R13 ;  /* 0x000000a202a27223 */ /* 0x000fc2000001080d */
[----:B------:R-:W-:Y:S01]  /*1e480*/  MUFU.EX2 R154, R154 ;  /* 0x0000009a009a7308 */ /* 0x000fe20000000800 */
[----:B------:R-:W-:-:S02]  /*1e490*/  VIADD R8, R8, 0x29840 ;  /* 0x0002984008087836 */ /* 0x000fc40000000000 */
[C-C-:B------:R-:W-:Y:S01]  /*1e4a0*/  FFMA.FTZ R163, R2.reuse, R163, -R13.reuse ;  /* 0x000000a302a37223 */ /* 0x140fe2000001080d */
[----:B------:R-:W-:-:S01]  /*1e4b0*/  FFMA.FTZ R166, R2, R166, -R13 ;  /* 0x000000a602a67223 */ /* 0x000fc2000001080d */
[C-C-:B------:R-:W-:Y:S01]  /*1e4c0*/  FFMA.FTZ R167, R2.reuse, R167, -R13.reuse ;  /* 0x000000a702a77223 */ /* 0x140fe2000001080d */
[----:B------:R-:W-:-:S01]  /*1e4d0*/  FFMA.FTZ R138, R2, R138, -R13 ;  /* 0x0000008a028a7223 */ /* 0x000fc2000001080d */
[----:B------:R-:W-:Y:S01]  /*1e4e0*/  PRMT R8, R12, 0x654, R8 ;  /* 0x000006540c087816 */ /* 0x000fe20000000008 */
[----:B------:R-:W-:-:S01]  /*1e4f0*/  FFMA.FTZ R139, R2, R139, -R13 ;  /* 0x0000008b028b7223 */ /* 0x000fc2000001080d */
[----:B------:R-:W0:Y:S01]  /*1e500*/  MUFU.EX2 R5, R5 ;  /* 0x0000000500057308 */ /* 0x000e220000000800 */
[----:B------:R-:W-:-:S01]  /*1e510*/  FFMA.FTZ R142, R2, R142, -R13 ;  /* 0x0000008e028e7223 */ /* 0x000fc2000001080d */
[----:B------:R1:W-:Y:S01]  /*1e520*/  SYNCS.ARRIVE.TRANS64.RED.A1T0 RZ, [R8+URZ], RZ ;  /* 0x000000ff08ff79a7 */ /* 0x0003e2000810043f */
        /* <DEDUP_REMOVED lines=38> */
[----:B0-----:R-:W-:-:S01]  /*1e790*/  FADD.FTZ R3, R159, R3 ;  /* 0x000000039f037221 */ /* 0x001fc20000010000 */
[----:B------:R-:W-:Y:S01]  /*1e7a0*/  FADD.FTZ R0, R164, R0 ;  /* 0x00000000a4007221 */ /* 0x000fe20000010000 */
[----:B------:R-:W-:-:S01]  /*1e7b0*/  FFMA.FTZ R99, R2, R99, -R13 ;  /* 0x0000006302637223 */ /* 0x000fc2000001080d */
[C-C-:B------:R-:W-:Y:S01]  /*1e7c0*/  FFMA.FTZ R102, R2.reuse, R102, -R13.reuse ;  /* 0x0000006602667223 */ /* 0x140fe2000001080d */
[----:B------:R-:W-:-:S01]  /*1e7d0*/  FFMA.FTZ R13, R2, R103, -R13 ;  /* 0x00000067020d7223 */ /* 0x000fc2000001080d */
[----:B------:R-:W-:-:S02]  /*1e7e0*/  FADD.FTZ R0, R165, R0 ;  /* 0x00000000a5007221 */ /* 0x000fc40000010000 */
        /* <DEDUP_REMOVED lines=117> */
.L_x_2852:
[----:B------:R-:W-:Y:S01]  /*1ef40*/  IMAD R8, R9, 0x8, R18 ;  /* 0x0000000809087824 */ /* 0x000fe200078e0212 */
[----:B------:R-:W-:Y:S01]  /*1ef50*/  ISETP.GT.AND P1, PT, R7, R15, PT ;  /* 0x0000000f0700720c */ /* 0x000fe20003f24270 */
[----:B------:R-:W-:Y:S01]  /*1ef60*/  IMAD.U32 R9, RZ, RZ, UR38 ;  /* 0x00000026ff097e24 */ /* 0x000fe2000f8e00ff */
[----:B------:R-:W-:Y:S01]  /*1ef70*/  F2FP.SATFINITE.E4M3.F32.PACK_AB_MERGE_C R156, R157, R156, RZ ;  /* 0x0000009c9d9c723e */ /* 0x000fe200048070ff */
[-C--:B------:R-:W-:Y:S01]  /*1ef80*/  FMUL.FTZ R24, R24, R6.reuse ;  /* 0x0000000618187220 */ /* 0x080fe20000410000 */
[----:B------:R-:W-:Y:S01]  /*1ef90*/  IADD3 R8, R8, 0x29860, RZ ;  /* 0x0002986008087810 */ /* 0x000fe20007ffe0ff */
        /* <DEDUP_REMOVED lines=91> */
[----:B0-----:R-:W-:Y:S01]  /*1f550*/  IMAD.MOV.U32 R8, RZ, RZ, R194 ;  /* 0x000000ffff087224 */ /* 0x001fe200078e00c2 */
        /* <DEDUP_REMOVED lines=17> */
[----:B------:R-:W-:Y:S06]  /*1f670*/  @P1 BRA `(.L_x_2853) ;  /* 0xffffffc000941947 */ /* 0x000fec000383ffff */
.L_x_2841:
[----:B------:R-:W-:-:S13]  /*1f680*/  ISETP.GE.AND P1, PT, R7, R213, PT ;  /* 0x000000d50700720c */ /* 0x000fda0003f26270 */
[----:B------:R-:W-:Y:S05]  /*1f690*/  @!P1 BRA `(.L_x_2854) ;  /* 0x0000003000849947 */ /* 0x000fea0003800000 */
[----:B------:R-:W-:Y:S01]  /*1f6a0*/  MOV R5, R4 ;  /* 0x0000000400057202 */ /* 0x000fe20000000f00 */
[----:B------:R-:W-:Y:S02]  /*1f6b0*/  IMAD.MOV.U32 R6, RZ, RZ, R10 ;  /* 0x000000ffff067224 */ /* 0x000fe400078e000a */
[----:B------:R-:W-:Y:S02]  /*1f6c0*/  IMAD.MOV.U32 R8, RZ, RZ, R194 ;  /* 0x000000ffff087224 */ /* 0x000fe400078e00c2 */
[----:B------:R-:W-:-:S07]  /*1f6d0*/  IMAD.MOV.U32 R9, RZ, RZ, R23 ;  /* 0x000000ffff097224 */ /* 0x000fce00078e0017 */
.L_x_2866:
        /* <DEDUP_REMOVED lines=10> */
.L_x_2856:
[----:B------:R-:W-:Y:S01]  /*1f780*/  IMAD R4, R23, 0x8, R18 ;  /* 0x0000000817047824 */ /* 0x000fe200078e0212 */
[----:B------:R-:W-:-:S04]  /*1f790*/  SHF.L.U32 R11, R194, 0x1f, RZ ;  /* 0x0000001fc20b7819 */ /* 0x000fc800000006ff */
[----:B------:R0:W1:Y:S01]  /*1f7a0*/  SYNCS.PHASECHK.TRANS64.TRYWAIT P1, [R4+URZ+0x29830], R11 ;  /* 0x0298300b040075a7 */ /* 0x000062000802017f */
[----:B------:R-:W-:Y:S05]  /*1f7b0*/  @!P0 BRA `(.L_x_2857) ;  /* 0x0000000000048947 */ /* 0x000fea0003800000 */
[----:B------:R-:W-:Y:S01]  /*1f7c0*/  BPT.TRAP 0x1 ;  /* 0x000000040000795c */ /* 0x000fe20000300000 */
.L_x_2857:
[----:B------:R-:W-:Y:S04]  /*1f7d0*/  BSSY B0, `(.L_x_2855) ;  /* 0x0000004000007945 */ /* 0x000fe80003800000 */
[----:B-1----:R-:W-:Y:S05]  /*1f7e0*/  @P1 BRA `(.L_x_2858) ;  /* 0x0000000000081947 */ /* 0x002fea0003800000 */
[----:B------:R-:W1:Y:S02]  /*1f7f0*/  SYNCS.PHASECHK.TRANS64.TRYWAIT P1, [R4+URZ+0x29830], R11 ;  /* 0x0298300b040075a7 */ /* 0x000e64000802017f */
[----:B-1----:R-:W-:Y:S05]  /*1f800*/  @!P1 BRA `(.L_x_2859) ;  /* 0x00000118002c9947 */ /* 0x002fea0003800000 */
.L_x_2858:
[----:B------:R-:W-:Y:S05]  /*1f810*/  BSYNC B0 ;  /* 0x0000000000007941 */ /* 0x000fea0003800000 */
.L_x_2855:
[----:B01----:R-:W0:Y:S01]  /*1f820*/  S2R R4, SR_TID.X ;  /* 0x0000000000047919 */ /* 0x003e220000002100 */
[----:B------:R-:W-:Y:S05]  /*1f830*/  WARPSYNC.ALL ;  /* 0x0000000000007948 */ /* 0x000fea0003800000 */
[----:B------:R-:W-:Y:S01]  /*1f840*/  IMAD R10, R23, 0x780, R14 ;  /* 0x00000780170a7824 */ /* 0x000fe200078e020e */
[----:B------:R-:W-:Y:S01]  /*1f850*/  UMOV UR44, UR24 ;  /* 0x00000018002c7c82 */ /* 0x000fe20008000000 */
[----:B------:R-:W-:Y:S01]  /*1f860*/  IMAD.MOV.U32 R11, RZ, RZ, -0x7fffffe0 ;  /* 0x80000020ff0b7424 */ /* 0x000fe200078e00ff */
[----:B------:R-:W-:Y:S01]  /*1f870*/  UMOV UR45, UR25 ;  /* 0x00000019002d7c82 */ /* 0x000fe20008000000 */
[----:B------:R-:W-:Y:S01]  /*1f880*/  IMAD.MOV.U32 R13, RZ, RZ, -0x7fffffe0 ;  /* 0x80000020ff0d7424 */ /* 0x000fe200078e00ff */
[C---:B------:R-:W-:Y:S01]  /*1f890*/  R2UR UR46, R10.reuse ;  /* 0x000000000a2e72ca */ /* 0x040fe200000e0000 */
[----:B------:R-:W-:Y:S01]  /*1f8a0*/  UMOV UR40, UR24 ;  /* 0x0000001800287c82 */ /* 0x000fe20008000000 */
[----:B------:R-:W-:Y:S01]  /*1f8b0*/  R2UR UR47, R11 ;  /* 0x000000000b2f72ca */ /* 0x000fe200000e0000 */
[----:B------:R-:W-:Y:S01]  /*1f8c0*/  UMOV UR41, UR25 ;  /* 0x0000001900297c82 */ /* 0x000fe20008000000 */
[C---:B------:R-:W-:Y:S01]  /*1f8d0*/  IADD3 R12, R10.reuse, 0x80, RZ ;  /* 0x000000800a0c7810 */ /* 0x040fe20007ffe0ff */
[----:B------:R-:W-:Y:S01]  /*1f8e0*/  VIADD R88, R10, 0x100 ;  /* 0x000001000a587836 */ /* 0x000fe20000000000 */
[----:B------:R-:W-:Y:S01]  /*1f8f0*/  R2UR UR43, R13 ;  /* 0x000000000d2b72ca */ /* 0x000fe200000e0000 */
[----:B------:R-:W-:Y:S01]  /*1f900*/  IMAD.MOV.U32 R89, RZ, RZ, -0x7fffffe0 ;  /* 0x80000020ff597424 */ /* 0x000fe200078e00ff */
[----:B------:R-:W-:Y:S01]  /*1f910*/  R2UR UR42, R12 ;  /* 0x000000000c2a72ca */ /* 0x000fe200000e0000 */
[----:B------:R-:W-:Y:S01]  /*1f920*/  VIADD R20, R10, 0x180 ;  /* 0x000001800a147836 */ /* 0x000fe20000000000 */
[----:B------:R-:W-:Y:S01]  /*1f930*/  R2UR UR26, R88 ;  /* 0x00000000581a72ca */ /* 0x000fe200000e0000 */
[----:B------:R-:W-:Y:S01]  /*1f940*/  IMAD.MOV.U32 R21, RZ, RZ, -0x7fffffe0 ;  /* 0x80000020ff157424 */ /* 0x000fe200078e00ff */
[----:B------:R-:W-:Y:S01]  /*1f950*/  R2UR UR27, R89 ;  /* 0x00000000591b72ca */ /* 0x000fe200000e0000 */
[----:B------:R-:W-:Y:S01]  /*1f960*/  UMOV UR28, UR24 ;  /* 0x00000018001c7c82 */ /* 0x000fe20008000000 */
[----:B------:R-:W-:Y:S01]  /*1f970*/  R2UR UR30, R20 ;  /* 0x00000000141e72ca */ /* 0x000fe200000e0000 */
[----:B------:R-:W-:Y:S01]  /*1f980*/  UMOV UR29, UR25 ;  /* 0x00000019001d7c82 */ /* 0x000fe20008000000 */
[----:B------:R-:W-:Y:S01]  /*1f990*/  R2UR UR31, R21 ;  /* 0x00000000151f72ca */ /* 0x000fe200000e0000 */
[C---:B------:R-:W-:Y:S01]  /*1f9a0*/  VIADD R12, R10.reuse, 0x200 ;  /* 0x000002000a0c7836 */ /* 0x040fe20000000000 */
[----:B------:R-:W-:Y:S01]  /*1f9b0*/  R2UR UR35, R13 ;  /* 0x000000000d2372ca */ /* 0x000fe200000e0000 */
[----:B------:R-:W-:Y:S01]  /*1f9c0*/  UMOV UR32, UR24 ;  /* 0x0000001800207c82 */ /* 0x000fe20008000000 */
[C---:B------:R-:W-:Y:S01]  /*1f9d0*/  IADD3 R88, R10.reuse, 0x2, RZ ;  /* 0x000000020a587810 */ /* 0x040fe20007ffe0ff */
[----:B------:R-:W-:Y:S01]  /*1f9e0*/  UMOV UR33, UR25 ;  /* 0x0000001900217c82 */ /* 0x000fe20008000000 */
[----:B0-----:R-:W-:Y:S01]  /*1f9f0*/  SHF.R.U32.HI R4, RZ, 0x7, R4 ;  /* 0x00000007ff047819 */ /* 0x001fe20000011604 */
[----:B------:R-:W-:Y:S01]  /*1fa00*/  VIADD R20, R10, 0x82 ;  /* 0x000000820a147836 */ /* 0x000fe20000000000 */
[----:B------:R-:W-:Y:S01]  /*1fa10*/  R2UR UR34, R12 ;  /* 0x000000000c2272ca */ /* 0x000fe200000e0000 */
[----:B------:R-:W-:Y:S01]  /*1fa20*/  IMAD.MOV.U32 R21, RZ, RZ, -0x7fffffe0 ;  /* 0x80000020ff157424 */ /* 0x000fe200078e00ff */
[----:B------:R-:W-:Y:S01]  /*1fa30*/  R2UR UR6, R88 ;  /* 0x00000000580672ca */ /* 0x000fe200000e0000 */
[----:B------:R-:W-:Y:S01]  /*1fa40*/  VIADD R4, R4, 0x8 ;  /* 0x0000000804047836 */ /* 0x000fe20000000000 */
[----:B------:R-:W-:Y:S01]  /*1fa50*/  R2UR UR7, R89 ;  /* 0x00000000590772ca */ /* 0x000fe200000e0000 */
[----:B------:R-:W-:Y:S01]  /*1fa60*/  VIADD R12, R10, 0x102 ;  /* 0x000001020a0c7836 */ /* 0x000fe20000000000 */
[----:B------:R-:W-:Y:S01]  /*1fa70*/  MOV R11, 0x80000020 ;  /* 0x80000020000b7802 */ /* 0x000fe20000000f00 */
[----:B------:R-:W-:Y:S01]  /*1fa80*/  IMAD.MOV.U32 R13, RZ, RZ, -0x7fffffe0 ;  /* 0x80000020ff0d7424 */ /* 0x000fe200078e00ff */
[----:B------:R0:W-:Y:S06]  /*1fa90*/  BAR.SYNC.DEFER_BLOCKING R4, 0x100 ;  /* 0x000400040000751d */ /* 0x0001ec0000010000 */
[----:B------:R-:W-:-:S06]  /*1faa0*/  WARPGROUP.ARRIVE ;  /* 0x00000000000079c5 */ /* 0x000fcc0000000000 */
[----:B------:R-:W-:Y:S01]  /*1fab0*/  QGMMA.64x32x32.F32.E4M3.E4M3 R152, gdesc[UR44], RZ, !UPT, gsb0 ;  /* 0x006000002c9879f3 */ /* 0x000fe2000c0008ff */
        /* <DEDUP_REMOVED lines=80> */
[----:B------:R-:W-:Y:S01]  /*1ffc0*/  IMAD.MOV.U32 R13, RZ, RZ, -0x7fffffe0 ;  /* 0x80000020ff0d7424 */ /* 0x000fe200078e00ff */
[----:B------:R-:W-:-:S02]  /*1ffd0*/  WARPGROUP.DEPBAR.LE gsb0, 0x0 ;  /* 0x00008000000079c5 */ /* 0x000fc40000010000 */
        /* <DEDUP_REMOVED lines=104> */
[C---:B------:R-:W-:Y:S02]  /*20660*/  VIADD R12, R10.reuse, 0x682 ;  /* 0x000006820a0c7836 */ /* 0x040fe40000000000 */
[----:B------:R-:W-:Y:S02]  /*20670*/  IMAD.MOV.U32 R13, RZ, RZ, -0x7fffffe0 ;  /* 0x80000020ff0d7424 */ /* 0x000fe400078e00ff */
[----:B------:R-:W-:Y:S01]  /*20680*/  VIADD R10, R10, 0x702 ;  /* 0x000007020a0a7836 */ /* 0x000fe20000000000 */
        /* <DEDUP_REMOVED lines=33> */
.L_x_2861:
[----:B------:R-:W-:Y:S01]  /*208a0*/  SHF.L.U32 R4, R8, 0x1f, RZ ;  /* 0x0000001f08047819 */ /* 0x000fe200000006ff */
[----:B------:R-:W-:-:S04]  /*208b0*/  IMAD R8, R9, 0x8, R18 ;  /* 0x0000000809087824 */ /* 0x000fc800078e0212 */
[----:B------:R0:W1:Y:S01]  /*208c0*/  SYNCS.PHASECHK.TRANS64.TRYWAIT P1, [R8+URZ+0x29850], R4 ;  /* 0x02985004080075a7 */ /* 0x000062000802017f */
[----:B------:R-:W-:Y:S05]  /*208d0*/  @!P0 BRA `(.L_x_2862) ;  /* 0x0000000000048947 */ /* 0x000fea0003800000 */
[----:B------:R-:W-:Y:S01]  /*208e0*/  BPT.TRAP 0x1 ;  /* 0x000000040000795c */ /* 0x000fe20000300000 */
.L_x_2862:
[----:B-1----:R-:W-:Y:S05]  /*208f0*/  @P1 BRA `(.L_x_2860) ;  /* 0x0000000000081947 */ /* 0x002fea0003800000 */
[----:B------:R-:W1:Y:S02]  /*20900*/  SYNCS.PHASECHK.TRANS64.TRYWAIT P1, [R8+URZ+0x29850], R4 ;  /* 0x02985004080075a7 */ /* 0x000e64000802017f */
[----:B-1----:R-:W-:Y:S05]  /*20910*/  @!P1 BRA `(.L_x_2863) ;  /* 0x0000010400fc9947 */ /* 0x002fea0003800000 */
.L_x_2860:
[----:B01----:R-:W-:Y:S01]  /*20920*/  VIADD R4, R18, 0x400 ;  /* 0x0000040012047836 */ /* 0x003fe20000000000 */
[----:B------:R-:W-:Y:S05]  /*20930*/  WARPSYNC.ALL ;  /* 0x0000000000007948 */ /* 0x000fea0003800000 */
[----:B------:R-:W-:Y:S01]  /*20940*/  SHF.R.U32.HI R4, RZ, 0x4, R4 ;  /* 0x00000004ff047819 */ /* 0x000fe20000011604 */
[----:B------:R-:W-:Y:S01]  /*20950*/  IMAD.MOV.U32 R11, RZ, RZ, -0x3ffffff0 ;  /* 0xc0000010ff0b7424 */ /* 0x000fe200078e00ff */
[----:B------:R-:W-:Y:S01]  /*20960*/  WARPGROUP.ARRIVE ;  /* 0x00000000000079c5 */ /* 0x000fe20000000000 */
[----:B------:R-:W-:Y:S01]  /*20970*/  IMAD.MOV.U32 R13, RZ, RZ, -0x3ffffff0 ;  /* 0xc0000010ff0d7424 */ /* 0x000fe200078e00ff */
[----:B------:R-:W-:-:S04]  /*20980*/  LOP3.LUT R4, R4, 0x3fff, RZ, 0xc0, !PT ;  /* 0x00003fff04047812 */ /* 0x000fc800078ec0ff */
[----:B------:R-:W0:Y:S01]  /*20990*/  S2R R15, SR_TID.X ;  /* 0x00000000000f7919 */ /* 0x000e220000002100 */
        /* <DEDUP_REMOVED lines=38> */
.L_x_2864:
[----:B0-----:R-:W-:Y:S01]  /*20c00*/  IMAD R4, R23, 0x8, R18 ;  /* 0x0000000817047824 */ /* 0x001fe200078e0212 */
[----:B------:R-:W-:Y:S02]  /*20c10*/  MOV R11, UR38 ;  /* 0x00000026000b7c02 */ /* 0x000fe40008000f00 */
[----:B------:R-:W-:Y:S01]  /*20c20*/  FMNMX.FTZ R8, R152, R6, !PT ;  /* 0x0000000698087209 */ /* 0x000fe20007810000 */
[----:B------:R-:W-:-:S05]  /*20c30*/  VIADD R4, R4, 0x29840 ;  /* 0x0002984004047836 */ /* 0x000fca0000000000 */
[----:B------:R-:W-:Y:S02]  /*20c40*/  PRMT R4, R11, 0x654, R4 ;  /* 0x000006540b047816 */ /* 0x000fe40000000004 */
[----:B------:R-:W-:Y:S02]  /*20c50*/  FMNMX.FTZ R11, R153, R8, !PT ;  /* 0x00000008990b7209 */ /* 0x000fe40007810000 */
[----:B------:R0:W-:Y:S02]  /*20c60*/  SYNCS.ARRIVE.TRANS64.RED.A1T0 RZ, [R4+URZ], RZ ;  /* 0x000000ff04ff79a7 */ /* 0x0001e4000810043f */
[----:B------:R-:W-:-:S04]  /*20c70*/  FMNMX.FTZ R8, R156, R11, !PT ;  /* 0x0000000b9c087209 */ /* 0x000fc80007810000 */
[----:B------:R-:W-:Y:S02]  /*20c80*/  FMNMX.FTZ R11, R157, R8, !PT ;  /* 0x000000089d0b7209 */ /* 0x000fe40007810000 */
[----:B0-----:R-:W-:Y:S02]  /*20c90*/  FMNMX.FTZ R4, R154, R5, !PT ;  /* 0x000000059a047209 */ /* 0x001fe40007810000 */
        /* <DEDUP_REMOVED lines=44> */
[----:B------:R-:W-:-:S03]  /*20f60*/  FMNMX.FTZ R11, R159, R4, !PT ;  /* 0x000000049f0b7209 */ /* 0x000fc60007810000 */
[----:B------:R-:W-:Y:S01]  /*20f70*/  MUFU.EX2 R6, R13 ;  /* 0x0000000d00067308 */ /* 0x000fe20000000800 */
        /* <DEDUP_REMOVED lines=146> */
[----:B------:R-:W-:-:S06]  /*218a0*/  FFMA.FTZ R15, R2, R103, -R15 ;  /* 0x00000067020f7223 */ /* 0x000fcc000001080f */
        /* <DEDUP_REMOVED lines=140> */
.L_x_2865:
[----:B------:R-:W-:Y:S01]  /*22170*/  F2FP.SATFINITE.E4M3.F32.PACK_AB_MERGE_C R156, R157, R156, RZ ;  /* 0x0000009c9d9c723e */ /* 0x000fe200048070ff */
[-C--:B------:R-:W-:Y:S01]  /*22180*/  FMUL.FTZ R24, R24, R6.reuse ;  /* 0x0000000618187220 */ /* 0x080fe20000410000 */
[----:B------:R-:W-:Y:S01]  /*22190*/  ISETP.GT.AND P1, PT, R7, R213, PT ;  /* 0x000000d50700720c */ /* 0x000fe20003f24270 */
[----:B------:R-:W-:Y:S01]  /*221a0*/  FMUL.FTZ R25, R25, R6 ;  /* 0x0000000619197220 */ /* 0x000fe20000410000 */
[----:B------:R-:W-:Y:S01]  /*221b0*/  F2FP.SATFINITE.E4M3.F32.PACK_AB_MERGE_C R184, R8, R13, R156 ;  /* 0x0000000d08b8723e */ /* 0x000fe2000480709c */
[----:B------:R-:W-:Y:S01]  /*221c0*/  IMAD R8, R9, 0x8, R18 ;  /* 0x0000000809087824 */ /* 0x000fe200078e0212 */
[----:B------:R-:W-:Y:S01]  /*221d0*/  F2FP.SATFINITE.E4M3.F32.PACK_AB_MERGE_C R158, R159, R158, RZ ;  /* 0x0000009e9f9e723e */ /* 0x000fe200048070ff */
        /* <DEDUP_REMOVED lines=109> */
.L_x_2854:
[----:B------:R-:W-:Y:S05]  /*228b0*/  WARPSYNC.ALL ;  /* 0x0000000000007948 */ /* 0x000fea0003800000 */
[----:B------:R-:W-:Y:S06]  /*228c0*/  BAR.ARV 0x8, 0x180 ;  /* 0x0206000000007b1d */ /* 0x000fec0000002000 */
[----:B------:R-:W-:Y:S05]  /*228d0*/  @!P0 BRA `(.L_x_2867) ;  /* 0x0000000000048947 */ /* 0x000fea0003800000 */
[----:B------:R-:W-:Y:S01]  /*228e0*/  BPT.TRAP 0x1 ;  /* 0x000000040000795c */ /* 0x000fe20000300000 */
.L_x_2867:
[----:B------:R-:W-:Y:S01]  /*228f0*/  IMAD R20, R23, 0x8, R18 ;  /* 0x0000000817147824 */ /* 0x000fe200078e0212 */
[----:B------:R-:W-:-:S04]  /*22900*/  SHF.L.U32 R5, R194, 0x1f, RZ ;  /* 0x0000001fc2057819 */ /* 0x000fc800000006ff */
[----:B------:R0:W1:Y:S01]  /*22910*/  SYNCS.PHASECHK.TRANS64.TRYWAIT P1, [R20+URZ+0x29850], R5 ;  /* 0x02985005140075a7 */ /* 0x000062000802017f */
[----:B------:R-:W-:Y:S05]  /*22920*/  @!P0 BRA `(.L_x_2868) ;  /* 0x0000000000048947 */ /* 0x000fea0003800000 */
[----:B------:R-:W-:Y:S01]  /*22930*/  BPT.TRAP 0x1 ;  /* 0x000000040000795c */ /* 0x000fe20000300000 */
.L_x_2868:
[----:B------:R-:W-:-:S05]  /*22940*/  VIADD R18, R18, 0x400 ;  /* 0x0000040012127836 */ /* 0x000fca0000000000 */
[----:B------:R-:W-:-:S04]  /*22950*/  SHF.R.U32.HI R18, RZ, 0x4, R18 ;  /* 0x00000004ff127819 */ /* 0x000fc80000011612 */
[----:B------:R-:W-:-:S04]  /*22960*/  LOP3.LUT R18, R18, 0x3fff, RZ, 0xc0, !PT ;  /* 0x00003fff12127812 */ /* 0x000fc800078ec0ff */
[----:B------:R-:W-:Y:S01]  /*22970*/  LOP3.LUT R18, R18, 0x10000, RZ, 0xfc, !PT ;  /* 0x0001000012127812 */ /* 0x000fe200078efcff */
[----:B-1----:R-:W-:Y:S06]  /*22980*/  @P1 BRA `(.L_x_2869) ;  /* 0x0000000000081947 */ /* 0x002fec0003800000 */
[----:B------:R-:W1:Y:S02]  /*22990*/  SYNCS.PHASECHK.TRANS64.TRYWAIT P1, [R20+URZ+0x29850], R5 ;  /* 0x02985005140075a7 */ /* 0x000e64000802017f */
[----:B-1----:R-:W-:Y:S05]  /*229a0*/  @!P1 BRA `(.L_x_2870) ;  /* 0x000000e400ec9947 */ /* 0x002fea0003800000 */
.L_x_2869:
[----:B------:R-:W-:Y:S01]  /*229b0*/  IMAD R6, R23, 0x500, R18 ;  /* 0x0000050017067824 */ /* 0x000fe200078e0212 */
[----:B------:R-:W-:Y:S05]  /*229c0*/  WARPSYNC.ALL ;  /* 0x0000000000007948 */ /* 0x000fea0003800000 */
[----:B------:R-:W-:Y:S01]  /*229d0*/  IMAD.MOV.U32 R7, RZ, RZ, -0x3ffffff0 ;  /* 0xc0000010ff077424 */ /* 0x000fe200078e00ff */
[C---:B------:R-:W-:Y:S01]  /*229e0*/  R2UR UR6, R6.reuse ;  /* 0x00000000060672ca */ /* 0x040fe200000e0000 */
[----:B------:R-:W-:Y:S01]  /*229f0*/  WARPGROUP.ARRIVE ;  /* 0x00000000000079c5 */ /* 0x000fe20000000000 */
[C---:B------:R-:W-:Y:S01]  /*22a00*/  VIADD R8, R6.reuse, 0x100 ;  /* 0x0000010006087836 */ /* 0x040fe20000000000 */
[----:B------:R-:W-:Y:S01]  /*22a10*/  ULDC.64 UR4, c[0x0][0x9a0] ;  /* 0x0002680000047ab9 */ /* 0x000fe20000000a00 */
[----:B------:R-:W-:Y:S01]  /*22a20*/  R2UR UR7, R7 ;  /* 0x00000000070772ca */ /* 0x000fe200000e0000 */
[----:B------:R-:W-:Y:S01]  /*22a30*/  IMAD.MOV.U32 R9, RZ, RZ, -0x3ffffff0 ;  /* 0xc0000010ff097424 */ /* 0x000fe200078e00ff */
[----:B------:R-:W-:Y:S01]  /*22a40*/  ISETP.NE.U32.AND P1, PT, RZ, UR4, PT ;  /* 0x00000004ff007c0c */ /* 0x000fe2000bf25070 */
[----:B------:R-:W-:-:S02]  /*22a50*/  VIADD R14, R6, 0x200 ;  /* 0x00000200060e7836 */ /* 0x000fc40000000000 */
[----:B------:R-:W-:Y:S01]  /*22a60*/  IMAD.MOV.U32 R15, RZ, RZ, -0x3ffffff0 ;  /* 0xc0000010ff0f7424 */ /* 0x000fe200078e00ff */
[----:B------:R-:W-:-:S07]  /*22a70*/  ISETP.NE.AND.EX P1, PT, RZ, UR5, PT, P1 ;  /* 0x00000005ff007c0c */ /* 0x000fce000bf25310 */
[----:B------:R-:W-:Y:S01]  /*22a80*/  QGMMA.64x128x32.F32.E4M3.E4M3 R24, R184, gdesc[UR4], R24, gsb0 ;  /* 0x01e00004b8187df3 */ /* 0x000fe20008000818 */
[----:B------:R-:W-:Y:S02]  /*22a90*/  R2UR UR6, R8 ;  /* 0x00000000080672ca */ /* 0x000fe400000e0000 */
[----:B------:R-:W-:-:S03]  /*22aa0*/  R2UR UR7, R9 ;  /* 0x00000000090772ca */ /* 0x000fc600000e0000 */
[----:B------:R-:W0:Y:S08]  /*22ab0*/  @P1 LDC.64 R8, c[0x0][0x9c8] ;  /* 0x00027200ff081b82 */ /* 0x000e300000000a00 */
[----:B------:R-:W2:Y:S01]  /*22ac0*/  @P1 LDC.64 R12, c[0x0][0x9d0] ;  /* 0x00027400ff0c1b82 */ /* 0x000ea20000000a00 */
[----:B01----:R-:W-:-:S04]  /*22ad0*/  @P1 IMAD R5, R227, R8, RZ ;  /* 0x00000008e3051224 */ /* 0x003fc800078e02ff */
[C---:B------:R-:W-:Y:S02]  /*22ae0*/  @P1 IMAD R5, R220.reuse, R9, R5 ;  /* 0x00000009dc051224 */ /* 0x040fe400078e0205 */
[----:B------:R-:W-:-:S05]  /*22af0*/  @P1 IMAD.WIDE.U32 R8, R220, R8, RZ ;  /* 0x00000008dc081225 */ /* 0x000fca00078e00ff */
[----:B------:R-:W-:Y:S01]  /*22b00*/  @P1 IADD3 R9, R9, R5, RZ ;  /* 0x0000000509091210 */ /* 0x000fe20007ffe0ff */
[----:B------:R-:W-:Y:S02]  /*22b10*/  IMAD.MOV.U32 R5, RZ, RZ, 0x3f800000 ;  /* 0x3f800000ff057424 */ /* 0x000fe400078e00ff */
[----:B--2---:R-:W-:-:S04]  /*22b20*/  @P1 IMAD.WIDE.U32 R8, R191, R12, R8 ;  /* 0x0000000cbf081225 */ /* 0x004fc800078e0008 */
        /* <DEDUP_REMOVED lines=9> */
[----:B------:R-:W-:Y:S02]  /*22bc0*/  VIADD R8, R6, 0x300 ;  /* 0x0000030006087836 */ /* 0x000fe40000000000 */
[----:B------:R-:W-:Y:S01]  /*22bd0*/  IMAD.MOV.U32 R9, RZ, RZ, -0x3ffffff0 ;  /* 0xc0000010ff097424 */ /* 0x000fe200078e00ff */
[----:B------:R-:W-:Y:S02]  /*22be0*/  WARPGROUP.DEPBAR.LE gsb0, 0x0 ;  /* 0x00008000000079c5 */ /* 0x000fe40000010000 */
[----:B------:R-:W-:-:S07]  /*22bf0*/  WARPGROUP.ARRIVE ;  /* 0x00000000000079c5 */ /* 0x000fce0000000000 */
[----:B------:R-:W-:Y:S01]  /*22c00*/  QGMMA.64x128x32.F32.E4M3.E4M3 R24, R176, gdesc[UR4], R24, gsb0 ;  /* 0x01e00004b0187df3 */ /* 0x000fe20008000818 */
[----:B------:R-:W-:Y:S02]  /*22c10*/  R2UR UR6, R8 ;  /* 0x00000000080672ca */ /* 0x000fe400000e0000 */
[----:B------:R-:W-:Y:S01]  /*22c20*/  R2UR UR7, R9 ;  /* 0x00000000090772ca */ /* 0x000fe200000e0000 */
[----:B------:R-:W-:Y:S01]  /*22c30*/  VIADD R6, R6, 0x400 ;  /* 0x0000040006067836 */ /* 0x000fe20000000000 */
[----:B------:R-:W-:Y:S01]  /*22c40*/  MOV R7, 0xc0000010 ;  /* 0xc000001000077802 */ /* 0x000fe20000000f00 */
        /* <DEDUP_REMOVED lines=9> */
[----:B------:R-:W1:Y:S04]  /*22ce0*/  SHFL.BFLY PT, R7, R8, 0x1, 0x1f ;  /* 0x0c201f0008077f89 */ /* 0x000e6800000e0000 */
[----:B------:R-:W0:Y:S01]  /*22cf0*/  SHFL.BFLY PT, R6, R9, 0x1, 0x1f ;  /* 0x0c201f0009067f89 */ /* 0x000e2200000e0000 */
        /* <DEDUP_REMOVED lines=23> */
[----:B------:R-:W-:-:S03]  /*22e70*/  @P2 FFMA.FTZ R88, R3, R10, R6 ;  /* 0x0000000a03582223 */ /* 0x000fc60000010006 */
[----:B------:R-:W-:Y:S01]  /*22e80*/  @P3 FFMA.FTZ R89, R2, R4, R7 ;  /* 0x0000000402593223 */ /* 0x000fe20000010007 */
[-C--:B--2---:R-:W-:Y:S01]  /*22e90*/  FMUL.FTZ R4, R0, R5.reuse ;  /* 0x0000000500047220 */ /* 0x084fe20000410000 */
[----:B---3--:R-:W-:Y:S01]  /*22ea0*/  FMUL.FTZ R6, R8, R5 ;  /* 0x0000000508067220 */ /* 0x008fe20000410000 */
[----:B------:R-:W-:Y:S02]  /*22eb0*/  WARPGROUP.DEPBAR.LE gsb0, 0x0 ;  /* 0x00008000000079c5 */ /* 0x000fe40000010000 */
[----:B------:R-:W-:Y:S05]  /*22ec0*/  @!P0 BRA `(.L_x_2871) ;  /* 0x0000000000048947 */ /* 0x000fea0003800000 */
[----:B------:R-:W-:Y:S01]  /*22ed0*/  BPT.TRAP 0x1 ;  /* 0x000000040000795c */ /* 0x000fe20000300000 */
.L_x_2871:
        /* <DEDUP_REMOVED lines=9> */
[----:B------:R-:W-:Y:S01]  /*22f70*/  SEL R5, RZ, 0x1, P1 ;  /* 0x00000001ff057807 */ /* 0x000fe20000800000 */
        /* <DEDUP_REMOVED lines=65> */
.L_x_2800:
        /* <DEDUP_REMOVED lines=40> */
[--C-:B------:R-:W-:Y:S01]  /*23610*/  IMAD.X R107, RZ, RZ, R41.reuse, P5 ;  /* 0x000000ffff6b7224 */ /* 0x100fe200028e0629 */
[----:B------:R-:W-:Y:S01]  /*23620*/  LOP3.LUT R38, R38, R39, RZ, 0x3c, !PT ;  /* 0x0000002726267212 */ /* 0x000fe200078e3cff */
[----:B------:R-:W-:Y:S01]  /*23630*/  IMAD.X R39, RZ, RZ, R41, P1 ;  /* 0x000000ffff277224 */ /* 0x000fe200008e0629 */
[----:B------:R-:W-:Y:S02]  /*23640*/  SHF.R.U64 R34, R34, 0x3, RZ ;  /* 0x0000000322227819 */ /* 0x000fe400000012ff */
[----:B------:R-:W-:-:S02]  /*23650*/  IADD3 R37, P2, R40, 0x4020, RZ ;  /* 0x0000402028257810 */ /* 0x000fc40007f5e0ff */
[C---:B------:R-:W-:Y:S02]  /*23660*/  IADD3 R27, P5, R40.reuse, 0x40, RZ ;  /* 0x00000040281b7810 */ /* 0x040fe40007fbe0ff */
[C---:B------:R-:W-:Y:S02]  /*23670*/  IADD3 R15, P1, R40.reuse, 0x20, RZ ;  /* 0x00000020280f7810 */ /* 0x040fe40007f3e0ff */
[----:B------:R-:W-:Y:S02]  /*23680*/  IADD3 R35, P4, R40, 0x60, RZ ;  /* 0x0000006028237810 */ /* 0x000fe40007f9e0ff */
[----:B------:R-:W-:Y:S02]  /*23690*/  LOP3.LUT R34, R34, R11, RZ, 0x3c, !PT ;  /* 0x0000000b22227212 */ /* 0x000fe400078e3cff */
[----:B------:R-:W-:Y:S02]  /*236a0*/  LOP3.LUT R36, R37, 0x380, RZ, 0xc0, !PT ;  /* 0x0000038025247812 */ /* 0x000fe400078ec0ff */
[----:B------:R-:W-:-:S02]  /*236b0*/  LOP3.LUT R14, R27, 0x380, RZ, 0xc0, !PT ;  /* 0x000003801b0e7812 */ /* 0x000fc400078ec0ff */
[----:B------:R-:W-:Y:S02]  /*236c0*/  LOP3.LUT R10, R15, 0x380, RZ, 0xc0, !PT ;  /* 0x000003800f0a7812 */ /* 0x000fe400078ec0ff */
[----:B------:R-:W-:Y:S02]  /*236d0*/  LOP3.LUT R11, R40, 0x380, RZ, 0xc0, !PT ;  /* 0x00000380280b7812 */ /* 0x000fe400078ec0ff */
[----:B------:R-:W-:Y:S02]  /*236e0*/  LOP3.LUT R26, R35, 0x380, RZ, 0xc0, !PT ;  /* 0x00000380231a7812 */ /* 0x000fe400078ec0ff */
[----:B------:R-:W-:Y:S02]  /*236f0*/  SHF.R.U64 R36, R36, 0x3, RZ ;  /* 0x0000000324247819 */ /* 0x000fe400000012ff */
[----:B------:R-:W-:Y:S02]  /*23700*/  SHF.R.U64 R14, R14, 0x3, RZ ;  /* 0x000000030e0e7819 */ /* 0x000fe400000012ff */
[----:B------:R-:W-:-:S02]  /*23710*/  SHF.R.U64 R10, R10, 0x3, RZ ;  /* 0x000000030a0a7819 */ /* 0x000fc400000012ff */
        /* <DEDUP_REMOVED lines=11> */
[----:B------:R-:W-:Y:S02]  /*237d0*/  IADD3.X R35, RZ, R41, RZ, P3, !PT ;  /* 0x00000029ff237210 */ /* 0x000fe40001ffe4ff */
        /* <DEDUP_REMOVED lines=9> */
[----:B-----5:R-:W-:Y:S02]  /*23870*/  LOP3.LUT R10, R9, 0x2, RZ, 0x3c, !PT ;  /* 0x00000002090a7812 */ /* 0x020fe400078e3cff */
[----:B------:R-:W-:Y:S02]  /*23880*/  SEL R80, R90, R125, P0 ;  /* 0x0000007d5a507207 */ /* 0x000fe40000000000 */
[----:B------:R-:W-:Y:S01]  /*23890*/  SEL R49, R125, R90, P0 ;  /* 0x0000005a7d317207 */ /* 0x000fe20000000000 */
[----:B------:R-:W-:Y:S01]  /*238a0*/  SHFL.IDX PT, R21, R21, R10, 0x1c1f ;  /* 0x001c1f0a15157589 */ /* 0x000fe200000e0000 */
[----:B--2---:R-:W-:Y:S02]  /*238b0*/  SEL R4, R0, R101, P0 ;  /* 0x0000006500047207 */ /* 0x004fe40000000000 */
        /* <DEDUP_REMOVED lines=8> */
[----:B------:R-:W-:Y:S01]  /*23940*/  SEL R90, R123, R60, P0 ;  /* 0x0000003c7b5a7207 */ /* 0x000fe20000000000 */
[----:B------:R-:W-:Y:S01]  /*23950*/  IMAD.MOV.U32 R100, RZ, RZ, RZ ;  /* 0x000000ffff647224 */ /* 0x000fe200078e00ff */
        /* <DEDUP_REMOVED lines=16> */
[----:B------:R-:W0:Y:S01]  /*23a60*/  SHFL.IDX PT, R2, R77, R10, 0x1c1f ;  /* 0x001c1f0a4d027589 */ /* 0x000e2200000e0000 */
        /* <DEDUP_REMOVED lines=11> */
[----:B------:R-:W2:Y:S01]  /*23b20*/  SHFL.IDX PT, R4, R79, R10, 0x1c1f ;  /* 0x001c1f0a4f047589 */ /* 0x000ea200000e0000 */
        /* <DEDUP_REMOVED lines=20> */
[----:B------:R-:W3:Y:S01]  /*23c70*/  SHFL.IDX PT, R98, R13, R9, 0x1c1f ;  /* 0x001c1f090d627589 */ /* 0x000ee200000e0000 */
        /* <DEDUP_REMOVED lines=8> */
[----:B------:R-:W1:Y:S01]  /*23d00*/  SHFL.IDX PT, R61, R61, R10, 0x1c1f ;  /* 0x001c1f0a3d3d7589 */ /* 0x000e6200000e0000 */
        /* <DEDUP_REMOVED lines=17> */
[----:B------:R3:W-:Y:S01]  /*23e20*/  SHFL.IDX PT, R65, R52, R9, 0x1c1f ;  /* 0x001c1f0934417589 */ /* 0x0007e200000e0000 */
[----:B0-----:R-:W-:Y:S02]  /*23e30*/  SEL R102, R99, R2, P0 ;  /* 0x0000000263667207 */ /* 0x001fe40000000000 */
        /* <DEDUP_REMOVED lines=10> */
[----:B------:R0:W-:Y:S01]  /*23ee0*/  SHFL.IDX PT, R68, R53, R10, 0x1c1f ;  /* 0x001c1f0a35447589 */ /* 0x0001e200000e0000 */
[----:B---3--:R-:W-:Y:S02]  /*23ef0*/  SEL R52, R54, R125, P0 ;  /* 0x0000007d36347207 */ /* 0x008fe40000000000 */
[----:B------:R-:W-:Y:S01]  /*23f00*/  SEL R101, R98, R21, P0 ;  /* 0x0000001562657207 */ /* 0x000fe20000000000 */
[----:B------:R-:W-:Y:S01]  /*23f10*/  SHFL.IDX PT, R40, R40, R9, 0x1c1f ;  /* 0x001c1f0928287589 */ /* 0x000fe200000e0000 */
[----:B------:R-:W-:-:S02]  /*23f20*/  SEL R79, R80, R49, P0 ;  /* 0x00000031504f7207 */ /* 0x000fc40000000000 */
[----:B------:R-:W-:Y:S01]  /*23f30*/  SEL R77, R78, R41, P0 ;  /* 0x000000294e4d7207 */ /* 0x000fe20000000000 */
[----:B------:R-:W-:Y:S01]  /*23f40*/  SHFL.IDX PT, R44, R44, R9, 0x1c1f ;  /* 0x001c1f092c2c7589 */ /* 0x000fe200000e0000 */
[----:B------:R-:W-:Y:S02]  /*23f50*/  SEL R47, R48, R87, P0 ;  /* 0x00000057302f7207 */ /* 0x000fe40000000000 */
[----:B0-----:R-:W-:Y:S01]  /*23f60*/  SEL R53, R125, R54, P0 ;  /* 0x000000367d357207 */ /* 0x001fe20000000000 */
[----:B------:R-:W-:Y:S01]  /*23f70*/  SHFL.IDX PT, R42, R42, R9, 0x1c1f ;  /* 0x001c1f092a2a7589 */ /* 0x000fe200000e0000 */
[----:B----4-:R-:W-:Y:S02]  /*23f80*/  SEL R51, R82, R85, P0 ;  /* 0x0000005552337207 */ /* 0x010fe40000000000 */
[----:B-1----:R-:W-:Y:S01]  /*23f90*/  SEL R56, R58, R61, P0 ;  /* 0x0000003d3a387207 */ /* 0x002fe20000000000 */
        /* <DEDUP_REMOVED lines=9> */
[----:B------:R-:W-:Y:S04]  /*24030*/  SHFL.IDX PT, R84, R84, R9, 0x1c1f ;  /* 0x001c1f0954547589 */ /* 0x000fe800000e0000 */
[----:B------:R-:W-:Y:S04]  /*24040*/  SHFL.IDX PT, R90, R90, R9, 0x1c1f ;  /* 0x001c1f095a5a7589 */ /* 0x000fe800000e0000 */
[----:B------:R-:W0:Y:S04]  /*24050*/  SHFL.IDX PT, R119, R119, R10, 0x1c1f ;  /* 0x001c1f0a77777589 */ /* 0x000e2800000e0000 */
[----:B------:R-:W1:Y:S04]  /*24060*/  SHFL.IDX PT, R121, R121, R10, 0x1c1f ;  /* 0x001c1f0a79797589 */ /* 0x000e6800000e0000 */
        /* <DEDUP_REMOVED lines=18> */
[----:B-1----:R-:W-:Y:S01]  /*24190*/  SEL R57, R61, R58, P0 ;  /* 0x0000003a3d397207 */ /* 0x002fe20000000000 */
[----:B------:R-:W1:Y:S01]  /*241a0*/  SHFL.IDX PT, R34, R39, R10, 0x1c1f ;  /* 0x001c1f0a27227589 */ /* 0x000e6200000e0000 */
[----:B------:R-:W-:Y:S02]  /*241b0*/  SEL R61, R68, R65, P0 ;  /* 0x00000041443d7207 */ /* 0x000fe40000000000 */
[----:B------:R-:W-:Y:S01]  /*241c0*/  SEL R83, R84, R117, P0 ;  /* 0x0000007554537207 */ /* 0x000fe20000000000 */
[----:B------:R-:W4:Y:S01]  /*241d0*/  SHFL.IDX PT, R28, R33, R10, 0x1c1f ;  /* 0x001c1f0a211c7589 */ /* 0x000f2200000e0000 */
[----:B------:R-:W-:-:S02]  /*241e0*/  SEL R85, R86, R67, P0 ;  /* 0x0000004356557207 */ /* 0x000fc40000000000 */
[----:B------:R-:W-:Y:S01]  /*241f0*/  SEL R50, R115, R50, P0 ;  /* 0x0000003273327207 */ /* 0x000fe20000000000 */
[----:B------:R-:W4:Y:S01]  /*24200*/  SHFL.IDX PT, R30, R35, R10, 0x1c1f ;  /* 0x001c1f0a231e7589 */ /* 0x000f2200000e0000 */
[----:B0-----:R-:W-:Y:S02]  /*24210*/  SEL R87, R90, R123, P0 ;  /* 0x0000007b5a577207 */ /* 0x001fe40000000000 */
[----:B------:R-:W-:Y:S01]  /*24220*/  SEL R86, R67, R86, P0 ;  /* 0x0000005643567207 */ /* 0x000fe20000000000 */
[----:B------:R-:W-:Y:S01]  /*24230*/  SHFL.IDX PT, R24, R31, R10, 0x1c1f ;  /* 0x001c1f0a1f187589 */ /* 0x000fe200000e0000 */
[----:B------:R-:W-:Y:S02]  /*24240*/  SEL R84, R117, R84, P0 ;  /* 0x0000005475547207 */ /* 0x000fe40000000000 */
[----:B------:R-:W-:Y:S01]  /*24250*/  SEL R90, R123, R90, P0 ;  /* 0x0000005a7b5a7207 */ /* 0x000fe20000000000 */
[----:B------:R-:W0:Y:S01]  /*24260*/  SHFL.IDX PT, R26, R29, R10, 0x1c1f ;  /* 0x001c1f0a1d1a7589 */ /* 0x000e2200000e0000 */
[----:B--2---:R-:W-:-:S02]  /*24270*/  SEL R70, R71, R38, P0 ;  /* 0x0000002647467207 */ /* 0x004fc40000000000 */
[----:B------:R-:W-:Y:S01]  /*24280*/  SEL R71, R38, R71, P0 ;  /* 0x0000004726477207 */ /* 0x000fe20000000000 */
[----:B------:R-:W-:Y:S01]  /*24290*/  SHFL.IDX PT, R64, R64, R9, 0x1c1f ;  /* 0x001c1f0940407589 */ /* 0x000fe200000e0000 */
[----:B---3--:R-:W-:Y:S02]  /*242a0*/  SEL R72, R73, R32, P0 ;  /* 0x0000002049487207 */ /* 0x008fe40000000000 */
[----:B------:R-:W-:Y:S01]  /*242b0*/  SEL R73, R32, R73, P0 ;  /* 0x0000004920497207 */ /* 0x000fe20000000000 */
[----:B------:R2:W3:Y:S01]  /*242c0*/  SHFL.IDX PT, R129, R55, R10, 0x1c1f ;  /* 0x001c1f0a37817589 */ /* 0x0004e200000e0000 */
[----:B-1----:R-:W-:Y:S02]  /*242d0*/  SEL R74, R75, R34, P0 ;  /* 0x000000224b4a7207 */ /* 0x002fe40000000000 */
[----:B------:R-:W-:Y:S01]  /*242e0*/  SEL R75, R34, R75, P0 ;  /* 0x0000004b224b7207 */ /* 0x000fe20000000000 */
[----:B------:R1:W1:Y:S01]  /*242f0*/  SHFL.IDX PT, R66, R66, R9, 0x1c1f ;  /* 0x001c1f0942427589 */ /* 0x00026200000e0000 */
[----:B----4-:R-:W-:-:S02]  /*24300*/  SEL R76, R91, R28, P0 ;  /* 0x0000001c5b4c7207 */ /* 0x010fc40000000000 */
[----:B------:R-:W-:Y:S01]  /*24310*/  SEL R91, R28, R91, P0 ;  /* 0x0000005b1c5b7207 */ /* 0x000fe20000000000 */
[----:B------:R4:W1:Y:S01]  /*24320*/  SHFL.IDX PT, R8, R8, R9, 0x1c1f ;  /* 0x001c1f0908087589 */ /* 0x00086200000e0000 */
[----:B------:R-:W-:Y:S02]  /*24330*/  SEL R92, R93, R30, P0 ;  /* 0x0000001e5d5c7207 */ /* 0x000fe40000000000 */
[----:B--2---:R-:W-:Y:S01]  /*24340*/  SEL R55, R127, R60, P0 ;  /* 0x0000003c7f377207 */ /* 0x004fe20000000000 */
[----:B------:R4:W2:Y:S01]  /*24350*/  SHFL.IDX PT, R27, R27, R10, 0x1c1f ;  /* 0x001c1f0a1b1b7589 */ /* 0x0008a200000e0000 */
[----:B------:R-:W-:Y:S02]  /*24360*/  SEL R60, R65, R68, P0 ;  /* 0x00000044413c7207 */ /* 0x000fe40000000000 */
[----:B------:R-:W-:Y:S01]  /*24370*/  SEL R68, R69, R36, P0 ;  /* 0x0000002445447207 */ /* 0x000fe20000000000 */
[----:B------:R4:W1:Y:S01]  /*24380*/  SHFL.IDX PT, R14, R25, R10, 0x1c1f ;  /* 0x001c1f0a190e7589 */ /* 0x00086200000e0000 */
[----:B0-----:R-:W-:-:S02]  /*24390*/  SEL R96, R97, R26, P0 ;  /* 0x0000001a61607207 */ /* 0x001fc40000000000 */
[----:B------:R-:W-:Y:S02]  /*243a0*/  SEL R94, R95, R24, P0 ;  /* 0x000000185f5e7207 */ /* 0x000fe40000000000 */
[----:B------:R-:W-:Y:S02]  /*243b0*/  SEL R69, R36, R69, P0 ;  /* 0x0000004524457207 */ /* 0x000fe40000000000 */
[----:B------:R-:W-:Y:S02]  /*243c0*/  SEL R93, R30, R93, P0 ;  /* 0x0000005d1e5d7207 */ /* 0x000fe40000000000 */
[----:B---3--:R-:W-:Y:S02]  /*243d0*/  SEL R58, R64, R129, P0 ;  /* 0x00000081403a7207 */ /* 0x008fe40000000000 */
[----:B------:R-:W-:Y:S02]  /*243e0*/  SEL R59, R129, R64, P0 ;  /* 0x00000040813b7207 */ /* 0x000fe40000000000 */
[----:B------:R-:W-:-:S02]  /*243f0*/  SEL R97, R26, R97, P0 ;  /* 0x000000611a617207 */ /* 0x000fc40000000000 */
[----:B----4-:R-:W-:-:S07]  /*24400*/  SEL R95, R24, R95, P0 ;  /* 0x0000005f185f7207 */ /* 0x010fce0000000000 */
.L_x_3159:
[----:B------:R-:W-:Y:S05]  /*24410*/  WARPSYNC.ALL ;  /* 0x0000000000007948 */ /* 0x000fea0003800000 */
[----:B------:R-:W-:Y:S01]  /*24420*/  BAR.SYNC.DEFER_BLOCKING 0x1, 0x100 ;  /* 0x0044000000007b1d */ /* 0x000fe20000010000 */
[----:B-1----:R-:W-:Y:S02]  /*24430*/  SEL R64, R66, R14, P0 ;  /* 0x0000000e42407207 */ /* 0x002fe40000000000 */
[----:B--2---:R-:W-:Y:S02]  /*24440*/  SEL R65, R8, R27, P0 ;  /* 0x0000001b08417207 */ /* 0x004fe40000000000 */
[----:B------:R-:W-:Y:S01]  /*24450*/  SEL R67, R27, R8, P0 ;  /* 0x000000081b437207 */ /* 0x000fe20000000000 */
[----:B------:R-:W-:Y:S01]  /*24460*/  ULDC.64 UR6, c[0x0][0xc08] ;  /* 0x0003020000067ab9 */ /* 0x000fe20000000a00 */
[----:B------:R-:W-:Y:S01]  /*24470*/  SEL R66, R14, R66, P0 ;  /* 0x000000420e427207 */ /* 0x000fe20000000000 */
[----:B------:R-:W-:Y:S01]  /*24480*/  ULDC.64 UR4, c[0x0][0xc00] ;  /* 0x0003000000047ab9 */ /* 0x000fe20000000a00 */
[----:B------:R-:W-:-:S02]  /*24490*/  F2FP.BF16.F32.PACK_AB R8, R101, R102 ;  /* 0x000000666508723e */ /* 0x000fc400000010ff */
[----:B------:R-:W-:Y:S02]  /*244a0*/  F2FP.BF16.F32.PACK_AB R9, R87, R52 ;  /* 0x000000345709723e */ /* 0x000fe400000010ff */
[----:B------:R-:W-:Y:S02]  /*244b0*/  F2FP.BF16.F32.PACK_AB R10, R98, R99 ;  /* 0x00000063620a723e */ /* 0x000fe400000010ff */
[----:B------:R-:W-:Y:S02]  /*244c0*/  F2FP.BF16.F32.PACK_AB R11, R90, R53 ;  /* 0x000000355a0b723e */ /* 0x000fe400000010ff */
        /* <DEDUP_REMOVED lines=40> */
[C---:B--2---:R-:W-:Y:S02]  /*24750*/  IADD3 R24, P1, R225.reuse, UR4, RZ ;  /* 0x00000004e1187c10 */ /* 0x044fe4000ff3e0ff */
[----:B------:R-:W-:Y:S01]  /*24760*/  ISETP.NE.AND.EX P0, PT, RZ, UR5, PT, P0 ;  /* 0x00000005ff007c0c */ /* 0x000fe2000bf05300 */
[----:B---3--:R-:W-:Y:S01]  /*24770*/  IMAD.MOV.U32 R28, RZ, RZ, 0x9b8 ;  /* 0x000009b8ff1c7424 */ /* 0x008fe200078e00ff */
[----:B------:R-:W-:Y:S01]  /*24780*/  IADD3.X R25, R226, UR5, RZ, P1, !PT ;  /* 0x00000005e2197c10 */ /* 0x000fe20008ffe4ff */
[----:B0-----:R-:W0:Y:S06]  /*24790*/  LDC R104, c[0x0][0xbe8] ;  /* 0x0002fa00ff687b82 */ /* 0x001e2c0000000800 */
[----:B-1----:R-:W-:Y:S01]  /*247a0*/  @P3 IADD3 R8, P1, R225, UR6, RZ ;  /* 0x00000006e1083c10 */ /* 0x002fe2000ff3e0ff */
[----:B------:R-:W-:-:S02]  /*247b0*/  ULDC UR6, c[0x0][0xa88] ;  /* 0x0002a20000067ab9 */ /* 0x000fc40000000800 */
[----:B------:R-:W-:Y:S01]  /*247c0*/  IMAD.U32 R103, RZ, RZ, UR6 ;  /* 0x00000006ff677e24 */ /* 0x000fe2000f8e00ff */
[----:B------:R-:W-:Y:S01]  /*247d0*/  @P3 IADD3.X R9, R226, UR7, RZ, P1, !PT ;  /* 0x00000007e2093c10 */ /* 0x000fe20008ffe4ff */
[----:B------:R1:W5:Y:S04]  /*247e0*/  @P0 LDG.E R100, desc[UR50][R24.64] ;  /* 0x0000003218640981 */ /* 0x000368000c1e1900 */
[----:B------:R1:W5:Y:S01]  /*247f0*/  @P3 LDG.E R103, desc[UR50][R8.64] ;  /* 0x0000003208673981 */ /* 0x000362000c1e1900 */
[----:B------:R-:W-:Y:S02]  /*24800*/  ISETP.GT.AND P2, PT, R224, 0x1, PT ;  /* 0x00000001e000780c */ /* 0x000fe40003f44270 */
[----:B0-----:R-:W-:Y:S02]  /*24810*/  ISETP.NE.AND P1, PT, R104, 0x1, PT ;  /* 0x000000016800780c */ /* 0x001fe40003f25270 */
[----:B------:R-:W-:-:S04]  /*24820*/  SEL R28, R28, 0x978, P2 ;  /* 0x000009781c1c7807 */ /* 0x000fc80001000000 */
[----:B----4-:R1:W0:Y:S08]  /*24830*/  LDC.64 R14, c[0x0][R28+0x220] ;  /* 0x000088001c0e7b82 */ /* 0x0102300000000a00 */
[----:B------:R1:W2:Y:S08]  /*24840*/  LDC.64 R26, c[0x0][R28+0x218] ;  /* 0x000086001c1a7b82 */ /* 0x0002b00000000a00 */
[----:B------:R1:W3:Y:S01]  /*24850*/  LDC.64 R12, c[0x0][R28+0x228] ;  /* 0x00008a001c0c7b82 */ /* 0x0002e20000000a00 */
[----:B------:R-:W-:Y:S05]  /*24860*/  @P3 BRA `(.L_x_2875) ;  /* 0x0000000000103947 */ /* 0x000fea0003800000 */
[----:B------:R-:W-:Y:S05]  /*24870*/  @!P0 BRA `(.L_x_2875) ;  /* 0x00000000000c8947 */ /* 0x000fea0003800000 */
[----:B-1----:R-:W4:Y:S04]  /*24880*/  LDG.E R8, desc[UR50][R24.64] ;  /* 0x0000003218087981 */ /* 0x002f28000c1e1900 */
[----:B-----5:R-:W4:Y:S02]  /*24890*/  LDG.E R103, desc[UR50][R24.64+0x4] ;  /* 0x0000043218677981 */ /* 0x020f24000c1e1900 */
[----:B----4-:R-:W-:-:S07]  /*248a0*/  IADD3 R103, -R8, R103, RZ ;  /* 0x0000006708677210 */ /* 0x010fce0007ffe1ff */
.L_x_2875:
[----:B------:R-:W4:Y:S04]  /*248b0*/  LDL R106, [R1] ;  /* 0x00000000016a7983 */ /* 0x000f280000100800 */
[----:B------:R-:W3:Y:S01]  /*248c0*/  LDL R32, [R1+0x4c] ;  /* 0x00004c0001207983 */ /* 0x000ee20000100800 */
[----:B-1----:R-:W1:Y:S01]  /*248d0*/  LDC.64 R8, c[0x0][R28+0x210] ;  /* 0x000084001c087b82 */ /* 0x002e620000000a00 */
[----:B------:R-:W-:-:S07]  /*248e0*/  ISETP.NE.U32.AND P0, PT, RZ, UR4, PT ;  /* 0x00000004ff007c0c */ /* 0x000fce000bf05070 */
[----:B------:R-:W2:Y:S01]  /*248f0*/  @P1 LDC R24, c[0x0][0xbec] ;  /* 0x0002fb00ff181b82 */ /* 0x000ea20000000800 */
[----:B------:R-:W-:-:S07]  /*24900*/  ISETP.NE.AND.EX P0, PT, RZ, UR5, PT, P0 ;  /* 0x00000005ff007c0c */ /* 0x000fce000bf05300 */
[----:B------:R-:W1:Y:S01]  /*24910*/  @P1 LDC R31, c[0x0][0xbf0] ;  /* 0x0002fc00ff1f1b82 */ /* 0x000e620000000800 */
[----:B------:R-:W-:-:S07]  /*24920*/  SEL R105, R220, RZ, !P0 ;  /* 0x000000ffdc697207 */ /* 0x000fce0004000000 */
[----:B------:R-:W1:Y:S01]  /*24930*/  LDC.64 R10, c[0x0][0xba8] ;  /* 0x0002ea00ff0a7b82 */ /* 0x000e620000000a00 */
[----:B------:R-:W1:Y:S01]  /*24940*/  S2R R30, SR_TID.X ;  /* 0x00000000001e7919 */ /* 0x000e620000002100 */
[----:B------:R-:W-:Y:S01]  /*24950*/  SEL R227, R227, RZ, !P0 ;  /* 0x000000ffe3e37207 */ /* 0x000fe20004000000 */
[----:B0-----:R-:W-:Y:S02]  /*24960*/  IMAD R15, R15, R105, RZ ;  /* 0x000000690f0f7224 */ /* 0x001fe400078e02ff */
[----:B------:R-:W-:Y:S02]  /*24970*/  IMAD.IADD R33, R219, 0x1, R214 ;  /* 0x00000001db217824 */ /* 0x000fe400078e02d6 */
[C---:B------:R-:W-:Y:S02]  /*24980*/  IMAD R227, R14.reuse, R227, R15 ;  /* 0x000000e30ee37224 */ /* 0x040fe400078e020f */
[----:B------:R-:W-:-:S04]  /*24990*/  IMAD.WIDE.U32 R14, R14, R105, RZ ;  /* 0x000000690e0e7225 */ /* 0x000fc800078e00ff */
[----:B--2---:R-:W-:-:S04]  /*249a0*/  @P1 IMAD.HI.U32 R24, R33, R24, RZ ;  /* 0x0000001821181227 */ /* 0x004fc800078e00ff */
[-C--:B------:R-:W-:Y:S02]  /*249b0*/  IMAD R29, R27, R191.reuse, RZ ;  /* 0x000000bf1b1d7224 */ /* 0x080fe400078e02ff */
[----:B------:R-:W-:-:S04]  /*249c0*/  IMAD.WIDE.U32 R26, R26, R191, RZ ;  /* 0x000000bf1a1a7225 */ /* 0x000fc800078e00ff */
[----:B------:R-:W-:Y:S01]  /*249d0*/  IMAD.IADD R227, R15, 0x1, R227 ;  /* 0x000000010fe37824 */ /* 0x000fe200078e02e3 */
[----:B-1----:R-:W0:Y:S01]  /*249e0*/  @!P2 LDC R10, c[0x0][0xb50] ;  /* 0x0002d400ff0aab82 */ /* 0x002e220000000800 */
[----:B------:R-:W-:Y:S01]  /*249f0*/  IMAD.MOV.U32 R15, RZ, RZ, R33 ;  /* 0x000000ffff0f7224 */ /* 0x000fe200078e0021 */
[----:B------:R-:W-:Y:S01]  /*24a00*/  @P1 SHF.R.U32.HI R15, RZ, R31, R24 ;  /* 0x0000001fff0f1219 */ /* 0x000fe20000011618 */
[----:B------:R-:W-:Y:S01]  /*24a10*/  IMAD.IADD R29, R27, 0x1, R29 ;  /* 0x000000011b1d7824 */ /* 0x000fe200078e021d */
[--C-:B-----5:R-:W-:Y:S02]  /*24a20*/  IADD3 R26, P0, P3, R14, R26, R100.reuse ;  /* 0x0000001a0e1a7210 */ /* 0x120fe40007b1e064 */
[----:B------:R-:W-:Y:S02]  /*24a30*/  SHF.R.S32.HI R14, RZ, 0x1f, R100 ;  /* 0x0000001fff0e7819 */ /* 0x000fe40000011464 */
[----:B------:R-:W1:Y:S02]  /*24a40*/  @!P2 LDC R11, c[0x0][0xb54] ;  /* 0x0002d500ff0bab82 */ /* 0x000e640000000800 */
[----:B------:R-:W-:Y:S01]  /*24a50*/  IADD3.X R24, R227, R29, R14, P0, P3 ;  /* 0x0000001de3187210 */ /* 0x000fe200007e640e */
[----:B------:R-:W-:-:S05]  /*24a60*/  VIADD R34, R30, 0xffffff80 ;  /* 0xffffff801e227836 */ /* 0x000fca0000000000 */
[----:B------:R-:W-:-:S04]  /*24a70*/  SHF.R.S32.HI R30, RZ, 0x1f, R34 ;  /* 0x0000001fff1e7819 */ /* 0x000fc80000011422 */
[----:B------:R-:W-:-:S04]  /*24a80*/  LEA.HI R30, R30, R34, RZ, 0x7 ;  /* 0x000000221e1e7211 */ /* 0x000fc800078f38ff */
[----:B------:R-:W-:Y:S01]  /*24a90*/  LOP3.LUT R30, R30, 0xffffff80, RZ, 0xc0, !PT ;  /* 0xffffff801e1e7812 */ /* 0x000fe200078ec0ff */
[----:B------:R-:W-:-:S04]  /*24aa0*/  IMAD R103, R103, R104, RZ ;  /* 0x0000006867677224 */ /* 0x000fc800078e02ff */
[----:B------:R-:W-:Y:S01]  /*24ab0*/  IMAD.IADD R30, R34, 0x1, -R30 ;  /* 0x00000001221e7824 */ /* 0x000fe200078e0a1e */
[----:B----4-:R-:W-:-:S05]  /*24ac0*/  SEL R25, R106, RZ, P2 ;  /* 0x000000ff6a197207 */ /* 0x010fca0001000000 */
[-C--:B---3--:R-:W-:Y:S02]  /*24ad0*/  IMAD R27, R13, R25.reuse, RZ ;  /* 0x000000190d1b7224 */ /* 0x088fe400078e02ff */
[----:B------:R-:W-:-:S04]  /*24ae0*/  IMAD.WIDE.U32 R12, R12, R25, RZ ;  /* 0x000000190c0c7225 */ /* 0x000fc800078e00ff */
[----:B------:R-:W-:Y:S01]  /*24af0*/  IMAD.MOV R25, RZ, RZ, -R15 ;  /* 0x000000ffff197224 */ /* 0x000fe200078e0a0f */
[----:B------:R-:W-:Y:S01]  /*24b00*/  IADD3 R12, P0, P3, R15, R26, R12 ;  /* 0x0000001a0f0c7210 */ /* 0x000fe20007b1e00c */
[----:B------:R-:W-:Y:S01]  /*24b10*/  IMAD.IADD R27, R13, 0x1, R27 ;  /* 0x000000010d1b7824 */ /* 0x000fe200078e021b */
[----:B------:R-:W-:Y:S01]  /*24b20*/  SHF.R.S32.HI R13, RZ, 0x1f, R15 ;  /* 0x0000001fff0d7819 */ /* 0x000fe2000001140f */
[----:B------:R-:W-:-:S03]  /*24b30*/  IMAD R15, R104, R25, R33 ;  /* 0x00000019680f7224 */ /* 0x000fc600078e0221 */
[----:B------:R-:W-:Y:S01]  /*24b40*/  IADD3.X R13, R13, R24, R27, P0, P3 ;  /* 0x000000180d0d7210 */ /* 0x000fe200007e641b */
[-C--:B------:R-:W-:Y:S01]  /*24b50*/  IMAD R9, R9, R15.reuse, RZ ;  /* 0x0000000f09097224 */ /* 0x080fe200078e02ff */
[----:B------:R-:W-:Y:S01]  /*24b60*/  SHF.R.S32.HI R25, RZ, 0x1f, R15 ;  /* 0x0000001fff197819 */ /* 0x000fe2000001140f */
[----:B------:R-:W-:-:S04]  /*24b70*/  IMAD.WIDE.U32 R12, R8, R15, R12 ;  /* 0x0000000f080c7225 */ /* 0x000fc800078e000c */
[----:B------:R-:W-:-:S05]  /*24b80*/  IMAD R9, R8, R25, R9 ;  /* 0x0000001908097224 */ /* 0x000fca00078e0209 */
[----:B------:R-:W-:Y:S02]  /*24b90*/  IADD3 R8, R13, R9, RZ ;  /* 0x000000090d087210 */ /* 0x000fe40007ffe0ff */
[----:B0-----:R-:W-:-:S04]  /*24ba0*/  LEA R13, P0, R12, R10, 0x2 ;  /* 0x0000000a0c0d7211 */ /* 0x001fc800078010ff */
[----:B-1----:R-:W-:Y:S01]  /*24bb0*/  LEA.HI.X R12, R12, R11, R8, 0x2, P0 ;  /* 0x0000000b0c0c7211 */ /* 0x002fe200000f1408 */
[----:B------:R-:W-:Y:S01]  /*24bc0*/  SHFL.IDX PT, R10, R13, 0x1, 0x1c1f ;  /* 0x003c1f000d0a7f89 */ /* 0x000fe200000e0000 */
[----:B------:R-:W-:-:S03]  /*24bd0*/  IMAD.IADD R26, R32, 0x1, R214 ;  /* 0x00000001201a7824 */ /* 0x000fc600078e02d6 */
[----:B------:R-:W-:Y:S04]  /*24be0*/  SHFL.IDX PT, R8, R13, RZ, 0x1c1f ;  /* 0x001c1fff0d087589 */ /* 0x000fe800000e0000 */
[----:B------:R-:W0:Y:S04]  /*24bf0*/  SHFL.IDX PT, R9, R12, RZ, 0x1c1f ;  /* 0x001c1fff0c097589 */ /* 0x000e2800000e0000 */
[----:B------:R-:W1:Y:S01]  /*24c00*/  SHFL.IDX PT, R11, R12, 0x1, 0x1c1f ;  /* 0x003c1f000c0b7f89 */ /* 0x000e6200000e0000 */
[----:B------:R-:W-:Y:S01]  /*24c10*/  LOP3.LUT P0, RZ, R30, 0x3, RZ, 0xc0, !PT ;  /* 0x000000031eff7812 */ /* 0x000fe2000780c0ff */
[----:B------:R-:W-:-:S03]  /*24c20*/  VIADD R34, R26, 0x8 ;  /* 0x000000081a227836 */ /* 0x000fc60000000000 */
[-C--:B------:R-:W-:Y:S02]  /*24c30*/  ISETP.GE.OR P3, PT, R26, R103.reuse, P0 ;  /* 0x000000671a00720c */ /* 0x080fe40000766670 */
[----:B------:R-:W-:-:S11]  /*24c40*/  ISETP.GE.OR P0, PT, R34, R103, P0 ;  /* 0x000000672200720c */ /* 0x000fd60000706670 */
[----:B0-----:R0:W-:Y:S04]  /*24c50*/  @!P3 ST.E desc[UR50][R8.64], R88 ;  /* 0x000000580800b985 */ /* 0x0011e8000c101932 */
[----:B-1----:R0:W-:Y:S01]  /*24c60*/  @!P0 ST.E desc[UR50][R10.64], R89 ;  /* 0x000000590a008985 */ /* 0x0021e2000c101932 */
[----:B------:R-:W-:Y:S05]  /*24c70*/  @P2 BRA `(.L_x_2876) ;  /* 0x0000000800c02947 */ /* 0x000fea0003800000 */
[----:B------:R-:W1:Y:S01]  /*24c80*/  S2R R30, SR_TID.X ;  /* 0x00000000001e7919 */ /* 0x000e620000002100 */
[----:B------:R-:W-:Y:S01]  /*24c90*/  IMAD.SHL.U32 R21, R223, 0x8, RZ ;  /* 0x00000008df157824 */ /* 0x000fe200078e00ff */
[----:B0-----:R-:W0:Y:S01]  /*24ca0*/  @P1 LDC R11, c[0x0][0xbec] ;  /* 0x0002fb00ff0b1b82 */ /* 0x001e220000000800 */
[----:B------:R-:W-:-:S07]  /*24cb0*/  ULDC.64 UR4, c[0x0][0xaa0] ;  /* 0x0002a80000047ab9 */ /* 0x000fce0000000a00 */
[----:B------:R-:W2:Y:S01]  /*24cc0*/  @P1 LDC R13, c[0x0][0xbf0] ;  /* 0x0002fc00ff0d1b82 */ /* 0x000ea20000000800 */
[----:B-1----:R-:W-:-:S05]  /*24cd0*/  VIADD R30, R30, 0xffffff80 ;  /* 0xffffff801e1e7836 */ /* 0x002fca0000000000 */
[----:B------:R-:W-:-:S04]  /*24ce0*/  SHF.R.S32.HI R107, RZ, 0x1f, R30 ;  /* 0x0000001fff6b7819 */ /* 0x000fc8000001141e */
[----:B------:R-:W-:-:S04]  /*24cf0*/  LEA.HI R107, R107, R30, RZ, 0x3 ;  /* 0x0000001e6b6b7211 */ /* 0x000fc800078f18ff */
[----:B------:R-:W-:-:S04]  /*24d00*/  SHF.R.S32.HI R107, RZ, 0x3, R107 ;  /* 0x00000003ff6b7819 */ /* 0x000fc8000001146b */
[----:B------:R-:W-:-:S05]  /*24d10*/  LEA R3, R107, R21, 0x6 ;  /* 0x000000156b037211 */ /* 0x000fca00078e30ff */
[----:B------:R-:W-:-:S03]  /*24d20*/  IMAD.WIDE R62, R3, 0x2, R62 ;  /* 0x00000002033e7825 */ /* 0x000fc600078e023e */
[C---:B------:R-:W-:Y:S02]  /*24d30*/  IADD3 R33, P0, R62.reuse, 0x2000, RZ ;  /* 0x000020003e217810 */ /* 0x040fe40007f1e0ff */
[----:B------:R-:W-:Y:S02]  /*24d40*/  IADD3 R29, P5, R62, 0x1000, RZ ;  /* 0x000010003e1d7810 */ /* 0x000fe40007fbe0ff */
[----:B------:R-:W-:Y:S02]  /*24d50*/  LOP3.LUT R32, R33, 0x380, RZ, 0xc0, !PT ;  /* 0x0000038021207812 */ /* 0x000fe400078ec0ff */
[----:B------:R-:W-:Y:S02]  /*24d60*/  LOP3.LUT R28, R29, 0x380, RZ, 0xc0, !PT ;  /* 0x000003801d1c7812 */ /* 0x000fe400078ec0ff */
[----:B------:R-:W-:Y:S02]  /*24d70*/  SHF.R.U64 R32, R32, 0x3, RZ ;  /* 0x0000000320207819 */ /* 0x000fe400000012ff */
[----:B------:R-:W-:-:S02]  /*24d80*/  LOP3.LUT R9, R62, 0x380, RZ, 0xc0, !PT ;  /* 0x000003803e097812 */ /* 0x000fc400078ec0ff */
[----:B------:R-:W-:Y:S01]  /*24d90*/  LOP3.LUT R32, R32, R33, RZ, 0x3c, !PT ;  /* 0x0000002120207212 */ /* 0x000fe200078e3cff */
[----:B------:R-:W-:Y:S01]  /*24da0*/  IMAD.X R33, RZ, RZ, R63, P0 ;  /* 0x000000ffff217224 */ /* 0x000fe200000e063f */
[----:B------:R-:W-:Y:S02]  /*24db0*/  IADD3 R3, P0, R62, 0x7000, RZ ;  /* 0x000070003e037810 */ /* 0x000fe40007f1e0ff */
[----:B------:R-:W-:Y:S02]  /*24dc0*/  SHF.R.U64 R28, R28, 0x3, RZ ;  /* 0x000000031c1c7819 */ /* 0x000fe400000012ff */
[----:B------:R-:W-:Y:S01]  /*24dd0*/  LOP3.LUT R0, R3, 0x380, RZ, 0xc0, !PT ;  /* 0x0000038003007812 */ /* 0x000fe200078ec0ff */
[----:B------:R-:W5:Y:S01]  /*24de0*/  LD.E.128 R32, desc[UR50][R32.64] ;  /* 0x0000003220207980 */ /* 0x000f62000c101d00 */
[----:B------:R-:W-:Y:S02]  /*24df0*/  SHF.R.U64 R9, R9, 0x3, RZ ;  /* 0x0000000309097819 */ /* 0x000fe400000012ff */
[----:B------:R-:W-:-:S02]  /*24e00*/  SHF.R.U64 R0, R0, 0x3, RZ ;  /* 0x0000000300007819 */ /* 0x000fc400000012ff */
[----:B------:R-:W-:Y:S01]  /*24e10*/  LOP3.LUT R28, R28, R29, RZ, 0x3c, !PT ;  /* 0x0000001d1c1c7212 */ /* 0x000fe200078e3cff */
[----:B------:R-:W-:Y:S01]  /*24e20*/  IMAD.X R29, RZ, RZ, R63, P5 ;  /* 0x000000ffff1d7224 */ /* 0x000fe200028e063f */
[----:B------:R-:W-:Y:S01]  /*24e30*/  LOP3.LUT R52, R0, R3, RZ, 0x3c, !PT ;  /* 0x0000000300347212 */ /* 0x000fe200078e3cff */
[----:B------:R-:W-:Y:S01]  /*24e40*/  IMAD R3, R14, UR4, RZ ;  /* 0x000000040e037c24 */ /* 0x000fe2000f8e02ff */
[C---:B------:R-:W-:Y:S02]  /*24e50*/  IADD3 R37, P2, R62.reuse, 0x3000, RZ ;  /* 0x000030003e257810 */ /* 0x040fe40007f5e0ff */
[C---:B------:R-:W-:Y:S01]  /*24e60*/  IADD3 R41, P3, R62.reuse, 0x4000, RZ ;  /* 0x000040003e297810 */ /* 0x040fe20007f7e0ff */
[----:B------:R-:W5:Y:S01]  /*24e70*/  LD.E.128 R28, desc[UR50][R28.64] ;  /* 0x000000321c1c7980 */ /* 0x000f62000c101d00 */
[C---:B------:R-:W-:Y:S02]  /*24e80*/  IADD3 R45, P4, R62.reuse, 0x5000, RZ ;  /* 0x000050003e2d7810 */ /* 0x040fe40007f9e0ff */
[----:B------:R-:W-:-:S02]  /*24e90*/  IADD3 R49, P5, R62, 0x6000, RZ ;  /* 0x000060003e317810 */ /* 0x000fc40007fbe0ff */
[----:B------:R-:W-:Y:S01]  /*24ea0*/  LOP3.LUT R62, R9, R62, RZ, 0x3c, !PT ;  /* 0x0000003e093e7212 */ /* 0x000fe200078e3cff */
[C---:B------:R-:W-:Y:S01]  /*24eb0*/  IMAD R9, R100.reuse, UR5, R3 ;  /* 0x0000000564097c24 */ /* 0x040fe2000f8e0203 */
[----:B------:R-:W-:Y:S01]  /*24ec0*/  LOP3.LUT R36, R37, 0x380, RZ, 0xc0, !PT ;  /* 0x0000038025247812 */ /* 0x000fe200078ec0ff */
[----:B------:R-:W-:Y:S01]  /*24ed0*/  IMAD.WIDE.U32 R2, R100, UR4, RZ ;  /* 0x0000000464027c25 */ /* 0x000fe2000f8e00ff */
[----:B------:R-:W-:Y:S01]  /*24ee0*/  ULDC.64 UR4, c[0x0][0xae8] ;  /* 0x0002ba0000047ab9 */ /* 0x000fe20000000a00 */
[----:B------:R-:W-:Y:S01]  /*24ef0*/  LOP3.LUT R40, R41, 0x380, RZ, 0xc0, !PT ;  /* 0x0000038029287812 */ /* 0x000fe200078ec0ff */
[----:B------:R1:W5:Y:S01]  /*24f00*/  LD.E.128 R24, desc[UR50][R62.64] ;  /* 0x000000323e187980 */ /* 0x000362000c101d00 */
[----:B------:R-:W-:Y:S01]  /*24f10*/  IMAD.IADD R3, R3, 0x1, R9 ;  /* 0x0000000103037824 */ /* 0x000fe200078e0209 */
[----:B------:R-:W-:Y:S01]  /*24f20*/  LOP3.LUT R44, R45, 0x380, RZ, 0xc0, !PT ;  /* 0x000003802d2c7812 */ /* 0x000fe200078ec0ff */
[----:B------:R-:W-:Y:S01]  /*24f30*/  IMAD R9, R223, 0x20, R107 ;  /* 0x00000020df097824 */ /* 0x000fe200078e026b */
[----:B------:R-:W-:Y:S01]  /*24f40*/  LOP3.LUT R48, R49, 0x380, RZ, 0xc0, !PT ;  /* 0x0000038031307812 */ /* 0x000fe200078ec0ff */
[----:B------:R-:W-:Y:S01]  /*24f50*/  IMAD.WIDE.U32 R2, R191, UR4, R2 ;  /* 0x00000004bf027c25 */ /* 0x000fe2000f8e0002 */
[----:B------:R-:W-:-:S02]  /*24f60*/  SHF.R.S32.HI R4, RZ, 0x1f, R105 ;  /* 0x0000001fff047819 */ /* 0x000fc40000011469 */
[----:B------:R-:W-:Y:S01]  /*24f70*/  SHF.R.U64 R36, R36, 0x3, RZ ;  /* 0x0000000324247819 */ /* 0x000fe200000012ff */
[----:B------:R-:W-:Y:S01]  /*24f80*/  IMAD.IADD R8, R214, 0x1, R9 ;  /* 0x00000001d6087824 */ /* 0x000fe200078e0209 */
[----:B------:R-:W-:Y:S01]  /*24f90*/  SHF.R.U64 R40, R40, 0x3, RZ ;  /* 0x0000000328287819 */ /* 0x000fe200000012ff */
[----:B------:R-:W-:Y:S01]  /*24fa0*/  IMAD R3, R191, UR5, R3 ;  /* 0x00000005bf037c24 */ /* 0x000fe2000f8e0203 */
[----:B------:R-:W-:Y:S01]  /*24fb0*/  SHF.R.U64 R44, R44, 0x3, RZ ;  /* 0x000000032c2c7819 */ /* 0x000fe200000012ff */
[----:B0-----:R-:W-:Y:S01]  /*24fc0*/  @P1 IMAD.HI.U32 R0, R8, R11, RZ ;  /* 0x0000000b08001227 */ /* 0x001fe200078e00ff */
[----:B------:R-:W-:Y:S01]  /*24fd0*/  SHF.R.U64 R48, R48, 0x3, RZ ;  /* 0x0000000330307819 */ /* 0x000fe200000012ff */
[----:B------:R-:W-:Y:S01]  /*24fe0*/  ULDC.64 UR4, c[0x0][0xaf0] ;  /* 0x0002bc0000047ab9 */ /* 0x000fe20000000a00 */
[----:B------:R-:W-:Y:S01]  /*24ff0*/  LOP3.LUT R36, R36, R37, RZ, 0x3c, !PT ;  /* 0x0000002524247212 */ /* 0x000fe200078e3cff */
[----:B------:R-:W-:Y:S01]  /*25000*/  IMAD.MOV.U32 R9, RZ, RZ, R8 ;  /* 0x000000ffff097224 */ /* 0x000fe200078e0008 */
[----:B------:R-:W-:Y:S01]  /*25010*/  LOP3.LUT R40, R40, R41, RZ, 0x3c, !PT ;  /* 0x0000002928287212 */ /* 0x000fe200078e3cff */
[----:B------:R-:W-:Y:S01]  /*25020*/  IMAD R4, R4, UR4, RZ ;  /* 0x0000000404047c24 */ /* 0x000fe2000f8e02ff */
[----:B------:R-:W-:Y:S01]  /*25030*/  LOP3.LUT R44, R44, R45, RZ, 0x3c, !PT ;  /* 0x0000002d2c2c7212 */ /* 0x000fe200078e3cff */
[--C-:B------:R-:W-:Y:S01]  /*25040*/  IMAD.X R37, RZ, RZ, R63.reuse, P2 ;  /* 0x000000ffff257224 */ /* 0x100fe200010e063f */
[----:B------:R-:W-:Y:S01]  /*25050*/  LOP3.LUT R48, R48, R49, RZ, 0x3c, !PT ;  /* 0x0000003130307212 */ /* 0x000fe200078e3cff */
[--C-:B------:R-:W-:Y:S01]  /*25060*/  IMAD.X R41, RZ, RZ, R63.reuse, P3 ;  /* 0x000000ffff297224 */ /* 0x100fe200018e063f */
[----:B--2---:R-:W-:Y:S01]  /*25070*/  @P1 SHF.R.U32.HI R9, RZ, R13, R0 ;  /* 0x0000000dff091219 */ /* 0x004fe20000011600 */
[--C-:B------:R-:W-:Y:S01]  /*25080*/  IMAD.X R45, RZ, RZ, R63.reuse, P4 ;  /* 0x000000ffff2d7224 */ /* 0x100fe200020e063f */
[----:B------:R-:W-:Y:S01]  /*25090*/  IADD3.X R53, RZ, R63, RZ, P0, !PT ;  /* 0x0000003fff357210 */ /* 0x000fe200007fe4ff */
[----:B------:R-:W-:-:S02]  /*250a0*/  IMAD.X R49, RZ, RZ, R63, P5 ;  /* 0x000000ffff317224 */ /* 0x000fc400028e063f */
[C---:B------:R-:W-:Y:S02]  /*250b0*/  IMAD R11, R105.reuse, UR5, R4 ;  /* 0x00000005690b7c24 */ /* 0x040fe4000f8e0204 */
[----:B------:R-:W-:Y:S01]  /*250c0*/  IMAD.WIDE.U32 R2, R105, UR4, R2 ;  /* 0x0000000469027c25 */ /* 0x000fe2000f8e0002 */
[--C-:B------:R-:W-:Y:S01]  /*250d0*/  SHF.R.S32.HI R0, RZ, 0x1f, R9.reuse ;  /* 0x0000001fff007819 */ /* 0x100fe20000011409 */
[----:B------:R-:W5:Y:S01]  /*250e0*/  LD.E.128 R36, desc[UR50][R36.64] ;  /* 0x0000003224247980 */ /* 0x000f62000c101d00 */
[----:B------:R-:W-:Y:S01]  /*250f0*/  ULDC.64 UR4, c[0x0][0xae0] ;  /* 0x0002b80000047ab9 */ /* 0x000fe20000000a00 */
[----:B------:R-:W-:Y:S02]  /*25100*/  IMAD.MOV R13, RZ, RZ, -R9 ;  /* 0x000000ffff0d7224 */ /* 0x000fe400078e0a09 */
[----:B------:R-:W5:Y:S01]  /*25110*/  LD.E.128 R40, desc[UR50][R40.64] ;  /* 0x0000003228287980 */ /* 0x000f62000c101d00 */
[----:B------:R-:W-:-:S03]  /*25120*/  IMAD.IADD R3, R3, 0x1, R11 ;  /* 0x0000000103037824 */ /* 0x000fc600078e020b */
[----:B------:R-:W5:Y:S01]  /*25130*/  LD.E.128 R44, desc[UR50][R44.64] ;  /* 0x000000322c2c7980 */ /* 0x000f62000c101d00 */
[----:B------:R-:W-:-:S03]  /*25140*/  IMAD R11, R104, R13, R8 ;  /* 0x0000000d680b7224 */ /* 0x000fc600078e0208 */
[----:B------:R-:W5:Y:S04]  /*25150*/  LD.E.128 R48, desc[UR50][R48.64] ;  /* 0x0000003230307980 */ /* 0x000f68000c101d00 */
[----:B------:R-:W5:Y:S01]  /*25160*/  LD.E.128 R52, desc[UR50][R52.64] ;  /* 0x0000003234347980 */ /* 0x000f62000c101d00 */
[----:B------:R-:W-:Y:S01]  /*25170*/  IMAD R8, R0, UR4, RZ ;  /* 0x0000000400087c24 */ /* 0x000fe2000f8e02ff */
[----:B------:R-:W-:Y:S01]  /*25180*/  @!PT LDS RZ, [RZ] ;  /* 0x00000000fffff984 */ /* 0x000fe20000000800 */
[----:B------:R-:W-:Y:S01]  /*25190*/  @!PT LDS RZ, [RZ] ;  /* 0x00000000fffff984 */ /* 0x000fe20000000800 */
[----:B------:R-:W-:Y:S01]  /*251a0*/  @!PT LDS RZ, [RZ] ;  /* 0x00000000fffff984 */ /* 0x000fe20000000800 */
[----:B------:R-:W-:Y:S01]  /*251b0*/  @!PT LDS RZ, [RZ] ;  /* 0x00000000fffff984 */ /* 0x000fe20000000800 */
[----:B------:R0:W-:Y:S06]  /*251c0*/  MEMBAR.ALL.CTA ;  /* 0x0000000000007992 */ /* 0x0001ec0000008000 */
[----:B0-----:R-:W0:Y:S01]  /*251d0*/  FENCE.VIEW.ASYNC.S ;  /* 0x00000000000073c6 */ /* 0x001e220000000000 */
[----:B------:R-:W-:Y:S01]  /*251e0*/  SHF.R.S32.HI R4, RZ, 0x1f, R11 ;  /* 0x0000001fff047819 */ /* 0x000fe2000001140b */
[----:B------:R-:W-:-:S02]  /*251f0*/  IMAD R13, R9, UR5, R8 ;  /* 0x00000005090d7c24 */ /* 0x000fc4000f8e0208 */
[----:B------:R-:W-:Y:S01]  /*25200*/  IMAD.WIDE.U32 R2, R9, UR4, R2 ;  /* 0x0000000409027c25 */ /* 0x000fe2000f8e0002 */
[----:B------:R-:W-:-:S03]  /*25210*/  ULDC.64 UR4, c[0x0][0xad8] ;  /* 0x0002b60000047ab9 */ /* 0x000fc60000000a00 */
[----:B------:R-:W-:Y:S02]  /*25220*/  IMAD R4, R4, UR4, RZ ;  /* 0x0000000404047c24 */ /* 0x000fe4000f8e02ff */
[----:B------:R-:W-:Y:S01]  /*25230*/  IMAD.IADD R3, R3, 0x1, R13 ;  /* 0x0000000103037824 */ /* 0x000fe200078e020d */
[----:B------:R-:W-:Y:S01]  /*25240*/  IADD3 R0, R18, 0x29820, RZ ;  /* 0x0002982012007810 */ /* 0x000fe20007ffe0ff */
[C---:B------:R-:W-:Y:S02]  /*25250*/  IMAD R13, R11.reuse, UR5, R4 ;  /* 0x000000050b0d7c24 */ /* 0x040fe4000f8e0204 */
[----:B------:R-:W-:Y:S01]  /*25260*/  IMAD.WIDE.U32 R8, R11, UR4, R2 ;  /* 0x000000040b087c25 */ /* 0x000fe2000f8e0002 */
[----:B------:R-:W-:Y:S01]  /*25270*/  ULDC.64 UR4, c[0x0][0xa80] ;  /* 0x0002a00000047ab9 */ /* 0x000fe20000000a00 */
[----:B------:R-:W-:Y:S02]  /*25280*/  PRMT R0, RZ, 0x654, R0 ;  /* 0x00000654ff007816 */ /* 0x000fe40000000000 */
[----:B------:R-:W-:Y:S01]  /*25290*/  IMAD.IADD R3, R9, 0x1, R13 ;  /* 0x0000000109037824 */ /* 0x000fe200078e020d */
[----:B------:R-:W-:Y:S01]  /*252a0*/  LEA R2, P0, R8, UR4, 0x1 ;  /* 0x0000000408027c11 */ /* 0x000fe2000f8008ff */
[----:B------:R-:W-:Y:S01]  /*252b0*/  VIADD R57, R21, 0x40 ;  /* 0x0000004015397836 */ /* 0x000fe20000000000 */
[----:B------:R-:W-:-:S02]  /*252c0*/  UMOV UR4, 0xffffffff ;  /* 0xffffffff00047882 */ /* 0x000fc40000000000 */
[----:B------:R-:W-:Y:S01]  /*252d0*/  LEA.HI.X R3, R8, UR5, R3, 0x1, P0 ;  /* 0x0000000508037c11 */ /* 0x000fe200080f0c03 */
[----:B0-----:R1:W-:Y:S01]  /*252e0*/  SYNCS.ARRIVE.TRANS64.RED.A1T0 RZ, [R0+URZ], RZ ;  /* 0x000000ff00ff79a7 */ /* 0x0013e2000810043f */
[----:B------:R-:W-:Y:S02]  /*252f0*/  SHF.R.S32.HI R10, RZ, 0x1f, R21 ;  /* 0x0000001fff0a7819 */ /* 0x000fe40000011415 */
[----:B------:R-:W-:Y:S01]  /*25300*/  SHF.R.S32.HI R20, RZ, 0x1f, R57 ;  /* 0x0000001fff147819 */ /* 0x000fe20000011439 */
[----:B------:R-:W-:Y:S06]  /*25310*/  BRA.DIV UR4, `(.L_x_2877) ;  /* 0x000000de04107947 */ /* 0x000fec000b800000 */
[----:B-1----:R0:W1:Y:S04]  /*25320*/  SHFL.IDX PT, R0, R3, RZ, 0x181f ;  /* 0x00181fff03007589 */ /* 0x00206800000e0000 */
[----:B------:R0:W2:Y:S02]  /*25330*/  SHFL.IDX PT, R14, R2, RZ, 0x181f ;  /* 0x00181fff020e7589 */ /* 0x0000a400000e0000 */
.L_x_3162:
[----:B------:R-:W-:Y:S01]  /*25340*/  IMAD.IADD R214, R107, 0x1, R214 ;  /* 0x000000016bd67824 */ /* 0x000fe200078e02d6 */
        /* <DEDUP_REMOVED lines=12> */
.L_x_2879:
[----:B------:R-:W-:Y:S05]  /*25410*/  BSYNC B1 ;  /* 0x0000000000017941 */ /* 0x000fea0003800000 */
.L_x_2878:
[----:B------:R-:W-:-:S03]  /*25420*/  UMOV UR4, 0xffffffff ;  /* 0xffffffff00047882 */ /* 0x000fc60000000000 */
[----:B------:R-:W-:Y:S05]  /*25430*/  BRA.DIV UR4, `(.L_x_2880) ;  /* 0x000000da04fc7947 */ /* 0x000fea000b800000 */
[----:B-1----:R1:W4:Y:S04]  /*25440*/  SHFL.IDX PT, R0, R3, 0x1, 0x181f ;  /* 0x00381f0003007f89 */ /* 0x00232800000e0000 */
[----:B--23--:R1:W2:Y:S02]  /*25450*/  SHFL.IDX PT, R14, R2, 0x1, 0x181f ;  /* 0x00381f00020e7f89 */ /* 0x00c2a400000e0000 */
.L_x_3166:
        /* <DEDUP_REMOVED lines=11> */
[----:B-----5:R3:W-:Y:S04]  /*25510*/  @!P2 ST.E.128 desc[UR50][R8.64], R28 ;  /* 0x0000001c0800a985 */ /* 0x0207e8000c101d32 */
[----:B------:R3:W-:Y:S02]  /*25520*/  @!P3 ST.E.128 desc[UR50][R14.64], R44 ;  /* 0x0000002c0e00b985 */ /* 0x0007e4000c101d32 */
.L_x_2882:
[----:B------:R-:W-:Y:S05]  /*25530*/  BSYNC B1 ;  /* 0x0000000000017941 */ /* 0x000fea0003800000 */
.L_x_2881:
[----:B------:R-:W-:-:S03]  /*25540*/  UMOV UR4, 0xffffffff ;  /* 0xffffffff00047882 */ /* 0x000fc60000000000 */
[----:B------:R-:W-:Y:S05]  /*25550*/  BRA.DIV UR4, `(.L_x_2883) ;  /* 0x000000da04fc7947 */ /* 0x000fea000b800000 */
[----:B----4-:R4:W0:Y:S04]  /*25560*/  SHFL.IDX PT, R0, R3, 0x2, 0x181f ;  /* 0x00581f0003007f89 */ /* 0x01082800000e0000 */
[----:B--23--:R4:W2:Y:S02]  /*25570*/  SHFL.IDX PT, R14, R2, 0x2, 0x181f ;  /* 0x00581f00020e7f89 */ /* 0x00c8a400000e0000 */
.L_x_3170:
        /* <DEDUP_REMOVED lines=11> */
[----:B-----5:R3:W-:Y:S04]  /*25630*/  @!P2 ST.E.128 desc[UR50][R8.64], R32 ;  /* 0x000000200800a985 */ /* 0x0207e8000c101d32 */
[----:B------:R3:W-:Y:S02]  /*25640*/  @!P3 ST.E.128 desc[UR50][R14.64], R48 ;  /* 0x000000300e00b985 */ /* 0x0007e4000c101d32 */
.L_x_2885:
[----:B------:R-:W-:Y:S05]  /*25650*/  BSYNC B1 ;  /* 0x0000000000017941 */ /* 0x000fea0003800000 */
.L_x_2884:
[----:B------:R-:W-:-:S03]  /*25660*/  UMOV UR4, 0xffffffff ;  /* 0xffffffff00047882 */ /* 0x000fc60000000000 */
[----:B------:R-:W-:Y:S05]  /*25670*/  BRA.DIV UR4, `(.L_x_2886) ;  /* 0x000000da04fc7947 */ /* 0x000fea000b800000 */
[----:B0-----:R0:W0:Y:S04]  /*25680*/  SHFL.IDX PT, R0, R3, 0x3, 0x181f ;  /* 0x00781f0003007f89 */ /* 0x00102800000e0000 */
[----:B--23--:R2:W3:Y:S02]  /*25690*/  SHFL.IDX PT, R14, R2, 0x3, 0x181f ;  /* 0x00781f00020e7f89 */ /* 0x00c4e400000e0000 */
.L_x_3174:
[----:B-12-4-:R-:W-:-:S04]  /*256a0*/  IADD3 R2, R214, 0x60, RZ ;  /* 0x00000060d6027810 */ /* 0x016fc80007ffe0ff */
[----:B------:R-:W-:-:S13]  /*256b0*/  ISETP.GE.AND P0, PT, R2, R103, PT ;  /* 0x000000670200720c */ /* 0x000fda0003f06270 */
[----:B------:R-:W-:Y:S05]  /*256c0*/  @P0 BRA `(.L_x_2887) ;  /* 0x0000001c00ec0947 */ /* 0x000fea0003800000 */
[----:B------:R-:W-:Y:S02]  /*256d0*/  ULDC UR4, c[0x0][0xac8] ;  /* 0x0002b20000047ab9 */ /* 0x000fe40000000800 */
[----:B------:R-:W-:-:S13]  /*256e0*/  ISETP.GE.AND P1, PT, R21, UR4, PT ;  /* 0x0000000415007c0c */ /* 0x000fda000bf26270 */
[----:B---3--:R-:W-:-:S04]  /*256f0*/  @!P1 LEA R2, P0, R21, R14, 0x1 ;  /* 0x0000000e15029211 */ /* 0x008fc800078008ff */
[----:B0-----:R-:W-:Y:S02]  /*25700*/  @!P1 LEA.HI.X R3, R21, R0, R10, 0x1, P0 ;  /* 0x0000000015039211 */ /* 0x001fe400000f0c0a */
[----:B------:R-:W-:-:S03]  /*25710*/  ISETP.GE.AND P0, PT, R57, UR4, PT ;  /* 0x0000000439007c0c */ /* 0x000fc6000bf06270 */
[----:B-----5:R0:W-:Y:S10]  /*25720*/  @!P1 ST.E.128 desc[UR50][R2.64], R36 ;  /* 0x0000002402009985 */ /* 0x0201f4000c101d32 */
[----:B------:R-:W-:Y:S05]  /*25730*/  @P0 BRA `(.L_x_2887) ;  /* 0x0000001c00d00947 */ /* 0x000fea0003800000 */
[----:B------:R-:W-:-:S04]  /*25740*/  LEA R14, P0, R57, R14, 0x1 ;  /* 0x0000000e390e7211 */ /* 0x000fc800078008ff */
[----:B------:R-:W-:-:S05]  /*25750*/  LEA.HI.X R15, R57, R0, R20, 0x1, P0 ;  /* 0x00000000390f7211 */ /* 0x000fca00000f0c14 */
[----:B------:R1:W-:Y:S01]  /*25760*/  ST.E.128 desc[UR50][R14.64], R52 ;  /* 0x000000340e007985 */ /* 0x0003e2000c101d32 */
[----:B------:R-:W-:Y:S05]  /*25770*/  BRA `(.L_x_2887) ;  /* 0x0000001c00c07947 */ /* 0x000fea0003800000 */
.L_x_2876:
        /* <DEDUP_REMOVED lines=40> */
[----:B------:R-:W-:Y:S01]  /*25a00*/  UMOV UR4, 0xffffffff ;  /* 0xffffffff00047882 */ /* 0x000fe20000000000 */
[----:B------:R-:W-:-:S04]  /*25a10*/  IADD3 R37, R9, R37, RZ ;  /* 0x0000002509257210 */ /* 0x000fc80007ffe0ff */
        /* <DEDUP_REMOVED lines=8> */
[C---:B------:R-:W-:Y:S02]  /*25aa0*/  VIADD R30, R216.reuse, 0x28 ;  /* 0x00000028d81e7836 */ /* 0x040fe40000000000 */
[C---:B------:R-:W-:Y:S02]  /*25ab0*/  VIADD R29, R216.reuse, 0x30 ;  /* 0x00000030d81d7836 */ /* 0x040fe40000000000 */
[----:B------:R-:W-:-:S07]  /*25ac0*/  VIADD R24, R216, 0x38 ;  /* 0x00000038d8187836 */ /* 0x000fce0000000000 */
.L_x_3177:
        /* <DEDUP_REMOVED lines=11> */
[C---:B------:R-:W-:Y:S01]  /*25b80*/  VIADD R62, R216.reuse, 0x50 ;  /* 0x00000050d83e7836 */ /* 0x040fe20000000000 */
[----:B------:R-:W-:Y:S01]  /*25b90*/  SHF.R.S32.HI R12, RZ, 0x1f, R33 ;  /* 0x0000001fff0c7819 */ /* 0x000fe20000011421 */
[C---:B------:R-:W-:Y:S01]  /*25ba0*/  VIADD R100, R216.reuse, 0x58 ;  /* 0x00000058d8647836 */ /* 0x040fe20000000000 */
[----:B------:R-:W-:Y:S01]  /*25bb0*/  ISETP.GE.AND P3, PT, R31, UR4, PT ;  /* 0x000000041f007c0c */ /* 0x000fe2000bf66270 */
[----:B------:R-:W-:Y:S01]  /*25bc0*/  VIADD R88, R216, 0x68 ;  /* 0x00000068d8587836 */ /* 0x000fe20000000000 */
[----:B------:R-:W-:Y:S01]  /*25bd0*/  ISETP.GE.AND P1, PT, R30, UR4, PT ;  /* 0x000000041e007c0c */ /* 0x000fe2000bf26270 */
[C---:B------:R-:W-:Y:S01]  /*25be0*/  VIADD R63, R216.reuse, 0x60 ;  /* 0x00000060d83f7836 */ /* 0x040fe20000000000 */
[----:B------:R-:W-:Y:S01]  /*25bf0*/  SHF.R.S32.HI R14, RZ, 0x1f, R31 ;  /* 0x0000001fff0e7819 */ /* 0x000fe2000001141f */
[----:B--2---:R-:W-:Y:S01]  /*25c00*/  @!P0 IMAD.MOV.U32 R8, RZ, RZ, R35 ;  /* 0x000000ffff088224 */ /* 0x004fe200078e0023 */
[----:B------:R-:W-:Y:S01]  /*25c10*/  SHF.R.S32.HI R27, RZ, 0x1f, R28 ;  /* 0x0000001fff1b7819 */ /* 0x000fe2000001141c */
[----:B-1----:R-:W-:Y:S01]  /*25c20*/  @!P0 IMAD.MOV.U32 R9, RZ, RZ, R36 ;  /* 0x000000ffff098224 */ /* 0x002fe200078e0024 */
[----:B------:R-:W-:Y:S01]  /*25c30*/  SHF.R.S32.HI R15, RZ, 0x1f, R30 ;  /* 0x0000001fff0f7819 */ /* 0x000fe2000001141e */
[----:B------:R-:W-:Y:S01]  /*25c40*/  @!P0 IMAD.MOV.U32 R10, RZ, RZ, R102 ;  /* 0x000000ffff0a8224 */ /* 0x000fe200078e0066 */
[----:B------:R-:W-:Y:S01]  /*25c50*/  SHF.R.S32.HI R62, RZ, 0x1f, R62 ;  /* 0x0000001fff3e7819 */ /* 0x000fe2000001143e */
[----:B------:R-:W-:Y:S01]  /*25c60*/  @!P0 IMAD.WIDE R8, R216, 0x4, R8 ;  /* 0x00000004d8088825 */ /* 0x000fe200078e0208 */
[----:B------:R-:W-:-:S02]  /*25c70*/  SHF.R.S32.HI R100, RZ, 0x1f, R100 ;  /* 0x0000001fff647819 */ /* 0x000fc40000011464 */
[----:B------:R-:W-:Y:S01]  /*25c80*/  SHF.R.S32.HI R63, RZ, 0x1f, R63 ;  /* 0x0000001fff3f7819 */ /* 0x000fe2000001143f */
[----:B------:R-:W-:-:S05]  /*25c90*/  @!P0 IMAD.MOV.U32 R11, RZ, RZ, R101 ;  /* 0x000000ffff0b8224 */ /* 0x000fca00078e0065 */
[----:B------:R1:W-:Y:S02]  /*25ca0*/  @!P0 ST.E.64 desc[UR50][R8.64], R10 ;  /* 0x0000000a08008985 */ /* 0x0003e4000c101b32 */
[-C--:B-1----:R-:W-:Y:S02]  /*25cb0*/  @!P2 LEA R8, P0, R229, R35.reuse, 0x2 ;  /* 0x00000023e508a211 */ /* 0x082fe400078010ff */
[----:B------:R-:W-:Y:S02]  /*25cc0*/  @!P4 LEA R10, P5, R33, R35, 0x2 ;  /* 0x00000023210ac211 */ /* 0x000fe400078a10ff */
[-C--:B------:R-:W-:Y:S01]  /*25cd0*/  @!P2 LEA.HI.X R9, R229, R36.reuse, R13, 0x2, P0 ;  /* 0x00000024e509a211 */ /* 0x080fe200000f140d */
[----:B------:R-:W-:Y:S01]  /*25ce0*/  @!P2 IMAD.MOV.U32 R13, RZ, RZ, R98 ;  /* 0x000000ffff0da224 */ /* 0x000fe200078e0062 */
[----:B------:R-:W-:Y:S01]  /*25cf0*/  @!P4 LEA.HI.X R11, R33, R36, R12, 0x2, P5 ;  /* 0x00000024210bc211 */ /* 0x000fe200028f140c */
[----:B------:R-:W-:Y:S01]  /*25d00*/  @!P2 IMAD.MOV.U32 R12, RZ, RZ, R99 ;  /* 0x000000ffff0ca224 */ /* 0x000fe200078e0063 */
[----:B------:R-:W-:-:S04]  /*25d10*/  ISETP.GE.AND P0, PT, R28, UR4, PT ;  /* 0x000000041c007c0c */ /* 0x000fc8000bf06270 */
[----:B------:R1:W-:Y:S02]  /*25d20*/  @!P2 ST.E.64 desc[UR50][R8.64], R12 ;  /* 0x0000000c0800a985 */ /* 0x0003e4000c101b32 */
[----:B-1----:R-:W-:Y:S01]  /*25d30*/  @!P4 MOV R8, R79 ;  /* 0x0000004f0008c202 */ /* 0x002fe20000000f00 */
[----:B------:R-:W-:Y:S02]  /*25d40*/  @!P4 IMAD.MOV.U32 R9, RZ, RZ, R77 ;  /* 0x000000ffff09c224 */ /* 0x000fe400078e004d */
[----:B------:R-:W-:Y:S02]  /*25d50*/  @!P3 IMAD.MOV.U32 R79, RZ, RZ, R78 ;  /* 0x000000ffff4fb224 */ /* 0x000fe400078e004e */
[----:B------:R-:W-:Y:S01]  /*25d60*/  @!P3 IMAD.MOV.U32 R78, RZ, RZ, R80 ;  /* 0x000000ffff4eb224 */ /* 0x000fe200078e0050 */
[----:B------:R1:W-:Y:S01]  /*25d70*/  @!P4 ST.E.64 desc[UR50][R10.64], R8 ;  /* 0x000000080a00c985 */ /* 0x0003e2000c101b32 */
[----:B------:R-:W-:-:S04]  /*25d80*/  @!P1 LEA R12, P4, R30, R35, 0x2 ;  /* 0x000000231e0c9211 */ /* 0x000fc800078810ff */
[-C--:B------:R-:W-:Y:S02]  /*25d90*/  @!P1 LEA.HI.X R13, R30, R36.reuse, R15, 0x2, P4 ;  /* 0x000000241e0d9211 */ /* 0x080fe400020f140f */
[----:B------:R-:W-:Y:S02]  /*25da0*/  ISETP.GE.AND P4, PT, R25, UR4, PT ;  /* 0x0000000419007c0c */ /* 0x000fe4000bf86270 */
[----:B------:R-:W-:Y:S02]  /*25db0*/  SHF.R.S32.HI R15, RZ, 0x1f, R24 ;  /* 0x0000001fff0f7819 */ /* 0x000fe40000011418 */
[CC--:B-1----:R-:W-:Y:S02]  /*25dc0*/  @!P3 LEA R10, P2, R31.reuse, R35.reuse, 0x2 ;  /* 0x000000231f0ab211 */ /* 0x0c2fe400078410ff */
[----:B------:R-:W-:Y:S02]  /*25dd0*/  @!P0 LEA R8, P5, R28, R35, 0x2 ;  /* 0x000000231c088211 */ /* 0x000fe400078a10ff */
[----:B------:R-:W-:-:S02]  /*25de0*/  @!P3 LEA.HI.X R11, R31, R36, R14, 0x2, P2 ;  /* 0x000000241f0bb211 */ /* 0x000fc400010f140e */
[----:B------:R-:W-:Y:S02]  /*25df0*/  ISETP.GE.AND P2, PT, R29, UR4, PT ;  /* 0x000000041d007c0c */ /* 0x000fe4000bf46270 */
[----:B------:R-:W-:Y:S01]  /*25e00*/  @!P0 LEA.HI.X R9, R28, R36, R27, 0x2, P5 ;  /* 0x000000241c098211 */ /* 0x000fe200028f141b */
[----:B------:R1:W-:Y:S01]  /*25e10*/  @!P3 ST.E.64 desc[UR50][R10.64], R78 ;  /* 0x0000004e0a00b985 */ /* 0x0003e2000c101b32 */
[----:B------:R-:W-:Y:S01]  /*25e20*/  ISETP.GE.AND P3, PT, R24, UR4, PT ;  /* 0x0000000418007c0c */ /* 0x000fe2000bf66270 */
[----:B-1----:R-:W-:Y:S02]  /*25e30*/  @!P0 IMAD.MOV.U32 R10, RZ, RZ, R2 ;  /* 0x000000ffff0a8224 */ /* 0x002fe400078e0002 */
[----:B------:R-:W-:Y:S02]  /*25e40*/  @!P0 IMAD.MOV.U32 R11, RZ, RZ, R81 ;  /* 0x000000ffff0b8224 */ /* 0x000fe400078e0051 */
[----:B------:R-:W-:Y:S01]  /*25e50*/  @!P1 IMAD.MOV.U32 R2, RZ, RZ, R3 ;  /* 0x000000ffff029224 */ /* 0x000fe200078e0003 */
[----:B------:R-:W-:-:S02]  /*25e60*/  @!P1 MOV R3, R0 ;  /* 0x0000000000039202 */ /* 0x000fc40000000f00 */
[----:B------:R1:W-:Y:S01]  /*25e70*/  @!P0 ST.E.64 desc[UR50][R8.64], R10 ;  /* 0x0000000a08008985 */ /* 0x0003e2000c101b32 */
[----:B------:R-:W-:-:S03]  /*25e80*/  SHF.R.S32.HI R0, RZ, 0x1f, R29 ;  /* 0x0000001fff007819 */ /* 0x000fc6000001141d */
[----:B------:R2:W-:Y:S01]  /*25e90*/  @!P1 ST.E.64 desc[UR50][R12.64], R2 ;  /* 0x000000020c009985 */ /* 0x0005e2000c101b32 */
[----:B------:R-:W-:Y:S01]  /*25ea0*/  ISETP.GE.AND P1, PT, R228, UR4, PT ;  /* 0x00000004e4007c0c */ /* 0x000fe2000bf26270 */
[----:B-1----:R-:W-:Y:S01]  /*25eb0*/  @!P2 IMAD.MOV.U32 R10, RZ, RZ, R21 ;  /* 0x000000ffff0aa224 */ /* 0x002fe200078e0015 */
[CC--:B------:R-:W-:Y:S01]  /*25ec0*/  @!P3 LEA R8, P5, R24.reuse, R35.reuse, 0x2 ;  /* 0x000000231808b211 */ /* 0x0c0fe200078a10ff */
[----:B------:R-:W-:Y:S01]  /*25ed0*/  @!P2 IMAD.MOV.U32 R11, RZ, RZ, R4 ;  /* 0x000000ffff0ba224 */ /* 0x000fe200078e0004 */
[C---:B--2---:R-:W-:Y:S01]  /*25ee0*/  @!P2 LEA R2, P0, R29.reuse, R35, 0x2 ;  /* 0x000000231d02a211 */ /* 0x044fe200078010ff */
[----:B------:R-:W-:Y:S01]  /*25ef0*/  @!P3 IMAD.MOV.U32 R21, RZ, RZ, R20 ;  /* 0x000000ffff15b224 */ /* 0x000fe200078e0014 */
[-C--:B------:R-:W-:Y:S01]  /*25f00*/  @!P3 LEA.HI.X R9, R24, R36.reuse, R15, 0x2, P5 ;  /* 0x000000241809b211 */ /* 0x080fe200028f140f */
[----:B------:R-:W-:Y:S01]  /*25f10*/  @!P3 IMAD.MOV.U32 R20, RZ, RZ, R40 ;  /* 0x000000ffff14b224 */ /* 0x000fe200078e0028 */
[----:B------:R-:W-:Y:S02]  /*25f20*/  @!P2 LEA.HI.X R3, R29, R36, R0, 0x2, P0 ;  /* 0x000000241d03a211 */ /* 0x000fe400000f1400 */
[----:B------:R-:W-:-:S02]  /*25f30*/  ISETP.GE.AND P0, PT, R38, UR4, PT ;  /* 0x0000000426007c0c */ /* 0x000fc4000bf06270 */
[----:B------:R-:W-:Y:S01]  /*25f40*/  SHF.R.S32.HI R0, RZ, 0x1f, R25 ;  /* 0x0000001fff007819 */ /* 0x000fe20000011419 */
[----:B------:R1:W-:Y:S01]  /*25f50*/  @!P2 ST.E.64 desc[UR50][R2.64], R10 ;  /* 0x0000000a0200a985 */ /* 0x0003e2000c101b32 */
[CC--:B------:R-:W-:Y:S02]  /*25f60*/  @!P4 LEA R12, P2, R25.reuse, R35.reuse, 0x2 ;  /* 0x00000023190cc211 */ /* 0x0c0fe400078410ff */
[----:B------:R-:W-:Y:S01]  /*25f70*/  SHF.R.S32.HI R15, RZ, 0x1f, R228 ;  /* 0x0000001fff0f7819 */ /* 0x000fe200000114e4 */
[----:B------:R2:W-:Y:S01]  /*25f80*/  @!P3 ST.E.64 desc[UR50][R8.64], R20 ;  /* 0x000000140800b985 */ /* 0x0005e2000c101b32 */
[----:B------:R-:W-:Y:S02]  /*25f90*/  @!P4 LEA.HI.X R13, R25, R36, R0, 0x2, P2 ;  /* 0x00000024190dc211 */ /* 0x000fe400010f1400 */
[----:B------:R-:W-:Y:S02]  /*25fa0*/  @!P1 LEA R14, P3, R228, R35, 0x2 ;  /* 0x00000023e40e9211 */ /* 0x000fe400078610ff */
[----:B------:R-:W-:-:S02]  /*25fb0*/  ISETP.GE.AND P2, PT, R89, UR4, PT ;  /* 0x0000000459007c0c */ /* 0x000fc4000bf46270 */
[-C--:B------:R-:W-:Y:S02]  /*25fc0*/  @!P1 LEA.HI.X R15, R228, R36.reuse, R15, 0x2, P3 ;  /* 0x00000024e40f9211 */ /* 0x080fe400018f140f */
[----:B------:R-:W-:Y:S01]  /*25fd0*/  @!P4 MOV R40, R43 ;  /* 0x0000002b0028c202 */ /* 0x000fe20000000f00 */
[----:B------:R-:W-:Y:S01]  /*25fe0*/  @!P1 IMAD.MOV.U32 R43, RZ, RZ, R42 ;  /* 0x000000ffff2b9224 */ /* 0x000fe200078e002a */
[----:B------:R-:W-:Y:S01]  /*25ff0*/  ISETP.GE.AND P3, PT, R39, UR4, PT ;  /* 0x0000000427007c0c */ /* 0x000fe2000bf66270 */
[----:B------:R-:W-:Y:S01]  /*26000*/  @!P1 IMAD.MOV.U32 R42, RZ, RZ, R44 ;  /* 0x000000ffff2a9224 */ /* 0x000fe200078e002c */
[-C--:B------:R-:W-:Y:S01]  /*26010*/  @!P0 LEA R26, P5, R38, R35.reuse, 0x2 ;  /* 0x00000023261a8211 */ /* 0x080fe200078a10ff */
[----:B------:R-:W-:Y:S01]  /*26020*/  @!P0 IMAD.MOV.U32 R44, RZ, RZ, R47 ;  /* 0x000000ffff2c8224 */ /* 0x000fe200078e002f */
[----:B------:R3:W-:Y:S01]  /*26030*/  @!P4 ST.E.64 desc[UR50][R12.64], R40 ;  /* 0x000000280c00c985 */ /* 0x0007e2000c101b32 */
[----:B------:R-:W-:Y:S02]  /*26040*/  ISETP.GE.AND P4, PT, R88, UR4, PT ;  /* 0x0000000458007c0c */ /* 0x000fe4000bf86270 */
[-C--:B------:R-:W-:Y:S01]  /*26050*/  @!P0 LEA.HI.X R27, R38, R36.reuse, R62, 0x2, P5 ;  /* 0x00000024261b8211 */ /* 0x080fe200028f143e */
[C---:B------:R-:W-:Y:S01]  /*26060*/  VIADD R38, R216.reuse, 0x78 ;  /* 0x00000078d8267836 */ /* 0x040fe20000000000 */
[----:B------:R-:W-:Y:S01]  /*26070*/  IADD3 R62, R216, 0x70, RZ ;  /* 0x00000070d83e7810 */ /* 0x000fe20007ffe0ff */
[----:B------:R4:W-:Y:S01]  /*26080*/  @!P1 ST.E.64 desc[UR50][R14.64], R42 ;  /* 0x0000002a0e009985 */ /* 0x0009e2000c101b32 */
[CC--:B-1----:R-:W-:Y:S01]  /*26090*/  @!P2 LEA R2, P1, R89.reuse, R35.reuse, 0x2 ;  /* 0x000000235902a211 */ /* 0x0c2fe200078210ff */
[----:B------:R-:W-:Y:S01]  /*260a0*/  @!P2 IMAD.MOV.U32 R47, RZ, RZ, R46 ;  /* 0x000000ffff2fa224 */ /* 0x000fe200078e002e */
[----:B------:R-:W-:Y:S01]  /*260b0*/  ISETP.GE.AND P5, PT, R62, UR4, PT ;  /* 0x000000043e007c0c */ /* 0x000fe2000bfa6270 */
[----:B------:R1:W-:Y:S01]  /*260c0*/  @!P0 ST.E.64 desc[UR50][R26.64], R44 ;  /* 0x0000002c1a008985 */ /* 0x0003e2000c101b32 */
[----:B------:R-:W-:Y:S01]  /*260d0*/  ISETP.GE.AND P0, PT, R38, UR4, PT ;  /* 0x0000000426007c0c */ /* 0x000fe2000bf06270 */
[----:B------:R-:W-:Y:S01]  /*260e0*/  @!P2 IMAD.MOV.U32 R46, RZ, RZ, R48 ;  /* 0x000000ffff2ea224 */ /* 0x000fe200078e0030 */
[----:B------:R-:W-:Y:S01]  /*260f0*/  @!P2 LEA.HI.X R3, R89, R36, R100, 0x2, P1 ;  /* 0x000000245903a211 */ /* 0x000fe200008f1464 */
[----:B------:R-:W-:Y:S01]  /*26100*/  VIADD R89, R216, 0x68 ;  /* 0x00000068d8597836 */ /* 0x000fe20000000000 */
[----:B--2---:R-:W-:Y:S01]  /*26110*/  @!P3 LEA R8, P1, R39, R35, 0x2 ;  /* 0x000000232708b211 */ /* 0x004fe200078210ff */
[----:B------:R-:W-:-:S02]  /*26120*/  @!P3 IMAD.MOV.U32 R48, RZ, RZ, R51 ;  /* 0x000000ffff30b224 */ /* 0x000fc400078e0033 */
[----:B------:R1:W-:Y:S01]  /*26130*/  @!P2 ST.E.64 desc[UR50][R2.64], R46 ;  /* 0x0000002e0200a985 */ /* 0x0003e2000c101b32 */
[----:B------:R-:W-:Y:S01]  /*26140*/  @!P3 LEA.HI.X R9, R39, R36, R63, 0x2, P1 ;  /* 0x000000242709b211 */ /* 0x000fe200008f143f */
[C---:B------:R-:W-:Y:S01]  /*26150*/  VIADD R63, R216.reuse, 0x70 ;  /* 0x00000070d83f7836 */ /* 0x040fe20000000000 */
[----:B------:R-:W-:Y:S01]  /*26160*/  IADD3 R39, R216, 0x78, RZ ;  /* 0x00000078d8277810 */ /* 0x000fe20007ffe0ff */
[----:B------:R-:W-:Y:S01]  /*26170*/  @!P4 IMAD.MOV.U32 R51, RZ, RZ, R50 ;  /* 0x000000ffff33c224 */ /* 0x000fe200078e0032 */
[-C--:B------:R-:W-:Y:S01]  /*26180*/  @!P4 LEA R10, P1, R88, R35.reuse, 0x2 ;  /* 0x00000023580ac211 */ /* 0x080fe200078210ff */
[----:B------:R1:W-:Y:S01]  /*26190*/  @!P3 ST.E.64 desc[UR50][R8.64], R48 ;  /* 0x000000300800b985 */ /* 0x0003e2000c101b32 */
[----:B------:R-:W-:Y:S01]  /*261a0*/  SHF.R.S32.HI R89, RZ, 0x1f, R89 ;  /* 0x0000001fff597819 */ /* 0x000fe20000011459 */
[----:B------:R-:W-:Y:S01]  /*261b0*/  @!P4 IMAD.MOV.U32 R50, RZ, RZ, R82 ;  /* 0x000000ffff32c224 */ /* 0x000fe200078e0052 */
[-C--:B---3--:R-:W-:Y:S01]  /*261c0*/  @!P5 LEA R12, P2, R62, R35.reuse, 0x2 ;  /* 0x000000233e0cd211 */ /* 0x088fe200078410ff */
[----:B------:R-:W-:Y:S01]  /*261d0*/  @!P5 IMAD.MOV.U32 R82, RZ, RZ, R85 ;  /* 0x000000ffff52d224 */ /* 0x000fe200078e0055 */
[----:B------:R-:W-:Y:S01]  /*261e0*/  SHF.R.S32.HI R63, RZ, 0x1f, R63 ;  /* 0x0000001fff3f7819 */ /* 0x000fe2000001143f */
[----:B------:R-:W-:Y:S01]  /*261f0*/  @!P0 IMAD.MOV.U32 R85, RZ, RZ, R84 ;  /* 0x000000ffff558224 */ /* 0x000fe200078e0054 */
[----:B----4-:R-:W-:-:S02]  /*26200*/  @!P0 LEA R14, P3, R38, R35, 0x2 ;  /* 0x00000023260e8211 */ /* 0x010fc400078610ff */
[----:B------:R-:W-:Y:S02]  /*26210*/  SHF.R.S32.HI R39, RZ, 0x1f, R39 ;  /* 0x0000001fff277819 */ /* 0x000fe40000011427 */
[-C--:B------:R-:W-:Y:S02]  /*26220*/  @!P4 LEA.HI.X R11, R88, R36.reuse, R89, 0x2, P1 ;  /* 0x00000024580bc211 */ /* 0x080fe400008f1459 */
[-C--:B------:R-:W-:Y:S02]  /*26230*/  @!P5 LEA.HI.X R13, R62, R36.reuse, R63, 0x2, P2 ;  /* 0x000000243e0dd211 */ /* 0x080fe400010f143f */
[----:B------:R-:W-:Y:S01]  /*26240*/  @!P0 LEA.HI.X R15, R38, R36, R39, 0x2, P3 ;  /* 0x00000024260f8211 */ /* 0x000fe200018f1427 */
[----:B------:R1:W-:Y:S01]  /*26250*/  @!P4 ST.E.64 desc[UR50][R10.64], R50 ;  /* 0x000000320a00c985 */ /* 0x0003e2000c101b32 */
[----:B------:R-:W-:-:S03]  /*26260*/  @!P0 MOV R84, R86 ;  /* 0x0000005600548202 */ /* 0x000fc60000000f00 */
[----:B------:R1:W-:Y:S04]  /*26270*/  @!P5 ST.E.64 desc[UR50][R12.64], R82 ;  /* 0x000000520c00d985 */ /* 0x0003e8000c101b32 */
[----:B------:R1:W-:Y:S02]  /*26280*/  @!P0 ST.E.64 desc[UR50][R14.64], R84 ;  /* 0x000000540e008985 */ /* 0x0003e4000c101b32 */
.L_x_2890:
[----:B------:R-:W-:Y:S05]  /*26290*/  BSYNC B1 ;  /* 0x0000000000017941 */ /* 0x000fea0003800000 */
.L_x_2889:
[----:B------:R-:W-:-:S03]  /*262a0*/  UMOV UR4, 0xffffffff ;  /* 0xffffffff00047882 */ /* 0x000fc60000000000 */
[----:B------:R-:W-:Y:S05]  /*262b0*/  BRA.DIV UR4, `(.L_x_2891) ;  /* 0x000000d204887947 */ /* 0x000fea000b800000 */
[----:B------:R3:W4:Y:S04]  /*262c0*/  SHFL.IDX PT, R0, R37, 0x1, 0x1c1f ;  /* 0x003c1f0025007f89 */ /* 0x00072800000e0000 */
[----:B-1----:R3:W1:Y:S02]  /*262d0*/  SHFL.IDX PT, R14, R32, 0x1, 0x1c1f ;  /* 0x003c1f00200e7f89 */ /* 0x00266400000e0000 */
.L_x_3181:
[----:B------:R-:W-:-:S13]  /*262e0*/  ISETP.GE.AND P0, PT, R34, R103, PT ;  /* 0x000000672200720c */ /* 0x000fda0003f06270 */
[----:B------:R-:W-:Y:S05]  /*262f0*/  @P0 BRA `(.L_x_2887) ;  /* 0x0000001000e00947 */ /* 0x000fea0003800000 */
[----:B------:R-:W-:Y:S01]  /*26300*/  ULDC UR4, c[0x0][0xac8] ;  /* 0x0002b20000047ab9 */ /* 0x000fe20000000800 */
[----:B------:R-:W-:Y:S01]  /*26310*/  SHF.R.S32.HI R2, RZ, 0x1f, R33 ;  /* 0x0000001fff027819 */ /* 0x000fe20000011421 */
[C---:B------:R-:W-:Y:S01]  /*26320*/  VIADD R39, R216.reuse, 0x50 ;  /* 0x00000050d8277836 */ /* 0x040fe20000000000 */
[----:B------:R-:W-:Y:S01]  /*26330*/  ISETP.GE.AND P1, PT, R33, UR4, PT ;  /* 0x0000000421007c0c */ /* 0x000fe2000bf26270 */
[C---:B------:R-:W-:Y:S01]  /*26340*/  VIADD R40, R216.reuse, 0x50 ;  /* 0x00000050d8287836 */ /* 0x040fe20000000000 */
[C---:B------:R-:W-:Y:S01]  /*26350*/  ISETP.GE.AND P0, PT, R216.reuse, UR4, PT ;  /* 0x00000004d8007c0c */ /* 0x040fe2000bf06270 */
[C---:B------:R-:W-:Y:S01]  /*26360*/  VIADD R38, R216.reuse, 0x60 ;  /* 0x00000060d8267836 */ /* 0x040fe20000000000 */
[----:B------:R-:W-:Y:S01]  /*26370*/  ISETP.GE.AND P2, PT, R229, UR4, PT ;  /* 0x00000004e5007c0c */ /* 0x000fe2000bf46270 */
[C---:B------:R-:W-:Y:S01]  /*26380*/  VIADD R36, R216.reuse, 0x68 ;  /* 0x00000068d8247836 */ /* 0x040fe20000000000 */
[----:B------:R-:W-:Y:S01]  /*26390*/  ISETP.GE.AND P5, PT, R31, UR4, PT ;  /* 0x000000041f007c0c */ /* 0x000fe2000bfa6270 */
[----:B0--3--:R-:W-:Y:S01]  /*263a0*/  VIADD R37, R216, 0x58 ;  /* 0x00000058d8257836 */ /* 0x009fe20000000000 */
[----:B------:R-:W-:-:S02]  /*263b0*/  SHF.R.S32.HI R4, RZ, 0x1f, R229 ;  /* 0x0000001fff047819 */ /* 0x000fc400000114e5 */
[----:B------:R-:W-:Y:S02]  /*263c0*/  SHF.R.S32.HI R3, RZ, 0x1f, R31 ;  /* 0x0000001fff037819 */ /* 0x000fe4000001141f */
[----:B------:R-:W-:Y:S02]  /*263d0*/  SHF.R.S32.HI R27, RZ, 0x1f, R30 ;  /* 0x0000001fff1b7819 */ /* 0x000fe4000001141e */
[C---:B-1----:R-:W-:Y:S01]  /*263e0*/  @!P1 LEA R12, P3, R33.reuse, R14, 0x2 ;  /* 0x0000000e210c9211 */ /* 0x042fe200078610ff */
[----:B----4-:R-:W-:Y:S01]  /*263f0*/  @!P0 IMAD.MOV.U32 R15, RZ, RZ, R0 ;  /* 0x000000ffff0f8224 */ /* 0x010fe200078e0000 */
[C---:B--2---:R-:W-:Y:S01]  /*26400*/  IADD3 R35, R216.reuse, 0x58, RZ ;  /* 0x00000058d8237810 */ /* 0x044fe20007ffe0ff */
[----:B------:R-:W-:Y:S01]  /*26410*/  @!P0 IMAD.MOV.U32 R86, RZ, RZ, R52 ;  /* 0x000000ffff568224 */ /* 0x000fe200078e0034 */
[----:B------:R-:W-:Y:S01]  /*26420*/  @!P1 LEA.HI.X R13, R33, R0, R2, 0x2, P3 ;  /* 0x00000000210d9211 */ /* 0x000fe200018f1402 */
[----:B------:R-:W-:Y:S01]  /*26430*/  @!P0 IMAD.WIDE R8, R216, 0x4, R14 ;  /* 0x00000004d8088825 */ /* 0x000fe200078e020e */
[----:B------:R-:W-:-:S02]  /*26440*/  @!P2 LEA R10, P3, R229, R14, 0x2 ;  /* 0x0000000ee50aa211 */ /* 0x000fc400078610ff */
[----:B------:R-:W-:Y:S02]  /*26450*/  @!P5 LEA R2, P4, R31, R14, 0x2 ;  /* 0x0000000e1f02d211 */ /* 0x000fe400078810ff */
[-C--:B------:R-:W-:Y:S01]  /*26460*/  @!P2 LEA.HI.X R11, R229, R0.reuse, R4, 0x2, P3 ;  /* 0x00000000e50ba211 */ /* 0x080fe200018f1404 */
[----:B------:R0:W-:Y:S01]  /*26470*/  @!P0 ST.E.64 desc[UR50][R8.64], R86 ;  /* 0x0000005608008985 */ /* 0x0001e2000c101b32 */
[----:B------:R-:W-:Y:S02]  /*26480*/  ISETP.GE.AND P3, PT, R28, UR4, PT ;  /* 0x000000041c007c0c */ /* 0x000fe4000bf66270 */
[----:B------:R-:W-:Y:S02]  /*26490*/  ISETP.GE.AND P0, PT, R30, UR4, PT ;  /* 0x000000041e007c0c */ /* 0x000fe4000bf06270 */
[----:B------:R-:W-:Y:S02]  /*264a0*/  @!P5 LEA.HI.X R3, R31, R0, R3, 0x2, P4 ;  /* 0x000000001f03d211 */ /* 0x000fe400020f1403 */
[----:B------:R-:W-:-:S02]  /*264b0*/  SHF.R.S32.HI R15, RZ, 0x1f, R28 ;  /* 0x0000001fff0f7819 */ /* 0x000fc4000001141c */
[----:B------:R-:W-:Y:S02]  /*264c0*/  SHF.R.S32.HI R4, RZ, 0x1f, R29 ;  /* 0x0000001fff047819 */ /* 0x000fe4000001141d */
[----:B------:R-:W-:Y:S02]  /*264d0*/  IADD3 R32, R216, 0x70, RZ ;  /* 0x00000070d8207810 */ /* 0x000fe40007ffe0ff */
[----:B------:R-:W-:Y:S01]  /*264e0*/  SHF.R.S32.HI R40, RZ, 0x1f, R40 ;  /* 0x0000001fff287819 */ /* 0x000fe20000011428 */
[----:B0-----:R-:W-:Y:S01]  /*264f0*/  @!P2 IMAD.MOV.U32 R8, RZ, RZ, R53 ;  /* 0x000000ffff08a224 */ /* 0x001fe200078e0035 */
[C---:B------:R-:W-:Y:S01]  /*26500*/  @!P3 LEA R20, P4, R28.reuse, R14, 0x2 ;  /* 0x0000000e1c14b211 */ /* 0x040fe200078810ff */
[----:B------:R-:W-:Y:S01]  /*26510*/  @!P2 IMAD.MOV.U32 R9, RZ, RZ, R90 ;  /* 0x000000ffff09a224 */ /* 0x000fe200078e005a */
[----:B------:R-:W-:Y:S02]  /*26520*/  SHF.R.S32.HI R37, RZ, 0x1f, R37 ;  /* 0x0000001fff257819 */ /* 0x000fe40000011425 */
[----:B------:R-:W-:-:S02]  /*26530*/  @!P3 LEA.HI.X R21, R28, R0, R15, 0x2, P4 ;  /* 0x000000001c15b211 */ /* 0x000fc400020f140f */
[----:B------:R0:W-:Y:S01]  /*26540*/  @!P2 ST.E.64 desc[UR50][R10.64], R8 ;  /* 0x000000080a00a985 */ /* 0x0001e2000c101b32 */
[----:B------:R-:W-:Y:S02]  /*26550*/  ISETP.GE.AND P2, PT, R29, UR4, PT ;  /* 0x000000041d007c0c */ /* 0x000fe4000bf46270 */
[----:B------:R-:W-:Y:S01]  /*26560*/  SHF.R.S32.HI R15, RZ, 0x1f, R228 ;  /* 0x0000001fff0f7819 */ /* 0x000fe200000114e4 */
[----:B0-----:R-:W-:-:S10]  /*26570*/  @!P1 IMAD.MOV.U32 R8, RZ, RZ, R56 ;  /* 0x000000ffff089224 */ /* 0x001fd400078e0038 */
[C---:B------:R-:W-:Y:S01]  /*26580*/  @!P2 LEA R10, P4, R29.reuse, R14, 0x2 ;  /* 0x0000000e1d0aa211 */ /* 0x040fe200078810ff */
[----:B------:R-:W-:Y:S01]  /*26590*/  @!P1 IMAD.MOV.U32 R9, RZ, RZ, R54 ;  /* 0x000000ffff099224 */ /* 0x000fe200078e0036 */
[----:B------:R-:W-:Y:S02]  /*265a0*/  @!P5 MOV R54, R57 ;  /* 0x000000390036d202 */ /* 0x000fe40000000f00 */
[----:B------:R-:W-:Y:S02]  /*265b0*/  @!P2 LEA.HI.X R11, R29, R0, R4, 0x2, P4 ;  /* 0x000000001d0ba211 */ /* 0x000fe400020f1404 */
[----:B------:R0:W-:Y:S01]  /*265c0*/  @!P1 ST.E.64 desc[UR50][R12.64], R8 ;  /* 0x000000080c009985 */ /* 0x0001e2000c101b32 */
[----:B------:R-:W-:Y:S02]  /*265d0*/  ISETP.GE.AND P1, PT, R24, UR4, PT ;  /* 0x0000000418007c0c */ /* 0x000fe4000bf26270 */
[----:B------:R-:W-:Y:S01]  /*265e0*/  SHF.R.S32.HI R4, RZ, 0x1f, R25 ;  /* 0x0000001fff047819 */ /* 0x000fe20000011419 */
[----:B------:R1:W-:Y:S01]  /*265f0*/  @!P5 ST.E.64 desc[UR50][R2.64], R54 ;  /* 0x000000360200d985 */ /* 0x0003e2000c101b32 */
[----:B------:R-:W-:-:S04]  /*26600*/  @!P0 LEA R26, P5, R30, R14, 0x2 ;  /* 0x0000000e1e1a8211 */ /* 0x000fc800078a10ff */
[----:B------:R-:W-:Y:S02]  /*26610*/  @!P0 LEA.HI.X R27, R30, R0, R27, 0x2, P5 ;  /* 0x000000001e1b8211 */ /* 0x000fe400028f141b */
[----:B------:R-:W-:Y:S02]  /*26620*/  ISETP.GE.AND P5, PT, R25, UR4, PT ;  /* 0x0000000419007c0c */ /* 0x000fe4000bfa6270 */
[----:B0-----:R-:W-:Y:S02]  /*26630*/  SHF.R.S32.HI R9, RZ, 0x1f, R24 ;  /* 0x0000001fff097819 */ /* 0x001fe40000011418 */
[C---:B------:R-:W-:Y:S01]  /*26640*/  @!P1 LEA R8, P4, R24.reuse, R14, 0x2 ;  /* 0x0000000e18089211 */ /* 0x040fe200078810ff */
[----:B-1----:R-:W-:Y:S02]  /*26650*/  @!P3 IMAD.MOV.U32 R2, RZ, RZ, R60 ;  /* 0x000000ffff02b224 */ /* 0x002fe400078e003c */
[----:B------:R-:W-:Y:S01]  /*26660*/  @!P3 IMAD.MOV.U32 R3, RZ, RZ, R58 ;  /* 0x000000ffff03b224 */ /* 0x000fe200078e003a */
[----:B------:R-:W-:Y:S01]  /*26670*/  @!P1 LEA.HI.X R9, R24, R0, R9, 0x2, P4 ;  /* 0x0000000018099211 */ /* 0x000fe200020f1409 */
[----:B------:R-:W-:-:S04]  /*26680*/  @!P0 IMAD.MOV.U32 R58, RZ, RZ, R61 ;  /* 0x000000ffff3a8224 */ /* 0x000fc800078e003d */
[C---:B------:R-:W-:Y:S01]  /*26690*/  @!P5 LEA R12, P4, R25.reuse, R14, 0x2 ;  /* 0x0000000e190cd211 */ /* 0x040fe200078810ff */
[----:B------:R0:W-:Y:S01]  /*266a0*/  @!P3 ST.E.64 desc[UR50][R20.64], R2 ;  /* 0x000000021400b985 */ /* 0x0001e2000c101b32 */
[----:B------:R-:W-:Y:S02]  /*266b0*/  ISETP.GE.AND P3, PT, R228, UR4, PT ;  /* 0x00000004e4007c0c */ /* 0x000fe4000bf66270 */
[----:B------:R-:W-:Y:S01]  /*266c0*/  @!P5 LEA.HI.X R13, R25, R0, R4, 0x2, P4 ;  /* 0x00000000190dd211 */ /* 0x000fe200020f1404 */
[----:B------:R-:W-:Y:S01]  /*266d0*/  @!P0 ST.E.64 desc[UR50][R26.64], R58 ;  /* 0x0000003a1a008985 */ /* 0x000fe2000c101b32 */
[----:B------:R-:W-:Y:S02]  /*266e0*/  ISETP.GE.AND P0, PT, R39, UR4, PT ;  /* 0x0000000427007c0c */ /* 0x000fe4000bf06270 */
[----:B------:R-:W-:Y:S01]  /*266f0*/  ISETP.GE.AND P4, PT, R38, UR4, PT ;  /* 0x0000000426007c0c */ /* 0x000fe2000bf86270 */
[----:B0-----:R-:W-:Y:S02]  /*26700*/  @!P2 IMAD.MOV.U32 R2, RZ, RZ, R70 ;  /* 0x000000ffff02a224 */ /* 0x001fe400078e0046 */
[----:B------:R-:W-:-:S02]  /*26710*/  @!P2 IMAD.MOV.U32 R3, RZ, RZ, R68 ;  /* 0x000000ffff03a224 */ /* 0x000fc400078e0044 */
[----:B------:R-:W-:-:S06]  /*26720*/  @!P1 IMAD.MOV.U32 R68, RZ, RZ, R71 ;  /* 0x000000ffff449224 */ /* 0x000fcc00078e0047 */
[----:B------:R-:W-:Y:S01]  /*26730*/  @!P0 IMAD.MOV.U32 R77, RZ, RZ, R76 ;  /* 0x000000ffff4d8224 */ /* 0x000fe200078e004c */
[----:B------:R0:W-:Y:S01]  /*26740*/  @!P2 ST.E.64 desc[UR50][R10.64], R2 ;  /* 0x000000020a00a985 */ /* 0x0001e2000c101b32 */
[C---:B------:R-:W-:Y:S01]  /*26750*/  @!P3 LEA R20, P2, R228.reuse, R14, 0x2 ;  /* 0x0000000ee414b211 */ /* 0x040fe200078410ff */
[----:B------:R-:W-:Y:S02]  /*26760*/  @!P0 IMAD.MOV.U32 R76, RZ, RZ, R92 ;  /* 0x000000ffff4c8224 */ /* 0x000fe400078e005c */
[----:B------:R1:W-:Y:S01]  /*26770*/  @!P1 ST.E.64 desc[UR50][R8.64], R68 ;  /* 0x0000004408009985 */ /* 0x0003e2000c101b32 */
[----:B------:R-:W-:Y:S02]  /*26780*/  ISETP.GE.AND P1, PT, R35, UR4, PT ;  /* 0x0000000423007c0c */ /* 0x000fe4000bf26270 */
[----:B------:R-:W-:Y:S01]  /*26790*/  @!P3 LEA.HI.X R21, R228, R0, R15, 0x2, P2 ;  /* 0x00000000e415b211 */ /* 0x000fe200010f140f */
[----:B0-----:R-:W-:Y:S01]  /*267a0*/  @!P5 IMAD.MOV.U32 R2, RZ, RZ, R74 ;  /* 0x000000ffff02d224 */ /* 0x001fe200078e004a */
[----:B------:R-:W-:Y:S01]  /*267b0*/  @!P0 LEA R10, P2, R39, R14, 0x2 ;  /* 0x0000000e270a8211 */ /* 0x000fe200078410ff */
[----:B------:R-:W-:-:S02]  /*267c0*/  @!P5 IMAD.MOV.U32 R3, RZ, RZ, R72 ;  /* 0x000000ffff03d224 */ /* 0x000fc400078e0048 */
[----:B------:R-:W-:Y:S01]  /*267d0*/  @!P3 IMAD.MOV.U32 R72, RZ, RZ, R75 ;  /* 0x000000ffff48b224 */ /* 0x000fe200078e004b */
[----:B------:R-:W-:-:S05]  /*267e0*/  @!P0 LEA.HI.X R11, R39, R0, R40, 0x2, P2 ;  /* 0x00000000270b8211 */ /* 0x000fca00010f1428 */
[----:B------:R-:W-:Y:S01]  /*267f0*/  @!P1 IMAD.MOV.U32 R90, RZ, RZ, R93 ;  /* 0x000000ffff5a9224 */ /* 0x000fe200078e005d */
[----:B------:R0:W-:Y:S01]  /*26800*/  @!P5 ST.E.64 desc[UR50][R12.64], R2 ;  /* 0x000000020c00d985 */ /* 0x0001e2000c101b32 */
[----:B------:R-:W-:Y:S02]  /*26810*/  ISETP.GE.AND P5, PT, R36, UR4, PT ;  /* 0x0000000424007c0c */ /* 0x000fe4000bfa6270 */
[C---:B-1----:R-:W-:Y:S01]  /*26820*/  @!P1 LEA R8, P2, R35.reuse, R14, 0x2 ;  /* 0x0000000e23089211 */ /* 0x042fe200078410ff */
[----:B------:R1:W-:Y:S01]  /*26830*/  @!P3 ST.E.64 desc[UR50][R20.64], R72 ;  /* 0x000000481400b985 */ /* 0x0003e2000c101b32 */
[----:B------:R-:W-:Y:S02]  /*26840*/  ISETP.GE.AND P3, PT, R32, UR4, PT ;  /* 0x0000000420007c0c */ /* 0x000fe4000bf66270 */
[----:B------:R-:W-:Y:S01]  /*26850*/  @!P1 LEA.HI.X R9, R35, R0, R37, 0x2, P2 ;  /* 0x0000000023099211 */ /* 0x000fe200010f1425 */
[C---:B------:R-:W-:Y:S01]  /*26860*/  VIADD R37, R216.reuse, 0x68 ;  /* 0x00000068d8257836 */ /* 0x040fe20000000000 */
[C---:B------:R-:W-:Y:S01]  /*26870*/  IADD3 R39, R216.reuse, 0x60, RZ ;  /* 0x00000060d8277810 */ /* 0x040fe20007ffe0ff */
[----:B------:R-:W-:Y:S01]  /*26880*/  VIADD R35, R216, 0x70 ;  /* 0x00000070d8237836 */ /* 0x000fe20000000000 */
[----:B------:R2:W-:Y:S02]  /*26890*/  @!P0 ST.E.64 desc[UR50][R10.64], R76 ;  /* 0x0000004c0a008985 */ /* 0x0005e4000c101b32 */
[----:B------:R-:W-:Y:S01]  /*268a0*/  SHF.R.S32.HI R39, RZ, 0x1f, R39 ;  /* 0x0000001fff277819 */ /* 0x000fe20000011427 */
[----:B0-----:R-:W-:Y:S01]  /*268b0*/  @!P4 IMAD.MOV.U32 R2, RZ, RZ, R96 ;  /* 0x000000ffff02c224 */ /* 0x001fe200078e0060 */
[-C--:B------:R-:W-:Y:S01]  /*268c0*/  @!P4 LEA R12, P0, R38, R14.reuse, 0x2 ;  /* 0x0000000e260cc211 */ /* 0x080fe200078010ff */
[----:B------:R2:W-:Y:S01]  /*268d0*/  @!P1 ST.E.64 desc[UR50][R8.64], R90 ;  /* 0x0000005a08009985 */ /* 0x0005e2000c101b32 */
[----:B------:R-:W-:Y:S01]  /*268e0*/  SHF.R.S32.HI R37, RZ, 0x1f, R37 ;  /* 0x0000001fff257819 */ /* 0x000fe20000011425 */
[----:B------:R-:W-:Y:S01]  /*268f0*/  @!P4 IMAD.MOV.U32 R3, RZ, RZ, R94 ;  /* 0x000000ffff03c224 */ /* 0x000fe200078e005e */
[-C--:B-1----:R-:W-:Y:S01]  /*26900*/  @!P5 LEA R20, P1, R36, R14.reuse, 0x2 ;  /* 0x0000000e2414d211 */ /* 0x082fe200078210ff */
[----:B------:R-:W-:Y:S01]  /*26910*/  @!P5 IMAD.MOV.U32 R94, RZ, RZ, R97 ;  /* 0x000000ffff5ed224 */ /* 0x000fe200078e0061 */
[----:B------:R-:W-:-:S02]  /*26920*/  @!P3 LEA R24, P2, R32, R14, 0x2 ;  /* 0x0000000e2018b211 */ /* 0x000fc400078410ff */
[----:B------:R-:W-:Y:S02]  /*26930*/  SHF.R.S32.HI R35, RZ, 0x1f, R35 ;  /* 0x0000001fff237819 */ /* 0x000fe40000011423 */
[-C--:B------:R-:W-:Y:S02]  /*26940*/  @!P4 LEA.HI.X R13, R38, R0.reuse, R39, 0x2, P0 ;  /* 0x00000000260dc211 */ /* 0x080fe400000f1427 */
[-C--:B------:R-:W-:Y:S02]  /*26950*/  @!P5 LEA.HI.X R21, R36, R0.reuse, R37, 0x2, P1 ;  /* 0x000000002415d211 */ /* 0x080fe400008f1425 */
[----:B------:R-:W-:Y:S01]  /*26960*/  @!P3 LEA.HI.X R25, R32, R0, R35, 0x2, P2 ;  /* 0x000000002019b211 */ /* 0x000fe200010f1423 */
[----:B------:R2:W-:Y:S01]  /*26970*/  @!P4 ST.E.64 desc[UR50][R12.64], R2 ;  /* 0x000000020c00c985 */ /* 0x0005e2000c101b32 */
[----:B------:R-:W-:-:S03]  /*26980*/  VIADD R32, R216, 0x78 ;  /* 0x00000078d8207836 */ /* 0x000fc60000000000 */
[----:B------:R2:W-:Y:S02]  /*26990*/  @!P5 ST.E.64 desc[UR50][R20.64], R94 ;  /* 0x0000005e1400d985 */ /* 0x0005e4000c101b32 */
[----:B------:R-:W-:Y:S02]  /*269a0*/  ISETP.GE.AND P0, PT, R32, UR4, PT ;  /* 0x0000000420007c0c */ /* 0x000fe4000bf06270 */
[----:B------:R2:W-:Y:S11]  /*269b0*/  @!P3 ST.E.64 desc[UR50][R24.64], R64 ;  /* 0x000000401800b985 */ /* 0x0005f6000c101b32 */
[----:B------:R-:W-:Y:S05]  /*269c0*/  @P0 BRA `(.L_x_2887) ;  /* 0x0000000c002c0947 */ /* 0x000fea0003800000 */
[----:B------:R-:W-:Y:S01]  /*269d0*/  VIADD R35, R216, 0x78 ;  /* 0x00000078d8237836 */ /* 0x000fe20000000000 */
[----:B------:R-:W-:-:S04]  /*269e0*/  LEA R14, P0, R32, R14, 0x2 ;  /* 0x0000000e200e7211 */ /* 0x000fc800078010ff */
[----:B------:R-:W-:-:S04]  /*269f0*/  SHF.R.S32.HI R35, RZ, 0x1f, R35 ;  /* 0x0000001fff237819 */ /* 0x000fc80000011423 */
[----:B------:R-:W-:-:S05]  /*26a00*/  LEA.HI.X R15, R32, R0, R35, 0x2, P0 ;  /* 0x00000000200f7211 */ /* 0x000fca00000f1423 */
[----:B------:R0:W-:Y:S01]  /*26a10*/  ST.E.64 desc[UR50][R14.64], R66 ;  /* 0x000000420e007985 */ /* 0x0001e2000c101b32 */
[----:B------:R-:W-:Y:S05]  /*26a20*/  BRA `(.L_x_2887) ;  /* 0x0000000c00147947 */ /* 0x000fea0003800000 */
.L_x_2873:
[----:B------:R-:W-:Y:S01]  /*26a30*/  ULDC.64 UR6, c[0x0][0xc08] ;  /* 0x0003020000067ab9 */ /* 0x000fe20000000a00 */
[----:B------:R-:W-:Y:S01]  /*26a40*/  ULDC.64 UR4, c[0x0][0xc00] ;  /* 0x0003000000047ab9 */ /* 0x000fe20000000a00 */
[----:B------:R-:W-:Y:S01]  /*26a50*/  ISETP.NE.U32.AND P1, PT, RZ, UR6, PT ;  /* 0x00000006ff007c0c */ /* 0x000fe2000bf25070 */
[----:B------:R-:W3:Y:S01]  /*26a60*/  S2R R10, SR_TID.X ;  /* 0x00000000000a7919 */ /* 0x000ee20000002100 */
[----:B------:R-:W-:Y:S02]  /*26a70*/  ISETP.NE.U32.AND P0, PT, RZ, UR4, PT ;  /* 0x00000004ff007c0c */ /* 0x000fe4000bf05070 */
[----:B------:R-:W-:Y:S02]  /*26a80*/  ISETP.NE.AND.EX P1, PT, RZ, UR7, PT, P1 ;  /* 0x00000007ff007c0c */ /* 0x000fe4000bf25310 */
[----:B------:R-:W-:Y:S02]  /*26a90*/  IADD3 R2, P2, R225, UR4, RZ ;  /* 0x00000004e1027c10 */ /* 0x000fe4000ff5e0ff */
[----:B------:R-:W-:-:S02]  /*26aa0*/  ISETP.NE.AND.EX P0, PT, RZ, UR5, PT, P0 ;  /* 0x00000005ff007c0c */ /* 0x000fc4000bf05300 */
[----:B------:R-:W-:Y:S01]  /*26ab0*/  IADD3.X R3, R226, UR5, RZ, P2, !PT ;  /* 0x00000005e2037c10 */ /* 0x000fe200097fe4ff */
[----:B------:R-:W-:Y:S01]  /*26ac0*/  ULDC UR4, c[0x0][0xa88] ;  /* 0x0002a20000047ab9 */ /* 0x000fe20000000800 */
[----:B------:R-:W-:Y:S01]  /*26ad0*/  MOV R21, RZ ;  /* 0x000000ff00157202 */ /* 0x000fe20000000f00 */
[----:B--2---:R-:W-:-:S04]  /*26ae0*/  IMAD.U32 R4, RZ, RZ, UR4 ;  /* 0x00000004ff047e24 */ /* 0x004fc8000f8e00ff */
[----:B------:R-:W-:-:S04]  /*26af0*/  @P1 IADD3 R8, P2, R225, UR6, RZ ;  /* 0x00000006e1081c10 */ /* 0x000fc8000ff5e0ff */
[----:B------:R-:W-:Y:S01]  /*26b00*/  @P1 IADD3.X R9, R226, UR7, RZ, P2, !PT ;  /* 0x00000007e2091c10 */ /* 0x000fe200097fe4ff */
[----:B------:R2:W5:Y:S04]  /*26b10*/  @P0 LDG.E R21, desc[UR50][R2.64] ;  /* 0x0000003202150981 */ /* 0x000568000c1e1900 */
[----:B------:R2:W5:Y:S01]  /*26b20*/  @P1 LDG.E R4, desc[UR50][R8.64] ;  /* 0x0000003208041981 */ /* 0x000562000c1e1900 */
[----:B-1----:R-:W-:Y:S01]  /*26b30*/  ISETP.GT.AND P2, PT, R224, 0x1, PT ;  /* 0x00000001e000780c */ /* 0x002fe20003f44270 */
[----:B---3--:R-:W-:-:S05]  /*26b40*/  VIADD R26, R10, 0xffffff80 ;  /* 0xffffff800a1a7836 */ /* 0x008fca0000000000 */
[----:B------:R-:W-:Y:S01]  /*26b50*/  ISETP.GT.AND P3, PT, R26, 0x7f, PT ;  /* 0x0000007f1a00780c */ /* 0x000fe20003f64270 */
[----:B--2---:R-:W-:-:S12]  /*26b60*/  @P1 BRA `(.L_x_2892) ;  /* 0x0000000000101947 */ /* 0x004fd80003800000 */
[----:B------:R-:W-:Y:S05]  /*26b70*/  @!P0 BRA `(.L_x_2892) ;  /* 0x00000000000c8947 */ /* 0x000fea0003800000 */
[----:B------:R-:W2:Y:S04]  /*26b80*/  LDG.E R9, desc[UR50][R2.64] ;  /* 0x0000003202097981 */ /* 0x000ea8000c1e1900 */
[----:B-----5:R-:W2:Y:S02]  /*26b90*/  LDG.E R4, desc[UR50][R2.64+0x4] ;  /* 0x0000043202047981 */ /* 0x020ea4000c1e1900 */
[----:B--2---:R-:W-:-:S07]  /*26ba0*/  IMAD.IADD R4, R4, 0x1, -R9 ;  /* 0x0000000104047824 */ /* 0x004fce00078e0a09 */
.L_x_2892:
[----:B------:R-:W-:Y:S01]  /*26bb0*/  BSSY B1, `(.L_x_2893) ;  /* 0x0000036000017945 */ /* 0x000fe20003800000 */
[----:B------:R-:W-:Y:S02]  /*26bc0*/  SEL R27, R220, RZ, !P0 ;  /* 0x000000ffdc1b7207 */ /* 0x000fe40004000000 */
[----:B------:R-:W-:Y:S02]  /*26bd0*/  SEL R227, R227, RZ, !P0 ;  /* 0x000000ffe3e37207 */ /* 0x000fe40004000000 */
[----:B-----5:R-:W-:Y:S01]  /*26be0*/  SHF.R.S32.HI R20, RZ, 0x1f, R21 ;  /* 0x0000001fff147819 */ /* 0x020fe20000011415 */
[----:B------:R-:W-:Y:S06]  /*26bf0*/  @P3 BRA `(.L_x_2894) ;  /* 0x0000000000c43947 */ /* 0x000fec0003800000 */
[----:B------:R-:W1:Y:S01]  /*26c00*/  LDC R31, c[0x0][0xbe8] ;  /* 0x0002fa00ff1f7b82 */ /* 0x000e620000000800 */
[----:B------:R-:W-:Y:S01]  /*26c10*/  IADD3 R29, R214, -0x80, R10 ;  /* 0xffffff80d61d7810 */ /* 0x000fe20007ffe00a */
[----:B-1----:R-:W-:-:S05]  /*26c20*/  IMAD R0, R4, R31, RZ ;  /* 0x0000001f04007224 */ /* 0x002fca00078e02ff */
[----:B------:R-:W-:-:S13]  /*26c30*/  ISETP.GE.AND P0, PT, R29, R0, PT ;  /* 0x000000001d00720c */ /* 0x000fda0003f06270 */
[----:B------:R-:W-:Y:S05]  /*26c40*/  @P0 BRA `(.L_x_2894) ;  /* 0x0000000000b00947 */ /* 0x000fea0003800000 */
[----:B------:R-:W2:Y:S01]  /*26c50*/  LDL.LU R28, [R1] ;  /* 0x00000000011c7983 */ /* 0x000ea20000300800 */
[----:B------:R-:W-:Y:S01]  /*26c60*/  IMAD.MOV.U32 R0, RZ, RZ, 0x9b8 ;  /* 0x000009b8ff007424 */ /* 0x000fe200078e00ff */
[----:B------:R-:W-:Y:S01]  /*26c70*/  ISETP.GT.AND P3, PT, R224, 0x1, PT ;  /* 0x00000001e000780c */ /* 0x000fe20003f64270 */
[----:B------:R-:W1:Y:S01]  /*26c80*/  LDC.64 R32, c[0x0][0xba8] ;  /* 0x0002ea00ff207b82 */ /* 0x000e620000000a00 */
[----:B------:R-:W-:Y:S01]  /*26c90*/  ISETP.NE.AND P0, PT, R31, 0x1, PT ;  /* 0x000000011f00780c */ /* 0x000fe20003f05270 */
[----:B------:R-:W-:Y:S01]  /*26ca0*/  IMAD.MOV.U32 R25, RZ, RZ, R29 ;  /* 0x000000ffff197224 */ /* 0x000fe200078e001d */
[----:B------:R-:W-:-:S05]  /*26cb0*/  SEL R24, R0, 0x978, P3 ;  /* 0x0000097800187807 */ /* 0x000fca0001800000 */
[----:B------:R-:W3:Y:S08]  /*26cc0*/  LDC.64 R10, c[0x0][R24+0x220] ;  /* 0x00008800180a7b82 */ /* 0x000ef00000000a00 */
[----:B------:R-:W4:Y:S08]  /*26cd0*/  LDC.64 R2, c[0x0][R24+0x218] ;  /* 0x0000860018027b82 */ /* 0x000f300000000a00 */
[----:B------:R-:W5:Y:S08]  /*26ce0*/  LDC.64 R12, c[0x0][R24+0x228] ;  /* 0x00008a00180c7b82 */ /* 0x000f700000000a00 */
[----:B------:R-:W0:Y:S08]  /*26cf0*/  LDC.64 R8, c[0x0][R24+0x210] ;  /* 0x0000840018087b82 */ /* 0x000e300000000a00 */
[----:B------:R-:W4:Y:S08]  /*26d00*/  @P0 LDC R0, c[0x0][0xbec] ;  /* 0x0002fb00ff000b82 */ /* 0x000f300000000800 */
[----:B------:R-:W5:Y:S01]  /*26d10*/  @P0 LDC R37, c[0x0][0xbf0] ;  /* 0x0002fc00ff250b82 */ /* 0x000f620000000800 */
[----:B---3--:R-:W-:-:S07]  /*26d20*/  IMAD R11, R11, R27, RZ ;  /* 0x0000001b0b0b7224 */ /* 0x008fce00078e02ff */
[----:B-1----:R-:W1:Y:S01]  /*26d30*/  @!P3 LDC R32, c[0x0][0xb50] ;  /* 0x0002d400ff20bb82 */ /* 0x002e620000000800 */
[----:B------:R-:W-:Y:S02]  /*26d40*/  IMAD R11, R10, R227, R11 ;  /* 0x000000e30a0b7224 */ /* 0x000fe400078e020b */
[----:B----4-:R-:W-:-:S05]  /*26d50*/  @P0 IMAD.HI.U32 R0, R29, R0, RZ ;  /* 0x000000001d000227 */ /* 0x010fca00078e00ff */
[----:B------:R-:W3:Y:S01]  /*26d60*/  @!P3 LDC R33, c[0x0][0xb54] ;  /* 0x0002d500ff21bb82 */ /* 0x000ee20000000800 */
[-C--:B------:R-:W-:Y:S02]  /*26d70*/  IMAD R35, R3, R191.reuse, RZ ;  /* 0x000000bf03237224 */ /* 0x080fe400078e02ff */
[----:B------:R-:W-:Y:S01]  /*26d80*/  IMAD.WIDE.U32 R14, R2, R191, RZ ;  /* 0x000000bf020e7225 */ /* 0x000fe200078e00ff */
[----:B-----5:R-:W-:-:S03]  /*26d90*/  @P0 SHF.R.U32.HI R25, RZ, R37, R0 ;  /* 0x00000025ff190219 */ /* 0x020fc60000011600 */
[----:B------:R-:W-:Y:S01]  /*26da0*/  IMAD.WIDE.U32 R2, R10, R27, RZ ;  /* 0x0000001b0a027225 */ /* 0x000fe200078e00ff */
[----:B------:R-:W-:-:S03]  /*26db0*/  IADD3 R0, -R25, RZ, RZ ;  /* 0x000000ff19007210 */ /* 0x000fc60007ffe1ff */
[----:B------:R-:W-:Y:S01]  /*26dc0*/  IMAD.IADD R15, R35, 0x1, R15 ;  /* 0x00000001230f7824 */ /* 0x000fe200078e020f */
[----:B------:R-:W-:Y:S01]  /*26dd0*/  IADD3 R14, P0, P1, R2, R14, R21 ;  /* 0x0000000e020e7210 */ /* 0x000fe2000791e015 */
[----:B------:R-:W-:Y:S02]  /*26de0*/  IMAD.IADD R10, R3, 0x1, R11 ;  /* 0x00000001030a7824 */ /* 0x000fe400078e020b */
[----:B------:R-:W-:-:S03]  /*26df0*/  IMAD R11, R31, R0, R29 ;  /* 0x000000001f0b7224 */ /* 0x000fc600078e021d */
[----:B------:R-:W-:Y:S02]  /*26e00*/  IADD3.X R0, R10, R15, R20, P0, P1 ;  /* 0x0000000f0a007210 */ /* 0x000fe400007e2414 */
[----:B--2---:R-:W-:-:S05]  /*26e10*/  SEL R37, R28, RZ, P3 ;  /* 0x000000ff1c257207 */ /* 0x004fca0001800000 */
[----:B------:R-:W-:-:S04]  /*26e20*/  IMAD.WIDE.U32 R2, R12, R37, RZ ;  /* 0x000000250c027225 */ /* 0x000fc800078e00ff */
[----:B------:R-:W-:Y:S01]  /*26e30*/  IMAD R13, R13, R37, RZ ;  /* 0x000000250d0d7224 */ /* 0x000fe200078e02ff */
[----:B------:R-:W-:Y:S02]  /*26e40*/  IADD3 R2, P0, P1, R25, R14, R2 ;  /* 0x0000000e19027210 */ /* 0x000fe4000791e002 */
[----:B------:R-:W-:Y:S01]  /*26e50*/  SHF.R.S32.HI R25, RZ, 0x1f, R25 ;  /* 0x0000001fff197819 */ /* 0x000fe20000011419 */
[----:B------:R-:W-:Y:S01]  /*26e60*/  IMAD.IADD R3, R13, 0x1, R3 ;  /* 0x000000010d037824 */ /* 0x000fe200078e0203 */
[----:B------:R-:W-:-:S04]  /*26e70*/  SHF.R.S32.HI R13, RZ, 0x1f, R11 ;  /* 0x0000001fff0d7819 */ /* 0x000fc8000001140b */
[----:B------:R-:W-:Y:S01]  /*26e80*/  IADD3.X R3, R25, R0, R3, P0, P1 ;  /* 0x0000000019037210 */ /* 0x000fe200007e2403 */
[----:B0-----:R-:W-:-:S04]  /*26e90*/  IMAD R0, R9, R11, RZ ;  /* 0x0000000b09007224 */ /* 0x001fc800078e02ff */
[C---:B------:R-:W-:Y:S02]  /*26ea0*/  IMAD R13, R8.reuse, R13, R0 ;  /* 0x0000000d080d7224 */ /* 0x040fe400078e0200 */
[----:B------:R-:W-:-:S04]  /*26eb0*/  IMAD.WIDE.U32 R2, R8, R11, R2 ;  /* 0x0000000b08027225 */ /* 0x000fc800078e0002 */
[----:B------:R-:W-:Y:S01]  /*26ec0*/  IMAD.IADD R0, R3, 0x1, R13 ;  /* 0x0000000103007824 */ /* 0x000fe200078e020d */
[----:B-1----:R-:W-:Y:S01]  /*26ed0*/  LEA R8, P0, R2, R32, 0x2 ;  /* 0x0000002002087211 */ /* 0x002fe200078010ff */
[----:B------:R-:W-:-:S03]  /*26ee0*/  IMAD.MOV.U32 R3, RZ, RZ, -0x800000 ;  /* 0xff800000ff037424 */ /* 0x000fc600078e00ff */
[----:B---3--:R-:W-:-:S05]  /*26ef0*/  LEA.HI.X R9, R2, R33, R0, 0x2, P0 ;  /* 0x0000002102097211 */ /* 0x008fca00000f1400 */
[----:B------:R1:W-:Y:S04]  /*26f00*/  STG.E desc[UR50][R8.64], R3 ;  /* 0x0000000308007986 */ /* 0x0003e8000c101932 */
.L_x_2894:
[----:B------:R-:W-:Y:S05]  /*26f10*/  BSYNC B1 ;  /* 0x0000000000017941 */ /* 0x000fea0003800000 */
.L_x_2893:
[----:B------:R-:W-:Y:S05]  /*26f20*/  @P2 BRA `(.L_x_2887) ;  /* 0x0000000400d42947 */ /* 0x000fea0003800000 */
[----:B------:R-:W2:Y:S01]  /*26f30*/  LDC R25, c[0x0][0xbe8] ;  /* 0x0002fa00ff197b82 */ /* 0x000ea20000000800 */
        /* <DEDUP_REMOVED lines=8> */
[----:B------:R-:W-:Y:S01]  /*26fc0*/  ULDC.64 UR4, c[0x0][0xae8] ;  /* 0x0002ba0000047ab9 */ /* 0x000fe20000000a00 */
[C---:B------:R-:W-:Y:S02]  /*26fd0*/  IMAD.SHL.U32 R21, R223.reuse, 0x8, RZ ;  /* 0x00000008df157824 */ /* 0x040fe400078e00ff */
[----:B------:R-:W-:Y:S02]  /*26fe0*/  IMAD R11, R223, 0x20, R24 ;  /* 0x00000020df0b7824 */ /* 0x000fe400078e0218 */
[----:B------:R-:W-:-:S03]  /*26ff0*/  IMAD.IADD R3, R3, 0x1, R9 ;  /* 0x0000000103037824 */ /* 0x000fc600078e0209 */
[----:B------:R-:W-:Y:S01]  /*27000*/  IADD3 R13, R214, R11, RZ ;  /* 0x0000000bd60d7210 */ /* 0x000fe20007ffe0ff */
[----:B------:R-:W-:Y:S01]  /*27010*/  IMAD.WIDE.U32 R2, R191, UR4, R2 ;  /* 0x00000004bf027c25 */ /* 0x000fe2000f8e0002 */
[----:B--2---:R-:W-:-:S03]  /*27020*/  ISETP.NE.AND P0, PT, R25, 0x1, PT ;  /* 0x000000011900780c */ /* 0x004fc60003f05270 */
[----:B------:R-:W-:Y:S02]  /*27030*/  IMAD.MOV.U32 R9, RZ, RZ, R13 ;  /* 0x000000ffff097224 */ /* 0x000fe400078e000d */
[----:B------:R-:W-:Y:S01]  /*27040*/  IMAD R3, R191, UR5, R3 ;  /* 0x00000005bf037c24 */ /* 0x000fe2000f8e0203 */
[----:B------:R-:W-:Y:S01]  /*27050*/  ULDC.64 UR4, c[0x0][0xae0] ;  /* 0x0002b80000047ab9 */ /* 0x000fe20000000a00 */
[----:B------:R-:W-:-:S06]  /*27060*/  IMAD.WIDE.U32 R2, R27, UR6, R2 ;  /* 0x000000061b027c25 */ /* 0x000fcc000f8e0002 */
[----:B------:R-:W1:Y:S08]  /*27070*/  @P0 LDC R8, c[0x0][0xbec] ;  /* 0x0002fb00ff080b82 */ /* 0x000e700000000800 */
[----:B------:R-:W2:Y:S01]  /*27080*/  @P0 LDC R15, c[0x0][0xbf0] ;  /* 0x0002fc00ff0f0b82 */ /* 0x000ea20000000800 */
[----:B-1----:R-:W-:-:S04]  /*27090*/  @P0 IMAD.HI.U32 R0, R13, R8, RZ ;  /* 0x000000080d000227 */ /* 0x002fc800078e00ff */
[----:B------:R-:W-:Y:S01]  /*270a0*/  IMAD R8, R227, UR6, RZ ;  /* 0x00000006e3087c24 */ /* 0x000fe2000f8e02ff */
[----:B--2---:R-:W-:-:S03]  /*270b0*/  @P0 SHF.R.U32.HI R9, RZ, R15, R0 ;  /* 0x0000000fff090219 */ /* 0x004fc60000011600 */
[----:B------:R-:W-:Y:S02]  /*270c0*/  IMAD R11, R27, UR7, R8 ;  /* 0x000000071b0b7c24 */ /* 0x000fe4000f8e0208 */
[----:B------:R-:W-:Y:S01]  /*270d0*/  VIADD R27, R21, 0x40 ;  /* 0x00000040151b7836 */ /* 0x000fe20000000000 */
[--C-:B------:R-:W-:Y:S01]  /*270e0*/  SHF.R.S32.HI R0, RZ, 0x1f, R9.reuse ;  /* 0x0000001fff007819 */ /* 0x100fe20000011409 */
[----:B------:R-:W-:Y:S02]  /*270f0*/  IMAD.MOV R8, RZ, RZ, -R9 ;  /* 0x000000ffff087224 */ /* 0x000fe400078e0a09 */
[----:B------:R-:W-:Y:S01]  /*27100*/  IMAD.IADD R3, R3, 0x1, R11 ;  /* 0x0000000103037824 */ /* 0x000fe200078e020b */
[----:B------:R-:W-:Y:S01]  /*27110*/  SHF.R.S32.HI R10, RZ, 0x1f, R27 ;  /* 0x0000001fff0a7819 */ /* 0x000fe2000001141b */
[----:B------:R-:W-:Y:S02]  /*27120*/  IMAD R0, R0, UR4, RZ ;  /* 0x0000000400007c24 */ /* 0x000fe4000f8e02ff */
[----:B------:R-:W-:-:S02]  /*27130*/  IMAD R11, R25, R8, R13 ;  /* 0x00000008190b7224 */ /* 0x000fc400078e020d */
[C---:B------:R-:W-:Y:S02]  /*27140*/  IMAD R13, R9.reuse, UR5, R0 ;  /* 0x00000005090d7c24 */ /* 0x040fe4000f8e0200 */
        /* <DEDUP_REMOVED lines=8> */
[C---:B------:R-:W-:Y:S01]  /*271d0*/  LEA R2, P0, R8.reuse, UR4, 0x1 ;  /* 0x0000000408027c11 */ /* 0x040fe2000f8008ff */
[----:B------:R-:W-:Y:S01]  /*271e0*/  UMOV UR4, 0xffffffff ;  /* 0xffffffff00047882 */ /* 0x000fe20000000000 */
[----:B------:R-:W-:Y:S02]  /*271f0*/  IADD3 R3, R9, R3, RZ ;  /* 0x0000000309037210 */ /* 0x000fe40007ffe0ff */
[----:B------:R-:W-:Y:S02]  /*27200*/  SHF.R.S32.HI R9, RZ, 0x1f, R21 ;  /* 0x0000001fff097819 */ /* 0x000fe40000011415 */
[----:B------:R-:W-:Y:S01]  /*27210*/  LEA.HI.X R3, R8, UR5, R3, 0x1, P0 ;  /* 0x0000000508037c11 */ /* 0x000fe200080f0c03 */
[----:B------:R-:W-:Y:S06]  /*27220*/  BRA.DIV UR4, `(.L_x_2895) ;  /* 0x000000c204f47947 */ /* 0x000fec000b800000 */
[----:B------:R1:W2:Y:S04]  /*27230*/  SHFL.IDX PT, R0, R3, RZ, 0x181f ;  /* 0x00181fff03007589 */ /* 0x0002a800000e0000 */
[----:B------:R1:W3:Y:S02]  /*27240*/  SHFL.IDX PT, R14, R2, RZ, 0x181f ;  /* 0x00181fff020e7589 */ /* 0x0002e400000e0000 */
.L_x_3184:
[----:B------:R-:W-:Y:S01]  /*27250*/  IMAD R25, R4, R25, RZ ;  /* 0x0000001904197224 */ /* 0x000fe200078e02ff */
[----:B------:R-:W-:Y:S01]  /*27260*/  BSSY B1, `(.L_x_2896) ;  /* 0x000000d000017945 */ /* 0x000fe20003800000 */
[----:B------:R-:W-:-:S05]  /*27270*/  IMAD.IADD R214, R24, 0x1, R214 ;  /* 0x0000000118d67824 */ /* 0x000fca00078e02d6 */
[----:B------:R-:W-:-:S13]  /*27280*/  ISETP.GE.AND P0, PT, R214, R25, PT ;  /* 0x00000019d600720c */ /* 0x000fda0003f06270 */
[----:B------:R-:W-:Y:S05]  /*27290*/  @P0 BRA `(.L_x_2897) ;  /* 0x0000000000240947 */ /* 0x000fea0003800000 */
[----:B------:R-:W-:Y:S02]  /*272a0*/  ULDC UR4, c[0x0][0xac8] ;  /* 0x0002b20000047ab9 */ /* 0x000fe40000000800 */
[----:B------:R-:W-:Y:S02]  /*272b0*/  ISETP.GE.AND P2, PT, R21, UR4, PT ;  /* 0x0000000415007c0c */ /* 0x000fe4000bf46270 */
[----:B------:R-:W-:-:S11]  /*272c0*/  ISETP.GE.AND P3, PT, R27, UR4, PT ;  /* 0x000000041b007c0c */ /* 0x000fd6000bf66270 */
[-C--:B---3--:R-:W-:Y:S02]  /*272d0*/  @!P2 LEA R12, P0, R21, R14.reuse, 0x1 ;  /* 0x0000000e150ca211 */ /* 0x088fe400078008ff */
[----:B------:R-:W-:Y:S02]  /*272e0*/  @!P3 LEA R14, P1, R27, R14, 0x1 ;  /* 0x0000000e1b0eb211 */ /* 0x000fe400078208ff */
[-C--:B--2---:R-:W-:Y:S02]  /*272f0*/  @!P2 LEA.HI.X R13, R21, R0.reuse, R9, 0x1, P0 ;  /* 0x00000000150da211 */ /* 0x084fe400000f0c09 */
[----:B------:R-:W-:-:S03]  /*27300*/  @!P3 LEA.HI.X R15, R27, R0, R10, 0x1, P1 ;  /* 0x000000001b0fb211 */ /* 0x000fc600008f0c0a */
[----:B------:R4:W-:Y:S04]  /*27310*/  @!P2 ST.E.128 desc[UR50][R12.64], RZ ;  /* 0x000000ff0c00a985 */ /* 0x0009e8000c101d32 */
[----:B------:R4:W-:Y:S02]  /*27320*/  @!P3 ST.E.128 desc[UR50][R14.64], RZ ;  /* 0x000000ff0e00b985 */ /* 0x0009e4000c101d32 */
.L_x_2897:
[----:B------:R-:W-:Y:S05]  /*27330*/  BSYNC B1 ;  /* 0x0000000000017941 */ /* 0x000fea0003800000 */
.L_x_2896:
[----:B------:R-:W-:-:S03]  /*27340*/  UMOV UR4, 0xffffffff ;  /* 0xffffffff00047882 */ /* 0x000fc60000000000 */
[----:B------:R-:W-:Y:S05]  /*27350*/  BRA.DIV UR4, `(.L_x_2898) ;  /* 0x000000c204dc7947 */ /* 0x000fea000b800000 */
[----:B--2---:R2:W0:Y:S04]  /*27360*/  SHFL.IDX PT, R0, R3, 0x1, 0x181f ;  /* 0x00381f0003007f89 */ /* 0x00442800000e0000 */
[----:B---34-:R2:W3:Y:S02]  /*27370*/  SHFL.IDX PT, R14, R2, 0x1, 0x181f ;  /* 0x00381f00020e7f89 */ /* 0x0184e400000e0000 */
.L_x_3188:
[----:B------:R-:W-:Y:S01]  /*27380*/  VIADD R4, R214, 0x20 ;  /* 0x00000020d6047836 */ /* 0x000fe20000000000 */
[----:B------:R-:W-:Y:S04]  /*27390*/  BSSY B1, `(.L_x_2899) ;  /* 0x000000c000017945 */ /* 0x000fe80003800000 */
[----:B------:R-:W-:-:S13]  /*273a0*/  ISETP.GE.AND P0, PT, R4, R25, PT ;  /* 0x000000190400720c */ /* 0x000fda0003f06270 */
[----:B------:R-:W-:Y:S05]  /*273b0*/  @P0 BRA `(.L_x_2900) ;  /* 0x0000000000240947 */ /* 0x000fea0003800000 */
[----:B------:R-:W-:Y:S02]  /*273c0*/  ULDC UR4, c[0x0][0xac8] ;  /* 0x0002b20000047ab9 */ /* 0x000fe40000000800 */
[----:B------:R-:W-:Y:S02]  /*273d0*/  ISETP.GE.AND P2, PT, R21, UR4, PT ;  /* 0x0000000415007c0c */ /* 0x000fe4000bf46270 */
[----:B------:R-:W-:-:S11]  /*273e0*/  ISETP.GE.AND P3, PT, R27, UR4, PT ;  /* 0x000000041b007c0c */ /* 0x000fd6000bf66270 */
[-C--:B---3--:R-:W-:Y:S02]  /*273f0*/  @!P2 LEA R12, P0, R21, R14.reuse, 0x1 ;  /* 0x0000000e150ca211 */ /* 0x088fe400078008ff */
[----:B------:R-:W-:Y:S02]  /*27400*/  @!P3 LEA R14, P1, R27, R14, 0x1 ;  /* 0x0000000e1b0eb211 */ /* 0x000fe400078208ff */
[-C--:B0-----:R-:W-:Y:S02]  /*27410*/  @!P2 LEA.HI.X R13, R21, R0.reuse, R9, 0x1, P0 ;  /* 0x00000000150da211 */ /* 0x081fe400000f0c09 */
[----:B------:R-:W-:-:S03]  /*27420*/  @!P3 LEA.HI.X R15, R27, R0, R10, 0x1, P1 ;  /* 0x000000001b0fb211 */ /* 0x000fc600008f0c0a */
[----:B------:R4:W-:Y:S04]  /*27430*/  @!P2 ST.E.128 desc[UR50][R12.64], RZ ;  /* 0x000000ff0c00a985 */ /* 0x0009e8000c101d32 */
[----:B------:R4:W-:Y:S02]  /*27440*/  @!P3 ST.E.128 desc[UR50][R14.64], RZ ;  /* 0x000000ff0e00b985 */ /* 0x0009e4000c101d32 */
.L_x_2900:
[----:B------:R-:W-:Y:S05]  /*27450*/  BSYNC B1 ;  /* 0x0000000000017941 */ /* 0x000fea0003800000 */
.L_x_2899:
[----:B------:R-:W-:-:S03]  /*27460*/  UMOV UR4, 0xffffffff ;  /* 0xffffffff00047882 */ /* 0x000fc60000000000 */
[----:B------:R-:W-:Y:S05]  /*27470*/  BRA.DIV UR4, `(.L_x_2901) ;  /* 0x000000c204dc7947 */ /* 0x000fea000b800000 */
[----:B0-----:R0:W0:Y:S04]  /*27480*/  SHFL.IDX PT, R0, R3, 0x2, 0x181f ;  /* 0x00581f0003007f89 */ /* 0x00102800000e0000 */
[----:B---34-:R3:W4:Y:S02]  /*27490*/  SHFL.IDX PT, R14, R2, 0x2, 0x181f ;  /* 0x00581f00020e7f89 */ /* 0x01872400000e0000 */
.L_x_3192:
        /* <DEDUP_REMOVED lines=13> */
.L_x_2903:
[----:B------:R-:W-:Y:S05]  /*27570*/  BSYNC B1 ;  /* 0x0000000000017941 */ /* 0x000fea0003800000 */
.L_x_2902:
[----:B------:R-:W-:-:S03]  /*27580*/  UMOV UR4, 0xffffffff ;  /* 0xffffffff00047882 */ /* 0x000fc60000000000 */
[----:B------:R-:W-:Y:S05]  /*27590*/  BRA.DIV UR4, `(.L_x_2904) ;  /* 0x000000c204dc7947 */ /* 0x000fea000b800000 */
[----:B0-----:R0:W0:Y:S04]  /*275a0*/  SHFL.IDX PT, R0, R3, 0x3, 0x181f ;  /* 0x00781f0003007f89 */ /* 0x00102800000e0000 */
[----:B----4-:R4:W0:Y:S02]  /*275b0*/  SHFL.IDX PT, R14, R2, 0x3, 0x181f ;  /* 0x00781f00020e7f89 */ /* 0x01082400000e0000 */
.L_x_3196:
[----:B-1234-:R-:W-:-:S05]  /*275c0*/  VIADD R2, R214, 0x60 ;  /* 0x00000060d6027836 */ /* 0x01efca0000000000 */
        /* <DEDUP_REMOVED lines=11> */
.L_x_2887:
[----:B------:R-:W-:Y:S05]  /*27680*/  BSYNC B0 ;  /* 0x0000000000007941 */ /* 0x000fea0003800000 */
.L_x_2872:
[----:B------:R-:W-:Y:S02]  /*27690*/  ULDC UR4, c[0x0][0xc3c] ;  /* 0x00030f0000047ab9 */ /* 0x000fe40000000800 */
[----:B------:R-:W-:-:S13]  /*276a0*/  ISETP.GE.AND P0, PT, R7, UR4, PT ;  /* 0x0000000407007c0c */ /* 0x000fda000bf06270 */
[----:B------:R-:W-:Y:S05]  /*276b0*/  @!P0 BRA `(.L_x_2905) ;  /* 0xfffffd9c009c8947 */ /* 0x000fea000383ffff */
[----:B------:R-:W-:Y:S05]  /*276c0*/  BRA `(.L_x_2680) ;  /* 0x0000008800dc7947 */ /* 0x000fea0003800000 */
.L_x_2678:
        /* <DEDUP_REMOVED lines=58> */
.L_x_2909:
        /* <DEDUP_REMOVED lines=37> */
.L_x_2907:
        /* <DEDUP_REMOVED lines=13> */
.L_x_2910:
        /* <DEDUP_REMOVED lines=11> */
[----:B0-----:R-:W-:-:S02]  /*27e40*/  IADD3 R2, R6, 0xffffffe, RZ ;  /* 0x0ffffffe06027810 */ /* 0x001fc40007ffe0ff */
[----:B------:R-:W-:-:S05]  /*27e50*/  IABS R6, R5 ;  /* 0x0000000500067213 */ /* 0x000fca0000000000 */
        /* <DEDUP_REMOVED lines=17> */
[----:B------:R-:W-:Y:S01]  /*27f70*/  @P0 IADD3 R2, R2, 0x1, RZ ;  /* 0x0000000102020810 */ /* 0x000fe20007ffe0ff */
[----:B0-----:R-:W-:-:S04]  /*27f80*/  IMAD.MOV R11, RZ, RZ, -R3 ;  /* 0x000000ffff0b7224 */ /* 0x001fc800078e0a03 */
[----:B------:R-:W-:Y:S01]  /*27f90*/  IMAD.MOV.U32 R8, RZ, RZ, R2 ;  /* 0x000000ffff087224 */ /* 0x000fe200078e0002 */
[----:B------:R-:W-:Y:S01]  /*27fa0*/  IABS R2, R9 ;  /* 0x0000000900027213 */ /* 0x000fe20000000000 */
[----:B------:R-:W-:Y:S02]  /*27fb0*/  IMAD R11, R11, R4, RZ ;  /* 0x000000040b0b7224 */ /* 0x000fe400078e02ff */
[----:B------:R-:W-:Y:S01]  /*27fc0*/  @!P2 IMAD.MOV R8, RZ, RZ, -R8 ;  /* 0x000000ffff08a224 */ /* 0x000fe200078e0a08 */
[----:B------:R-:W-:Y:S01]  /*27fd0*/  @!P1 LOP3.LUT R8, RZ, R0, RZ, 0x33, !PT ;  /* 0x00000000ff089212 */ /* 0x000fe200078e33ff */
[----:B------:R-:W-:Y:S02]  /*27fe0*/  IMAD.MOV R10, RZ, RZ, -R2 ;  /* 0x000000ffff0a7224 */ /* 0x000fe400078e0a02 */
[----:B------:R-:W-:Y:S01]  /*27ff0*/  IMAD.MOV.U32 R2, RZ, RZ, RZ ;  /* 0x000000ffff027224 */ /* 0x000fe200078e00ff */
[----:B------:R-:W-:-:S03]  /*28000*/  IABS R6, R8 ;  /* 0x0000000800067213 */ /* 0x000fc60000000000 */
[----:B------:R-:W-:-:S04]  /*28010*/  IMAD.HI.U32 R2, R3, R11, R2 ;  /* 0x0000000b03027227 */ /* 0x000fc800078e0002 */
[----:B------:R-:W-:Y:S01]  /*28020*/  IMAD.MOV.U32 R3, RZ, RZ, R6 ;  /* 0x000000ffff037224 */ /* 0x000fe200078e0006 */
[----:B------:R-:W-:-:S03]  /*28030*/  MOV R6, R10 ;  /* 0x0000000a00067202 */ /* 0x000fc60000000f00 */
        /* <DEDUP_REMOVED lines=14> */
[C---:B------:R-:W-:Y:S01]  /*28120*/  IMAD R18, R9.reuse, R18, R8 ;  /* 0x0000001209127224 */ /* 0x040fe200078e0208 */
[----:B------:R-:W-:Y:S01]  /*28130*/  LEA R9, R9, R2, 0x18 ;  /* 0x0000000209097211 */ /* 0x000fe200078ec0ff */
[----:B------:R-:W-:-:S04]  /*28140*/  IMAD R2, R0, R3, R5 ;  /* 0x0000000300027224 */ /* 0x000fc800078e0205 */
[----:B------:R-:W-:Y:S01]  /*28150*/  IMAD R18, R18, 0x10000, R9 ;  /* 0x0001000012127824 */ /* 0x000fe200078e0209 */
[----:B------:R-:W-:Y:S06]  /*28160*/  BRA `(.L_x_2912) ;  /* 0x0000000000f47947 */ /* 0x000fec0003800000 */
.L_x_2911:
        /* <DEDUP_REMOVED lines=19> */
[----:B------:R-:W-:Y:S01]  /*282a0*/  @!P1 IMAD.IADD R3, R3, 0x1, -R10 ;  /* 0x0000000103039824 */ /* 0x000fe200078e0a0a */
[----:B------:R-:W-:Y:S02]  /*282b0*/  @!P1 IADD3 R2, R2, 0x1, RZ ;  /* 0x0000000102029810 */ /* 0x000fe40007ffe0ff */
        /* <DEDUP_REMOVED lines=20> */
[----:B0-----:R-:W-:-:S05]  /*28400*/  IMAD.MOV R9, RZ, RZ, -R3 ;  /* 0x000000ffff097224 */ /* 0x001fca00078e0a03 */
[----:B------:R-:W-:Y:S02]  /*28410*/  MOV R5, R9 ;  /* 0x0000000900057202 */ /* 0x000fe40000000f00 */
        /* <DEDUP_REMOVED lines=15> */
[----:B------:R-:W-:Y:S02]  /*28510*/  @!P2 IADD3 R2, -R2, RZ, RZ ;  /* 0x000000ff0202a210 */ /* 0x000fe40007ffe1ff */
[----:B------:R-:W-:-:S05]  /*28520*/  @!P1 LOP3.LUT R2, RZ, R11, RZ, 0x33, !PT ;  /* 0x0000000bff029212 */ /* 0x000fca00078e33ff */
[----:B------:R-:W-:-:S07]  /*28530*/  IMAD R18, R2, R18, R3 ;  /* 0x0000001202127224 */ /* 0x000fce00078e0203 */
.L_x_2912:
[----:B------:R-:W-:-:S05]  /*28540*/  LOP3.LUT R17, RZ, R2, RZ, 0x33, !PT ;  /* 0x00000002ff117212 */ /* 0x000fca00078e33ff */
[----:B------:R-:W-:Y:S01]  /*28550*/  IMAD.IADD R17, R0, 0x1, R17 ;  /* 0x0000000100117824 */ /* 0x000fe200078e0211 */
[----:B------:R-:W-:Y:S06]  /*28560*/  BRA `(.L_x_2913) ;  /* 0x00000000000c7947 */ /* 0x000fec0003800000 */
.L_x_2908:
[----:B------:R-:W-:Y:S02]  /*28570*/  IMAD.MOV.U32 R17, RZ, RZ, RZ ;  /* 0x000000ffff117224 */ /* 0x000fe400078e00ff */
[----:B------:R-:W-:Y:S02]  /*28580*/  IMAD.U32 R16, RZ, RZ, UR6 ;  /* 0x00000006ff107e24 */ /* 0x000fe4000f8e00ff */
[----:B------:R-:W-:-:S07]  /*28590*/  IMAD.MOV.U32 R18, RZ, RZ, RZ ;  /* 0x000000ffff127224 */ /* 0x000fce00078e00ff */
.L_x_2913:
[----:B------:R-:W-:-:S13]  /*285a0*/  ISETP.NE.AND P0, PT, R7, RZ, PT ;  /* 0x000000ff0700720c */ /* 0x000fda0003f05270 */
[----:B------:R-:W0:Y:S01]  /*285b0*/  @!P0 S2R R3, SR_CgaCtaId ;  /* 0x0000000000038919 */ /* 0x000e220000008800 */
[----:B------:R-:W-:-:S04]  /*285c0*/  @!P0 MOV R0, 0x400 ;  /* 0x0000040000008802 */ /* 0x000fc80000000f00 */
[----:B0-----:R-:W-:-:S05]  /*285d0*/  @!P0 LEA R0, R3, R0, 0x18 ;  /* 0x0000000003008211 */ /* 0x001fca00078ec0ff */
[----:B------:R2:W-:Y:S01]  /*285e0*/  @!P0 STS.128 [R0+0x298d0], R16 ;  /* 0x0298d01000008388 */ /* 0x0005e20000000c00 */
[----:B------:R-:W-:Y:S06]  /*285f0*/  BAR.ARV 0x5, 0x180 ;  /* 0x0146000000007b1d */ /* 0x000fec0000002000 */
.L_x_2906:
[----:B------:R3:W-:Y:S01]  /*28600*/  STL [R1+0x3c], RZ ;  /* 0x00003cff01007387 */ /* 0x0007e20000100800 */
[----:B------:R-:W-:Y:S01]  /*28610*/  ULDC UR4, c[0x0][0xc3c] ;  /* 0x00030f0000047ab9 */ /* 0x000fe20000000800 */
[----:B------:R-:W-:Y:S01]  /*28620*/  MOV R35, 0x1 ;  /* 0x0000000100237802 */ /* 0x000fe20000000f00 */
[----:B------:R-:W-:Y:S01]  /*28630*/  IMAD.MOV.U32 R28, RZ, RZ, RZ ;  /* 0x000000ffff1c7224 */ /* 0x000fe200078e00ff */
[----:B-1----:R-:W-:-:S13]  /*28640*/  ISETP.GE.AND P0, PT, R19, UR4, PT ;  /* 0x0000000413007c0c */ /* 0x002fda000bf06270 */
[----:B---3--:R-:W-:Y:S05]  /*28650*/  @P0 BRA `(.L_x_2914) ;  /* 0x0000007400fc0947 */ /* 0x008fea0003800000 */
[----:B------:R-:W1:Y:S01]  /*28660*/  S2R R12, SR_TID.X ;  /* 0x00000000000c7919 */ /* 0x000e620000002100 */
[----:B------:R-:W3:Y:S01]  /*28670*/  S2UR UR4, SR_CgaCtaId ;  /* 0x00000000000479c3 */ /* 0x000ee20000008800 */
[----:B------:R-:W-:Y:S01]  /*28680*/  MOV R23, 0x400 ;  /* 0x0000040000177802 */ /* 0x000fe20000000f00 */
[----:B------:R-:W-:Y:S01]  /*28690*/  BSSY B7, `(.L_x_2914) ;  /* 0x000077b000077945 */ /* 0x000fe20003800000 */
[----:B------:R-:W-:Y:S01]  /*286a0*/  IMAD.MOV.U32 R36, RZ, RZ, 0x1 ;  /* 0x00000001ff247424 */ /* 0x000fe200078e00ff */
[----:B------:R-:W-:Y:S02]  /*286b0*/  CS2R R28, SRZ ;  /* 0x00000000001c7805 */ /* 0x000fe4000001ff00 */
[----:B------:R-:W-:Y:S01]  /*286c0*/  MOV R35, 0x1 ;  /* 0x0000000100237802 */ /* 0x000fe20000000f00 */
[----:B------:R-:W-:Y:S01]  /*286d0*/  ULDC.64 UR40, c[0x0][0x198] ;  /* 0x0000660000287ab9 */ /* 0x000fe20000000a00 */
[----:B------:R-:W-:Y:S02]  /*286e0*/  ULOP3.LUT UR39, UR36, 0x2, URZ, 0xfc, !UPT ;  /* 0x0000000224277892 */ /* 0x000fe4000f8efc3f */
[----:B------:R-:W-:Y:S01]  /*286f0*/  ULOP3.LUT UR37, UR36, 0x1, URZ, 0xfc, !UPT ;  /* 0x0000000124257892 */ /* 0x000fe2000f8efc3f */
[----:B------:R-:W-:Y:S01]  /*28700*/  ULDC UR38, c[0x0][0xc] ;  /* 0x0000030000267ab9 */ /* 0x000fe20000000800 */
[C---:B-1----:R-:W-:Y:S01]  /*28710*/  LOP3.LUT R10, R12.reuse, 0x7f, RZ, 0xc0, !PT ;  /* 0x0000007f0c0a7812 */ /* 0x042fe200078ec0ff */
[C---:B0-----:R-:W-:Y:S01]  /*28720*/  IMAD.SHL.U32 R2, R12.reuse, 0x10, RZ ;  /* 0x000000100c027824 */ /* 0x041fe200078e00ff */
[----:B------:R-:W-:Y:S01]  /*28730*/  SHF.R.U32.HI R5, RZ, 0x1, R12 ;  /* 0x00000001ff057819 */ /* 0x000fe2000001160c */
[C---:B------:R-:W-:Y:S01]  /*28740*/  IMAD.SHL.U32 R3, R12.reuse, 0x80, RZ ;  /* 0x000000800c037824 */ /* 0x040fe200078e00ff */
[----:B------:R-:W-:Y:S01]  /*28750*/  SHF.R.U32.HI R7, RZ, 0x5, R10 ;  /* 0x00000005ff077819 */ /* 0x000fe2000001160a */
[----:B------:R-:W-:Y:S01]  /*28760*/  IMAD.SHL.U32 R11, R12, 0x2, RZ ;  /* 0x000000020c0b7824 */ /* 0x000fe200078e00ff */
[----:B--2---:R-:W-:Y:S01]  /*28770*/  LOP3.LUT R0, R2, 0x1b0, RZ, 0xc0, !PT ;  /* 0x000001b002007812 */ /* 0x004fe200078ec0ff */
[----:B------:R-:W-:Y:S01]  /*28780*/  IMAD.SHL.U32 R37, R12, 0x4, RZ ;  /* 0x000000040c257824 */ /* 0x000fe200078e00ff */
[----:B------:R-:W-:Y:S01]  /*28790*/  LOP3.LUT R4, R3, 0x380, RZ, 0xc0, !PT ;  /* 0x0000038003047812 */ /* 0x000fe200078ec0ff */
[----:B------:R-:W-:Y:S01]  /*287a0*/  IMAD.SHL.U32 R9, R7, 0x200, RZ ;  /* 0x0000020007097824 */ /* 0x000fe200078e00ff */
[----:B------:R-:W-:-:S02]  /*287b0*/  LOP3.LUT R11, R0, 0x30, R11, 0x78, !PT ;  /* 0x00000030000b7812 */ /* 0x000fc400078e780b */
[----:B------:R-:W-:Y:S02]  /*287c0*/  SHF.L.U32 R0, R12, 0x5, RZ ;  /* 0x000000050c007819 */ /* 0x000fe400000006ff */
[----:B------:R-:W-:Y:S02]  /*287d0*/  LOP3.LUT R6, R9, 0x40, R2, 0xf8, !PT ;  /* 0x0000004009067812 */ /* 0x000fe400078ef802 */
[----:B------:R-:W-:Y:S02]  /*287e0*/  LOP3.LUT R5, R4, 0x30, R5, 0xf8, !PT ;  /* 0x0000003004057812 */ /* 0x000fe400078ef805 */
[----:B------:R-:W-:Y:S02]  /*287f0*/  LOP3.LUT R4, R0, 0x80, RZ, 0xc0, !PT ;  /* 0x0000008000047812 */ /* 0x000fe400078ec0ff */
[----:B------:R-:W-:Y:S02]  /*28800*/  LOP3.LUT R8, R6, R11, RZ, 0xfc, !PT ;  /* 0x0000000b06087212 */ /* 0x000fe400078efcff */
[----:B------:R-:W-:-:S02]  /*28810*/  LOP3.LUT R6, R4, 0x10, R12, 0xf8, !PT ;  /* 0x0000001004067812 */ /* 0x000fc400078ef80c */
[----:B------:R-:W-:Y:S01]  /*28820*/  LOP3.LUT R9, R9, 0x60, R0, 0xf8, !PT ;  /* 0x0000006009097812 */ /* 0x000fe200078ef800 */
[----:B------:R-:W-:Y:S01]  /*28830*/  STL [R1+0x14], R8 ;  /* 0x0000140801007387 */ /* 0x000fe20000100800 */
[----:B------:R-:W-:Y:S02]  /*28840*/  LOP3.LUT R4, R5, 0x70, R2, 0x78, !PT ;  /* 0x0000007005047812 */ /* 0x000fe400078e7802 */
[----:B------:R-:W-:Y:S02]  /*28850*/  LOP3.LUT R6, R6, 0x10, R37, 0x78, !PT ;  /* 0x0000001006067812 */ /* 0x000fe400078e7825 */
[----:B------:R-:W-:Y:S02]  /*28860*/  LOP3.LUT R9, R9, 0x100, R0, 0xf8, !PT ;  /* 0x0000010009097812 */ /* 0x000fe400078ef800 */
[----:B------:R-:W-:Y:S02]  /*28870*/  LOP3.LUT R4, R4, 0xc00, R3, 0xf8, !PT ;  /* 0x00000c0004047812 */ /* 0x000fe400078ef803 */
[----:B------:R-:W-:Y:S01]  /*28880*/  LOP3.LUT R3, R9, R6, RZ, 0xfc, !PT ;  /* 0x0000000609037212 */ /* 0x000fe200078efcff */
[----:B------:R-:W-:Y:S01]  /*28890*/  IMAD.SHL.U32 R6, R7, 0x400, RZ ;  /* 0x0000040007067824 */ /* 0x000fe200078e00ff */
[----:B------:R-:W-:Y:S01]  /*288a0*/  R2P PR, R12, 0x14 ;  /* 0x000000140c007804 */ /* 0x000fe20000000000 */
[----:B------:R3:W-:Y:S01]  /*288b0*/  STL [R1+0x20], R4 ;  /* 0x0000200401007387 */ /* 0x0007e20000100800 */
[----:B------:R-:W-:-:S02]  /*288c0*/  LOP3.LUT R11, R0, 0x380, RZ, 0xc0, !PT ;  /* 0x00000380000b7812 */ /* 0x000fc400078ec0ff */
[----:B------:R-:W-:Y:S01]  /*288d0*/  SHF.R.U32.HI R5, RZ, 0x2, R10 ;  /* 0x00000002ff057819 */ /* 0x000fe2000001160a */
[----:B------:R0:W-:Y:S01]  /*288e0*/  STL [R1+0x1c], R3 ;  /* 0x00001c0301007387 */ /* 0x0001e20000100800 */
[----:B------:R-:W-:Y:S02]  /*288f0*/  LOP3.LUT R11, R11, 0x30, R2, 0xf8, !PT ;  /* 0x000000300b0b7812 */ /* 0x000fe400078ef802 */
[----:B------:R-:W-:Y:S02]  /*28900*/  LOP3.LUT R2, R2, 0x30, RZ, 0xc0, !PT ;  /* 0x0000003002027812 */ /* 0x000fe400078ec0ff */
[----:B------:R-:W-:Y:S01]  /*28910*/  LOP3.LUT R0, R5, 0x60, R0, 0xf8, !PT ;  /* 0x0000006005007812 */ /* 0x000fe200078ef800 */
[----:B---3--:R-:W-:Y:S01]  /*28920*/  IMAD.U32 R4, RZ, RZ, UR4 ;  /* 0x00000004ff047e24 */ /* 0x008fe2000f8e00ff */
[----:B------:R-:W-:Y:S01]  /*28930*/  LOP3.LUT R37, R11, 0x70, R37, 0x78, !PT ;  /* 0x000000700b257812 */ /* 0x000fe200078e7825 */
[----:B0-----:R-:W-:-:S03]  /*28940*/  IMAD.MOV.U32 R3, RZ, RZ, 0x40 ;  /* 0x00000040ff037424 */ /* 0x001fc600078e00ff */
[----:B------:R-:W-:Y:S02]  /*28950*/  LEA R23, R4, R23, 0x18 ;  /* 0x0000001704177211 */ /* 0x000fe400078ec0ff */
[C---:B------:R-:W-:Y:S02]  /*28960*/  SEL R6, R3.reuse, 0xffffffc0, !P2 ;  /* 0xffffffc003067807 */ /* 0x040fe40005000000 */
[----:B------:R-:W-:-:S03]  /*28970*/  SEL R3, R3, 0xffffffc0, !P4 ;  /* 0xffffffc003037807 */ /* 0x000fc60006000000 */
[----:B------:R-:W-:Y:S04]  /*28980*/  STL [R1+0x24], R6 ;  /* 0x0000240601007387 */ /* 0x000fe80000100800 */
[----:B------:R0:W-:Y:S04]  /*28990*/  STL [R1+0x10], R4 ;  /* 0x0000100401007387 */ /* 0x0001e80000100800 */
[----:B------:R1:W-:Y:S04]  /*289a0*/  STL [R1], R3 ;  /* 0x0000000301007387 */ /* 0x0003e80000100800 */
[----:B------:R2:W-:Y:S01]  /*289b0*/  STL [R1+0x3c], RZ ;  /* 0x00003cff01007387 */ /* 0x0005e20000100800 */
[----:B0-----:R-:W-:-:S02]  /*289c0*/  LOP3.LUT R4, R2, 0x40, RZ, 0xfc, !PT ;  /* 0x0000004002047812 */ /* 0x001fc400078efcff */
[----:B-1----:R-:W-:Y:S02]  /*289d0*/  LOP3.LUT R3, R2, 0x80, RZ, 0xfc, !PT ;  /* 0x0000008002037812 */ /* 0x002fe400078efcff */
[----:B------:R-:W-:Y:S01]  /*289e0*/  LOP3.LUT R2, R0, 0x80, RZ, 0xfc, !PT ;  /* 0x0000008000027812 */ /* 0x000fe200078efcff */
[----:B------:R-:W-:-:S05]  /*289f0*/  IMAD.IADD R0, R23, 0x1, R8 ;  /* 0x0000000117007824 */ /* 0x000fca00078e0208 */
[----:B------:R2:W-:Y:S02]  /*28a00*/  STL [R1+0x28], R0 ;  /* 0x0000280001007387 */ /* 0x0005e40000100800 */
.L_x_3034:
[----:B------:R-:W0:Y:S02]  /*28a10*/  LDC.64 R24, c[0x0][0xc88] ;  /* 0x00032200ff187b82 */ /* 0x000e240000000a00 */
[----:B0-----:R-:W-:-:S06]  /*28a20*/  IMAD.WIDE R24, R19, 0x4, R24 ;  /* 0x0000000413187825 */ /* 0x001fcc00078e0218 */
[----:B--2---:R-:W2:Y:S01]  /*28a30*/  LDG.E R24, desc[UR50][R24.64] ;  /* 0x0000003218187981 */ /* 0x004ea2000c1e1900 */
[----:B------:R-:W-:Y:S05]  /*28a40*/  YIELD ;  /* 0x0000000000007946 */ /* 0x000fea0003800000 */
[----:B------:R-:W-:Y:S01]  /*28a50*/  ULDC.64 UR4, c[0x0][0xa28] ;  /* 0x00028a0000047ab9 */ /* 0x000fe20000000a00 */
[----:B------:R-:W-:Y:S01]  /*28a60*/  IMAD.MOV.U32 R9, RZ, RZ, RZ ;  /* 0x000000ffff097224 */ /* 0x000fe200078e00ff */
[----:B------:R-:W-:Y:S01]  /*28a70*/  ISETP.NE.U32.AND P0, PT, RZ, UR4, PT ;  /* 0x00000004ff007c0c */ /* 0x000fe2000bf05070 */
[----:B------:R-:W-:Y:S01]  /*28a80*/  ULDC.64 UR6, c[0x0][0xa10] ;  /* 0x0002840000067ab9 */ /* 0x000fe20000000a00 */
[----:B------:R-:W-:Y:S01]  /*28a90*/  IMAD.MOV.U32 R31, RZ, RZ, RZ ;  /* 0x000000ffff1f7224 */ /* 0x000fe200078e00ff */
[----:B------:R-:W-:Y:S01]  /*28aa0*/  ULDC.64 UR8, c[0x0][0xa18] ;  /* 0x0002860000087ab9 */ /* 0x000fe20000000a00 */
[----:B------:R-:W-:-:S02]  /*28ab0*/  ISETP.NE.AND.EX P0, PT, RZ, UR5, PT, P0 ;  /* 0x00000005ff007c0c */ /* 0x000fc4000bf05300 */
[----:B-12---:R-:W-:-:S11]  /*28ac0*/  SHF.R.S32.HI R0, RZ, 0x1f, R24 ;  /* 0x0000001fff007819 */ /* 0x006fd60000011418 */
[C---:B------:R-:W-:Y:S01]  /*28ad0*/  @P0 LEA R2, P1, R24.reuse, UR4, 0x2 ;  /* 0x0000000418020c11 */ /* 0x040fe2000f8210ff */
[C---:B------:R-:W-:Y:S01]  /*28ae0*/  IMAD.SHL.U32 R25, R24.reuse, 0x4, RZ ;  /* 0x0000000418197824 */ /* 0x040fe200078e00ff */
[C-C-:B------:R-:W-:Y:S01]  /*28af0*/  SHF.L.U64.HI R26, R24.reuse, 0x2, R0.reuse ;  /* 0x00000002181a7819 */ /* 0x140fe20000010200 */
[----:B------:R0:W-:Y:S01]  /*28b00*/  STL [R1+0x38], R0 ;  /* 0x0000380001007387 */ /* 0x0001e20000100800 */
[----:B------:R-:W-:Y:S01]  /*28b10*/  @P0 LEA.HI.X R3, R24, UR5, R0, 0x2, P1 ;  /* 0x0000000518030c11 */ /* 0x000fe200088f1400 */
[----:B------:R-:W-:-:S04]  /*28b20*/  ULDC.64 UR4, c[0x0][0xa00] ;  /* 0x0002800000047ab9 */ /* 0x000fc80000000a00 */
[----:B------:R1:W2:Y:S01]  /*28b30*/  @P0 LDG.E R9, desc[UR50][R2.64] ;  /* 0x0000003202090981 */ /* 0x0002a2000c1e1900 */
[----:B------:R-:W-:Y:S02]  /*28b40*/  ISETP.NE.U32.AND P0, PT, RZ, UR4, PT ;  /* 0x00000004ff007c0c */ /* 0x000fe4000bf05070 */
[----:B------:R-:W-:Y:S01]  /*28b50*/  ISETP.NE.U32.AND P1, PT, RZ, UR6, PT ;  /* 0x00000006ff007c0c */ /* 0x000fe2000bf25070 */
[----:B0-----:R-:W-:Y:S01]  /*28b60*/  IMAD.MOV.U32 R0, RZ, RZ, RZ ;  /* 0x000000ffff007224 */ /* 0x001fe200078e00ff */
[----:B------:R-:W-:Y:S02]  /*28b70*/  ISETP.NE.AND.EX P0, PT, RZ, UR5, PT, P0 ;  /* 0x00000005ff007c0c */ /* 0x000fe4000bf05300 */
[----:B------:R-:W-:Y:S02]  /*28b80*/  ISETP.NE.AND.EX P1, PT, RZ, UR7, PT, P1 ;  /* 0x00000007ff007c0c */ /* 0x000fe4000bf25310 */
[C---:B------:R-:W-:Y:S02]  /*28b90*/  IADD3 R4, P4, R25.reuse, UR6, RZ ;  /* 0x0000000619047c10 */ /* 0x040fe4000ff9e0ff */
[----:B-1----:R-:W-:-:S02]  /*28ba0*/  IADD3 R2, P3, R25, UR4, RZ ;  /* 0x0000000419027c10 */ /* 0x002fc4000ff7e0ff */
[C---:B------:R-:W-:Y:S02]  /*28bb0*/  IADD3.X R5, R26.reuse, UR7, RZ, P4, !PT ;  /* 0x000000071a057c10 */ /* 0x040fe4000a7fe4ff */
[----:B------:R-:W-:Y:S02]  /*28bc0*/  IADD3.X R3, R26, UR5, RZ, P3, !PT ;  /* 0x000000051a037c10 */ /* 0x000fe40009ffe4ff */
[----:B------:R-:W-:-:S03]  /*28bd0*/  ISETP.NE.U32.AND P2, PT, RZ, UR8, PT ;  /* 0x00000008ff007c0c */ /* 0x000fc6000bf45070 */
[----:B------:R-:W5:Y:S01]  /*28be0*/  @P0 LDG.E R31, desc[UR50][R2.64] ;  /* 0x00000032021f0981 */ /* 0x000f62000c1e1900 */
[----:B------:R-:W-:-:S03]  /*28bf0*/  ISETP.NE.AND.EX P2, PT, RZ, UR9, PT, P2 ;  /* 0x00000009ff007c0c */ /* 0x000fc6000bf45320 */
[----:B------:R-:W5:Y:S01]  /*28c00*/  @P1 LDG.E R0, desc[UR50][R4.64] ;  /* 0x0000003204001981 */ /* 0x000f62000c1e1900 */
[----:B------:R-:W-:Y:S02]  /*28c10*/  ULDC UR4, c[0x0][0x288] ;  /* 0x0000a20000047ab9 */ /* 0x000fe40000000800 */
[----:B------:R-:W-:Y:S01]  /*28c20*/  MOV R32, UR4 ;  /* 0x0000000400207c02 */ /* 0x000fe20008000f00 */
[----:B------:R-:W-:Y:S02]  /*28c30*/  ULDC.64 UR4, c[0x0][0x418] ;  /* 0x0001060000047ab9 */ /* 0x000fe40000000a00 */
[----:B------:R-:W-:-:S03]  /*28c40*/  UISETP.NE.U32.AND UP0, UPT, UR4, URZ, UPT ;  /* 0x0000003f0400728c */ /* 0x000fc6000bf05070 */
[----:B------:R-:W-:Y:S01]  /*28c50*/  ULDC UR4, c[0x0][0x424] ;  /* 0x0001090000047ab9 */ /* 0x000fe20000000800 */
[----:B------:R-:W-:Y:S01]  /*28c60*/  UISETP.NE.AND.EX UP0, UPT, UR5, URZ, UPT, UP0 ;  /* 0x0000003f0500728c */ /* 0x000fe2000bf05300 */
[----:B------:R-:W-:Y:S02]  /*28c70*/  @P2 IADD3 R6, P3, R25, UR8, RZ ;  /* 0x0000000819062c10 */ /* 0x000fe4000ff7e0ff */
[----:B------:R-:W-:Y:S01]  /*28c80*/  ULDC UR5, c[0x0][0x2f0] ;  /* 0x0000bc0000057ab9 */ /* 0x000fe20000000800 */
[----:B------:R-:W-:Y:S01]  /*28c90*/  USEL UR4, UR4, 0x1, UP0 ;  /* 0x0000000104047887 */ /* 0x000fe20008000000 */
[----:B------:R-:W-:-:S03]  /*28ca0*/  @P2 IADD3.X R7, R26, UR9, RZ, P3, !PT ;  /* 0x000000091a072c10 */ /* 0x000fc60009ffe4ff */
[----:B------:R-:W-:Y:S02]  /*28cb0*/  UIMAD UR4, UR4, UR5, URZ ;  /* 0x00000005040472a4 */ /* 0x000fe4000f8e023f */
[----:B------:R0:W5:Y:S01]  /*28cc0*/  @P2 LDG.E R32, desc[UR50][R6.64] ;  /* 0x0000003206202981 */ /* 0x000162000c1e1900 */
        /* <DEDUP_REMOVED lines=9> */
.L_x_2915:
[----:B------:R-:W-:Y:S01]  /*28d60*/  ULDC.64 UR4, c[0x0][0xa20] ;  /* 0x0002880000047ab9 */ /* 0x000fe20000000a00 */
[C---:B------:R-:W-:Y:S01]  /*28d70*/  LOP3.LUT R7, R18.reuse, 0xff000000, RZ, 0xc0, !PT ;  /* 0xff00000012077812 */ /* 0x040fe200078ec0ff */
[----:B------:R-:W-:Y:S01]  /*28d80*/  IMAD.MOV.U32 R34, RZ, RZ, R24 ;  /* 0x000000ffff227224 */ /* 0x000fe200078e0018 */
[----:B------:R-:W-:Y:S02]  /*28d90*/  ISETP.NE.U32.AND P0, PT, RZ, UR4, PT ;  /* 0x00000004ff007c0c */ /* 0x000fe4000bf05070 */
[----:B------:R-:W-:Y:S02]  /*28da0*/  SHF.R.U32.HI R7, RZ, 0x8, R7 ;  /* 0x00000008ff077819 */ /* 0x000fe40000011607 */
[----:B------:R-:W-:Y:S02]  /*28db0*/  ISETP.NE.AND.EX P0, PT, RZ, UR5, PT, P0 ;  /* 0x00000005ff007c0c */ /* 0x000fe4000bf05300 */
[C---:B------:R-:W-:Y:S02]  /*28dc0*/  LOP3.LUT R2, R18.reuse, 0xff0000, RZ, 0xc0, !PT ;  /* 0x00ff000012027812 */ /* 0x040fe400078ec0ff */
[----:B------:R-:W-:-:S02]  /*28dd0*/  LOP3.LUT R18, R18, 0xffff, RZ, 0xc0, !PT ;  /* 0x0000ffff12127812 */ /* 0x000fc400078ec0ff */
[----:B------:R-:W-:-:S07]  /*28de0*/  LEA.HI R7, R2, R7, RZ, 0x10 ;  /* 0x0000000702077211 */ /* 0x000fce00078f80ff */
[----:B------:R-:W-:Y:S05]  /*28df0*/  @!P0 BRA `(.L_x_2916) ;  /* 0x0000000000108947 */ /* 0x000fea0003800000 */
[----:B------:R-:W-:-:S04]  /*28e00*/  IADD3 R2, P0, R25, UR4, RZ ;  /* 0x0000000419027c10 */ /* 0x000fc8000ff1e0ff */
[----:B------:R-:W-:-:S05]  /*28e10*/  IADD3.X R3, R26, UR5, RZ, P0, !PT ;  /* 0x000000051a037c10 */ /* 0x000fca00087fe4ff */
[----:B------:R1:W5:Y:S01]  /*28e20*/  LDG.E R8, desc[UR50][R2.64] ;  /* 0x0000003202087981 */ /* 0x000362000c1e1900 */
[----:B------:R-:W-:Y:S05]  /*28e30*/  BRA `(.L_x_2917) ;  /* 0x0000000000247947 */ /* 0x000fea0003800000 */
.L_x_2916:
        /* <DEDUP_REMOVED lines=9> */
.L_x_2917:
[----:B-1----:R-:W2:Y:S01]  /*28ed0*/  @P1 LDG.E R2, desc[UR50][R4.64] ;  /* 0x0000003204021981 */ /* 0x002ea2000c1e1900 */
[----:B------:R-:W1:Y:S03]  /*28ee0*/  LDC R3, c[0x0][0x448] ;  /* 0x00011200ff037b82 */ /* 0x000e660000000800 */
[----:B------:R3:W2:Y:S01]  /*28ef0*/  @P1 LDG.E R4, desc[UR50][R4.64+0x4] ;  /* 0x0000043204041981 */ /* 0x0006a2000c1e1900 */
[----:B------:R-:W-:Y:S01]  /*28f00*/  BSSY B0, `(.L_x_2918) ;  /* 0x0000037000007945 */ /* 0x000fe20003800000 */
[----:B------:R-:W-:Y:S02]  /*28f10*/  LOP3.LUT R30, R7, 0xff, RZ, 0xc0, !PT ;  /* 0x000000ff071e7812 */ /* 0x000fe400078ec0ff */
[----:B-1----:R-:W-:-:S13]  /*28f20*/  ISETP.NE.AND P0, PT, R3, 0x1, PT ;  /* 0x000000010300780c */ /* 0x002fda0003f05270 */
[----:B------:R-:W1:Y:S08]  /*28f30*/  @P0 LDC R3, c[0x0][0x44c] ;  /* 0x00011300ff030b82 */ /* 0x000e700000000800 */
[----:B---3--:R-:W3:Y:S01]  /*28f40*/  @P0 LDC R5, c[0x0][0x450] ;  /* 0x00011400ff050b82 */ /* 0x008ee20000000800 */
[----:B--2---:R-:W-:Y:S01]  /*28f50*/  @P1 IADD3 R6, -R2, R4, RZ ;  /* 0x0000000402061210 */ /* 0x004fe20007ffe1ff */
[----:B------:R-:W-:Y:S01]  /*28f60*/  IMAD.SHL.U32 R2, R17, 0x80, RZ ;  /* 0x0000008011027824 */ /* 0x000fe200078e00ff */
[----:B------:R-:W-:-:S03]  /*28f70*/  SHF.R.U32.HI R4, RZ, 0x10, R7 ;  /* 0x00000010ff047819 */ /* 0x000fc60000011607 */
[----:B------:R-:W-:-:S04]  /*28f80*/  VIADD R2, R2, 0x7f ;  /* 0x0000007f02027836 */ /* 0x000fc80000000000 */
[----:B-1----:R-:W-:-:S05]  /*28f90*/  @P0 IMAD.HI.U32 R3, R2, R3, RZ ;  /* 0x0000000302030227 */ /* 0x002fca00078e00ff */
[----:B---3--:R-:W-:Y:S01]  /*28fa0*/  @P0 SHF.R.U32.HI R2, RZ, R5, R3 ;  /* 0x00000005ff020219 */ /* 0x008fe20000011603 */
[----:B-----5:R-:W-:-:S04]  /*28fb0*/  IMAD.IADD R5, R8, 0x1, -R9 ;  /* 0x0000000108057824 */ /* 0x020fc800078e0a09 */
[----:B------:R-:W-:-:S04]  /*28fc0*/  IMAD.IADD R27, R5, 0x1, R6 ;  /* 0x00000001051b7824 */ /* 0x000fc800078e0206 */
[C---:B------:R-:W-:Y:S01]  /*28fd0*/  VIADD R3, R27.reuse, 0x9f ;  /* 0x0000009f1b037836 */ /* 0x040fe20000000000 */
[----:B------:R-:W-:-:S03]  /*28fe0*/  IADD3 R20, R27, 0xa0, -R32 ;  /* 0x000000a01b147810 */ /* 0x000fc60007ffe820 */
[----:B------:R-:W-:Y:S01]  /*28ff0*/  IMAD.HI R3, R3, 0x66666667, RZ ;  /* 0x6666666703037827 */ /* 0x000fe200078e02ff */
[----:B------:R-:W-:-:S04]  /*29000*/  IADD3 R2, R20, R2, RZ ;  /* 0x0000000214027210 */ /* 0x000fc80007ffe0ff */
[----:B------:R-:W-:Y:S01]  /*29010*/  SHF.R.U32.HI R21, RZ, 0x1f, R3 ;  /* 0x0000001fff157819 */ /* 0x000fe20000011603 */
[----:B------:R-:W-:-:S03]  /*29020*/  IMAD.HI R2, R2, 0x66666667, RZ ;  /* 0x6666666702027827 */ /* 0x000fc600078e02ff */
[----:B------:R-:W-:Y:S02]  /*29030*/  LEA.HI.SX32 R21, R3, R21, 0x1a ;  /* 0x0000001503157211 */ /* 0x000fe400078fd2ff */
[----:B------:R-:W-:-:S04]  /*29040*/  SHF.R.U32.HI R8, RZ, 0x1f, R2 ;  /* 0x0000001fff087819 */ /* 0x000fc80000011602 */
[----:B------:R-:W-:Y:S01]  /*29050*/  LEA.HI.SX32 R8, R2, R8, 0x1a ;  /* 0x0000000802087211 */ /* 0x000fe200078fd2ff */
[----:B------:R-:W-:-:S03]  /*29060*/  IMAD.MOV.U32 R2, RZ, RZ, RZ ;  /* 0x000000ffff027224 */ /* 0x000fc600078e00ff */
[----:B------:R-:W-:-:S04]  /*29070*/  VIMNMX R8, R21, R8, PT ;  /* 0x0000000815087248 */ /* 0x000fc80003fe0100 */
[----:B------:R-:W-:-:S13]  /*29080*/  ISETP.GE.AND P0, PT, R8, 0x1, PT ;  /* 0x000000010800780c */ /* 0x000fda0003f06270 */
[----:B------:R-:W-:Y:S05]  /*29090*/  @!P0 BRA `(.L_x_2919) ;  /* 0x0000000000748947 */ /* 0x000fea0003800000 */
[----:B------:R-:W-:Y:S01]  /*290a0*/  ISETP.NE.AND P0, PT, R4, RZ, PT ;  /* 0x000000ff0400720c */ /* 0x000fe20003f05270 */
[----:B------:R-:W-:-:S03]  /*290b0*/  ULDC UR4, c[0x0][0x9f0] ;  /* 0x00027c0000047ab9 */ /* 0x000fc60000000800 */
[----:B------:R-:W-:-:S04]  /*290c0*/  SEL R7, R4, UR4, P0 ;  /* 0x0000000404077c07 */ /* 0x000fc80008000000 */
[----:B0-----:R-:W-:Y:S02]  /*290d0*/  IABS R9, R7 ;  /* 0x0000000700097213 */ /* 0x001fe40000000000 */
        /* <DEDUP_REMOVED lines=13> */
[----:B------:R-:W-:-:S05]  /*291b0*/  IMAD.MOV R2, RZ, RZ, -R2 ;  /* 0x000000ffff027224 */ /* 0x000fca00078e0a02 */
[----:B------:R-:W-:Y:S01]  /*291c0*/  MOV R10, R2 ;  /* 0x00000002000a7202 */ /* 0x000fe20000000f00 */
        /* <DEDUP_REMOVED lines=10> */
.L_x_2919:
[----:B------:R-:W-:Y:S05]  /*29270*/  BSYNC B0 ;  /* 0x0000000000007941 */ /* 0x000fea0003800000 */
.L_x_2918:
        /* <DEDUP_REMOVED lines=12> */
[----:B------:R-:W-:Y:S02]  /*29340*/  @P0 SHF.R.U32.HI R6, RZ, 0x1f, R2 ;  /* 0x0000001fff060819 */ /* 0x000fe40000011602 */
[-C--:B------:R-:W-:Y:S02]  /*29350*/  MOV R5, R3.reuse ;  /* 0x0000000300057202 */ /* 0x080fe40000000f00 */
[----:B------:R-:W-:Y:S02]  /*29360*/  @P0 LEA.HI.SX32 R5, R2, R6, 0x1a ;  /* 0x0000000602050211 */ /* 0x000fe400078fd2ff */
[----:B------:R-:W-:Y:S02]  /*29370*/  PLOP3.LUT P0, PT, PT, PT, PT, 0x80, 0x0 ;  /* 0x000000000000781c */ /* 0x000fe40003f0f070 */
[----:B------:R-:W-:-:S13]  /*29380*/  ISETP.GT.AND P2, PT, R5, R3, PT ;  /* 0x000000030500720c */ /* 0x000fda0003f44270 */
[----:B------:R-:W-:Y:S05]  /*29390*/  @!P2 BRA `(.L_x_2921) ;  /* 0x000000100008a947 */ /* 0x000fea0003800000 */
[----:B------:R-:W-:Y:S01]  /*293a0*/  UMOV UR4, 0xffffffff ;  /* 0xffffffff00047882 */ /* 0x000fe20000000000 */
[----:B------:R-:W-:Y:S02]  /*293b0*/  SEL R2, R34, RZ, !P1 ;  /* 0x000000ff22027207 */ /* 0x000fe40004800000 */
[----:B------:R-:W-:Y:S05]  /*293c0*/  BRA.DIV UR4, `(.L_x_2922) ;  /* 0x000000a604987947 */ /* 0x000fea000b800000 */
[----:B------:R-:W1:Y:S02]  /*293d0*/  S2R R6, SR_TID.X ;  /* 0x0000000000067919 */ /* 0x000e640000002100 */
[----:B-1----:R-:W-:-:S04]  /*293e0*/  SHF.R.U32.HI R6, RZ, 0x5, R6 ;  /* 0x00000005ff067819 */ /* 0x002fc80000011606 */
[----:B------:R-:W-:-:S05]  /*293f0*/  LOP3.LUT R6, R6, 0x3, RZ, 0xc0, !PT ;  /* 0x0000000306067812 */ /* 0x000fca00078ec0ff */
[----:B------:R1:W2:Y:S02]  /*29400*/  SHFL.IDX PT, R14, R6, RZ, 0x1f ;  /* 0x00001fff060e7589 */ /* 0x0002a400000e0000 */
.L_x_3199:
[----:B--2---:R-:W-:Y:S02]  /*29410*/  ISETP.NE.AND P0, PT, R14, RZ, PT ;  /* 0x000000ff0e00720c */ /* 0x004fe40003f05270 */
[----:B------:R-:W-:-:S11]  /*29420*/  PLOP3.LUT P6, PT, PT, PT, PT, 0x8, 0x0 ;  /* 0x000000000000781c */ /* 0x000fd60003fce170 */
[----:B------:R-:W-:Y:S05]  /*29430*/  @P0 BRA `(.L_x_2923) ;  /* 0x00000000000c0947 */ /* 0x000fea0003800000 */
[----:B------:R-:W-:-:S03]  /*29440*/  UMOV UR4, 0xffffffff ;  /* 0xffffffff00047882 */ /* 0x000fc60000000000 */
[----:B------:R-:W-:Y:S05]  /*29450*/  BRA.DIV UR4, `(.L_x_2924) ;  /* 0x000000a604a87947 */ /* 0x000fea000b800000 */
[----:B------:R-:W-:-:S13]  /*29460*/  ELECT P6, URZ, PT ;  /* 0x00000000003f782f */ /* 0x000fda00038c0000 */
.L_x_2923:
[----:B-1----:R-:W2:Y:S01]  /*29470*/  LDL R6, [R1+0x3c] ;  /* 0x00003c0001067983 */ /* 0x002ea20000100800 */
[----:B------:R-:W-:Y:S01]  /*29480*/  BSSY B1, `(.L_x_2925) ;  /* 0x0000008000017945 */ /* 0x000fe20003800000 */
[----:B--2---:R-:W-:-:S05]  /*29490*/  VIADD R6, R6, 0x1 ;  /* 0x0000000106067836 */ /* 0x004fca0000000000 */
[----:B------:R-:W-:-:S04]  /*294a0*/  LEA.HI R7, R6, R6, RZ, 0x1 ;  /* 0x0000000606077211 */ /* 0x000fc800078f08ff */
[----:B------:R-:W-:-:S05]  /*294b0*/  LOP3.LUT R7, R7, 0xfffffffe, RZ, 0xc0, !PT ;  /* 0xfffffffe07077812 */ /* 0x000fca00078ec0ff */
[----:B------:R-:W-:-:S05]  /*294c0*/  IMAD.IADD R6, R6, 0x1, -R7 ;  /* 0x0000000106067824 */ /* 0x000fca00078e0a07 */
[----:B------:R-:W-:-:S04]  /*294d0*/  SHF.L.U32 R6, R6, 0x1f, RZ ;  /* 0x0000001f06067819 */ /* 0x000fc800000006ff */
[----:B------:R-:W1:Y:S02]  /*294e0*/  SYNCS.PHASECHK.TRANS64.TRYWAIT P0, [R23+URZ+0x29820], R6 ;  /* 0x02982006170075a7 */ /* 0x000e64000800017f */
[----:B-1----:R-:W-:Y:S05]  /*294f0*/  @!P0 BRA `(.L_x_2926) ;  /* 0x000000a400a08947 */ /* 0x002fea0003800000 */
.L_x_3202:
[----:B------:R-:W-:Y:S05]  /*29500*/  BSYNC B1 ;  /* 0x0000000000017941 */ /* 0x000fea0003800000 */
.L_x_2925:
[----:B------:R-:W-:Y:S04]  /*29510*/  BSSY B1, `(.L_x_2927) ;  /* 0x000006c000017945 */ /* 0x000fe80003800000 */
[----:B------:R-:W-:Y:S05]  /*29520*/  @!P6 BRA `(.L_x_2928) ;  /* 0x0000000400a8e947 */ /* 0x000fea0003800000 */
[----:B0-----:R-:W-:Y:S01]  /*29530*/  IMAD R9, R29, 0x8, R23 ;  /* 0x000000081d097824 */ /* 0x001fe200078e0217 */
[----:B------:R-:W-:Y:S01]  /*29540*/  SHF.L.U32 R11, R36, 0x1f, RZ ;  /* 0x0000001f240b7819 */ /* 0x000fe200000006ff */
[----:B------:R-:W0:Y:S01]  /*29550*/  S2R R7, SR_TID.X ;  /* 0x0000000000077919 */ /* 0x000e220000002100 */
[----:B------:R-:W-:Y:S02]  /*29560*/  BSSY B2, `(.L_x_2929) ;  /* 0x0000005000027945 */ /* 0x000fe40003800000 */
[----:B------:R-:W2:Y:S01]  /*29570*/  SYNCS.PHASECHK.TRANS64.TRYWAIT P0, [R9+URZ+0x298a0], R11 ;  /* 0x0298a00b090075a7 */ /* 0x000ea2000800017f */
[----:B0-----:R-:W-:-:S04]  /*29580*/  LOP3.LUT R7, R7, 0x7f, RZ, 0xc0, !PT ;  /* 0x0000007f07077812 */ /* 0x001fc800078ec0ff */
[----:B------:R-:W-:Y:S01]  /*29590*/  ISETP.NE.AND P1, PT, R7, RZ, PT ;  /* 0x000000ff0700720c */ /* 0x000fe20003f25270 */
[----:B--2---:R-:W-:-:S12]  /*295a0*/  @!P0 BRA `(.L_x_2930) ;  /* 0x000000a400888947 */ /* 0x004fd80003800000 */
.L_x_3203:
[----:B------:R-:W-:Y:S05]  /*295b0*/  BSYNC B2 ;  /* 0x0000000000027941 */ /* 0x000fea0003800000 */
.L_x_2929:
[----:B------:R-:W-:Y:S04]  /*295c0*/  BSSY B2, `(.L_x_2931) ;  /* 0x0000009000027945 */ /* 0x000fe80003800000 */
[----:B------:R-:W-:Y:S05]  /*295d0*/  @P1 BRA `(.L_x_2932) ;  /* 0x00000000001c1947 */ /* 0x000fea0003800000 */
[----:B-1----:R-:W1:Y:S02]  /*295e0*/  S2R R6, SR_TID.X ;  /* 0x0000000000067919 */ /* 0x002e640000002100 */
[----:B-1----:R-:W-:Y:S01]  /*295f0*/  LOP3.LUT R7, R6, 0x1f, RZ, 0xc0, !PT ;  /* 0x0000001f06077812 */ /* 0x002fe200078ec0ff */
[----:B------:R-:W-:-:S03]  /*29600*/  IMAD.MOV.U32 R6, RZ, RZ, 0x7800 ;  /* 0x00007800ff067424 */ /* 0x000fc600078e00ff */
[----:B------:R-:W-:Y:S01]  /*29610*/  ISETP.NE.AND P0, PT, R7, RZ, PT ;  /* 0x000000ff0700720c */ /* 0x000fe20003f05270 */
[----:B------:R2:W-:-:S12]  /*29620*/  SYNCS.ARRIVE.TRANS64 RZ, [R9+URZ+0x29890], R6 ;  /* 0x0298900609ff79a7 */ /* 0x0005d8000800003f */
[----:B--2---:R-:W-:Y:S05]  /*29630*/  @!P0 BRA `(.L_x_2932) ;  /* 0x0000000000048947 */ /* 0x004fea0003800000 */
[----:B------:R-:W-:Y:S01]  /*29640*/  BPT.TRAP 0x1 ;  /* 0x000000040000795c */ /* 0x000fe20000300000 */
.L_x_2932:
[----:B------:R-:W-:Y:S05]  /*29650*/  BSYNC B2 ;  /* 0x0000000000027941 */ /* 0x000fea0003800000 */
.L_x_2931:
[----:B------:R-:W-:Y:S01]  /*29660*/  IMAD.MOV.U32 R12, RZ, RZ, RZ ;  /* 0x000000ffff0c7224 */ /* 0x000fe200078e00ff */
[----:B------:R-:W-:Y:S01]  /*29670*/  UIADD3 UR4, UP0, UR40, 0x570, URZ ;  /* 0x0000057028047890 */ /* 0x000fe2000ff1e03f */
[----:B------:R-:W-:Y:S01]  /*29680*/  IMAD R7, R5, 0xa0, R0 ;  /* 0x000000a005077824 */ /* 0x000fe200078e0200 */
[----:B------:R-:W-:Y:S01]  /*29690*/  PLOP3.LUT P0, PT, PT, PT, PT, 0x80, 0x0 ;  /* 0x000000000000781c */ /* 0x000fe20003f0f070 */
[----:B------:R-:W-:Y:S01]  /*296a0*/  IMAD R8, R29, 0x7800, R23 ;  /* 0x000078001d087824 */ /* 0x000fe200078e0217 */
[----:B------:R-:W-:Y:S01]  /*296b0*/  R2UR UR10, R12 ;  /* 0x000000000c0a72ca */ /* 0x000fe200000e0000 */
[----:B-1----:R-:W-:Y:S01]  /*296c0*/  VIADD R6, R9, 0x29890 ;  /* 0x0002989009067836 */ /* 0x002fe20000000000 */
[----:B------:R-:W-:Y:S01]  /*296d0*/  IADD3 R7, R7, -0xa0, RZ ;  /* 0xffffff6007077810 */ /* 0x000fe20007ffe0ff */
[----:B------:R-:W-:Y:S01]  /*296e0*/  VIADD R10, R8, 0x1a400 ;  /* 0x0001a400080a7836 */ /* 0x000fe20000000000 */
[----:B------:R-:W-:Y:S01]  /*296f0*/  UIADD3.X UR5, URZ, UR41, URZ, UP0, !UPT ;  /* 0x000000293f057290 */ /* 0x000fe200087fe43f */
[----:B------:R-:W-:Y:S01]  /*29700*/  UMOV UR6, 0x0 ;  /* 0x0000000000067882 */ /* 0x000fe20000000000 */
[----:B------:R-:W-:-:S10]  /*29710*/  UMOV UR7, 0x12f00000 ;  /* 0x12f0000000077882 */ /* 0x000fd40000000000 */
.L_x_2933:
        /* <DEDUP_REMOVED lines=10> */
[----:B------:R-:W-:Y:S01]  /*297c0*/  PLOP3.LUT P0, PT, PT, PT, PT, 0x80, 0x0 ;  /* 0x000000000000781c */ /* 0x000fe20003f0f070 */
[----:B------:R-:W-:Y:S01]  /*297d0*/  VIADD R10, R8, 0x1cc00 ;  /* 0x0001cc00080a7836 */ /* 0x000fe20000000000 */
[----:B------:R-:W-:Y:S01]  /*297e0*/  UMOV UR6, 0x0 ;  /* 0x0000000000067882 */ /* 0x000fe20000000000 */
[----:B------:R-:W-:Y:S01]  /*297f0*/  UMOV UR7, 0x12f00000 ;  /* 0x12f0000000077882 */ /* 0x000fe20000000000 */
[----:B------:R-:W-:-:S09]  /*29800*/  UMOV UR10, 0x40 ;  /* 0x00000040000a7882 */ /* 0x000fd20000000000 */
.L_x_2934:
        /* <DEDUP_REMOVED lines=15> */
.L_x_2935:
        /* <DEDUP_REMOVED lines=10> */
[----:B------:R-:W1:Y:S01]  /*299a0*/  SYNCS.PHASECHK.TRANS64.TRYWAIT P0, [R9+URZ+0x298c0], R11 ;  /* 0x0298c00b090075a7 */ /* 0x000e62000800017f */
[----:B------:R-:W-:Y:S04]  /*299b0*/  BSSY B2, `(.L_x_2936) ;  /* 0x0000002000027945 */ /* 0x000fe80003800000 */
[----:B-1----:R-:W-:Y:S05]  /*299c0*/  @!P0 BRA `(.L_x_2937) ;  /* 0x000000a000948947 */ /* 0x002fea0003800000 */
.L_x_3204:
[----:B------:R-:W-:Y:S05]  /*299d0*/  BSYNC B2 ;  /* 0x0000000000027941 */ /* 0x000fea0003800000 */
.L_x_2936:
        /* <DEDUP_REMOVED lines=11> */
.L_x_2939:
[----:B------:R-:W-:Y:S05]  /*29a90*/  BSYNC B2 ;  /* 0x0000000000027941 */ /* 0x000fea0003800000 */
.L_x_2938:
        /* <DEDUP_REMOVED lines=9> */
.L_x_2940:
        /* <DEDUP_REMOVED lines=9> */
[----:B--2---:R-:W-:Y:S05]  /*29bc0*/  @P0 BRA.U.ANY `(.L_x_2940) ;  /* 0xfffffffd00d80947 */ /* 0x004fea000393ffff */
.L_x_2928:
[----:B------:R-:W-:Y:S05]  /*29bd0*/  BSYNC B1 ;  /* 0x0000000000017941 */ /* 0x000fea0003800000 */
.L_x_2927:
        /* <DEDUP_REMOVED lines=9> */
.L_x_2955:
[----:B------:R-:W-:Y:S05]  /*29c70*/  YIELD ;  /* 0x0000000000007946 */ /* 0x000fea0003800000 */
[----:B------:R-:W-:Y:S04]  /*29c80*/  BSSY B1, `(.L_x_2941) ;  /* 0x000006b000017945 */ /* 0x000fe80003800000 */
[----:B------:R-:W-:Y:S05]  /*29c90*/  @!P6 BRA `(.L_x_2942) ;  /* 0x0000000400a4e947 */ /* 0x000fea0003800000 */
[----:B0-----:R-:W-:Y:S01]  /*29ca0*/  LEA R9, R29, R23, 0x3 ;  /* 0x000000171d097211 */ /* 0x001fe200078e18ff */
[----:B------:R-:W0:Y:S01]  /*29cb0*/  S2R R5, SR_TID.X ;  /* 0x0000000000057919 */ /* 0x000e220000002100 */
[----:B------:R-:W-:Y:S01]  /*29cc0*/  SHF.L.U32 R8, R36, 0x1f, RZ ;  /* 0x0000001f24087819 */ /* 0x000fe200000006ff */
[----:B------:R-:W-:Y:S03]  /*29cd0*/  BSSY B2, `(.L_x_2943) ;  /* 0x0000005000027945 */ /* 0x000fe60003800000 */
[----:B------:R-:W2:Y:S01]  /*29ce0*/  SYNCS.PHASECHK.TRANS64.TRYWAIT P1, [R9+URZ+0x298a0], R8 ;  /* 0x0298a008090075a7 */ /* 0x000ea2000802017f */
[----:B0-----:R-:W-:-:S04]  /*29cf0*/  LOP3.LUT R5, R5, 0x7f, RZ, 0xc0, !PT ;  /* 0x0000007f05057812 */ /* 0x001fc800078ec0ff */
[----:B------:R-:W-:Y:S01]  /*29d00*/  ISETP.NE.AND P2, PT, R5, RZ, PT ;  /* 0x000000ff0500720c */ /* 0x000fe20003f45270 */
[----:B--2---:R-:W-:-:S12]  /*29d10*/  @!P1 BRA `(.L_x_2944) ;  /* 0x0000009c00d49947 */ /* 0x004fd80003800000 */
.L_x_3205:
[----:B------:R-:W-:Y:S05]  /*29d20*/  BSYNC B2 ;  /* 0x0000000000027941 */ /* 0x000fea0003800000 */
.L_x_2943:
[----:B------:R-:W-:Y:S04]  /*29d30*/  BSSY B2, `(.L_x_2945) ;  /* 0x0000009000027945 */ /* 0x000fe80003800000 */
[----:B------:R-:W-:Y:S05]  /*29d40*/  @P2 BRA `(.L_x_2946) ;  /* 0x00000000001c2947 */ /* 0x000fea0003800000 */
[----:B------:R-:W1:Y:S02]  /*29d50*/  S2R R5, SR_TID.X ;  /* 0x0000000000057919 */ /* 0x000e640000002100 */
[----:B-1----:R-:W-:Y:S01]  /*29d60*/  LOP3.LUT R6, R5, 0x1f, RZ, 0xc0, !PT ;  /* 0x0000001f05067812 */ /* 0x002fe200078ec0ff */
[----:B------:R-:W-:-:S03]  /*29d70*/  IMAD.MOV.U32 R5, RZ, RZ, 0x7800 ;  /* 0x00007800ff057424 */ /* 0x000fc600078e00ff */
[----:B------:R-:W-:Y:S01]  /*29d80*/  ISETP.NE.AND P1, PT, R6, RZ, PT ;  /* 0x000000ff0600720c */ /* 0x000fe20003f25270 */
[----:B------:R2:W-:-:S12]  /*29d90*/  SYNCS.ARRIVE.TRANS64 RZ, [R9+URZ+0x29890], R5 ;  /* 0x0298900509ff79a7 */ /* 0x0005d8000800003f */
[----:B--2---:R-:W-:Y:S05]  /*29da0*/  @!P1 BRA `(.L_x_2946) ;  /* 0x0000000000049947 */ /* 0x004fea0003800000 */
[----:B------:R-:W-:Y:S01]  /*29db0*/  BPT.TRAP 0x1 ;  /* 0x000000040000795c */ /* 0x000fe20000300000 */
.L_x_2946:
[----:B------:R-:W-:Y:S05]  /*29dc0*/  BSYNC B2 ;  /* 0x0000000000027941 */ /* 0x000fea0003800000 */
.L_x_2945:
[----:B------:R-:W-:Y:S01]  /*29dd0*/  IMAD.MOV.U32 R12, RZ, RZ, RZ ;  /* 0x000000ffff0c7224 */ /* 0x000fe200078e00ff */
[----:B------:R-:W-:Y:S01]  /*29de0*/  UIADD3 UR4, UP0, UR40, 0x570, URZ ;  /* 0x0000057028047890 */ /* 0x000fe2000ff1e03f */
[----:B------:R-:W-:Y:S01]  /*29df0*/  IMAD R7, R29, 0x7800, R23 ;  /* 0x000078001d077824 */ /* 0x000fe200078e0217 */
[----:B------:R-:W-:Y:S01]  /*29e00*/  PLOP3.LUT P1, PT, PT, PT, PT, 0x80, 0x0 ;  /* 0x000000000000781c */ /* 0x000fe20003f2f070 */
[----:B-1----:R-:W-:Y:S01]  /*29e10*/  IMAD R6, R10, 0xa0, R0 ;  /* 0x000000a00a067824 */ /* 0x002fe200078e0200 */
[----:B------:R-:W-:Y:S01]  /*29e20*/  R2UR UR10, R12 ;  /* 0x000000000c0a72ca */ /* 0x000fe200000e0000 */
[----:B------:R-:W-:Y:S01]  /*29e30*/  VIADD R5, R9, 0x29890 ;  /* 0x0002989009057836 */ /* 0x000fe20000000000 */
[----:B------:R-:W-:Y:S01]  /*29e40*/  UIADD3.X UR5, URZ, UR41, URZ, UP0, !UPT ;  /* 0x000000293f057290 */ /* 0x000fe200087fe43f */
[----:B------:R-:W-:Y:S01]  /*29e50*/  VIADD R11, R7, 0x1a400 ;  /* 0x0001a400070b7836 */ /* 0x000fe20000000000 */
[----:B------:R-:W-:Y:S01]  /*29e60*/  UMOV UR6, 0x0 ;  /* 0x0000000000067882 */ /* 0x000fe20000000000 */
[----:B------:R-:W-:-:S10]  /*29e70*/  UMOV UR7, 0x12f00000 ;  /* 0x12f0000000077882 */ /* 0x000fd40000000000 */
.L_x_2947:
        /* <DEDUP_REMOVED lines=15> */
.L_x_2948:
        /* <DEDUP_REMOVED lines=11> */
[----:B------:R-:W-:Y:S01]  /*2a020*/  UMOV UR6, 0x0 ;  /* 0x0000000000067882 */ /* 0x000fe20000000000 */
[----:B------:R-:W-:Y:S01]  /*2a030*/  IADD3 R7, R7, 0x1f400, RZ ;  /* 0x0001f40007077810 */ /* 0x000fe20007ffe0ff */
[----:B------:R-:W-:Y:S01]  /*2a040*/  UMOV UR7, 0x12f00000 ;  /* 0x12f0000000077882 */ /* 0x000fe20000000000 */
[----:B------:R-:W-:-:S09]  /*2a050*/  UMOV UR10, 0x80 ;  /* 0x00000080000a7882 */ /* 0x000fd20000000000 */
.L_x_2949:
        /* <DEDUP_REMOVED lines=13> */
.L_x_3206:
[----:B------:R-:W-:Y:S05]  /*2a130*/  BSYNC B2 ;  /* 0x0000000000027941 */ /* 0x000fea0003800000 */
.L_x_2950:
        /* <DEDUP_REMOVED lines=11> */
.L_x_2953:
[----:B------:R-:W-:Y:S05]  /*2a1f0*/  BSYNC B2 ;  /* 0x0000000000027941 */ /* 0x000fea0003800000 */
.L_x_2952:
        /* <DEDUP_REMOVED lines=9> */
.L_x_2954:
        /* <DEDUP_REMOVED lines=10> */
.L_x_2942:
[----:B------:R-:W-:Y:S05]  /*2a330*/  BSYNC B1 ;  /* 0x0000000000017941 */ /* 0x000fea0003800000 */
.L_x_2941:
[C---:B------:R-:W-:Y:S01]  /*2a340*/  ISETP.GT.AND P2, PT, R10.reuse, R3, PT ;  /* 0x000000030a00720c */ /* 0x040fe20003f44270 */
[----:B------:R-:W-:Y:S01]  /*2a350*/  VIADD R10, R10, 0xffffffff ;  /* 0xffffffff0a0a7836 */ /* 0x000fe20000000000 */
[----:B------:R-:W-:-:S04]  /*2a360*/  IADD3 R29, R29, 0x1, RZ ;  /* 0x000000011d1d7810 */ /* 0x000fc80007ffe0ff */
[----:B------:R-:W-:-:S04]  /*2a370*/  ISETP.NE.AND P1, PT, R29, 0x2, PT ;  /* 0x000000021d00780c */ /* 0x000fc80003f25270 */
[----:B------:R-:W-:Y:S02]  /*2a380*/  SEL R5, RZ, 0x1, P1 ;  /* 0x00000001ff057807 */ /* 0x000fe40000800000 */
[----:B------:R-:W-:Y:S02]  /*2a390*/  SEL R29, R29, RZ, P1 ;  /* 0x000000ff1d1d7207 */ /* 0x000fe40000800000 */
[----:B------:R-:W-:Y:S01]  /*2a3a0*/  LOP3.LUT R36, R36, R5, RZ, 0x3c, !PT ;  /* 0x0000000524247212 */ /* 0x000fe200078e3cff */
[----:B------:R-:W-:Y:S06]  /*2a3b0*/  @P2 BRA `(.L_x_2955) ;  /* 0xfffffff8002c2947 */ /* 0x000fec000383ffff */
.L_x_2921:
[----:B------:R-:W-:Y:S05]  /*2a3c0*/  BSYNC B0 ;  /* 0x0000000000007941 */ /* 0x000fea0003800000 */
.L_x_2920:
[----:B------:R-:W2:Y:S01]  /*2a3d0*/  LDC R0, c[0x0][0x448] ;  /* 0x00011200ff007b82 */ /* 0x000ea20000000800 */
[----:B------:R-:W-:Y:S01]  /*2a3e0*/  LEA R2, R17, 0x7f, 0x7 ;  /* 0x0000007f11027811 */ /* 0x000fe200078e38ff */
[----:B------:R-:W-:Y:S06]  /*2a3f0*/  @!P0 WARPSYNC.ALL ;  /* 0x0000000000008948 */ /* 0x000fec0003800000 */
[----:B------:R-:W-:Y:S01]  /*2a400*/  @!P0 BAR.SYNC.DEFER_BLOCKING 0xc, 0x180 ;  /* 0x0306000000008b1d */ /* 0x000fe20000010000 */
[----:B------:R-:W-:-:S05]  /*2a410*/  ISETP.NE.AND P2, PT, R4, RZ, PT ;  /* 0x000000ff0400720c */ /* 0x000fca0003f45270 */
[----:B------:R-:W-:Y:S08]  /*2a420*/  BSSY B0, `(.L_x_2956) ;  /* 0x0000029000007945 */ /* 0x000ff00003800000 */
[----:B------:R-:W3:Y:S01]  /*2a430*/  @!P2 LDC R4, c[0x0][0x9f0] ;  /* 0x00027c00ff04ab82 */ /* 0x000ee20000000800 */
[----:B--2---:R-:W-:-:S13]  /*2a440*/  ISETP.NE.AND P1, PT, R0, 0x1, PT ;  /* 0x000000010000780c */ /* 0x004fda0003f25270 */
[----:B------:R-:W2:Y:S08]  /*2a450*/  @P1 LDC R0, c[0x0][0x44c] ;  /* 0x00011300ff001b82 */ /* 0x000eb00000000800 */
[----:B------:R-:W4:Y:S01]  /*2a460*/  @P1 LDC R3, c[0x0][0x450] ;  /* 0x00011400ff031b82 */ /* 0x000f220000000800 */
[----:B--2---:R-:W-:-:S05]  /*2a470*/  @P1 IMAD.HI.U32 R0, R2, R0, RZ ;  /* 0x0000000002001227 */ /* 0x004fca00078e00ff */
[----:B----4-:R-:W-:-:S05]  /*2a480*/  @P1 SHF.R.U32.HI R2, RZ, R3, R0 ;  /* 0x00000003ff021219 */ /* 0x010fca0000011600 */
[----:B------:R-:W-:-:S04]  /*2a490*/  IMAD.IADD R0, R20, 0x1, R2 ;  /* 0x0000000114007824 */ /* 0x000fc800078e0202 */
[----:B------:R-:W-:-:S05]  /*2a4a0*/  IMAD.HI R0, R0, 0x66666667, RZ ;  /* 0x6666666700007827 */ /* 0x000fca00078e02ff */
[----:B------:R-:W-:-:S04]  /*2a4b0*/  SHF.R.U32.HI R2, RZ, 0x1f, R0 ;  /* 0x0000001fff027819 */ /* 0x000fc80000011600 */
[----:B------:R-:W-:Y:S01]  /*2a4c0*/  LEA.HI.SX32 R2, R0, R2, 0x1a ;  /* 0x0000000200027211 */ /* 0x000fe200078fd2ff */
[----:B------:R-:W-:-:S03]  /*2a4d0*/  IMAD.MOV.U32 R0, RZ, RZ, RZ ;  /* 0x000000ffff007224 */ /* 0x000fc600078e00ff */
[----:B------:R-:W-:-:S04]  /*2a4e0*/  VIMNMX R21, R21, R2, PT ;  /* 0x0000000215157248 */ /* 0x000fc80003fe0100 */
[----:B------:R-:W-:-:S13]  /*2a4f0*/  ISETP.GE.AND P1, PT, R21, 0x1, PT ;  /* 0x000000011500780c */ /* 0x000fda0003f26270 */
[----:B---3--:R-:W-:Y:S05]  /*2a500*/  @!P1 BRA `(.L_x_2957) ;  /* 0x0000000000689947 */ /* 0x008fea0003800000 */
[-C--:B------:R-:W-:Y:S02]  /*2a510*/  IABS R0, R4.reuse ;  /* 0x0000000400007213 */ /* 0x080fe40000000000 */
[----:B-1----:R-:W-:Y:S02]  /*2a520*/  IABS R6, R4 ;  /* 0x0000000400067213 */ /* 0x002fe40000000000 */
[----:B------:R-:W1:Y:S03]  /*2a530*/  I2F.RP R2, R0 ;  /* 0x0000000000027306 */ /* 0x000e660000209400 */
[----:B------:R-:W-:-:S05]  /*2a540*/  IMAD.MOV R6, RZ, RZ, -R6 ;  /* 0x000000ffff067224 */ /* 0x000fca00078e0a06 */
[----:B-1----:R-:W1:Y:S02]  /*2a550*/  MUFU.RCP R2, R2 ;  /* 0x0000000200027308 */ /* 0x002e640000001000 */
[----:B-1----:R-:W-:-:S06]  /*2a560*/  VIADD R2, R2, 0xffffffe ;  /* 0x0ffffffe02027836 */ /* 0x002fcc0000000000 */
[----:B------:R-:W1:Y:S02]  /*2a570*/  F2I.FTZ.U32.TRUNC.NTZ R3, R2 ;  /* 0x0000000200037305 */ /* 0x000e64000021f000 */
[----:B-1----:R-:W-:-:S04]  /*2a580*/  IMAD.MOV R2, RZ, RZ, -R3 ;  /* 0x000000ffff027224 */ /* 0x002fc800078e0a03 */
[----:B------:R-:W-:Y:S01]  /*2a590*/  IMAD R5, R2, R0, RZ ;  /* 0x0000000002057224 */ /* 0x000fe200078e02ff */
[----:B------:R-:W-:-:S05]  /*2a5a0*/  MOV R2, RZ ;  /* 0x000000ff00027202 */ /* 0x000fca0000000f00 */
        /* <DEDUP_REMOVED lines=16> */
.L_x_2957:
[----:B------:R-:W-:Y:S05]  /*2a6b0*/  BSYNC B0 ;  /* 0x0000000000007941 */ /* 0x000fea0003800000 */
.L_x_2956:
[----:B------:R-:W-:-:S05]  /*2a6c0*/  IMAD R2, R30, R0, RZ ;  /* 0x000000001e027224 */ /* 0x000fca00078e02ff */
[----:B------:R2:W-:Y:S01]  /*2a6d0*/  STL [R1+0xc], R2 ;  /* 0x00000c0201007387 */ /* 0x0005e20000100800 */
[----:B------:R-:W-:-:S04]  /*2a6e0*/  VIADDMNMX R30, R2, R0, R21, PT ;  /* 0x00000000021e7246 */ /* 0x000fc80003800115 */
[----:B------:R-:W-:-:S13]  /*2a6f0*/  ISETP.GT.AND P0, PT, R30, R2, PT ;  /* 0x000000021e00720c */ /* 0x000fda0003f04270 */
[----:B--2---:R-:W-:Y:S05]  /*2a700*/  @P0 BRA `(.L_x_2958) ;  /* 0x0000000000440947 */ /* 0x004fea0003800000 */
[----:B------:R-:W2:Y:S02]  /*2a710*/  S2R R2, SR_TID.X ;  /* 0x0000000000027919 */ /* 0x000ea40000002100 */
[----:B--2---:R-:W-:-:S04]  /*2a720*/  LOP3.LUT R2, R2, 0x7f, RZ, 0xc0, !PT ;  /* 0x0000007f02027812 */ /* 0x004fc800078ec0ff */
[----:B------:R-:W-:-:S13]  /*2a730*/  ISETP.NE.AND P0, PT, R2, RZ, PT ;  /* 0x000000ff0200720c */ /* 0x000fda0003f05270 */
[----:B------:R-:W-:Y:S05]  /*2a740*/  @P0 BRA `(.L_x_2959) ;  /* 0x0000004400a40947 */ /* 0x000fea0003800000 */
[----:B------:R-:W2:Y:S01]  /*2a750*/  S2R R5, SR_LANEID ;  /* 0x0000000000057919 */ /* 0x000ea20000000000 */
[----:B------:R-:W-:Y:S01]  /*2a760*/  VOTEU.ANY UR4, UPT, PT ;  /* 0x0000000000047886 */ /* 0x000fe200038e0100 */
[----:B------:R-:W3:Y:S01]  /*2a770*/  LDC.64 R2, c[0x0][0xc60] ;  /* 0x00031800ff027b82 */ /* 0x000ee20000000a00 */
[----:B------:R-:W2:Y:S02]  /*2a780*/  FLO.U32 R0, UR4 ;  /* 0x0000000400007d00 */ /* 0x000ea400080e0000 */
[----:B--2---:R-:W-:-:S06]  /*2a790*/  ISETP.EQ.U32.AND P0, PT, R0, R5, PT ;  /* 0x000000050000720c */ /* 0x004fcc0003f02070 */
[----:B------:R-:W3:Y:S07]  /*2a7a0*/  POPC R5, UR4 ;  /* 0x0000000400057d09 */ /* 0x000eee0008000000 */
[----:B---3--:R-:W2:Y:S01]  /*2a7b0*/  @P0 ATOMG.E.ADD.STRONG.GPU PT, R3, desc[UR50][R2.64], R5 ;  /* 0x00000005020309a8 */ /* 0x008ea200081ee1f2 */
[----:B------:R-:W3:Y:S02]  /*2a7c0*/  S2R R4, SR_LTMASK ;  /* 0x0000000000047919 */ /* 0x000ee40000003900 */
[----:B---3--:R-:W-:-:S04]  /*2a7d0*/  LOP3.LUT R4, R4, UR4, RZ, 0xc0, !PT ;  /* 0x0000000404047c12 */ /* 0x008fc8000f8ec0ff */
[----:B------:R-:W3:Y:S01]  /*2a7e0*/  POPC R7, R4 ;  /* 0x0000000400077309 */ /* 0x000ee20000000000 */
[----:B--2---:R-:W3:Y:S02]  /*2a7f0*/  SHFL.IDX PT, R0, R3, R0, 0x1f ;  /* 0x00001f0003007589 */ /* 0x004ee400000e0000 */
[----:B---3--:R-:W-:Y:S01]  /*2a800*/  IADD3 R16, R0, UR38, R7 ;  /* 0x0000002600107c10 */ /* 0x008fe2000fffe007 */
[----:B------:R-:W-:Y:S06]  /*2a810*/  BRA `(.L_x_2959) ;  /* 0x0000004400707947 */ /* 0x000fec0003800000 */
.L_x_2958:
        /* <DEDUP_REMOVED lines=12> */
[----:B-1----:R-:W-:Y:S02]  /*2a8e0*/  IMAD.U32 R6, RZ, RZ, UR8 ;  /* 0x00000008ff067e24 */ /* 0x002fe4000f8e00ff */
[----:B------:R-:W-:-:S02]  /*2a8f0*/  IMAD.U32 R7, RZ, RZ, UR9 ;  /* 0x00000009ff077e24 */ /* 0x000fc4000f8e00ff */
[----:B------:R-:W-:Y:S02]  /*2a900*/  IMAD.U32 R11, RZ, RZ, UR5 ;  /* 0x00000005ff0b7e24 */ /* 0x000fe4000f8e00ff */
[----:B------:R-:W-:Y:S02]  /*2a910*/  IMAD.MOV.U32 R8, RZ, RZ, 0x70 ;  /* 0x00000070ff087424 */ /* 0x000fe400078e00ff */
[----:B------:R-:W-:Y:S02]  /*2a920*/  IMAD.MOV.U32 R12, RZ, RZ, 0x1 ;  /* 0x00000001ff0c7424 */ /* 0x000fe400078e00ff */
[----:B------:R-:W-:-:S07]  /*2a930*/  IMAD.MOV.U32 R13, RZ, RZ, RZ ;  /* 0x000000ffff0d7224 */ /* 0x000fce00078e00ff */
[----:B------:R-:W-:-:S07]  /*2a940*/  LEPC R20, `(.L_x_2961) ;  /* 0x000000001014794e */ /* 0x000fce0000000000 */
[----:B0-2---:R-:W-:Y:S05]  /*2a950*/  CALL.ABS.NOINC R2 ;  /* 0x0000000002007343 */ /* 0x005fea0003c00000 */
.L_x_2961:
[----:B------:R-:W-:Y:S05]  /*2a960*/  BSYNC B6 ;  /* 0x0000000000067941 */ /* 0x000fea0003800000 */
.L_x_2960:
        /* <DEDUP_REMOVED lines=10> */
[----:B------:R-:W-:Y:S01]  /*2aa10*/  MOV R4, UR6 ;  /* 0x0000000600047c02 */ /* 0x000fe20008000f00 */
[----:B------:R-:W-:Y:S01]  /*2aa20*/  IMAD.U32 R5, RZ, RZ, UR7 ;  /* 0x00000007ff057e24 */ /* 0x000fe2000f8e00ff */
[----:B------:R-:W2:Y:S01]  /*2aa30*/  LDC.64 R2, c[0x4][R2] ;  /* 0x0100000002027b82 */ /* 0x000ea20000000a00 */
[----:B-1----:R-:W-:Y:S01]  /*2aa40*/  IMAD.U32 R6, RZ, RZ, UR8 ;  /* 0x00000008ff067e24 */ /* 0x002fe2000f8e00ff */
[----:B------:R-:W-:Y:S01]  /*2aa50*/  MOV R8, 0x70 ;  /* 0x0000007000087802 */ /* 0x000fe20000000f00 */
[----:B------:R-:W-:Y:S02]  /*2aa60*/  IMAD.U32 R7, RZ, RZ, UR9 ;  /* 0x00000009ff077e24 */ /* 0x000fe4000f8e00ff */
[----:B------:R-:W-:-:S02]  /*2aa70*/  IMAD.U32 R10, RZ, RZ, UR4 ;  /* 0x00000004ff0a7e24 */ /* 0x000fc4000f8e00ff */
[----:B------:R-:W-:Y:S02]  /*2aa80*/  IMAD.U32 R11, RZ, RZ, UR5 ;  /* 0x00000005ff0b7e24 */ /* 0x000fe4000f8e00ff */
[----:B------:R-:W-:Y:S02]  /*2aa90*/  IMAD.MOV.U32 R12, RZ, RZ, 0x1 ;  /* 0x00000001ff0c7424 */ /* 0x000fe400078e00ff */
[----:B------:R-:W-:-:S07]  /*2aaa0*/  IMAD.MOV.U32 R13, RZ, RZ, RZ ;  /* 0x000000ffff0d7224 */ /* 0x000fce00078e00ff */
[----:B------:R-:W-:-:S07]  /*2aab0*/  LEPC R20, `(.L_x_2963) ;  /* 0x000000001014794e */ /* 0x000fce0000000000 */
[----:B0-2---:R-:W-:Y:S05]  /*2aac0*/  CALL.ABS.NOINC R2 ;  /* 0x0000000002007343 */ /* 0x005fea0003c00000 */
.L_x_2963:
[----:B------:R-:W-:Y:S05]  /*2aad0*/  BSYNC B6 ;  /* 0x0000000000067941 */ /* 0x000fea0003800000 */
.L_x_2962:
        /* <DEDUP_REMOVED lines=9> */
[----:B-1----:R-:W-:Y:S01]  /*2ab70*/  MOV R6, UR8 ;  /* 0x0000000800067c02 */ /* 0x002fe20008000f00 */
[----:B------:R-:W1:Y:S01]  /*2ab80*/  LDC.64 R2, c[0x4][R2] ;  /* 0x0100000002027b82 */ /* 0x000e620000000a00 */
        /* <DEDUP_REMOVED lines=9> */
.L_x_2965:
[----:B------:R-:W-:Y:S05]  /*2ac20*/  BSYNC B6 ;  /* 0x0000000000067941 */ /* 0x000fea0003800000 */
.L_x_2964:
        /* <DEDUP_REMOVED lines=19> */
.L_x_2967:
[----:B------:R-:W-:Y:S05]  /*2ad60*/  BSYNC B6 ;  /* 0x0000000000067941 */ /* 0x000fea0003800000 */
.L_x_2966:
        /* <DEDUP_REMOVED lines=12> */
[----:B------:R-:W-:Y:S01]  /*2ae30*/  LOP3.LUT R22, R22, 0xffffffbf, RZ, 0xc0, !PT ;  /* 0xffffffbf16167812 */ /* 0x000fe200078ec0ff */
[----:B------:R3:W2:Y:S01]  /*2ae40*/  @P0 LDG.E R34, desc[UR50][R2.64] ;  /* 0x0000003202220981 */ /* 0x0006a2000c1e1900 */
[----:B------:R-:W-:Y:S01]  /*2ae50*/  ULDC UR5, c[0x0][0x320] ;  /* 0x0000c80000057ab9 */ /* 0x000fe20000000800 */
[----:B----4-:R-:W-:-:S08]  /*2ae60*/  LOP3.LUT R21, R20, 0x7f, RZ, 0xc0, !PT ;  /* 0x0000007f14157812 */ /* 0x010fd000078ec0ff */
[----:B---3--:R-:W3:Y:S01]  /*2ae70*/  @P2 LDC R3, c[0x0][0x434] ;  /* 0x00010d00ff032b82 */ /* 0x008ee20000000800 */
[----:B------:R-:W-:Y:S01]  /*2ae80*/  IMAD.SHL.U32 R20, R20, 0x20, RZ ;  /* 0x0000002014147824 */ /* 0x000fe200078e00ff */
[----:B------:R-:W-:-:S06]  /*2ae90*/  SHF.R.U32.HI R21, RZ, 0x2, R21 ;  /* 0x00000002ff157819 */ /* 0x000fcc0000011615 */
[----:B------:R-:W4:Y:S01]  /*2aea0*/  @P2 LDC R2, c[0x0][0x438] ;  /* 0x00010e00ff022b82 */ /* 0x000f220000000800 */
[----:B------:R-:W-:-:S04]  /*2aeb0*/  LOP3.LUT R20, R21, 0x60, R20, 0xf8, !PT ;  /* 0x0000006015147812 */ /* 0x000fc800078ef814 */
[----:B0-----:R-:W-:-:S04]  /*2aec0*/  IADD3 R9, R20, R8, RZ ;  /* 0x0000000814097210 */ /* 0x001fc80007ffe0ff */
[----:B------:R-:W-:Y:S01]  /*2aed0*/  ISETP.GE.AND P1, PT, R9, R27, PT ;  /* 0x0000001b0900720c */ /* 0x000fe20003f26270 */
[----:B------:R-:W0:Y:S01]  /*2aee0*/  S2R R20, SR_TID.X ;  /* 0x0000000000147919 */ /* 0x000e220000002100 */
[----:B------:R-:W1:Y:S11]  /*2aef0*/  S2R R21, SR_TID.X ;  /* 0x0000000000157919 */ /* 0x000e760000002100 */
[----:B------:R-:W4:Y:S01]  /*2af00*/  @!P1 LDC.64 R4, c[0x0][0x418] ;  /* 0x00010600ff049b82 */ /* 0x000f220000000a00 */
[----:B0-----:R-:W-:-:S04]  /*2af10*/  LOP3.LUT R20, R20, 0x7f, RZ, 0xc0, !PT ;  /* 0x0000007f14147812 */ /* 0x001fc800078ec0ff */
[----:B------:R-:W-:Y:S01]  /*2af20*/  SHF.R.U32.HI R10, RZ, 0x2, R20 ;  /* 0x00000002ff0a7819 */ /* 0x000fe20000011614 */
[----:B-1----:R-:W-:-:S05]  /*2af30*/  IMAD.SHL.U32 R20, R21, 0x20, RZ ;  /* 0x0000002015147824 */ /* 0x002fca00078e00ff */
[----:B------:R-:W-:-:S04]  /*2af40*/  LOP3.LUT R20, R10, 0x60, R20, 0xf8, !PT ;  /* 0x000000600a147812 */ /* 0x000fc800078ef814 */
[----:B------:R-:W-:-:S04]  /*2af50*/  LOP3.LUT R20, R20, 0x80, RZ, 0xfc, !PT ;  /* 0x0000008014147812 */ /* 0x000fc800078efcff */
[----:B------:R-:W-:Y:S01]  /*2af60*/  IADD3 R8, R20, R8, RZ ;  /* 0x0000000814087210 */ /* 0x000fe20007ffe0ff */
[----:B------:R-:W-:Y:S01]  /*2af70*/  UMOV UR6, 0xffffffff ;  /* 0xffffffff00067882 */ /* 0x000fe20000000000 */
[----:B--2---:R-:W-:-:S04]  /*2af80*/  IMAD.IADD R9, R9, 0x1, R33 ;  /* 0x0000000109097824 */ /* 0x004fc800078e0221 */
[----:B---3--:R-:W-:-:S04]  /*2af90*/  @P2 IMAD.HI.U32 R3, R9, R3, RZ ;  /* 0x0000000309032227 */ /* 0x008fc800078e00ff */
[----:B------:R-:W-:Y:S01]  /*2afa0*/  IMAD.MOV.U32 R0, RZ, RZ, R9 ;  /* 0x000000ffff007224 */ /* 0x000fe200078e0009 */
[----:B----4-:R-:W-:Y:S02]  /*2afb0*/  @P2 SHF.R.U32.HI R0, RZ, R2, R3 ;  /* 0x00000002ff002219 */ /* 0x010fe40000011603 */
[----:B------:R-:W0:Y:S02]  /*2afc0*/  @!P1 LDC.64 R2, c[0x0][0x428] ;  /* 0x00010a00ff029b82 */ /* 0x000e240000000a00 */
[--C-:B------:R-:W-:Y:S01]  /*2afd0*/  @!P1 SHF.R.S32.HI R7, RZ, 0x1f, R0.reuse ;  /* 0x0000001fff079819 */ /* 0x100fe20000011400 */
[----:B------:R-:W-:Y:S01]  /*2afe0*/  @!P1 IMAD.MOV.U32 R6, RZ, RZ, R0 ;  /* 0x000000ffff069224 */ /* 0x000fe200078e0000 */
[----:B------:R-:W-:-:S03]  /*2aff0*/  SHF.R.S32.HI R14, RZ, 0x1f, R34 ;  /* 0x0000001fff0e7819 */ /* 0x000fc60000011422 */
        /* <DEDUP_REMOVED lines=11> */
[----:B0-----:R-:W-:-:S04]  /*2b0b0*/  @P2 IMAD.HI.U32 R3, R2, R3, RZ ;  /* 0x0000000302032227 */ /* 0x001fc800078e00ff */
[----:B------:R-:W-:Y:S01]  /*2b0c0*/  IMAD.MOV.U32 R6, RZ, RZ, R2 ;  /* 0x000000ffff067224 */ /* 0x000fe200078e0002 */
        /* <DEDUP_REMOVED lines=13> */
[----:B-1----:R-:W-:Y:S02]  /*2b1a0*/  @!P0 LEA R4, P2, R6, R4, 0x2 ;  /* 0x0000000406048211 */ /* 0x002fe400078410ff */
[----:B------:R-:W-:Y:S01]  /*2b1b0*/  MOV R8, UR39 ;  /* 0x0000002700087c02 */ /* 0x000fe20008000f00 */
[----:B------:R-:W-:-:S03]  /*2b1c0*/  @!P0 IMAD.IADD R0, R0, 0x1, R7 ;  /* 0x0000000100008824 */ /* 0x000fc600078e0207 */
[----:B------:R-:W-:Y:S02]  /*2b1d0*/  ISETP.NE.AND P3, PT, R8, 0x3, PT ;  /* 0x000000030800780c */ /* 0x000fe40003f65270 */
[----:B------:R-:W-:Y:S02]  /*2b1e0*/  @!P0 LEA.HI.X R5, R6, R5, R0, 0x2, P2 ;  /* 0x0000000506058211 */ /* 0x000fe400010f1400 */
[----:B------:R-:W-:-:S06]  /*2b1f0*/  CS2R R6, SRZ ;  /* 0x0000000000067805 */ /* 0x000fcc000001ff00 */
[----:B------:R1:W5:Y:S01]  /*2b200*/  @!P1 LDG.E R6, desc[UR50][R12.64] ;  /* 0x000000320c069981 */ /* 0x000362000c1e1900 */
[C---:B0-----:R-:W-:Y:S02]  /*2b210*/  IMAD.SHL.U32 R33, R14.reuse, 0x10, RZ ;  /* 0x000000100e217824 */ /* 0x041fe400078e00ff */
        /* <DEDUP_REMOVED lines=21> */
[----:B------:R-:W-:Y:S01]  /*2b370*/  @P0 LOP3.LUT R22, R22, 0x1, RZ, 0xfc, !PT ;  /* 0x0000000116160812 */ /* 0x000fe200078efcff */
[----:B-1----:R-:W-:Y:S06]  /*2b380*/  BRA.DIV UR6, `(.L_x_2968) ;  /* 0x0000008a06607947 */ /* 0x002fec000b800000 */
.L_x_3209:
[----:B------:R-:W-:Y:S01]  /*2b390*/  ISETP.GT.U32.AND P0, PT, R20, 0x9f, PT ;  /* 0x0000009f1400780c */ /* 0x000fe20003f04070 */
[----:B------:R-:W-:Y:S01]  /*2b3a0*/  VIADD R5, R30, 0xffffffff ;  /* 0xffffffff1e057836 */ /* 0x000fe20000000000 */
[----:B------:R-:W-:-:S11]  /*2b3b0*/  LOP3.LUT R22, R22, 0xffffffdf, RZ, 0xc0, !PT ;  /* 0xffffffdf16167812 */ /* 0x000fd600078ec0ff */
[----:B------:R-:W-:Y:S01]  /*2b3c0*/  @P0 LOP3.LUT R22, R22, 0x20, RZ, 0xfc, !PT ;  /* 0x0000002016160812 */ /* 0x000fe200078efcff */
[----:B------:R-:W-:Y:S06]  /*2b3d0*/  @!P3 BRA `(.L_x_2969) ;  /* 0x000000000004b947 */ /* 0x000fec0003800000 */
[----:B------:R-:W-:Y:S01]  /*2b3e0*/  BPT.TRAP 0x1 ;  /* 0x000000040000795c */ /* 0x000fe20000300000 */
.L_x_2969:
[----:B------:R-:W-:Y:S01]  /*2b3f0*/  IMAD R0, R28, 0x8, R23 ;  /* 0x000000081c007824 */ /* 0x000fe200078e0217 */
[----:B------:R-:W-:Y:S01]  /*2b400*/  SHF.L.U32 R2, R35, 0x1f, RZ ;  /* 0x0000001f23027819 */ /* 0x000fe200000006ff */
[----:B------:R-:W-:Y:S01]  /*2b410*/  BSSY B0, `(.L_x_2970) ;  /* 0x0000005000007945 */ /* 0x000fe20003800000 */
[----:B------:R-:W-:Y:S02]  /*2b420*/  SHF.R.S32.HI R33, RZ, 0x1f, R9 ;  /* 0x0000001fff217819 */ /* 0x000fe40000011409 */
[----:B------:R-:W0:Y:S01]  /*2b430*/  SYNCS.PHASECHK.TRANS64.TRYWAIT P0, [R0+URZ+0x29880], R2 ;  /* 0x02988002000075a7 */ /* 0x000e22000800017f */
[----:B------:R1:W-:Y:S02]  /*2b440*/  STL [R1+0x34], R2 ;  /* 0x0000340201007387 */ /* 0x0003e40000100800 */
[----:B01----:R-:W-:Y:S05]  /*2b450*/  @!P0 BRA `(.L_x_2971) ;  /* 0x00000088005c8947 */ /* 0x003fea0003800000 */
.L_x_3210:
[----:B------:R-:W-:Y:S05]  /*2b460*/  BSYNC B0 ;  /* 0x0000000000007941 */ /* 0x000fea0003800000 */
.L_x_2970:
[----:B------:R-:W-:Y:S01]  /*2b470*/  ULDC.64 UR4, c[0x0][0x328] ;  /* 0x0000ca0000047ab9 */ /* 0x000fe20000000a00 */
[----:B-----5:R-:W-:Y:S01]  /*2b480*/  SHF.R.S32.HI R8, RZ, 0x1f, R6 ;  /* 0x0000001fff087819 */ /* 0x020fe20000011406 */
[----:B0-----:R-:W-:Y:S01]  /*2b490*/  IMAD R2, R33, UR4, RZ ;  /* 0x0000000421027c24 */ /* 0x001fe2000f8e02ff */
[----:B------:R-:W0:Y:S01]  /*2b4a0*/  S2R R14, SR_TID.X ;  /* 0x00000000000e7919 */ /* 0x000e220000002100 */
[----:B------:R-:W-:Y:S01]  /*2b4b0*/  ULDC.64 UR6, c[0x0][0x338] ;  /* 0x0000ce0000067ab9 */ /* 0x000fe20000000a00 */
[----:B------:R-:W-:Y:S01]  /*2b4c0*/  IMAD R11, R5, -0xa0, R27 ;  /* 0xffffff60050b7824 */ /* 0x000fe200078e021b */
[----:B------:R-:W-:Y:S01]  /*2b4d0*/  SHF.R.S32.HI R27, RZ, 0x1f, R10 ;  /* 0x0000001fff1b7819 */ /* 0x000fe2000001140a */
[C---:B------:R-:W-:Y:S01]  /*2b4e0*/  IMAD R4, R9.reuse, UR5, R2 ;  /* 0x0000000509047c24 */ /* 0x040fe2000f8e0202 */
[----:B------:R1:W-:Y:S01]  /*2b4f0*/  STL [R1+0x2c], R8 ;  /* 0x00002c0801007387 */ /* 0x0003e20000100800 */
[----:B------:R-:W-:Y:S01]  /*2b500*/  IMAD.WIDE.U32 R2, R9, UR4, RZ ;  /* 0x0000000409027c25 */ /* 0x000fe2000f8e00ff */
[----:B------:R-:W-:-:S03]  /*2b510*/  LOP3.LUT P1, RZ, R22, 0x1, RZ, 0xc0, !PT ;  /* 0x0000000116ff7812 */ /* 0x000fc6000782c0ff */
[----:B------:R-:W-:Y:S02]  /*2b520*/  IMAD.IADD R3, R3, 0x1, R4 ;  /* 0x0000000103037824 */ /* 0x000fe400078e0204 */
[----:B------:R-:W-:Y:S02]  /*2b530*/  IMAD R4, R8, UR6, RZ ;  /* 0x0000000608047c24 */ /* 0x000fe4000f8e02ff */
[----:B------:R-:W-:Y:S01]  /*2b540*/  IMAD.WIDE.U32 R2, R6, UR6, R2 ;  /* 0x0000000606027c25 */ /* 0x000fe2000f8e0002 */
[----:B-1----:R-:W-:-:S03]  /*2b550*/  SHF.R.S32.HI R8, RZ, 0x1f, R7 ;  /* 0x0000001fff087819 */ /* 0x002fc60000011407 */
[----:B------:R-:W-:Y:S02]  /*2b560*/  IMAD R4, R6, UR7, R4 ;  /* 0x0000000706047c24 */ /* 0x000fe4000f8e0204 */
[----:B------:R-:W-:Y:S01]  /*2b570*/  IMAD.MOV.U32 R12, RZ, RZ, R2 ;  /* 0x000000ffff0c7224 */ /* 0x000fe200078e0002 */
[----:B------:R1:W-:Y:S01]  /*2b580*/  STL [R1+0x30], R8 ;  /* 0x0000300801007387 */ /* 0x0003e20000100800 */
[----:B------:R-:W-:Y:S01]  /*2b590*/  IMAD R2, R27, UR4, RZ ;  /* 0x000000041b027c24 */ /* 0x000fe2000f8e02ff */
[----:B------:R-:W-:-:S03]  /*2b5a0*/  IADD3 R13, R3, R4, RZ ;  /* 0x00000004030d7210 */ /* 0x000fc60007ffe0ff */
        /* <DEDUP_REMOVED lines=12> */
[----:B------:R-:W-:Y:S02]  /*2b670*/  IMAD.IADD R5, R3, 0x1, R4 ;  /* 0x0000000103057824 */ /* 0x000fe400078e0204 */
[----:B------:R-:W-:Y:S01]  /*2b680*/  IMAD.MOV.U32 R4, RZ, RZ, R2 ;  /* 0x000000ffff047224 */ /* 0x000fe200078e0002 */
[----:B------:R-:W-:Y:S01]  /*2b690*/  IADD3 R2, P0, R12, UR6, RZ ;  /* 0x000000060c027c10 */ /* 0x000fe2000ff1e0ff */
[C---:B-1----:R-:W-:Y:S02]  /*2b6a0*/  IMAD R8, R18.reuse, UR5, RZ ;  /* 0x0000000512087c24 */ /* 0x042fe4000f8e02ff */
[----:B------:R-:W-:Y:S01]  /*2b6b0*/  IMAD.WIDE.U32 R4, R18, UR4, R4 ;  /* 0x0000000412047c25 */ /* 0x000fe2000f8e0004 */
[----:B------:R-:W-:Y:S02]  /*2b6c0*/  UMOV UR4, 0xffffffff ;  /* 0xffffffff00047882 */ /* 0x000fe40000000000 */
[----:B------:R-:W-:Y:S01]  /*2b6d0*/  IADD3.X R3, R13, UR7, R8, P0, !PT ;  /* 0x000000070d037c10 */ /* 0x000fe200087fe408 */
[----:B------:R-:W-:Y:S01]  /*2b6e0*/  IMAD.SHL.U32 R14, R14, 0x400, RZ ;  /* 0x000004000e0e7824 */ /* 0x000fe200078e00ff */
[----:B------:R-:W-:-:S04]  /*2b6f0*/  IADD3 R26, P0, R4, UR6, RZ ;  /* 0x00000006041a7c10 */ /* 0x000fc8000ff1e0ff */
[----:B------:R-:W-:Y:S01]  /*2b700*/  IADD3.X R25, R8, UR7, R5, P0, !PT ;  /* 0x0000000708197c10 */ /* 0x000fe200087fe405 */
[----:B------:R-:W-:Y:S01]  /*2b710*/  IMAD R5, R28, 0x5000, R14 ;  /* 0x000050001c057824 */ /* 0x000fe200078e020e */
[----:B------:R-:W-:-:S04]  /*2b720*/  IADD3 R8, -R15, R11, RZ ;  /* 0x0000000b0f087210 */ /* 0x000fc80007ffe1ff */
[----:B------:R-:W-:Y:S01]  /*2b730*/  ISETP.GE.AND P5, PT, R8, 0x1, PT ;  /* 0x000000010800780c */ /* 0x000fe20003fa6270 */
[----:B------:R-:W-:-:S12]  /*2b740*/  BRA.DIV UR4, `(.L_x_2972) ;  /* 0x0000008604b87947 */ /* 0x000fd8000b800000 */
[----:B------:R-:W2:Y:S01]  /*2b750*/  LDL R14, [R1] ;  /* 0x00000000010e7983 */ /* 0x000ea20000100800 */
[----:B------:R-:W0:Y:S03]  /*2b760*/  S2R R11, SR_TID.X ;  /* 0x00000000000b7919 */ /* 0x000e260000002100 */
[----:B------:R-:W1:Y:S04]  /*2b770*/  SHFL.IDX PT, R12, R2, RZ, 0x1c1f ;  /* 0x001c1fff020c7589 */ /* 0x000e6800000e0000 */
[----:B------:R-:W3:Y:S01]  /*2b780*/  SHFL.IDX PT, R4, R3, RZ, 0x1c1f ;  /* 0x001c1fff03047589 */ /* 0x000ee200000e0000 */
[----:B------:R-:W-:Y:S01]  /*2b790*/  LOP3.LUT P6, RZ, R22, 0x2, RZ, 0xc0, !PT ;  /* 0x0000000216ff7812 */ /* 0x000fe200078cc0ff */
[----:B0-----:R-:W-:-:S05]  /*2b7a0*/  IMAD.SHL.U32 R11, R11, 0x10, RZ ;  /* 0x000000100b0b7824 */ /* 0x001fca00078e00ff */
[----:B------:R-:W-:-:S04]  /*2b7b0*/  LOP3.LUT R11, R11, 0x30, RZ, 0xc0, !PT ;  /* 0x000000300b0b7812 */ /* 0x000fc800078ec0ff */
[----:B-1----:R-:W-:-:S05]  /*2b7c0*/  IADD3 R12, P0, R11, R12, RZ ;  /* 0x0000000c0b0c7210 */ /* 0x002fca0007f1e0ff */
[----:B---3--:R-:W-:Y:S01]  /*2b7d0*/  IMAD.X R13, RZ, RZ, R4, P0 ;  /* 0x000000ffff0d7224 */ /* 0x008fe200000e0604 */
[----:B------:R-:W-:Y:S02]  /*2b7e0*/  ISETP.LT.OR P0, PT, R8, 0x1, P6 ;  /* 0x000000010800780c */ /* 0x000fe40003701670 */
[----:B------:R-:W-:-:S11]  /*2b7f0*/  IADD3 R4, R23, R5, R37 ;  /* 0x0000000517047210 */ /* 0x000fd60007ffe025 */
[----:B------:R-:W-:Y:S01]  /*2b800*/  @!PT LDS RZ, [RZ] ;  /* 0x00000000fffff984 */ /* 0x000fe20000000800 */
[----:B------:R-:W-:Y:S01]  /*2b810*/  LDGSTS.E.BYPASS.LTC128B.128 [R4+0xa400], desc[UR50][R12.64], !P0 ;  /* 0x0a4000000c047fae */ /* 0x000fe2000c101d72 */
[----:B------:R-:W-:-:S03]  /*2b820*/  ISETP.LT.OR P0, PT, R8, 0x1, P1 ;  /* 0x000000010800780c */ /* 0x000fc60000f01670 */
[----:B------:R-:W-:Y:S01]  /*2b830*/  SHFL.IDX PT, R21, R3, 0x1, 0x1c1f ;  /* 0x003c1f0003157f89 */ /* 0x000fe200000e0000 */
[----:B------:R-:W-:Y:S02]  /*2b840*/  LOP3.LUT R22, R22, 0xffffff7f, RZ, 0xc0, !PT ;  /* 0xffffff7f16167812 */ /* 0x000fe400078ec0ff */
[C---:B------:R-:W-:Y:S02]  /*2b850*/  ISETP.GE.AND P4, PT, R8.reuse, 0x21, PT ;  /* 0x000000210800780c */ /* 0x040fe40003f86270 */
[C---:B------:R-:W-:Y:S02]  /*2b860*/  ISETP.GE.AND P3, PT, R8.reuse, 0x41, PT ;  /* 0x000000410800780c */ /* 0x040fe40003f66270 */
[----:B------:R-:W-:Y:S01]  /*2b870*/  ISETP.GE.AND P2, PT, R8, 0x61, PT ;  /* 0x000000610800780c */ /* 0x000fe20003f46270 */
[----:B--2---:R-:W-:-:S05]  /*2b880*/  IMAD.IADD R5, R14, 0x1, R4 ;  /* 0x000000010e057824 */ /* 0x004fca00078e0204 */
        /* <DEDUP_REMOVED lines=18> */
[----:B-1----:R-:W-:-:S04]  /*2b9b0*/  IADD3 R2, P0, R11, R2, RZ ;  /* 0x000000020b027210 */ /* 0x002fc80007f1e0ff */
[----:B--2---:R-:W-:Y:S02]  /*2b9c0*/  IADD3.X R3, RZ, R3, RZ, P0, !PT ;  /* 0x00000003ff037210 */ /* 0x004fe400007fe4ff */
[----:B------:R-:W-:-:S13]  /*2b9d0*/  ISETP.LT.OR P0, PT, R8, 0x61, P6 ;  /* 0x000000610800780c */ /* 0x000fda0003701670 */
[----:B------:R-:W-:Y:S01]  /*2b9e0*/  LDGSTS.E.BYPASS.LTC128B.128 [R4+0xd400], desc[UR50][R2.64], !P0 ;  /* 0x0d40000002047fae */ /* 0x000fe2000c101d72 */
[----:B------:R-:W-:-:S13]  /*2b9f0*/  ISETP.LT.OR P0, PT, R8, 0x61, P1 ;  /* 0x000000610800780c */ /* 0x000fda0000f01670 */
[----:B------:R0:W-:Y:S01]  /*2ba00*/  LDGSTS.E.BYPASS.LTC128B.128 [R5+0xd400], desc[UR50][R2.64+0x40], !P0 ;  /* 0x0d40004002057fae */ /* 0x0001e2000c101d72 */
[----:B------:R-:W-:-:S03]  /*2ba10*/  ISETP.GE.AND P0, PT, R8, 0x81, PT ;  /* 0x000000810800780c */ /* 0x000fc60003f06270 */
[----:B0-----:R0:W1:Y:S04]  /*2ba20*/  SHFL.IDX PT, R3, R25, RZ, 0x1c1f ;  /* 0x001c1fff19037589 */ /* 0x00106800000e0000 */
[----:B------:R0:W2:Y:S06]  /*2ba30*/  SHFL.IDX PT, R2, R26, RZ, 0x1c1f ;  /* 0x001c1fff1a027589 */ /* 0x0000ac00000e0000 */
[----:B------:R-:W-:-:S07]  /*2ba40*/  @P0 LOP3.LUT R22, R22, 0x80, RZ, 0xfc, !PT ;  /* 0x0000008016160812 */ /* 0x000fce00078efcff */
.L_x_3222:
[----:B------:R-:W3:Y:S01]  /*2ba50*/  S2R R11, SR_TID.X ;  /* 0x00000000000b7919 */ /* 0x000ee20000002100 */
[----:B------:R-:W-:Y:S01]  /*2ba60*/  LOP3.LUT P6, RZ, R22, 0x2, RZ, 0xc0, !PT ;  /* 0x0000000216ff7812 */ /* 0x000fe200078cc0ff */
[----:B---3--:R-:W-:-:S05]  /*2ba70*/  IMAD.SHL.U32 R11, R11, 0x10, RZ ;  /* 0x000000100b0b7824 */ /* 0x008fca00078e00ff */
[----:B------:R-:W-:-:S04]  /*2ba80*/  LOP3.LUT R11, R11, 0x30, RZ, 0xc0, !PT ;  /* 0x000000300b0b7812 */ /* 0x000fc800078ec0ff */
[----:B--2---:R-:W-:-:S05]  /*2ba90*/  IADD3 R2, P0, R11, R2, RZ ;  /* 0x000000020b027210 */ /* 0x004fca0007f1e0ff */
[----:B-1----:R-:W-:Y:S01]  /*2baa0*/  IMAD.X R3, RZ, RZ, R3, P0 ;  /* 0x000000ffff037224 */ /* 0x002fe200000e0603 */
        /* <DEDUP_REMOVED lines=9> */
.L_x_2973:
[----:B------:R-:W-:Y:S02]  /*2bb40*/  PLOP3.LUT P1, PT, P1, P0, PT, 0xa2, 0x0 ;  /* 0x000000000000781c */ /* 0x000fe40000f21472 */
[----:B------:R-:W-:-:S08]  /*2bb50*/  @P0 R2UR P1, UR4, R0 ;  /* 0x00000000000402ca */ /* 0x000fd00000020000 */
[----:B------:R-:W-:-:S05]  /*2bb60*/  @P0 PLOP3.LUT P0, PT, P1, PT, PT, 0x80, 0x0 ;  /* 0x000000000000081c */ /* 0x000fca0000f0f070 */
[----:B------:R-:W-:Y:S01]  /*2bb70*/  @!P1 SYNCS.ARRIVE.TRANS64.RED.A0T1 RZ, [UR4+0x29870], RZ ;  /* 0x029870ffffff99a7 */ /* 0x000fe20008200404 */
[----:B------:R-:W-:Y:S07]  /*2bb80*/  @!P1 ARRIVES.LDGSTSBAR.64.TRANSCNT [UR4+0x29870] ;  /* 0x02987000ff0099b0 */ /* 0x000fee0008000a84 */
[----:B------:R-:W-:Y:S05]  /*2bb90*/  @P0 BRA.U.ANY `(.L_x_2973) ;  /* 0xfffffffd00e80947 */ /* 0x000fea000393ffff */
[----:B------:R-:W-:Y:S01]  /*2bba0*/  NOP ;  /* 0x0000000000007918 */ /* 0x000fe20000000000 */
[----:B-1----:R-:W-:-:S05]  /*2bbb0*/  IMAD.U32 R2, RZ, RZ, UR39 ;  /* 0x00000027ff027e24 */ /* 0x002fca000f8e00ff */
[----:B------:R-:W-:-:S13]  /*2bbc0*/  ISETP.NE.AND P6, PT, R2, 0x3, PT ;  /* 0x000000030200780c */ /* 0x000fda0003fc5270 */
[----:B------:R-:W-:Y:S05]  /*2bbd0*/  @!P6 BRA `(.L_x_2974) ;  /* 0x000000000004e947 */ /* 0x000fea0003800000 */
[----:B------:R-:W-:Y:S01]  /*2bbe0*/  BPT.TRAP 0x1 ;  /* 0x000000040000795c */ /* 0x000fe20000300000 */
.L_x_2974:
[----:B------:R1:W-:Y:S01]  /*2bbf0*/  SYNCS.ARRIVE.TRANS64.A1T0 RZ, [R0+URZ+0x29870], RZ ;  /* 0x029870ff00ff79a7 */ /* 0x0003e2000810003f */
[----:B------:R-:W-:Y:S05]  /*2bc00*/  @!P6 BRA `(.L_x_2975) ;  /* 0x000000000004e947 */ /* 0x000fea0003800000 */
[----:B------:R-:W-:Y:S01]  /*2bc10*/  BPT.TRAP 0x1 ;  /* 0x000000040000795c */ /* 0x000fe20000300000 */
.L_x_2975:
[----:B------:R-:W2:Y:S01]  /*2bc20*/  LDL R2, [R1+0x34] ;  /* 0x0000340001027983 */ /* 0x000ea20000100800 */
[----:B------:R-:W-:Y:S01]  /*2bc30*/  BSSY B0, `(.L_x_2976) ;  /* 0x0000003000007945 */ /* 0x000fe20003800000 */
[----:B--2---:R-:W2:Y:S03]  /*2bc40*/  SYNCS.PHASECHK.TRANS64.TRYWAIT P0, [R0+URZ+0x29840], R2 ;  /* 0x02984002000075a7 */ /* 0x004ea6000800017f */
[----:B--2---:R-:W-:Y:S05]  /*2bc50*/  @!P0 BRA `(.L_x_2977) ;  /* 0x00000088005c8947 */ /* 0x004fea0003800000 */
.L_x_3223:
[----:B------:R-:W-:Y:S05]  /*2bc60*/  BSYNC B0 ;  /* 0x0000000000007941 */ /* 0x000fea0003800000 */
.L_x_2976:
[----:B------:R-:W3:Y:S01]  /*2bc70*/  LDL.LU R4, [R1+0x2c] ;  /* 0x00002c0001047983 */ /* 0x000ee20000300800 */
[----:B------:R-:W-:Y:S01]  /*2bc80*/  ULDC.64 UR4, c[0x0][0x300] ;  /* 0x0000c00000047ab9 */ /* 0x000fe20000000a00 */
[----:B------:R-:W-:Y:S02]  /*2bc90*/  ULDC.64 UR6, c[0x0][0x310] ;  /* 0x0000c40000067ab9 */ /* 0x000fe40000000a00 */
[----:B------:R-:W4:Y:S04]  /*2bca0*/  LDL.LU R8, [R1+0x30] ;  /* 0x0000300001087983 */ /* 0x000f280000300800 */
[----:B------:R-:W5:Y:S01]  /*2bcb0*/  LDL R11, [R1+0x14] ;  /* 0x00001400010b7983 */ /* 0x000f620000100800 */
[----:B------:R-:W-:Y:S02]  /*2bcc0*/  IMAD R33, R33, UR4, RZ ;  /* 0x0000000421217c24 */ /* 0x000fe4000f8e02ff */
[----:B--2---:R-:W-:-:S04]  /*2bcd0*/  IMAD.WIDE.U32 R2, R9, UR4, RZ ;  /* 0x0000000409027c25 */ /* 0x004fc8000f8e00ff */
[----:B------:R-:W-:-:S04]  /*2bce0*/  IMAD R33, R9, UR5, R33 ;  /* 0x0000000509217c24 */ /* 0x000fc8000f8e0221 */
[----:B------:R-:W-:Y:S02]  /*2bcf0*/  IMAD.IADD R3, R3, 0x1, R33 ;  /* 0x0000000103037824 */ /* 0x000fe400078e0221 */
[----:B------:R-:W-:-:S04]  /*2bd00*/  IMAD.WIDE.U32 R2, R6, UR6, R2 ;  /* 0x0000000606027c25 */ /* 0x000fc8000f8e0002 */
[----:B---3--:R-:W-:-:S04]  /*2bd10*/  IMAD R4, R4, UR6, RZ ;  /* 0x0000000604047c24 */ /* 0x008fc8000f8e02ff */
[----:B------:R-:W-:Y:S02]  /*2bd20*/  IMAD R4, R6, UR7, R4 ;  /* 0x0000000706047c24 */ /* 0x000fe4000f8e0204 */
[----:B------:R-:W-:Y:S02]  /*2bd30*/  IMAD R6, R27, UR4, RZ ;  /* 0x000000041b067c24 */ /* 0x000fe4000f8e02ff */
[----:B------:R-:W-:Y:S01]  /*2bd40*/  IMAD.IADD R5, R3, 0x1, R4 ;  /* 0x0000000103057824 */ /* 0x000fe200078e0204 */
[----:B------:R-:W-:Y:S01]  /*2bd50*/  MOV R4, R2 ;  /* 0x0000000200047202 */ /* 0x000fe20000000f00 */
[C---:B------:R-:W-:Y:S02]  /*2bd60*/  IMAD R6, R10.reuse, UR5, R6 ;  /* 0x000000050a067c24 */ /* 0x040fe4000f8e0206 */
[----:B------:R-:W-:Y:S01]  /*2bd70*/  IMAD.WIDE.U32 R2, R10, UR4, RZ ;  /* 0x000000040a027c25 */ /* 0x000fe2000f8e00ff */
[----:B------:R-:W-:-:S03]  /*2bd80*/  ULDC.64 UR4, c[0x0][0x308] ;  /* 0x0000c20000047ab9 */ /* 0x000fc60000000a00 */
[----:B------:R-:W-:Y:S02]  /*2bd90*/  IMAD.IADD R3, R3, 0x1, R6 ;  /* 0x0000000103037824 */ /* 0x000fe400078e0206 */
[----:B----4-:R-:W-:Y:S02]  /*2bda0*/  IMAD R8, R8, UR6, RZ ;  /* 0x0000000608087c24 */ /* 0x010fe4000f8e02ff */
        /* <DEDUP_REMOVED lines=12> */
[----:B-----5:R-:W-:Y:S01]  /*2be70*/  IMAD R4, R28, 0x7800, R11 ;  /* 0x000078001c047824 */ /* 0x020fe200078e020b */
[----:B------:R-:W-:Y:S07]  /*2be80*/  BRA.DIV UR4, `(.L_x_2978) ;  /* 0x0000008604e87947 */ /* 0x000fee000b800000 */
[----:B------:R-:W2:Y:S01]  /*2be90*/  S2R R3, SR_TID.X ;  /* 0x0000000000037919 */ /* 0x000ea20000002100 */
[C---:B------:R-:W-:Y:S01]  /*2bea0*/  LOP3.LUT P6, RZ, R22.reuse, 0x8, RZ, 0xc0, !PT ;  /* 0x0000000816ff7812 */ /* 0x040fe200078cc0ff */
[C-C-:B------:R-:W-:Y:S01]  /*2beb0*/  @P5 IMAD.IADD R9, R23.reuse, 0x1, R4.reuse ;  /* 0x0000000117095824 */ /* 0x140fe200078e0204 */
[----:B------:R-:W-:Y:S01]  /*2bec0*/  LOP3.LUT P1, RZ, R22, 0x4, RZ, 0xc0, !PT ;  /* 0x0000000416ff7812 */ /* 0x000fe2000782c0ff */
[----:B------:R-:W-:Y:S01]  /*2bed0*/  SHFL.IDX PT, R2, R6, RZ, 0x1c1f ;  /* 0x001c1fff06027589 */ /* 0x000fe200000e0000 */
[----:B------:R-:W-:-:S03]  /*2bee0*/  @P4 IMAD.IADD R21, R23, 0x1, R4 ;  /* 0x0000000117154824 */ /* 0x000fc600078e0204 */
[----:B------:R-:W-:Y:S01]  /*2bef0*/  SHFL.IDX PT, R7, R7, RZ, 0x1c1f ;  /* 0x001c1fff07077589 */ /* 0x000fe200000e0000 */
[----:B--2---:R-:W-:-:S03]  /*2bf00*/  IMAD.SHL.U32 R10, R3, 0x10, RZ ;  /* 0x00000010030a7824 */ /* 0x004fc600078e00ff */
[----:B------:R-:W2:Y:S02]  /*2bf10*/  SHFL.IDX PT, R3, R5, RZ, 0x1c1f ;  /* 0x001c1fff05037589 */ /* 0x000ea400000e0000 */
[----:B------:R-:W-:-:S04]  /*2bf20*/  LOP3.LUT R10, R10, 0x30, RZ, 0xc0, !PT ;  /* 0x000000300a0a7812 */ /* 0x000fc800078ec0ff */
[----:B--2---:R-:W-:-:S05]  /*2bf30*/  @P5 IADD3 R3, P0, R10, R3, RZ ;  /* 0x000000030a035210 */ /* 0x004fca0007f1e0ff */
        /* <DEDUP_REMOVED lines=11> */
[----:B------:R-:W3:Y:S01]  /*2bff0*/  SHFL.IDX PT, R2, R6, 0x1, 0x1c1f ;  /* 0x003c1f0006027f89 */ /* 0x000ee200000e0000 */
[----:B--2---:R-:W-:-:S04]  /*2c000*/  @P4 IADD3 R3, P0, R10, R3, RZ ;  /* 0x000000030a034210 */ /* 0x004fc80007f1e0ff */
[----:B---3--:R-:W-:-:S04]  /*2c010*/  @P4 IADD3.X R2, RZ, R2, RZ, P0, !PT ;  /* 0x00000002ff024210 */ /* 0x008fc800007fe4ff */
        /* <DEDUP_REMOVED lines=8> */
[----:B------:R-:W3:Y:S04]  /*2c0a0*/  SHFL.IDX PT, R2, R6, 0x2, 0x1c1f ;  /* 0x005c1f0006027f89 */ /* 0x000ee800000e0000 */
[----:B------:R-:W-:Y:S01]  /*2c0b0*/  SHFL.IDX PT, R6, R6, 0x3, 0x1c1f ;  /* 0x007c1f0006067f89 */ /* 0x000fe200000e0000 */
[----:B--2---:R-:W-:-:S05]  /*2c0c0*/  @P3 IADD3 R3, P0, R10, R3, RZ ;  /* 0x000000030a033210 */ /* 0x004fca0007f1e0ff */
[----:B---3--:R-:W-:-:S05]  /*2c0d0*/  @P3 IMAD.X R2, RZ, RZ, R2, P0 ;  /* 0x000000ffff023224 */ /* 0x008fca00000e0602 */
        /* <DEDUP_REMOVED lines=12> */
[----:B--2---:R2:W3:Y:S02]  /*2c1a0*/  SHFL.IDX PT, R2, R8, RZ, 0x1c1f ;  /* 0x001c1fff08027589 */ /* 0x0044e400000e0000 */
.L_x_3235:
[----:B------:R-:W-:Y:S01]  /*2c1b0*/  LOP3.LUT P0, RZ, R22, 0x80, RZ, 0xc0, !PT ;  /* 0x0000008016ff7812 */ /* 0x000fe2000780c0ff */
[----:B------:R-:W-:-:S12]  /*2c1c0*/  BSSY B0, `(.L_x_2979) ;  /* 0x0000011000007945 */ /* 0x000fd80003800000 */
[----:B------:R-:W-:Y:S05]  /*2c1d0*/  @!P0 BRA `(.L_x_2980) ;  /* 0x00000000003c8947 */ /* 0x000fea0003800000 */
[----:B------:R-:W4:Y:S01]  /*2c1e0*/  S2R R3, SR_TID.X ;  /* 0x0000000000037919 */ /* 0x000f220000002100 */
[C---:B------:R-:W-:Y:S01]  /*2c1f0*/  LOP3.LUT P3, RZ, R22.reuse, 0x10, RZ, 0xc0, !PT ;  /* 0x0000001016ff7812 */ /* 0x040fe2000786c0ff */
[----:B------:R-:W-:Y:S01]  /*2c200*/  IMAD.IADD R4, R23, 0x1, R4 ;  /* 0x0000000117047824 */ /* 0x000fe200078e0204 */
[C---:B------:R-:W-:Y:S02]  /*2c210*/  LOP3.LUT P2, RZ, R22.reuse, 0x8, RZ, 0xc0, !PT ;  /* 0x0000000816ff7812 */ /* 0x040fe4000784c0ff */
[----:B------:R-:W-:Y:S02]  /*2c220*/  LOP3.LUT P1, RZ, R22, 0x4, RZ, 0xc0, !PT ;  /* 0x0000000416ff7812 */ /* 0x000fe4000782c0ff */
[----:B----4-:R-:W-:-:S04]  /*2c230*/  SHF.L.U32 R3, R3, 0x4, RZ ;  /* 0x0000000403037819 */ /* 0x010fc800000006ff */
[----:B------:R-:W-:-:S04]  /*2c240*/  LOP3.LUT R3, R3, 0x30, RZ, 0xc0, !PT ;  /* 0x0000003003037812 */ /* 0x000fc800078ec0ff */
[----:B---3--:R-:W-:-:S05]  /*2c250*/  IADD3 R2, P0, R3, R2, RZ ;  /* 0x0000000203027210 */ /* 0x008fca0007f1e0ff */
[----:B------:R-:W-:-:S05]  /*2c260*/  IMAD.X R3, RZ, RZ, R7, P0 ;  /* 0x000000ffff037224 */ /* 0x000fca00000e0607 */
[----:B------:R-:W-:Y:S01]  /*2c270*/  @!PT LDS RZ, [RZ] ;  /* 0x00000000fffff984 */ /* 0x000fe20000000800 */
[----:B------:R-:W-:Y:S01]  /*2c280*/  @!PT LDS RZ, [RZ] ;  /* 0x00000000fffff984 */ /* 0x000fe20000000800 */
[----:B------:R-:W-:Y:S01]  /*2c290*/  @!PT LDS RZ, [RZ] ;  /* 0x00000000fffff984 */ /* 0x000fe20000000800 */
[----:B------:R4:W-:Y:S04]  /*2c2a0*/  LDGSTS.E.BYPASS.LTC128B.128 [R4+0x1c400], desc[UR50][R2.64], !P3 ;  /* 0x1c40000002047fae */ /* 0x0009e8000d901d72 */
[----:B------:R4:W-:Y:S04]  /*2c2b0*/  LDGSTS.E.BYPASS.LTC128B.128 [R4+0x1ec00], desc[UR50][R2.64+0x40], !P2 ;  /* 0x1ec0004002047fae */ /* 0x0009e8000d101d72 */
[----:B------:R4:W-:Y:S02]  /*2c2c0*/  LDGSTS.E.BYPASS.LTC128B.128 [R4+0x21400], desc[UR50][R2.64+0x80], !P1 ;  /* 0x2140008002047fae */ /* 0x0009e4000c901d72 */
.L_x_2980:
[----:B------:R-:W-:Y:S05]  /*2c2d0*/  BSYNC B0 ;  /* 0x0000000000007941 */ /* 0x000fea0003800000 */
.L_x_2979:
[----:B------:R-:W-:Y:S01]  /*2c2e0*/  NOP ;  /* 0x0000000000007918 */ /* 0x000fe20000000000 */
[----:B------:R-:W-:-:S13]  /*2c2f0*/  PLOP3.LUT P0, PT, PT, PT, PT, 0x80, 0x0 ;  /* 0x000000000000781c */ /* 0x000fda0003f0f070 */
.L_x_2981:
[----:B------:R-:W-:Y:S02]  /*2c300*/  PLOP3.LUT P1, PT, P1, P0, PT, 0xa2, 0x0 ;  /* 0x000000000000781c */ /* 0x000fe40000f21472 */
[----:B------:R-:W-:-:S08]  /*2c310*/  @P0 R2UR P1, UR4, R0 ;  /* 0x00000000000402ca */ /* 0x000fd00000020000 */
[----:B------:R-:W-:-:S05]  /*2c320*/  @P0 PLOP3.LUT P0, PT, P1, PT, PT, 0x80, 0x0 ;  /* 0x000000000000081c */ /* 0x000fca0000f0f070 */
[----:B------:R-:W-:Y:S01]  /*2c330*/  @!P1 SYNCS.ARRIVE.TRANS64.RED.A0T1 RZ, [UR4+0x29830], RZ ;  /* 0x029830ffffff99a7 */ /* 0x000fe20008200404 */
[----:B------:R-:W-:Y:S07]  /*2c340*/  @!P1 ARRIVES.LDGSTSBAR.64.TRANSCNT [UR4+0x29830] ;  /* 0x02983000ff0099b0 */ /* 0x000fee0008000a84 */
[----:B------:R-:W-:Y:S05]  /*2c350*/  @P0 BRA.U.ANY `(.L_x_2981) ;  /* 0xfffffffd00e80947 */ /* 0x000fea000393ffff */
[----:B------:R-:W-:Y:S01]  /*2c360*/  NOP ;  /* 0x0000000000007918 */ /* 0x000fe20000000000 */
[----:B---34-:R-:W-:-:S05]  /*2c370*/  IMAD.U32 R2, RZ, RZ, UR39 ;  /* 0x00000027ff027e24 */ /* 0x018fca000f8e00ff */
[----:B------:R-:W-:-:S13]  /*2c380*/  ISETP.NE.AND P2, PT, R2, 0x3, PT ;  /* 0x000000030200780c */ /* 0x000fda0003f45270 */
[----:B------:R-:W-:Y:S05]  /*2c390*/  @!P2 BRA `(.L_x_2982) ;  /* 0x000000000004a947 */ /* 0x000fea0003800000 */
[----:B------:R-:W-:Y:S01]  /*2c3a0*/  BPT.TRAP 0x1 ;  /* 0x000000040000795c */ /* 0x000fe20000300000 */
.L_x_2982:
[----:B------:R3:W5:Y:S01]  /*2c3b0*/  LDL.LU R2, [R1+0x38] ;  /* 0x0000380001027983 */ /* 0x0007620000300800 */
[----:B------:R3:W-:Y:S02]  /*2c3c0*/  SYNCS.ARRIVE.TRANS64.A1T0 RZ, [R0+URZ+0x29830], RZ ;  /* 0x029830ff00ff79a7 */ /* 0x0007e4000810003f */
[----:B------:R-:W-:Y:S05]  /*2c3d0*/  WARPSYNC.ALL ;  /* 0x0000000000007948 */ /* 0x000fea0003800000 */
[----:B------:R-:W-:Y:S01]  /*2c3e0*/  ULDC.64 UR4, c[0x0][0xa00] ;  /* 0x0002800000047ab9 */ /* 0x000fe20000000a00 */
[----:B------:R-:W-:Y:S01]  /*2c3f0*/  SHF.R.S32.HI R27, RZ, 0x1f, R31 ;  /* 0x0000001fff1b7819 */ /* 0x000fe2000001141f */
[----:B-1-3--:R-:W-:Y:S01]  /*2c400*/  VIADD R0, R23, 0x14400 ;  /* 0x0001440017007836 */ /* 0x00afe20000000000 */
[----:B------:R-:W-:Y:S01]  /*2c410*/  BAR.SYNC.DEFER_BLOCKING 0x8, 0x180 ;  /* 0x0206000000007b1d */ /* 0x000fe20000010000 */
[----:B------:R-:W-:-:S04]  /*2c420*/  ISETP.NE.U32.AND P0, PT, RZ, UR4, PT ;  /* 0x00000004ff007c0c */ /* 0x000fc8000bf05070 */
[----:B------:R-:W-:Y:S01]  /*2c430*/  ISETP.NE.AND.EX P0, PT, RZ, UR5, PT, P0 ;  /* 0x00000005ff007c0c */ /* 0x000fe2000bf05300 */
[----:B------:R-:W-:Y:S01]  /*2c440*/  ULDC.64 UR4, c[0x0][0x298] ;  /* 0x0000a60000047ab9 */ /* 0x000fe20000000a00 */
[----:B------:R-:W-:Y:S01]  /*2c450*/  BSSY B6, `(.L_x_2983) ;  /* 0x0000019000067945 */ /* 0x000fe20003800000 */
[----:B------:R-:W-:Y:S01]  /*2c460*/  IMAD R27, R27, UR4, RZ ;  /* 0x000000041b1b7c24 */ /* 0x000fe2000f8e02ff */
[----:B0-----:R-:W-:Y:S01]  /*2c470*/  SEL R26, R24, RZ, !P0 ;  /* 0x000000ff181a7207 */ /* 0x001fe20004000000 */
        /* <DEDUP_REMOVED lines=10> */
[----:B------:R-:W-:Y:S01]  /*2c520*/  MOV R4, UR4 ;  /* 0x0000000400047c02 */ /* 0x000fe20008000f00 */
[----:B------:R-:W-:Y:S01]  /*2c530*/  IMAD.U32 R5, RZ, RZ, UR5 ;  /* 0x00000005ff057e24 */ /* 0x000fe2000f8e00ff */
[----:B------:R-:W0:Y:S01]  /*2c540*/  LDC.64 R2, c[0x4][R2] ;  /* 0x0100000002027b82 */ /* 0x000e220000000a00 */
[----:B------:R-:W-:Y:S01]  /*2c550*/  IMAD.U32 R6, RZ, RZ, UR6 ;  /* 0x00000006ff067e24 */ /* 0x000fe2000f8e00ff */
[----:B--2---:R-:W-:Y:S01]  /*2c560*/  MOV R8, 0x70 ;  /* 0x0000007000087802 */ /* 0x004fe20000000f00 */
[----:B------:R-:W-:Y:S02]  /*2c570*/  IMAD.U32 R7, RZ, RZ, UR7 ;  /* 0x00000007ff077e24 */ /* 0x000fe4000f8e00ff */
[----:B------:R-:W-:-:S02]  /*2c580*/  IMAD.U32 R10, RZ, RZ, UR8 ;  /* 0x00000008ff0a7e24 */ /* 0x000fc4000f8e00ff */
[----:B------:R-:W-:Y:S02]  /*2c590*/  IMAD.U32 R11, RZ, RZ, UR9 ;  /* 0x00000009ff0b7e24 */ /* 0x000fe4000f8e00ff */
[----:B------:R-:W-:Y:S02]  /*2c5a0*/  IMAD.MOV.U32 R12, RZ, RZ, 0x1 ;  /* 0x00000001ff0c7424 */ /* 0x000fe400078e00ff */
[----:B------:R-:W-:-:S07]  /*2c5b0*/  IMAD.MOV.U32 R13, RZ, RZ, RZ ;  /* 0x000000ffff0d7224 */ /* 0x000fce00078e00ff */
[----:B------:R-:W-:-:S07]  /*2c5c0*/  LEPC R20, `(.L_x_2984) ;  /* 0x000000001014794e */ /* 0x000fce0000000000 */
[----:B0-----:R-:W-:Y:S05]  /*2c5d0*/  CALL.ABS.NOINC R2 ;  /* 0x0000000002007343 */ /* 0x001fea0003c00000 */
.L_x_2984:
[----:B------:R-:W-:Y:S05]  /*2c5e0*/  BSYNC B6 ;  /* 0x0000000000067941 */ /* 0x000fea0003800000 */
.L_x_2983:
[----:B--2---:R0:W5:Y:S01]  /*2c5f0*/  LDL R8, [R1+0x28] ;  /* 0x0000280001087983 */ /* 0x0041620000100800 */
[----:B------:R-:W1:Y:S01]  /*2c600*/  LDC R7, c[0x0][0x448] ;  /* 0x00011200ff077b82 */ /* 0x000e620000000800 */
[----:B------:R-:W-:Y:S01]  /*2c610*/  IMAD.MOV.U32 R2, RZ, RZ, R24 ;  /* 0x000000ffff027224 */ /* 0x000fe200078e0018 */
[----:B------:R-:W-:Y:S01]  /*2c620*/  ULDC.64 UR4, c[0x0][0x2d8] ;  /* 0x0000b60000047ab9 */ /* 0x000fe20000000a00 */
[----:B------:R-:W2:Y:S01]  /*2c630*/  S2R R20, SR_TID.X ;  /* 0x0000000000147919 */ /* 0x000ea20000002100 */
[----:B------:R-:W-:Y:S02]  /*2c640*/  IMAD.MOV.U32 R3, RZ, RZ, R27 ;  /* 0x000000ffff037224 */ /* 0x000fe400078e001b */
        /* <DEDUP_REMOVED lines=8> */
[----:B-1----:R-:W-:Y:S01]  /*2c6d0*/  ISETP.NE.AND P0, PT, R7, 0x1, PT ;  /* 0x000000010700780c */ /* 0x002fe20003f05270 */
[----:B------:R-:W-:Y:S01]  /*2c6e0*/  IMAD.IADD R3, R3, 0x1, R0 ;  /* 0x0000000103037824 */ /* 0x000fe200078e0200 */
[----:B--2---:R-:W-:-:S11]  /*2c6f0*/  LOP3.LUT R21, R20, 0x7f, RZ, 0xc0, !PT ;  /* 0x0000007f14157812 */ /* 0x004fd600078ec0ff */
[----:B------:R-:W1:Y:S01]  /*2c700*/  @P0 LDC R6, c[0x0][0x44c] ;  /* 0x00011300ff060b82 */ /* 0x000e620000000800 */
[----:B------:R-:W-:Y:S02]  /*2c710*/  SHF.L.U32 R20, R20, 0x5, RZ ;  /* 0x0000000514147819 */ /* 0x000fe400000006ff */
[----:B------:R-:W-:-:S04]  /*2c720*/  SHF.R.U32.HI R21, RZ, 0x2, R21 ;  /* 0x00000002ff157819 */ /* 0x000fc80000011615 */
[----:B------:R-:W-:Y:S01]  /*2c730*/  LOP3.LUT R20, R21, 0x60, R20, 0xf8, !PT ;  /* 0x0000006015147812 */ /* 0x000fe200078ef814 */
[----:B------:R-:W2:Y:S04]  /*2c740*/  @P0 LDC R0, c[0x0][0x450] ;  /* 0x00011400ff000b82 */ /* 0x000ea80000000800 */
[----:B------:R-:W-:-:S04]  /*2c750*/  IMAD R5, R17, 0x80, R20 ;  /* 0x0000008011057824 */ /* 0x000fc800078e0214 */
[----:B------:R-:W-:Y:S02]  /*2c760*/  IMAD.MOV.U32 R4, RZ, RZ, R5 ;  /* 0x000000ffff047224 */ /* 0x000fe400078e0005 */
[----:B-1----:R-:W-:-:S05]  /*2c770*/  @P0 IMAD.HI.U32 R6, R5, R6, RZ ;  /* 0x0000000605060227 */ /* 0x002fca00078e00ff */
        /* <DEDUP_REMOVED lines=29> */
[----:B0-----:R-:W-:Y:S10]  /*2c950*/  BRA.DIV UR5, `(.L_x_2985) ;  /* 0x0000008605207947 */ /* 0x001ff4000b800000 */
[----:B------:R-:W0:Y:S01]  /*2c960*/  SHFL.IDX PT, R3, R4, RZ, 0x1c1f ;  /* 0x001c1fff04037589 */ /* 0x000e2200000e0000 */
[----:B------:R-:W-:Y:S02]  /*2c970*/  IMAD R5, R32, R7, RZ ;  /* 0x0000000720057224 */ /* 0x000fe400078e02ff */
[----:B------:R-:W-:Y:S01]  /*2c980*/  IMAD R17, R17, 0x80, R9 ;  /* 0x0000008011117824 */ /* 0x000fe200078e0209 */
        /* <DEDUP_REMOVED lines=28> */
[----:B0-----:R-:W-:-:S04]  /*2cb50*/  @!P0 IADD3 R3, P4, R20, R3, RZ ;  /* 0x0000000314038210 */ /* 0x001fc80007f9e0ff */
[----:B-1----:R-:W-:-:S04]  /*2cb60*/  @!P0 IADD3.X R2, RZ, R2, RZ, P4, !PT ;  /* 0x00000002ff028210 */ /* 0x002fc800027fe4ff */
[----:B------:R-:W-:-:S04]  /*2cb70*/  @!P0 LOP3.LUT R3, R3, R2, RZ, 0x3c, !PT ;  /* 0x0000000203038212 */ /* 0x000fc800078e3cff */
[----:B------:R-:W-:-:S04]  /*2cb80*/  @!P0 LOP3.LUT R2, R3, R2, RZ, 0x3c, !PT ;  /* 0x0000000203028212 */ /* 0x000fc800078e3cff */
[----:B------:R-:W-:-:S05]  /*2cb90*/  @!P0 LOP3.LUT R3, R3, R2, RZ, 0x3c, !PT ;  /* 0x0000000203038212 */ /* 0x000fca00078e3cff */
[----:B------:R-:W-:Y:S04]  /*2cba0*/  @!P0 LDGSTS.E.BYPASS.LTC128B.128 [R8+0x15400], desc[UR50][R2.64], !P3 ;  /* 0x1540000002088fae */ /* 0x000fe8000d901d72 */
[----:B------:R-:W-:Y:S04]  /*2cbb0*/  @!P0 LDGSTS.E.BYPASS.LTC128B.128 [R8+0x17400], desc[UR50][R2.64+0x40], !P2 ;  /* 0x1740004002088fae */ /* 0x000fe8000d101d72 */
[----:B------:R0:W-:Y:S04]  /*2cbc0*/  @!P0 LDGSTS.E.BYPASS.LTC128B.128 [R8+0x19400], desc[UR50][R2.64+0x80], !P1 ;  /* 0x1940008002088fae */ /* 0x0001e8000c901d72 */
[----:B0-2---:R0:W1:Y:S02]  /*2cbd0*/  SHFL.IDX PT, R2, R4, 0x3, 0x1c1f ;  /* 0x007c1f0004027f89 */ /* 0x00506400000e0000 */
.L_x_3244:
        /* <DEDUP_REMOVED lines=12> */
.L_x_2987:
[----:B------:R-:W-:Y:S05]  /*2cca0*/  BSYNC B0 ;  /* 0x0000000000007941 */ /* 0x000fea0003800000 */
.L_x_2986:
[----:B------:R-:W-:Y:S01]  /*2ccb0*/  NOP ;  /* 0x0000000000007918 */ /* 0x000fe20000000000 */
[----:B------:R-:W-:-:S13]  /*2ccc0*/  PLOP3.LUT P0, PT, PT, PT, PT, 0x80, 0x0 ;  /* 0x000000000000781c */ /* 0x000fda0003f0f070 */
.L_x_2988:
[----:B------:R-:W-:Y:S02]  /*2ccd0*/  PLOP3.LUT P1, PT, P1, P0, PT, 0xa2, 0x0 ;  /* 0x000000000000781c */ /* 0x000fe40000f21472 */
[----:B------:R-:W-:-:S08]  /*2cce0*/  @P0 R2UR P1, UR4, R23 ;  /* 0x00000000170402ca */ /* 0x000fd00000020000 */
[----:B------:R-:W-:-:S05]  /*2ccf0*/  @P0 PLOP3.LUT P0, PT, P1, PT, PT, 0x80, 0x0 ;  /* 0x000000000000081c */ /* 0x000fca0000f0f070 */
[----:B------:R-:W-:Y:S01]  /*2cd00*/  @!P1 SYNCS.ARRIVE.TRANS64.RED.A0T1 RZ, [UR4+0x29800], RZ ;  /* 0x029800ffffff99a7 */ /* 0x000fe20008200404 */
[----:B------:R-:W-:Y:S07]  /*2cd10*/  @!P1 ARRIVES.LDGSTSBAR.64.TRANSCNT [UR4+0x29800] ;  /* 0x02980000ff0099b0 */ /* 0x000fee0008000a84 */
[----:B------:R-:W-:Y:S05]  /*2cd20*/  @P0 BRA.U.ANY `(.L_x_2988) ;  /* 0xfffffffd00e80947 */ /* 0x000fea000393ffff */
[----:B-12---:R-:W2:Y:S01]  /*2cd30*/  LDL.LU R2, [R1+0x3c] ;  /* 0x00003c0001027983 */ /* 0x006ea20000300800 */
        /* <DEDUP_REMOVED lines=11> */
[----:B-12---:R-:W-:Y:S05]  /*2cdf0*/  @!P0 BRA `(.L_x_2990) ;  /* 0x0000008400548947 */ /* 0x006fea0003800000 */
.L_x_3245:
[----:B------:R-:W-:Y:S05]  /*2ce00*/  BSYNC B0 ;  /* 0x0000000000007941 */ /* 0x000fea0003800000 */
.L_x_2989:
[----:B------:R-:W2:Y:S02]  /*2ce10*/  LDL R2, [R1+0xc] ;  /* 0x00000c0001027983 */ /* 0x000ea40000100800 */
[----:B--2---:R-:W-:-:S13]  /*2ce20*/  ISETP.GE.AND P0, PT, R33, R2, PT ;  /* 0x000000022100720c */ /* 0x004fda0003f06270 */
[----:B------:R-:W-:Y:S05]  /*2ce30*/  @!P0 BRA `(.L_x_2991) ;  /* 0x0000001400e48947 */ /* 0x000fea0003800000 */
[----:B------:R-:W-:Y:S01]  /*2ce40*/  MOV R17, R28 ;  /* 0x0000001c00117202 */ /* 0x000fe20000000f00 */
[----:B------:R-:W-:-:S07]  /*2ce50*/  IMAD.MOV.U32 R21, RZ, RZ, R35 ;  /* 0x000000ffff157224 */ /* 0x000fce00078e0023 */
.L_x_3011:
[----:B-12---:R-:W2:Y:S01]  /*2ce60*/  LDL R0, [R1+0x4] ;  /* 0x0000040001007983 */ /* 0x006ea20000100800 */
[----:B0-----:R-:W0:Y:S03]  /*2ce70*/  LDC R4, c[0x0][0x430] ;  /* 0x00010c00ff047b82 */ /* 0x001e260000000800 */
[----:B------:R-:W3:Y:S01]  /*2ce80*/  LDL R10, [R1+0x8] ;  /* 0x00000800010a7983 */ /* 0x000ee20000100800 */
[----:B------:R-:W1:Y:S03]  /*2ce90*/  S2R R2, SR_TID.X ;  /* 0x0000000000027919 */ /* 0x000e660000002100 */
[----:B------:R-:W4:Y:S01]  /*2cea0*/  LDL R9, [R1+0xc] ;  /* 0x00000c0001097983 */ /* 0x000f220000100800 */
[----:B0-----:R-:W-:Y:S01]  /*2ceb0*/  ISETP.NE.AND P0, PT, R4, 0x1, PT ;  /* 0x000000010400780c */ /* 0x001fe20003f05270 */
[----:B------:R-:W0:-:S12]  /*2cec0*/  S2R R7, SR_TID.X ;  /* 0x0000000000077919 */ /* 0x000e180000002100 */
[----:B------:R-:W2:Y:S01]  /*2ced0*/  @P0 LDC R6, c[0x0][0x434] ;  /* 0x00010d00ff060b82 */ /* 0x000ea20000000800 */
[C---:B-1----:R-:W-:Y:S01]  /*2cee0*/  LOP3.LUT R3, R2.reuse, 0x7f, RZ, 0xc0, !PT ;  /* 0x0000007f02037812 */ /* 0x042fe200078ec0ff */
[----:B------:R-:W-:-:S03]  /*2cef0*/  IMAD.SHL.U32 R5, R2, 0x20, RZ ;  /* 0x0000002002057824 */ /* 0x000fc600078e00ff */
[----:B------:R-:W-:-:S04]  /*2cf00*/  SHF.R.U32.HI R3, RZ, 0x2, R3 ;  /* 0x00000002ff037819 */ /* 0x000fc80000011603 */
[----:B------:R-:W-:Y:S02]  /*2cf10*/  LOP3.LUT R5, R3, 0x60, R5, 0xf8, !PT ;  /* 0x0000006003057812 */ /* 0x000fe400078ef805 */
[----:B------:R-:W1:Y:S01]  /*2cf20*/  @P0 LDC R3, c[0x0][0x438] ;  /* 0x00010e00ff030b82 */ /* 0x000e620000000800 */
[----:B------:R-:W-:-:S04]  /*2cf30*/  LOP3.LUT R2, R2, 0x7f, RZ, 0xc0, !PT ;  /* 0x0000007f02027812 */ /* 0x000fc800078ec0ff */
[----:B------:R-:W-:Y:S01]  /*2cf40*/  SHF.R.U32.HI R8, RZ, 0x2, R2 ;  /* 0x00000002ff087819 */ /* 0x000fe20000011602 */
[----:B0-----:R-:W-:-:S05]  /*2cf50*/  IMAD.SHL.U32 R7, R7, 0x20, RZ ;  /* 0x0000002007077824 */ /* 0x001fca00078e00ff */
[----:B------:R-:W-:-:S04]  /*2cf60*/  LOP3.LUT R7, R8, 0x60, R7, 0xf8, !PT ;  /* 0x0000006008077812 */ /* 0x000fc800078ef807 */
[----:B------:R-:W-:Y:S01]  /*2cf70*/  LOP3.LUT R7, R7, 0x80, RZ, 0xfc, !PT ;  /* 0x0000008007077812 */ /* 0x000fe200078efcff */
[----:B------:R-:W-:Y:S05]  /*2cf80*/  YIELD ;  /* 0x0000000000007946 */ /* 0x000fea0003800000 */
[----:B------:R-:W-:Y:S01]  /*2cf90*/  ULDC.64 UR4, c[0x0][0x428] ;  /* 0x00010a0000047ab9 */ /* 0x000fe20000000a00 */
[----:B------:R-:W-:Y:S01]  /*2cfa0*/  ULDC.64 UR6, c[0x0][0x418] ;  /* 0x0001060000067ab9 */ /* 0x000fe20000000a00 */
[----:B------:R-:W-:Y:S01]  /*2cfb0*/  ISETP.GT.U32.AND P1, PT, R7, 0x9f, PT ;  /* 0x0000009f0700780c */ /* 0x000fe20003f24070 */
[----:B--2---:R-:W-:-:S04]  /*2cfc0*/  IMAD R0, R33, 0xa0, R0 ;  /* 0x000000a021007824 */ /* 0x004fc800078e0200 */
[----:B------:R-:W-:-:S04]  /*2cfd0*/  IMAD.IADD R5, R5, 0x1, R0 ;  /* 0x0000000105057824 */ /* 0x000fc800078e0200 */
[----:B------:R-:W-:-:S04]  /*2cfe0*/  @P0 IMAD.HI.U32 R6, R5, R6, RZ ;  /* 0x0000000605060227 */ /* 0x000fc800078e00ff */
[----:B------:R-:W-:Y:S01]  /*2cff0*/  IMAD.MOV.U32 R2, RZ, RZ, R5 ;  /* 0x000000ffff027224 */ /* 0x000fe200078e0005 */
[----:B-1----:R-:W-:Y:S02]  /*2d000*/  @P0 SHF.R.U32.HI R2, RZ, R3, R6 ;  /* 0x00000003ff020219 */ /* 0x002fe40000011606 */
[----:B------:R-:W0:Y:S08]  /*2d010*/  @P0 LDC R6, c[0x0][0x434] ;  /* 0x00010d00ff060b82 */ /* 0x000e300000000800 */
[----:B------:R-:W1:Y:S01]  /*2d020*/  @P0 LDC R3, c[0x0][0x438] ;  /* 0x00010e00ff030b82 */ /* 0x000e620000000800 */
[----:B------:R-:W-:-:S05]  /*2d030*/  IADD3 R0, R7, R0, RZ ;  /* 0x0000000007007210 */ /* 0x000fca0007ffe0ff */
[----:B------:R-:W-:Y:S02]  /*2d040*/  IMAD.MOV.U32 R8, RZ, RZ, R0 ;  /* 0x000000ffff087224 */ /* 0x000fe400078e0000 */
[----:B0-----:R-:W-:-:S05]  /*2d050*/  @P0 IMAD.HI.U32 R6, R0, R6, RZ ;  /* 0x0000000600060227 */ /* 0x001fca00078e00ff */
[----:B-1----:R-:W-:Y:S01]  /*2d060*/  @P0 SHF.R.U32.HI R8, RZ, R3, R6 ;  /* 0x00000003ff080219 */ /* 0x002fe20000011606 */
[----:B------:R-:W-:-:S04]  /*2d070*/  IMAD.MOV R6, RZ, RZ, -R2 ;  /* 0x000000ffff067224 */ /* 0x000fc800078e0a02 */
        /* <DEDUP_REMOVED lines=13> */
[----:B------:R-:W-:-:S05]  /*2d150*/  @!P1 IMAD.WIDE.U32 R2, R34, UR4, R2 ;  /* 0x0000000422029c25 */ /* 0x000fca000f8e0002 */
[----:B------:R-:W-:Y:S02]  /*2d160*/  @!P1 IADD3 R0, R0, R3, RZ ;  /* 0x0000000300009210 */ /* 0x000fe40007ffe0ff */
[C---:B------:R-:W-:Y:S01]  /*2d170*/  @!P1 LEA R10, P0, R2.reuse, UR6, 0x2 ;  /* 0x00000006020a9c11 */ /* 0x040fe2000f8010ff */
[----:B------:R-:W-:Y:S02]  /*2d180*/  IMAD.MOV.U32 R8, RZ, RZ, RZ ;  /* 0x000000ffff087224 */ /* 0x000fe400078e00ff */
[----:B------:R-:W-:Y:S01]  /*2d190*/  IMAD.U32 R12, RZ, RZ, UR39 ;  /* 0x00000027ff0c7e24 */ /* 0x000fe2000f8e00ff */
[----:B------:R-:W-:Y:S01]  /*2d1a0*/  @!P1 LEA.HI.X R11, R2, UR7, R0, 0x2, P0 ;  /* 0x00000007020b9c11 */ /* 0x000fe200080f1400 */
[----:B------:R-:W-:-:S04]  /*2d1b0*/  VIADD R28, R17, 0x1 ;  /* 0x00000001111c7836 */ /* 0x000fc80000000000 */
[----:B------:R0:W5:Y:S01]  /*2d1c0*/  @!P1 LDG.E R8, desc[UR50][R10.64] ;  /* 0x000000320a089981 */ /* 0x000162000c1e1900 */
[----:B------:R-:W-:Y:S02]  /*2d1d0*/  ISETP.NE.AND P1, PT, R12, 0x3, PT ;  /* 0x000000030c00780c */ /* 0x000fe40003f25270 */
[----:B------:R-:W-:Y:S01]  /*2d1e0*/  ISETP.NE.AND P0, PT, R28, 0x2, PT ;  /* 0x000000021c00780c */ /* 0x000fe20003f05270 */
[----:B------:R-:W-:-:S03]  /*2d1f0*/  IMAD.MOV.U32 R0, RZ, RZ, R33 ;  /* 0x000000ffff007224 */ /* 0x000fc600078e0021 */
        /* <DEDUP_REMOVED lines=8> */
.L_x_2992:
[----:B------:R-:W-:Y:S01]  /*2d280*/  LEA R0, R28, R23, 0x3 ;  /* 0x000000171c007211 */ /* 0x000fe200078e18ff */
[----:B------:R-:W-:Y:S01]  /*2d290*/  BSSY B0, `(.L_x_2993) ;  /* 0x0000005000007945 */ /* 0x000fe20003800000 */
[----:B------:R-:W-:Y:S02]  /*2d2a0*/  SHF.L.U32 R32, R35, 0x1f, RZ ;  /* 0x0000001f23207819 */ /* 0x000fe400000006ff */
[----:B------:R-:W-:Y:S02]  /*2d2b0*/  SHF.R.S32.HI R26, RZ, 0x1f, R5 ;  /* 0x0000001fff1a7819 */ /* 0x000fe40000011405 */
[----:B------:R-:W0:Y:S02]  /*2d2c0*/  SYNCS.PHASECHK.TRANS64.TRYWAIT P0, [R0+URZ+0x29880], R32 ;  /* 0x02988020000075a7 */ /* 0x000e24000800017f */
[----:B0-----:R-:W-:Y:S05]  /*2d2d0*/  @!P0 BRA `(.L_x_2994) ;  /* 0x0000008000308947 */ /* 0x001fea0003800000 */
.L_x_3246:
[----:B------:R-:W-:Y:S05]  /*2d2e0*/  BSYNC B0 ;  /* 0x0000000000007941 */ /* 0x000fea0003800000 */
.L_x_2993:
[----:B------:R-:W-:Y:S01]  /*2d2f0*/  ULDC.64 UR4, c[0x0][0x328] ;  /* 0x0000ca0000047ab9 */ /* 0x000fe20000000a00 */
[----:B------:R-:W1:Y:S01]  /*2d300*/  S2R R9, SR_TID.X ;  /* 0x0000000000097919 */ /* 0x000e620000002100 */
        /* <DEDUP_REMOVED lines=10> */
[C---:B------:R-:W-:Y:S02]  /*2d3b0*/  IMAD R10, R6.reuse, UR7, R10 ;  /* 0x00000007060a7c24 */ /* 0x040fe4000f8e020a */
[----:B------:R-:W-:-:S04]  /*2d3c0*/  IMAD.WIDE.U32 R2, R6, UR6, R2 ;  /* 0x0000000606027c25 */ /* 0x000fc8000f8e0002 */
        /* <DEDUP_REMOVED lines=9> */
[----:B------:R-:W-:Y:S01]  /*2d460*/  IMAD.WIDE.U32 R2, R8, UR6, R2 ;  /* 0x0000000608027c25 */ /* 0x000fe2000f8e0002 */
[----:B------:R-:W-:-:S03]  /*2d470*/  SHF.R.U32.HI R9, RZ, 0x5, R9 ;  /* 0x00000005ff097819 */ /* 0x000fc60000011609 */
[----:B------:R-:W-:Y:S01]  /*2d480*/  IMAD R7, R8, UR7, R7 ;  /* 0x0000000708077c24 */ /* 0x000fe2000f8e0207 */
[----:B------:R-:W-:Y:S01]  /*2d490*/  ULDC.64 UR6, c[0x0][0x318] ;  /* 0x0000c60000067ab9 */ /* 0x000fe20000000a00 */
[----:B------:R-:W-:Y:S01]  /*2d4a0*/  IMAD.WIDE.U32 R10, R18, UR4, R10 ;  /* 0x00000004120a7c25 */ /* 0x000fe2000f8e000a */
[----:B------:R-:W-:-:S03]  /*2d4b0*/  SHF.L.U32 R9, R9, 0xa, RZ ;  /* 0x0000000a09097819 */ /* 0x000fc600000006ff */
[----:B------:R-:W-:Y:S01]  /*2d4c0*/  IMAD.IADD R3, R3, 0x1, R7 ;  /* 0x0000000103037824 */ /* 0x000fe200078e0207 */
[----:B------:R-:W-:Y:S01]  /*2d4d0*/  IADD3 R7, P0, R10, UR6, RZ ;  /* 0x000000060a077c10 */ /* 0x000fe2000ff1e0ff */
[C---:B------:R-:W-:Y:S02]  /*2d4e0*/  IMAD R24, R18.reuse, UR5, RZ ;  /* 0x0000000512187c24 */ /* 0x040fe4000f8e02ff */
[----:B------:R-:W-:Y:S01]  /*2d4f0*/  IMAD.WIDE.U32 R2, R18, UR4, R2 ;  /* 0x0000000412027c25 */ /* 0x000fe2000f8e0002 */
[----:B------:R-:W-:Y:S02]  /*2d500*/  UMOV UR4, 0xffffffff ;  /* 0xffffffff00047882 */ /* 0x000fe40000000000 */
[----:B------:R-:W-:Y:S01]  /*2d510*/  IADD3.X R20, R24, UR7, R11, P0, !PT ;  /* 0x0000000718147c10 */ /* 0x000fe200087fe40b */
[----:B------:R-:W-:Y:S01]  /*2d520*/  IMAD R9, R28, 0x5000, R9 ;  /* 0x000050001c097824 */ /* 0x000fe200078e0209 */
[----:B------:R-:W-:-:S04]  /*2d530*/  IADD3 R25, P0, R2, UR6, RZ ;  /* 0x0000000602197c10 */ /* 0x000fc8000ff1e0ff */
[----:B------:R-:W-:Y:S01]  /*2d540*/  IADD3.X R24, R24, UR7, R3, P0, !PT ;  /* 0x0000000718187c10 */ /* 0x000fe200087fe403 */
[----:B------:R-:W-:Y:S08]  /*2d550*/  BRA.DIV UR4, `(.L_x_2995) ;  /* 0x0000007e04a47947 */ /* 0x000ff0000b800000 */
[----:B------:R-:W2:Y:S01]  /*2d560*/  LDL R12, [R1] ;  /* 0x00000000010c7983 */ /* 0x000ea20000100800 */
[----:B------:R-:W1:Y:S03]  /*2d570*/  S2R R3, SR_TID.X ;  /* 0x0000000000037919 */ /* 0x000e660000002100 */
[----:B------:R-:W3:Y:S01]  /*2d580*/  SHFL.IDX PT, R2, R7, RZ, 0x1c1f ;  /* 0x001c1fff07027589 */ /* 0x000ee200000e0000 */
[----:B------:R-:W-:Y:S01]  /*2d590*/  IADD3 R9, R23, R9, R37 ;  /* 0x0000000917097210 */ /* 0x000fe20007ffe025 */
[----:B-1----:R-:W-:Y:S02]  /*2d5a0*/  IMAD.SHL.U32 R11, R3, 0x10, RZ ;  /* 0x00000010030b7824 */ /* 0x002fe400078e00ff */
[----:B------:R-:W1:Y:S03]  /*2d5b0*/  SHFL.IDX PT, R3, R20, RZ, 0x1c1f ;  /* 0x001c1fff14037589 */ /* 0x000e6600000e0000 */
[----:B------:R-:W-:-:S04]  /*2d5c0*/  LOP3.LUT R11, R11, 0x30, RZ, 0xc0, !PT ;  /* 0x000000300b0b7812 */ /* 0x000fc800078ec0ff */
[----:B---3--:R-:W-:-:S05]  /*2d5d0*/  IADD3 R2, P0, R11, R2, RZ ;  /* 0x000000020b027210 */ /* 0x008fca0007f1e0ff */
[----:B-1----:R-:W-:-:S05]  /*2d5e0*/  IMAD.X R3, RZ, RZ, R3, P0 ;  /* 0x000000ffff037224 */ /* 0x002fca00000e0603 */
[----:B------:R-:W-:Y:S01]  /*2d5f0*/  @!PT LDS RZ, [RZ] ;  /* 0x00000000fffff984 */ /* 0x000fe20000000800 */
[----:B------:R-:W-:Y:S04]  /*2d600*/  LDGSTS.E.BYPASS.LTC128B.128 [R9+0xa400], desc[UR50][R2.64], !P3 ;  /* 0x0a40000002097fae */ /* 0x000fe8000d901d72 */
[----:B------:R-:W-:Y:S01]  /*2d610*/  SHFL.IDX PT, R24, R24, RZ, 0x1c1f ;  /* 0x001c1fff18187589 */ /* 0x000fe200000e0000 */
[----:B--2---:R-:W-:-:S05]  /*2d620*/  IMAD.IADD R10, R12, 0x1, R9 ;  /* 0x000000010c0a7824 */ /* 0x004fca00078e0209 */
        /* <DEDUP_REMOVED lines=15> */
[----:B-1----:R-:W-:-:S04]  /*2d720*/  IADD3 R2, P0, R11, R2, RZ ;  /* 0x000000020b027210 */ /* 0x002fc80007f1e0ff */
[----:B------:R-:W-:-:S05]  /*2d730*/  IADD3.X R3, RZ, R20, RZ, P0, !PT ;  /* 0x00000014ff037210 */ /* 0x000fca00007fe4ff */
[----:B------:R-:W-:Y:S04]  /*2d740*/  LDGSTS.E.BYPASS.LTC128B.128 [R9+0xd400], desc[UR50][R2.64], !P3 ;  /* 0x0d40000002097fae */ /* 0x000fe8000d901d72 */
[----:B------:R1:W-:Y:S04]  /*2d750*/  LDGSTS.E.BYPASS.LTC128B.128 [R10+0xd400], desc[UR50][R2.64+0x40], !P1 ;  /* 0x0d400040020a7fae */ /* 0x0003e8000c901d72 */
[----:B-1----:R1:W2:Y:S02]  /*2d760*/  SHFL.IDX PT, R2, R25, RZ, 0x1c1f ;  /* 0x001c1fff19027589 */ /* 0x0022a400000e0000 */
.L_x_3258:
        /* <DEDUP_REMOVED lines=12> */
.L_x_2996:
        /* <DEDUP_REMOVED lines=11> */
.L_x_2997:
[----:B------:R2:W-:Y:S01]  /*2d8e0*/  SYNCS.ARRIVE.TRANS64.A1T0 RZ, [R0+URZ+0x29870], RZ ;  /* 0x029870ff00ff79a7 */ /* 0x0005e2000810003f */
[----:B------:R-:W-:Y:S05]  /*2d8f0*/  @!P3 BRA `(.L_x_2998) ;  /* 0x000000000004b947 */ /* 0x000fea0003800000 */
[----:B------:R-:W-:Y:S01]  /*2d900*/  BPT.TRAP 0x1 ;  /* 0x000000040000795c */ /* 0x000fe20000300000 */
.L_x_2998:
[----:B------:R-:W3:Y:S01]  /*2d910*/  SYNCS.PHASECHK.TRANS64.TRYWAIT P0, [R0+URZ+0x29840], R32 ;  /* 0x02984020000075a7 */ /* 0x000ee2000800017f */
[----:B------:R-:W-:Y:S04]  /*2d920*/  BSSY B0, `(.L_x_2999) ;  /* 0x0000002000007945 */ /* 0x000fe80003800000 */
[----:B---3--:R-:W-:Y:S05]  /*2d930*/  @!P0 BRA `(.L_x_3000) ;  /* 0x0000008000608947 */ /* 0x008fea0003800000 */
.L_x_3259:
[----:B------:R-:W-:Y:S05]  /*2d940*/  BSYNC B0 ;  /* 0x0000000000007941 */ /* 0x000fea0003800000 */
.L_x_2999:
[----:B------:R-:W4:Y:S01]  /*2d950*/  LDL R10, [R1+0x14] ;  /* 0x00001400010a7983 */ /* 0x000f220000100800 */
[----:B------:R-:W-:Y:S01]  /*2d960*/  ULDC.64 UR4, c[0x0][0x300] ;  /* 0x0000c00000047ab9 */ /* 0x000fe20000000a00 */
[----:B------:R-:W-:Y:S01]  /*2d970*/  ULDC.64 UR6, c[0x0][0x310] ;  /* 0x0000c40000067ab9 */ /* 0x000fe20000000a00 */
[----:B------:R-:W-:Y:S01]  /*2d980*/  IMAD R7, R26, UR4, RZ ;  /* 0x000000041a077c24 */ /* 0x000fe2000f8e02ff */
[----:B------:R-:W5:Y:S01]  /*2d990*/  S2R R9, SR_TID.X ;  /* 0x0000000000097919 */ /* 0x000f620000002100 */
[C---:B------:R-:W-:Y:S01]  /*2d9a0*/  IMAD.WIDE.U32 R2, R5.reuse, UR4, RZ ;  /* 0x0000000405027c25 */ /* 0x040fe2000f8e00ff */
[C---:B------:R-:W-:Y:S02]  /*2d9b0*/  LOP3.LUT P4, RZ, R22.reuse, 0x10, RZ, 0xc0, !PT ;  /* 0x0000001016ff7812 */ /* 0x040fe4000788c0ff */
[C---:B------:R-:W-:Y:S01]  /*2d9c0*/  LOP3.LUT P3, RZ, R22.reuse, 0x8, RZ, 0xc0, !PT ;  /* 0x0000000816ff7812 */ /* 0x040fe2000786c0ff */
[----:B------:R-:W-:Y:S01]  /*2d9d0*/  IMAD R7, R5, UR5, R7 ;  /* 0x0000000505077c24 */ /* 0x000fe2000f8e0207 */
[----:B------:R-:W-:Y:S01]  /*2d9e0*/  LOP3.LUT P1, RZ, R22, 0x4, RZ, 0xc0, !PT ;  /* 0x0000000416ff7812 */ /* 0x000fe2000782c0ff */
[----:B------:R-:W-:-:S02]  /*2d9f0*/  IMAD R31, R31, UR6, RZ ;  /* 0x000000061f1f7c24 */ /* 0x000fc4000f8e02ff */
[----:B------:R-:W-:Y:S02]  /*2da00*/  IMAD.IADD R3, R3, 0x1, R7 ;  /* 0x0000000103037824 */ /* 0x000fe400078e0207 */
[----:B------:R-:W-:Y:S02]  /*2da10*/  IMAD R5, R27, UR4, RZ ;  /* 0x000000041b057c24 */ /* 0x000fe4000f8e02ff */
[----:B------:R-:W-:-:S04]  /*2da20*/  IMAD.WIDE.U32 R2, R6, UR6, R2 ;  /* 0x0000000606027c25 */ /* 0x000fc8000f8e0002 */
[----:B------:R-:W-:Y:S02]  /*2da30*/  IMAD R6, R6, UR7, R31 ;  /* 0x0000000706067c24 */ /* 0x000fe4000f8e021f */
[C---:B------:R-:W-:Y:S02]  /*2da40*/  IMAD R5, R4.reuse, UR5, R5 ;  /* 0x0000000504057c24 */ /* 0x040fe4000f8e0205 */
[----:B------:R-:W-:Y:S01]  /*2da50*/  IMAD.IADD R7, R3, 0x1, R6 ;  /* 0x0000000103077824 */ /* 0x000fe200078e0206 */
[----:B------:R-:W-:Y:S01]  /*2da60*/  MOV R6, R2 ;  /* 0x0000000200067202 */ /* 0x000fe20000000f00 */
        /* <DEDUP_REMOVED lines=16> */
[----:B----4-:R-:W-:Y:S02]  /*2db70*/  IMAD R7, R28, 0x7800, R10 ;  /* 0x000078001c077824 */ /* 0x010fe400078e020a */
[----:B-----5:R-:W-:-:S05]  /*2db80*/  IMAD.SHL.U32 R10, R9, 0x10, RZ ;  /* 0x00000010090a7824 */ /* 0x020fca00078e00ff */
[----:B------:R-:W-:Y:S01]  /*2db90*/  LOP3.LUT R10, R10, 0x30, RZ, 0xc0, !PT ;  /* 0x000000300a0a7812 */ /* 0x000fe200078ec0ff */
[----:B------:R-:W-:Y:S06]  /*2dba0*/  BRA.DIV UR4, `(.L_x_3001) ;  /* 0x0000007e04d87947 */ /* 0x000fec000b800000 */
        /* <DEDUP_REMOVED lines=12> */
[----:B----4-:R-:W-:-:S04]  /*2dc70*/  IADD3 R2, P0, R10, R2, RZ ;  /* 0x000000020a027210 */ /* 0x010fc80007f1e0ff */
[----:B-----5:R-:W-:-:S05]  /*2dc80*/  IADD3.X R3, RZ, R3, RZ, P0, !PT ;  /* 0x00000003ff037210 */ /* 0x020fca00007fe4ff */
        /* <DEDUP_REMOVED lines=17> */
.L_x_3271:
        /* <DEDUP_REMOVED lines=10> */
.L_x_3002:
        /* <DEDUP_REMOVED lines=11> */
.L_x_3003:
[----:B------:R2:W-:Y:S02]  /*2def0*/  SYNCS.ARRIVE.TRANS64.A1T0 RZ, [R0+URZ+0x29830], RZ ;  /* 0x029830ff00ff79a7 */ /* 0x0005e4000810003f */
[----:B--23--:R-:W-:-:S05]  /*2df00*/  IMAD.U32 R0, RZ, RZ, UR37 ;  /* 0x00000025ff007e24 */ /* 0x00cfca000f8e00ff */
[----:B------:R-:W-:-:S13]  /*2df10*/  ISETP.NE.AND P1, PT, R0, 0x3, PT ;  /* 0x000000030000780c */ /* 0x000fda0003f25270 */
[----:B------:R-:W-:Y:S05]  /*2df20*/  @!P1 BRA `(.L_x_3004) ;  /* 0x0000000000049947 */ /* 0x000fea0003800000 */
[----:B------:R-:W-:Y:S01]  /*2df30*/  BPT.TRAP 0x1 ;  /* 0x000000040000795c */ /* 0x000fe20000300000 */
.L_x_3004:
[----:B------:R-:W-:Y:S01]  /*2df40*/  LOP3.LUT R0, R21, 0x1, RZ, 0x3c, !PT ;  /* 0x0000000115007812 */ /* 0x000fe200078e3cff */
[----:B------:R-:W-:Y:S01]  /*2df50*/  BSSY B0, `(.L_x_3005) ;  /* 0x0000005000007945 */ /* 0x000fe20003800000 */
[----:B------:R-:W-:Y:S02]  /*2df60*/  LEA R3, R17, R23, 0x3 ;  /* 0x0000001711037211 */ /* 0x000fe400078e18ff */
[----:B------:R-:W-:-:S04]  /*2df70*/  SHF.L.U32 R0, R0, 0x1f, RZ ;  /* 0x0000001f00007819 */ /* 0x000fc800000006ff */
[----:B------:R-:W0:Y:S02]  /*2df80*/  SYNCS.PHASECHK.TRANS64.TRYWAIT P0, [R3+URZ+0x29870], R0 ;  /* 0x02987000030075a7 */ /* 0x000e24000800017f */
[----:B0-----:R-:W-:Y:S05]  /*2df90*/  @!P0 BRA `(.L_x_3006) ;  /* 0x00000080005c8947 */ /* 0x001fea0003800000 */
.L_x_3272:
[----:B------:R-:W-:Y:S05]  /*2dfa0*/  BSYNC B0 ;  /* 0x0000000000007941 */ /* 0x000fea0003800000 */
.L_x_3005:
[----:B------:R-:W-:-:S05]  /*2dfb0*/  IMAD.U32 R2, RZ, RZ, UR39 ;  /* 0x00000027ff027e24 */ /* 0x000fca000f8e00ff */
[----:B------:R-:W-:-:S13]  /*2dfc0*/  ISETP.NE.AND P0, PT, R2, 0x3, PT ;  /* 0x000000030200780c */ /* 0x000fda0003f05270 */
[----:B------:R-:W-:Y:S05]  /*2dfd0*/  @!P0 BRA `(.L_x_3007) ;  /* 0x0000000000048947 */ /* 0x000fea0003800000 */
[----:B------:R-:W-:Y:S01]  /*2dfe0*/  BPT.TRAP 0x1 ;  /* 0x000000040000795c */ /* 0x000fe20000300000 */
.L_x_3007:
[----:B0-----:R-:W-:Y:S01]  /*2dff0*/  SHF.L.U32 R0, R21, 0x1f, RZ ;  /* 0x0000001f15007819 */ /* 0x001fe200000006ff */
[----:B------:R-:W-:-:S03]  /*2e000*/  IMAD R12, R17, 0x5000, RZ ;  /* 0x00005000110c7824 */ /* 0x000fc600078e02ff */
[----:B------:R-:W0:Y:S02]  /*2e010*/  SYNCS.PHASECHK.TRANS64.TRYWAIT P0, [R3+URZ+0x29860], R0 ;  /* 0x02986000030075a7 */ /* 0x000e24000800017f */
[----:B0-----:R-:W-:Y:S05]  /*2e020*/  @!P0 BRA `(.L_x_3008) ;  /* 0x00000080004c8947 */ /* 0x001fea0003800000 */
.L_x_3273:
[----:B------:R-:W0:Y:S04]  /*2e030*/  LDL R4, [R1+0x20] ;  /* 0x0000200001047983 */ /* 0x000e280000100800 */
[----:B------:R-:W2:Y:S04]  /*2e040*/  LDL R2, [R1+0x24] ;  /* 0x0000240001027983 */ /* 0x000ea80000100800 */
[----:B------:R-:W3:Y:S01]  /*2e050*/  LDL R13, [R1+0x1c] ;  /* 0x00001c00010d7983 */ /* 0x000ee20000100800 */
[----:B------:R-:W-:Y:S05]  /*2e060*/  WARPSYNC.ALL ;  /* 0x0000000000007948 */ /* 0x000fea0003800000 */
[----:B------:R-:W-:-:S05]  /*2e070*/  IMAD.U32 R20, RZ, RZ, UR39 ;  /* 0x00000027ff147e24 */ /* 0x000fca000f8e00ff */
[----:B------:R-:W-:Y:S02]  /*2e080*/  ISETP.NE.AND P0, PT, R20, 0x3, PT ;  /* 0x000000031400780c */ /* 0x000fe40003f05270 */
[----:B0-----:R-:W-:-:S05]  /*2e090*/  LOP3.LUT R0, R12, R4, RZ, 0xfc, !PT ;  /* 0x000000040c007212 */ /* 0x001fca00078efcff */
[----:B------:R-:W-:Y:S01]  /*2e0a0*/  IMAD.IADD R0, R23, 0x1, R0 ;  /* 0x0000000117007824 */ /* 0x000fe200078e0200 */
[----:B---3--:R-:W-:-:S03]  /*2e0b0*/  LOP3.LUT R17, R12, R13, RZ, 0xfc, !PT ;  /* 0x0000000d0c117212 */ /* 0x008fc600078efcff */
        /* <DEDUP_REMOVED lines=70> */
.L_x_3009:
[----:B-1----:R1:W-:Y:S01]  /*2e520*/  SYNCS.ARRIVE.TRANS64.A1T0 RZ, [R3+URZ+0x29850], RZ ;  /* 0x029850ff03ff79a7 */ /* 0x0023e2000810003f */
[----:B------:R-:W-:Y:S06]  /*2e530*/  BAR.SYNC.DEFER_BLOCKING 0x2, 0x80 ;  /* 0x0082000000007b1d */ /* 0x000fec0000010000 */
[----:B------:R-:W-:Y:S05]  /*2e540*/  @!P1 BRA `(.L_x_3010) ;  /* 0x0000000000049947 */ /* 0x000fea0003800000 */
[----:B------:R-:W-:Y:S01]  /*2e550*/  BPT.TRAP 0x1 ;  /* 0x000000040000795c */ /* 0x000fe20000300000 */
.L_x_3010:
[----:B------:R-:W2:Y:S01]  /*2e560*/  LDL R0, [R1+0x10] ;  /* 0x0000100001007983 */ /* 0x000ea20000100800 */
[----:B-1----:R-:W-:Y:S01]  /*2e570*/  IADD3 R3, R3, 0x29880, RZ ;  /* 0x0002988003037810 */ /* 0x002fe20007ffe0ff */
[----:B0-----:R-:W-:Y:S02]  /*2e580*/  IMAD.MOV.U32 R17, RZ, RZ, R28 ;  /* 0x000000ffff117224 */ /* 0x001fe400078e001c */
[----:B------:R-:W-:Y:S01]  /*2e590*/  IMAD.MOV.U32 R21, RZ, RZ, R35 ;  /* 0x000000ffff157224 */ /* 0x000fe200078e0023 */
[----:B--2---:R-:W-:-:S04]  /*2e5a0*/  PRMT R3, R0, 0x654, R3 ;  /* 0x0000065400037816 */ /* 0x004fc80000000003 */
[----:B------:R2:W-:Y:S01]  /*2e5b0*/  SYNCS.ARRIVE.TRANS64.RED.A1T0 RZ, [R3+URZ], RZ ;  /* 0x000000ff03ff79a7 */ /* 0x0005e2000810043f */
[----:B------:R-:W-:Y:S05]  /*2e5c0*/  @P2 BRA `(.L_x_3011) ;  /* 0xffffffe800242947 */ /* 0x000fea000383ffff */
.L_x_2991:
[----:B-1----:R-:W1:Y:S01]  /*2e5d0*/  S2R R0, SR_TID.X ;  /* 0x0000000000007919 */ /* 0x002e620000002100 */
[----:B------:R-:W-:Y:S01]  /*2e5e0*/  BSSY B0, `(.L_x_3012) ;  /* 0x0000012000007945 */ /* 0x000fe20003800000 */
[----:B-1----:R-:W-:Y:S01]  /*2e5f0*/  LOP3.LUT R2, R0, 0x7f, RZ, 0xc0, !PT ;  /* 0x0000007f00027812 */ /* 0x002fe200078ec0ff */
[----:B------:R-:W-:-:S03]  /*2e600*/  IMAD.U32 R0, RZ, RZ, UR37 ;  /* 0x00000025ff007e24 */ /* 0x000fc6000f8e00ff */
[----:B------:R-:W-:Y:S02]  /*2e610*/  ISETP.NE.AND P1, PT, R2, RZ, PT ;  /* 0x000000ff0200720c */ /* 0x000fe40003f25270 */
[----:B------:R-:W-:-:S11]  /*2e620*/  ISETP.NE.AND P0, PT, R0, 0x3, PT ;  /* 0x000000030000780c */ /* 0x000fd60003f05270 */
[----:B------:R-:W-:Y:S05]  /*2e630*/  @P1 BRA `(.L_x_3013) ;  /* 0x0000000000301947 */ /* 0x000fea0003800000 */
[----:B------:R-:W1:Y:S01]  /*2e640*/  S2R R5, SR_LANEID ;  /* 0x0000000000057919 */ /* 0x000e620000000000 */
[----:B------:R-:W-:Y:S01]  /*2e650*/  VOTEU.ANY UR4, UPT, PT ;  /* 0x0000000000047886 */ /* 0x000fe200038e0100 */
[----:B--2---:R-:W2:Y:S01]  /*2e660*/  LDC.64 R2, c[0x0][0xc60] ;  /* 0x00031800ff027b82 */ /* 0x004ea20000000a00 */
[----:B------:R-:W1:Y:S02]  /*2e670*/  FLO.U32 R0, UR4 ;  /* 0x0000000400007d00 */ /* 0x000e6400080e0000 */
[----:B-1----:R-:W-:-:S06]  /*2e680*/  ISETP.EQ.U32.AND P1, PT, R0, R5, PT ;  /* 0x000000050000720c */ /* 0x002fcc0003f22070 */
[----:B------:R-:W2:Y:S07]  /*2e690*/  POPC R5, UR4 ;  /* 0x0000000400057d09 */ /* 0x000eae0008000000 */
[----:B--2---:R-:W2:Y:S01]  /*2e6a0*/  @P1 ATOMG.E.ADD.STRONG.GPU PT, R3, desc[UR50][R2.64], R5 ;  /* 0x00000005020319a8 */ /* 0x004ea200081ee1f2 */
[----:B0-----:R-:W0:Y:S02]  /*2e6b0*/  S2R R4, SR_LTMASK ;  /* 0x0000000000047919 */ /* 0x001e240000003900 */
[----:B0-----:R-:W-:-:S04]  /*2e6c0*/  LOP3.LUT R4, R4, UR4, RZ, 0xc0, !PT ;  /* 0x0000000404047c12 */ /* 0x001fc8000f8ec0ff */
[----:B------:R-:W0:Y:S01]  /*2e6d0*/  POPC R7, R4 ;  /* 0x0000000400077309 */ /* 0x000e220000000000 */
[----:B--2---:R-:W0:Y:S02]  /*2e6e0*/  SHFL.IDX PT, R0, R3, R0, 0x1f ;  /* 0x00001f0003007589 */ /* 0x004e2400000e0000 */
[----:B0-----:R-:W-:-:S07]  /*2e6f0*/  IADD3 R16, R0, UR38, R7 ;  /* 0x0000002600107c10 */ /* 0x001fce000fffe007 */
.L_x_3013:
[----:B------:R-:W-:Y:S05]  /*2e700*/  BSYNC B0 ;  /* 0x0000000000007941 */ /* 0x000fea0003800000 */
.L_x_3012:
[----:B------:R-:W-:Y:S05]  /*2e710*/  @!P0 BRA `(.L_x_3014) ;  /* 0x0000000000048947 */ /* 0x000fea0003800000 */
[----:B------:R-:W-:Y:S01]  /*2e720*/  BPT.TRAP 0x1 ;  /* 0x000000040000795c */ /* 0x000fe20000300000 */
.L_x_3014:
[----:B------:R-:W-:Y:S01]  /*2e730*/  LOP3.LUT R0, R35, 0x1, RZ, 0x3c, !PT ;  /* 0x0000000123007812 */ /* 0x000fe200078e3cff */
[----:B------:R-:W-:Y:S01]  /*2e740*/  IMAD R17, R28, 0x8, R23 ;  /* 0x000000081c117824 */ /* 0x000fe200078e0217 */
[----:B------:R-:W-:Y:S02]  /*2e750*/  BSSY B0, `(.L_x_3015) ;  /* 0x0000004000007945 */ /* 0x000fe40003800000 */
[----:B------:R-:W-:-:S04]  /*2e760*/  SHF.L.U32 R0, R0, 0x1f, RZ ;  /* 0x0000001f00007819 */ /* 0x000fc800000006ff */
[----:B------:R-:W1:Y:S02]  /*2e770*/  SYNCS.PHASECHK.TRANS64.TRYWAIT P1, [R17+URZ+0x29870], R0 ;  /* 0x02987000110075a7 */ /* 0x000e64000802017f */
[----:B-1----:R-:W-:Y:S05]  /*2e780*/  @!P1 BRA `(.L_x_3016) ;  /* 0x0000007800889947 */ /* 0x002fea0003800000 */
.L_x_3274:
[----:B------:R-:W-:Y:S05]  /*2e790*/  BSYNC B0 ;  /* 0x0000000000007941 */ /* 0x000fea0003800000 */
.L_x_3015:
[----:B------:R-:W-:-:S05]  /*2e7a0*/  IMAD.U32 R2, RZ, RZ, UR39 ;  /* 0x00000027ff027e24 */ /* 0x000fca000f8e00ff */
[----:B------:R-:W-:-:S13]  /*2e7b0*/  ISETP.NE.AND P1, PT, R2, 0x3, PT ;  /* 0x000000030200780c */ /* 0x000fda0003f25270 */
[----:B------:R-:W-:Y:S05]  /*2e7c0*/  @!P1 BRA `(.L_x_3017) ;  /* 0x0000000000049947 */ /* 0x000fea0003800000 */
[----:B------:R-:W-:Y:S01]  /*2e7d0*/  BPT.TRAP 0x1 ;  /* 0x000000040000795c */ /* 0x000fe20000300000 */
.L_x_3017:
[----:B-1----:R-:W-:-:S04]  /*2e7e0*/  SHF.L.U32 R0, R35, 0x1f, RZ ;  /* 0x0000001f23007819 */ /* 0x002fc800000006ff */
[----:B------:R-:W1:Y:S02]  /*2e7f0*/  SYNCS.PHASECHK.TRANS64.TRYWAIT P1, [R17+URZ+0x29860], R0 ;  /* 0x02986000110075a7 */ /* 0x000e64000802017f */
[----:B-1----:R-:W-:Y:S05]  /*2e800*/  @!P1 BRA `(.L_x_3018) ;  /* 0x00000078007c9947 */ /* 0x002fea0003800000 */
.L_x_3275:
[----:B------:R-:W3:Y:S04]  /*2e810*/  LDL R2, [R1+0x20] ;  /* 0x0000200001027983 */ /* 0x000ee80000100800 */
[----:B--2---:R-:W2:Y:S04]  /*2e820*/  LDL R3, [R1+0x24] ;  /* 0x0000240001037983 */ /* 0x004ea80000100800 */
[----:B------:R-:W4:Y:S01]  /*2e830*/  LDL R12, [R1+0x1c] ;  /* 0x00001c00010c7983 */ /* 0x000f220000100800 */
[----:B-1----:R-:W-:Y:S01]  /*2e840*/  IMAD R0, R28, 0x5000, RZ ;  /* 0x000050001c007824 */ /* 0x002fe200078e02ff */
[----:B------:R-:W-:Y:S05]  /*2e850*/  WARPSYNC.ALL ;  /* 0x0000000000007948 */ /* 0x000fea0003800000 */
[----:B------:R-:W-:-:S05]  /*2e860*/  IMAD.U32 R18, RZ, RZ, UR39 ;  /* 0x00000027ff127e24 */ /* 0x000fca000f8e00ff */
[----:B------:R-:W-:Y:S02]  /*2e870*/  ISETP.NE.AND P1, PT, R18, 0x3, PT ;  /* 0x000000031200780c */ /* 0x000fe40003f25270 */
[----:B---3--:R-:W-:-:S04]  /*2e880*/  LOP3.LUT R2, R0, R2, RZ, 0xfc, !PT ;  /* 0x0000000200027212 */ /* 0x008fc800078efcff */
[----:B------:R-:W-:Y:S02]  /*2e890*/  IADD3 R2, R23, R2, RZ ;  /* 0x0000000217027210 */ /* 0x000fe40007ffe0ff */
[----:B----4-:R-:W-:-:S03]  /*2e8a0*/  LOP3.LUT R0, R0, R12, RZ, 0xfc, !PT ;  /* 0x0000000c00007212 */ /* 0x010fc600078efcff */
[----:B0-----:R-:W0:Y:S01]  /*2e8b0*/  LDSM.16.MT88.4 R4, [R2+0xa400] ;  /* 0x00a400000204783b */ /* 0x001e220000004200 */
[----:B--2---:R-:W-:Y:S02]  /*2e8c0*/  IMAD.IADD R3, R3, 0x1, R2 ;  /* 0x0000000103037824 */ /* 0x004fe400078e0202 */
[----:B------:R-:W-:Y:S01]  /*2e8d0*/  IMAD.IADD R0, R23, 0x1, R0 ;  /* 0x0000000117007824 */ /* 0x000fe200078e0200 */
[C-C-:B0-----:R-:W-:Y:S02]  /*2e8e0*/  PRMT R8, R4.reuse, 0x6420, R5.reuse ;  /* 0x0000642004087816 */ /* 0x141fe40000000005 */
[----:B------:R-:W-:Y:S02]  /*2e8f0*/  PRMT R9, R4, 0x7531, R5 ;  /* 0x0000753104097816 */ /* 0x000fe40000000005 */
[C-C-:B------:R-:W-:Y:S02]  /*2e900*/  PRMT R10, R6.reuse, 0x6420, R7.reuse ;  /* 0x00006420060a7816 */ /* 0x140fe40000000007 */
[----:B------:R-:W-:-:S02]  /*2e910*/  PRMT R11, R6, 0x7531, R7 ;  /* 0x00007531060b7816 */ /* 0x000fc40000000007 */
[----:B------:R-:W0:Y:S04]  /*2e920*/  LDSM.16.MT88.4 R4, [R3+0xa400] ;  /* 0x00a400000304783b */ /* 0x000e280000004200 */
[----:B------:R0:W-:Y:S02]  /*2e930*/  STSM.16.M88.4 [R0+0x400], R8 ;  /* 0x0004000800007844 */ /* 0x0001e40000000200 */
        /* <DEDUP_REMOVED lines=61> */
.L_x_3019:
[----:B0-----:R0:W-:Y:S01]  /*2ed10*/  SYNCS.ARRIVE.TRANS64.A1T0 RZ, [R17+URZ+0x29850], RZ ;  /* 0x029850ff11ff79a7 */ /* 0x0011e2000810003f */
[----:B------:R-:W-:Y:S06]  /*2ed20*/  BAR.SYNC.DEFER_BLOCKING 0x2, 0x80 ;  /* 0x0082000000007b1d */ /* 0x000fec0000010000 */
[----:B------:R-:W-:Y:S05]  /*2ed30*/  @!P0 BRA `(.L_x_3020) ;  /* 0x0000000000048947 */ /* 0x000fea0003800000 */
[----:B------:R-:W-:Y:S01]  /*2ed40*/  BPT.TRAP 0x1 ;  /* 0x000000040000795c */ /* 0x000fe20000300000 */
.L_x_3020:
[----:B-1----:R-:W2:Y:S01]  /*2ed50*/  LDL R0, [R1+0x10] ;  /* 0x0000100001007983 */ /* 0x002ea20000100800 */
[----:B0-----:R-:W-:Y:S02]  /*2ed60*/  VIADD R17, R17, 0x29880 ;  /* 0x0002988011117836 */ /* 0x001fe40000000000 */
[----:B------:R-:W-:-:S05]  /*2ed70*/  VIADD R28, R28, 0x1 ;  /* 0x000000011c1c7836 */ /* 0x000fca0000000000 */
[----:B------:R-:W-:-:S04]  /*2ed80*/  ISETP.NE.AND P0, PT, R28, 0x2, PT ;  /* 0x000000021c00780c */ /* 0x000fc80003f05270 */
[----:B------:R-:W-:Y:S02]  /*2ed90*/  SEL R28, R28, RZ, P0 ;  /* 0x000000ff1c1c7207 */ /* 0x000fe40000000000 */
[----:B--2---:R-:W-:Y:S02]  /*2eda0*/  PRMT R17, R0, 0x654, R17 ;  /* 0x0000065400117816 */ /* 0x004fe40000000011 */
[----:B------:R-:W-:Y:S02]  /*2edb0*/  SEL R0, RZ, 0x1, P0 ;  /* 0x00000001ff007807 */ /* 0x000fe40000000000 */
[----:B------:R0:W-:Y:S02]  /*2edc0*/  SYNCS.ARRIVE.TRANS64.RED.A1T0 RZ, [R17+URZ], RZ ;  /* 0x000000ff11ff79a7 */ /* 0x0001e4000810043f */
[----:B------:R-:W-:-:S07]  /*2edd0*/  LOP3.LUT R35, R35, R0, RZ, 0x3c, !PT ;  /* 0x0000000023237212 */ /* 0x000fce00078e3cff */
.L_x_2959:
[----:B------:R-:W-:-:S13]  /*2ede0*/  LOP3.LUT P0, RZ, R22, 0x100, RZ, 0xc0, !PT ;  /* 0x0000010016ff7812 */ /* 0x000fda000780c0ff */
[----:B------:R-:W-:Y:S05]  /*2edf0*/  @!P0 BRA `(.L_x_3021) ;  /* 0x0000000000288947 */ /* 0x000fea0003800000 */
[----:B------:R-:W-:Y:S05]  /*2ee00*/  WARPSYNC.ALL ;  /* 0x0000000000007948 */ /* 0x000fea0003800000 */
[----:B------:R-:W2:Y:S08]  /*2ee10*/  S2UR UR4, SR_CgaCtaId ;  /* 0x00000000000479c3 */ /* 0x000eb00000008800 */
[----:B------:R-:W-:Y:S01]  /*2ee20*/  BAR.SYNC.DEFER_BLOCKING 0x5, 0x180 ;  /* 0x0146000000007b1d */ /* 0x000fe20000010000 */
[----:B-1----:R-:W-:-:S02]  /*2ee30*/  MOV R23, 0x400 ;  /* 0x0000040000177802 */ /* 0x002fc40000000f00 */
[----:B--2---:R-:W-:-:S04]  /*2ee40*/  MOV R0, UR4 ;  /* 0x0000000400007c02 */ /* 0x004fc80008000f00 */
[----:B------:R-:W-:Y:S01]  /*2ee50*/  LEA R23, R0, R23, 0x18 ;  /* 0x0000001700177211 */ /* 0x000fe200078ec0ff */
[----:B------:R1:W-:Y:S04]  /*2ee60*/  STL [R1+0x10], R0 ;  /* 0x0000100001007387 */ /* 0x0003e80000100800 */
[----:B0-----:R1:W0:Y:S01]  /*2ee70*/  LDS.128 R16, [R23+0x298d0] ;  /* 0x0298d00017107984 */ /* 0x0012220000000c00 */
[----:B------:R-:W-:Y:S06]  /*2ee80*/  BAR.ARV 0x4, 0x180 ;  /* 0x0106000000007b1d */ /* 0x000fec0000002000 */
[----:B------:R-:W-:Y:S05]  /*2ee90*/  BRA `(.L_x_3022) ;  /* 0x0000000c00dc7947 */ /* 0x000fea0003800000 */
.L_x_3021:
[----:B------:R-:W2:Y:S01]  /*2eea0*/  S2R R0, SR_TID.X ;  /* 0x0000000000007919 */ /* 0x000ea20000002100 */
[----:B------:R-:W-:Y:S01]  /*2eeb0*/  UMOV UR4, 0xffffffff ;  /* 0xffffffff00047882 */ /* 0x000fe20000000000 */
[----:B--2---:R-:W-:-:S04]  /*2eec0*/  LOP3.LUT R8, R0, 0x1f, RZ, 0xc0, !PT ;  /* 0x0000001f00087812 */ /* 0x004fc800078ec0ff */
[----:B------:R-:W-:Y:S01]  /*2eed0*/  ISETP.NE.AND P0, PT, R8, 0x1f, PT ;  /* 0x0000001f0800780c */ /* 0x000fe20003f05270 */
[----:B------:R-:W-:-:S12]  /*2eee0*/  BRA.DIV UR4, `(.L_x_3023) ;  /* 0x0000007204d87947 */ /* 0x000fd8000b800000 */
[----:B0-----:R-:W-:Y:S01]  /*2eef0*/  IMAD.IADD R9, R19, 0x1, R8 ;  /* 0x0000000113097824 */ /* 0x001fe200078e0208 */
[----:B------:R-:W-:-:S04]  /*2ef00*/  ULDC UR4, c[0x0][0xc3c] ;  /* 0x00030f0000047ab9 */ /* 0x000fc80000000800 */
[----:B------:R-:W-:-:S13]  /*2ef10*/  ISETP.GE.OR P1, PT, R9, UR4, !P0 ;  /* 0x0000000409007c0c */ /* 0x000fda000c726670 */
[----:B------:R-:W0:Y:S08]  /*2ef20*/  @!P1 LDC.64 R2, c[0x0][0xc80] ;  /* 0x00032000ff029b82 */ /* 0x000e300000000a00 */
[----:B------:R-:W2:Y:S01]  /*2ef30*/  @!P1 LDC.64 R4, c[0x0][0xc78] ;  /* 0x00031e00ff049b82 */ /* 0x000ea20000000a00 */
[----:B0-----:R-:W-:-:S05]  /*2ef40*/  @!P1 IMAD.WIDE R2, R9, 0x4, R2 ;  /* 0x0000000409029825 */ /* 0x001fca00078e0202 */
        /* <DEDUP_REMOVED lines=10> */
[----:B-1----:R0:W-:Y:S02]  /*2eff0*/  SHFL.IDX PT, R6, R16, 0x1, 0x1f ;  /* 0x00201f0010067f89 */ /* 0x0021e400000e0000 */
[----:B0-----:R-:W-:-:S02]  /*2f000*/  IMAD.MOV.U32 R16, RZ, RZ, RZ ;  /* 0x000000ffff107224 */ /* 0x001fc400078e00ff */
[----:B---3--:R-:W-:Y:S02]  /*2f010*/  @!P1 IMAD.MOV.U32 R17, RZ, RZ, R7 ;  /* 0x000000ffff119224 */ /* 0x008fe400078e0007 */
[----:B--2---:R-:W-:Y:S01]  /*2f020*/  @!P1 IMAD.MOV.U32 R5, RZ, RZ, R4 ;  /* 0x000000ffff059224 */ /* 0x004fe200078e0004 */
[----:B------:R-:W-:-:S03]  /*2f030*/  ISETP.NE.AND P1, PT, R8, RZ, PT ;  /* 0x000000ff0800720c */ /* 0x000fc60003f25270 */
[----:B------:R-:W-:-:S05]  /*2f040*/  IMAD R13, R5, R17, RZ ;  /* 0x00000011050d7224 */ /* 0x000fca00078e02ff */
        /* <DEDUP_REMOVED lines=16> */
.L_x_3285:
[----:B------:R-:W-:Y:S02]  /*2f150*/  ULDC UR4, c[0x0][0xc38] ;  /* 0x00030e0000047ab9 */ /* 0x000fe40000000800 */
[----:B------:R-:W-:-:S05]  /*2f160*/  MOV R4, UR4 ;  /* 0x0000000400047c02 */ /* 0x000fca0008000f00 */
[----:B-1----:R-:W-:-:S04]  /*2f170*/  IMAD R3, R14, R4, RZ ;  /* 0x000000040e037224 */ /* 0x002fc800078e02ff */
[----:B------:R-:W-:-:S05]  /*2f180*/  IMAD.IADD R6, R6, 0x1, R3 ;  /* 0x0000000106067824 */ /* 0x000fca00078e0203 */
[----:B------:R-:W-:-:S13]  /*2f190*/  ISETP.GT.AND P6, PT, R6, R0, PT ;  /* 0x000000000600720c */ /* 0x000fda0003fc4270 */
[----:B------:R-:W-:Y:S05]  /*2f1a0*/  @P6 BRA `(.L_x_3024) ;  /* 0x0000000000a46947 */ /* 0x000fea0003800000 */
.L_x_3027:
[----:B0-----:R-:W0:Y:S01]  /*2f1b0*/  LDC R2, c[0x0][0xc3c] ;  /* 0x00030f00ff027b82 */ /* 0x001e220000000800 */
[----:B------:R-:W-:-:S05]  /*2f1c0*/  VIADD R19, R19, 0x1f ;  /* 0x0000001f13137836 */ /* 0x000fca0000000000 */
[----:B0-----:R-:W-:-:S13]  /*2f1d0*/  ISETP.GE.AND P6, PT, R19, R2, PT ;  /* 0x000000021300720c */ /* 0x001fda0003fc6270 */
[----:B------:R-:W-:Y:S05]  /*2f1e0*/  @P6 BRA `(.L_x_3025) ;  /* 0x0000000800bc6947 */ /* 0x000fea0003800000 */
[----:B------:R-:W0:Y:S01]  /*2f1f0*/  S2R R3, SR_TID.X ;  /* 0x0000000000037919 */ /* 0x000e220000002100 */
        /* <DEDUP_REMOVED lines=8> */
[----:B-1----:R-:W-:-:S04]  /*2f280*/  @!P6 IMAD.WIDE R2, R7, 0x4, R4 ;  /* 0x000000040702e825 */ /* 0x002fc800078e0204 */
[----:B------:R-:W-:-:S06]  /*2f290*/  IMAD.MOV.U32 R5, RZ, RZ, RZ ;  /* 0x000000ffff057224 */ /* 0x000fcc00078e00ff */
[----:B------:R-:W2:Y:S01]  /*2f2a0*/  @!P6 LDG.E R5, desc[UR50][R2.64] ;  /* 0x000000320205e981 */ /* 0x000ea2000c1e1900 */
[----:B------:R-:W-:Y:S01]  /*2f2b0*/  UMOV UR4, 0xffffffff ;  /* 0xffffffff00047882 */ /* 0x000fe20000000000 */
[----:B--2---:R-:W-:Y:S02]  /*2f2c0*/  IMAD R13, R5, R17, RZ ;  /* 0x00000011050d7224 */ /* 0x004fe400078e02ff */
[----:B------:R-:W-:Y:S05]  /*2f2d0*/  BRA.DIV UR4, `(.L_x_3026) ;  /* 0x0000007604147947 */ /* 0x000fea000b800000 */
        /* <DEDUP_REMOVED lines=16> */
.L_x_3293:
[----:B------:R-:W-:Y:S02]  /*2f3e0*/  ULDC UR4, c[0x0][0xc38] ;  /* 0x00030e0000047ab9 */ /* 0x000fe40000000800 */
[----:B------:R-:W-:-:S04]  /*2f3f0*/  IMAD.U32 R4, RZ, RZ, UR4 ;  /* 0x00000004ff047e24 */ /* 0x000fc8000f8e00ff */
[----:B-1----:R-:W-:-:S05]  /*2f400*/  IMAD R3, R14, R4, RZ ;  /* 0x000000040e037224 */ /* 0x002fca00078e02ff */
[----:B------:R-:W-:-:S04]  /*2f410*/  IADD3 R6, R3, R6, RZ ;  /* 0x0000000603067210 */ /* 0x000fc80007ffe0ff */
[----:B------:R-:W-:-:S13]  /*2f420*/  ISETP.GT.AND P6, PT, R6, R0, PT ;  /* 0x000000000600720c */ /* 0x000fda0003fc4270 */
[----:B------:R-:W-:Y:S05]  /*2f430*/  @!P6 BRA `(.L_x_3027) ;  /* 0xfffffffc005ce947 */ /* 0x000fea000383ffff */
.L_x_3024:
[----:B------:R-:W-:Y:S01]  /*2f440*/  IMAD.IADD R6, R6, 0x1, -R3 ;  /* 0x0000000106067824 */ /* 0x000fe200078e0a03 */
[----:B------:R-:W-:-:S03]  /*2f450*/  UMOV UR4, 0xffffffff ;  /* 0xffffffff00047882 */ /* 0x000fc60000000000 */
[----:B------:R-:W-:-:S05]  /*2f460*/  IMAD R3, R2, R4, R6 ;  /* 0x0000000402037224 */ /* 0x000fca00078e0206 */
[----:B------:R-:W-:Y:S01]  /*2f470*/  ISETP.GT.AND P6, PT, R3, R0, PT ;  /* 0x000000000300720c */ /* 0x000fe20003fc4270 */
[----:B------:R-:W-:-:S12]  /*2f480*/  BRA.DIV UR4, `(.L_x_3028) ;  /* 0x0000007604607947 */ /* 0x000fd8000b800000 */
[----:B------:R-:W-:-:S04]  /*2f490*/  VOTE.ANY R3, PT, !P6 ;  /* 0x0000000000037806 */ /* 0x000fc800070e0100 */
[----:B------:R-:W1:Y:S02]  /*2f4a0*/  POPC R7, R3 ;  /* 0x0000000300077309 */ /* 0x000e640000000000 */
[----:B-1----:R1:W2:Y:S01]  /*2f4b0*/  SHFL.IDX PT, R17, R17, R7, 0x1f ;  /* 0x00001f0711117589 */ /* 0x0022a200000e0000 */
[----:B------:R-:W-:-:S03]  /*2f4c0*/  IMAD.IADD R19, R7, 0x1, R19 ;  /* 0x0000000107137824 */ /* 0x000fc600078e0213 */
[----:B------:R1:W3:Y:S04]  /*2f4d0*/  SHFL.IDX PT, R5, R5, R7, 0x1f ;  /* 0x00001f0705057589 */ /* 0x0002e800000e0000 */
.L_x_3298:
[----:B------:R-:W-:-:S13]  /*2f4e0*/  ISETP.NE.AND P0, PT, R3, RZ, PT ;  /* 0x000000ff0300720c */ /* 0x000fda0003f05270 */
[----:B------:R-:W-:Y:S05]  /*2f4f0*/  @!P0 BRA `(.L_x_3029) ;  /* 0x0000000000108947 */ /* 0x000fea0003800000 */
[----:B------:R-:W-:Y:S01]  /*2f500*/  UMOV UR4, 0xffffffff ;  /* 0xffffffff00047882 */ /* 0x000fe20000000000 */
[----:B------:R-:W-:Y:S02]  /*2f510*/  VIADD R12, R7, 0xffffffff ;  /* 0xffffffff070c7836 */ /* 0x000fe40000000000 */
[----:B------:R-:W-:Y:S05]  /*2f520*/  BRA.DIV UR4, `(.L_x_3030) ;  /* 0x0000007604987947 */ /* 0x000fea000b800000 */
[----:B------:R4:W0:Y:S02]  /*2f530*/  SHFL.IDX PT, R16, R2, R12, 0x1f ;  /* 0x00001f0c02107589 */ /* 0x00082400000e0000 */
.L_x_3029:
[----:B---3--:R-:W-:Y:S01]  /*2f540*/  ISETP.NE.AND P0, PT, R5, 0x1, PT ;  /* 0x000000010500780c */ /* 0x008fe20003f05270 */
[----:B0-----:R-:W-:-:S04]  /*2f550*/  IMAD R16, R16, R4, R6 ;  /* 0x0000000410107224 */ /* 0x001fc800078e0206 */
[----:B------:R-:W-:-:S08]  /*2f560*/  IMAD.IADD R0, R0, 0x1, -R16 ;  /* 0x0000000100007824 */ /* 0x000fd000078e0a10 */
[----:B------:R-:W-:Y:S05]  /*2f570*/  @!P0 BRA `(.L_x_3031) ;  /* 0x0000000000dc8947 */ /* 0x000fea0003800000 */
[-C--:B--2---:R-:W-:Y:S01]  /*2f580*/  IABS R4, R17.reuse ;  /* 0x0000001100047213 */ /* 0x084fe20000000000 */
[----:B----4-:R-:W-:Y:S01]  /*2f590*/  IMAD.MOV.U32 R2, RZ, RZ, RZ ;  /* 0x000000ffff027224 */ /* 0x010fe200078e00ff */
[----:B------:R-:W-:Y:S02]  /*2f5a0*/  IABS R8, R17 ;  /* 0x0000001100087213 */ /* 0x000fe40000000000 */
[----:B------:R-:W0:Y:S08]  /*2f5b0*/  I2F.RP R6, R4 ;  /* 0x0000000400067306 */ /* 0x000e300000209400 */
[----:B0-----:R-:W1:Y:S02]  /*2f5c0*/  MUFU.RCP R6, R6 ;  /* 0x0000000600067308 */ /* 0x001e640000001000 */
[----:B-1----:R-:W-:Y:S01]  /*2f5d0*/  VIADD R7, R6, 0xffffffe ;  /* 0x0ffffffe06077836 */ /* 0x002fe20000000000 */
[----:B------:R-:W-:-:S05]  /*2f5e0*/  IABS R6, R5 ;  /* 0x0000000500067213 */ /* 0x000fca0000000000 */
[----:B------:R-:W0:Y:S02]  /*2f5f0*/  F2I.FTZ.U32.TRUNC.NTZ R3, R7 ;  /* 0x0000000700037305 */ /* 0x000e24000021f000 */
[----:B0-----:R-:W-:-:S05]  /*2f600*/  IADD3 R9, RZ, -R3, RZ ;  /* 0x80000003ff097210 */ /* 0x001fca0007ffe0ff */
[----:B------:R-:W-:-:S04]  /*2f610*/  IMAD R9, R9, R4, RZ ;  /* 0x0000000409097224 */ /* 0x000fc800078e02ff */
[----:B------:R-:W-:Y:S01]  /*2f620*/  IMAD.HI.U32 R3, R3, R9, R2 ;  /* 0x0000000903037227 */ /* 0x000fe200078e0002 */
[----:B------:R-:W-:-:S03]  /*2f630*/  IABS R2, R0 ;  /* 0x0000000000027213 */ /* 0x000fc60000000000 */
[----:B------:R-:W-:Y:S02]  /*2f640*/  IMAD.MOV R9, RZ, RZ, -R8 ;  /* 0x000000ffff097224 */ /* 0x000fe400078e0a08 */
[----:B------:R-:W0:Y:S01]  /*2f650*/  I2F.RP R8, R6 ;  /* 0x0000000600087306 */ /* 0x000e220000209400 */
[----:B------:R-:W-:-:S04]  /*2f660*/  IMAD.HI.U32 R7, R3, R2, RZ ;  /* 0x0000000203077227 */ /* 0x000fc800078e00ff */
[----:B------:R-:W-:Y:S01]  /*2f670*/  IMAD R9, R7, R9, R2 ;  /* 0x0000000907097224 */ /* 0x000fe200078e0202 */
[----:B------:R-:W-:-:S04]  /*2f680*/  MOV R2, RZ ;  /* 0x000000ff00027202 */ /* 0x000fc80000000f00 */
[----:B------:R-:W-:Y:S01]  /*2f690*/  ISETP.GT.U32.AND P1, PT, R4, R9, PT ;  /* 0x000000090400720c */ /* 0x000fe20003f24070 */
[----:B0-----:R-:W0:-:S12]  /*2f6a0*/  MUFU.RCP R8, R8 ;  /* 0x0000000800087308 */ /* 0x001e180000001000 */
[----:B------:R-:W-:Y:S02]  /*2f6b0*/  @!P1 IMAD.IADD R9, R9, 0x1, -R4 ;  /* 0x0000000109099824 */ /* 0x000fe400078e0a04 */
[----:B------:R-:W-:Y:S01]  /*2f6c0*/  @!P1 VIADD R7, R7, 0x1 ;  /* 0x0000000107079836 */ /* 0x000fe20000000000 */
[----:B------:R-:W-:Y:S02]  /*2f6d0*/  ISETP.NE.AND P1, PT, R17, RZ, PT ;  /* 0x000000ff1100720c */ /* 0x000fe40003f25270 */
[----:B------:R-:W-:Y:S02]  /*2f6e0*/  ISETP.GE.U32.AND P0, PT, R9, R4, PT ;  /* 0x000000040900720c */ /* 0x000fe40003f06070 */
[----:B------:R-:W-:Y:S01]  /*2f6f0*/  IABS R4, R5 ;  /* 0x0000000500047213 */ /* 0x000fe20000000000 */
[----:B0-----:R-:W-:-:S04]  /*2f700*/  VIADD R10, R8, 0xffffffe ;  /* 0x0ffffffe080a7836 */ /* 0x001fc80000000000 */
[----:B------:R-:W-:Y:S01]  /*2f710*/  IMAD.MOV R4, RZ, RZ, -R4 ;  /* 0x000000ffff047224 */ /* 0x000fe200078e0a04 */
[----:B------:R-:W0:Y:S05]  /*2f720*/  F2I.FTZ.U32.TRUNC.NTZ R3, R10 ;  /* 0x0000000a00037305 */ /* 0x000e2a000021f000 */
[----:B------:R-:W-:Y:S02]  /*2f730*/  @P0 VIADD R7, R7, 0x1 ;  /* 0x0000000107070836 */ /* 0x000fe40000000000 */
        /* <DEDUP_REMOVED lines=16> */
[----:B------:R-:W-:Y:S01]  /*2f840*/  ISETP.GE.AND P2, PT, R3, RZ, PT ;  /* 0x000000ff0300720c */ /* 0x000fe20003f46270 */
[----:B------:R-:W-:-:S04]  /*2f850*/  IMAD.MOV R3, RZ, RZ, -R7 ;  /* 0x000000ffff037224 */ /* 0x000fc800078e0a07 */
[----:B------:R-:W-:Y:S02]  /*2f860*/  IMAD R3, R17, R3, R0 ;  /* 0x0000000311037224 */ /* 0x000fe400078e0200 */
[----:B------:R-:W-:-:S06]  /*2f870*/  @P0 VIADD R2, R2, 0x1 ;  /* 0x0000000102020836 */ /* 0x000fcc0000000000 */
[----:B------:R-:W-:Y:S01]  /*2f880*/  @!P2 IMAD.MOV R2, RZ, RZ, -R2 ;  /* 0x000000ffff02a224 */ /* 0x000fe200078e0a02 */
[----:B------:R-:W-:-:S05]  /*2f890*/  @!P1 LOP3.LUT R2, RZ, R5, RZ, 0x33, !PT ;  /* 0x00000005ff029212 */ /* 0x000fca00078e33ff */
[--C-:B------:R-:W-:Y:S02]  /*2f8a0*/  IMAD.MOV R4, RZ, RZ, -R2.reuse ;  /* 0x000000ffff047224 */ /* 0x100fe400078e0a02 */
[C---:B------:R-:W-:Y:S02]  /*2f8b0*/  IMAD R2, R5.reuse, 0x1000000, R2 ;  /* 0x0100000005027824 */ /* 0x040fe400078e0202 */
[----:B------:R-:W-:-:S05]  /*2f8c0*/  IMAD R5, R5, R4, R7 ;  /* 0x0000000405057224 */ /* 0x000fca00078e0207 */
[----:B------:R-:W-:Y:S01]  /*2f8d0*/  LEA R18, R5, R2, 0x10 ;  /* 0x0000000205127211 */ /* 0x000fe200078e80ff */
[----:B------:R-:W-:Y:S06]  /*2f8e0*/  BRA `(.L_x_3032) ;  /* 0x0000000000f07947 */ /* 0x000fec0003800000 */
.L_x_3031:
[----:B----4-:R-:W0:Y:S02]  /*2f8f0*/  LDC.64 R2, c[0x0][0xc90] ;  /* 0x00032400ff027b82 */ /* 0x010e240000000a00 */
[----:B0-----:R-:W-:-:S05]  /*2f900*/  IMAD.WIDE R2, R19, 0x4, R2 ;  /* 0x0000000413027825 */ /* 0x001fca00078e0202 */
[----:B-1----:R0:W2:Y:S02]  /*2f910*/  LDG.E R7, desc[UR50][R2.64] ;  /* 0x0000003202077981 */ /* 0x0020a4000c1e1900 */
[----:B0-----:R-:W-:Y:S02]  /*2f920*/  IMAD.MOV.U32 R2, RZ, RZ, RZ ;  /* 0x000000ffff027224 */ /* 0x001fe400078e00ff */
[----:B--2---:R-:W-:-:S05]  /*2f930*/  IMAD R5, R17, R7, RZ ;  /* 0x0000000711057224 */ /* 0x004fca00078e02ff */
        /* <DEDUP_REMOVED lines=8> */
[----:B------:R-:W-:-:S04]  /*2f9c0*/  IMAD R11, R11, R6, RZ ;  /* 0x000000060b0b7224 */ /* 0x000fc800078e02ff */
[----:B------:R-:W-:Y:S01]  /*2f9d0*/  IMAD.HI.U32 R2, R3, R11, R2 ;  /* 0x0000000b03027227 */ /* 0x000fe200078e0002 */
        /* <DEDUP_REMOVED lines=18> */
[----:B------:R-:W-:Y:S02]  /*2fb00*/  VIADDMNMX R4, R3, R4, R7, PT ;  /* 0x0000000403047246 */ /* 0x000fe40003800107 */
[----:B------:R-:W-:-:S02]  /*2fb10*/  IADD3 R6, R6, 0x1000000, R5 ;  /* 0x0100000006067810 */ /* 0x000fc40007ffe005 */
[----:B------:R-:W-:-:S04]  /*2fb20*/  IABS R7, R4 ;  /* 0x0000000400077213 */ /* 0x000fc80000000000 */
[----:B------:R-:W0:Y:S08]  /*2fb30*/  I2F.RP R8, R7 ;  /* 0x0000000700087306 */ /* 0x000e300000209400 */
[----:B0-----:R-:W0:Y:S02]  /*2fb40*/  MUFU.RCP R8, R8 ;  /* 0x0000000800087308 */ /* 0x001e240000001000 */
[----:B0-----:R-:W-:-:S06]  /*2fb50*/  VIADD R9, R8, 0xffffffe ;  /* 0x0ffffffe08097836 */ /* 0x001fcc0000000000 */
[----:B------:R-:W0:Y:S02]  /*2fb60*/  F2I.FTZ.U32.TRUNC.NTZ R3, R9 ;  /* 0x0000000900037305 */ /* 0x000e24000021f000 */
[----:B0-----:R-:W-:-:S05]  /*2fb70*/  IADD3 R0, RZ, -R3, RZ ;  /* 0x80000003ff007210 */ /* 0x001fca0007ffe0ff */
[----:B------:R-:W-:Y:S01]  /*2fb80*/  IMAD R11, R0, R7, RZ ;  /* 0x00000007000b7224 */ /* 0x000fe200078e02ff */
[----:B------:R-:W-:-:S03]  /*2fb90*/  IABS R0, R5 ;  /* 0x0000000500007213 */ /* 0x000fc60000000000 */
[----:B------:R-:W-:Y:S01]  /*2fba0*/  IMAD.HI.U32 R3, R3, R11, R2 ;  /* 0x0000000b03037227 */ /* 0x000fe200078e0002 */
[----:B------:R-:W-:-:S05]  /*2fbb0*/  IABS R2, R4 ;  /* 0x0000000400027213 */ /* 0x000fca0000000000 */
        /* <DEDUP_REMOVED lines=11> */
[----:B------:R-:W-:Y:S02]  /*2fc70*/  @!P2 IADD3 R3, -R3, RZ, RZ ;  /* 0x000000ff0303a210 */ /* 0x000fe40007ffe1ff */
[----:B------:R-:W-:Y:S01]  /*2fc80*/  @!P1 LOP3.LUT R3, RZ, R4, RZ, 0x33, !PT ;  /* 0x00000004ff039212 */ /* 0x000fe200078e33ff */
[----:B------:R-:W-:-:S04]  /*2fc90*/  IMAD.MOV R4, RZ, RZ, -R4 ;  /* 0x000000ffff047224 */ /* 0x000fc800078e0a04 */
[----:B------:R-:W-:-:S07]  /*2fca0*/  IMAD R18, R3, R4, R6 ;  /* 0x0000000403127224 */ /* 0x000fce00078e0206 */
.L_x_3032:
[----:B------:R-:W-:-:S05]  /*2fcb0*/  LOP3.LUT R0, RZ, R3, RZ, 0x33, !PT ;  /* 0x00000003ff007212 */ /* 0x000fca00078e33ff */
[----:B------:R-:W-:Y:S01]  /*2fcc0*/  IMAD.IADD R17, R17, 0x1, R0 ;  /* 0x0000000111117824 */ /* 0x000fe200078e0200 */
[----:B------:R-:W-:Y:S06]  /*2fcd0*/  BRA `(.L_x_3033) ;  /* 0x00000000001c7947 */ /* 0x000fec0003800000 */
.L_x_3025:
[----:B------:R-:W-:Y:S01]  /*2fce0*/  UMOV UR4, URZ ;  /* 0x0000003f00047c82 */ /* 0x000fe20008000000 */
[----:B------:R-:W-:Y:S01]  /*2fcf0*/  UMOV UR5, URZ ;  /* 0x0000003f00057c82 */ /* 0x000fe20008000000 */
[----:B------:R-:W-:Y:S01]  /*2fd00*/  ULDC UR6, c[0x0][0xc3c] ;  /* 0x00030f0000067ab9 */ /* 0x000fe20000000800 */
[----:B------:R-:W-:Y:S01]  /*2fd10*/  IMAD.MOV.U32 R16, RZ, RZ, R0 ;  /* 0x000000ffff107224 */ /* 0x000fe200078e0000 */
[----:B------:R-:W-:Y:S01]  /*2fd20*/  MOV R19, UR6 ;  /* 0x0000000600137c02 */ /* 0x000fe20008000f00 */
[----:B------:R-:W-:Y:S02]  /*2fd30*/  IMAD.U32 R17, RZ, RZ, UR4 ;  /* 0x00000004ff117e24 */ /* 0x000fe4000f8e00ff */
[----:B------:R-:W-:-:S07]  /*2fd40*/  IMAD.U32 R18, RZ, RZ, UR5 ;  /* 0x00000005ff127e24 */ /* 0x000fce000f8e00ff */
.L_x_3033:
[----:B------:R2:W3:Y:S01]  /*2fd50*/  LDL R2, [R1+0x10] ;  /* 0x0000100001027983 */ /* 0x0004e20000100800 */
[----:B------:R-:W0:Y:S01]  /*2fd60*/  S2R R0, SR_TID.X ;  /* 0x0000000000007919 */ /* 0x000e220000002100 */
[----:B------:R-:W-:Y:S05]  /*2fd70*/  WARPSYNC.ALL ;  /* 0x0000000000007948 */ /* 0x000fea0003800000 */
[----:B0-----:R-:W-:Y:S01]  /*2fd80*/  LOP3.LUT R0, R0, 0x1f, RZ, 0xc0, !PT ;  /* 0x0000001f00007812 */ /* 0x001fe200078ec0ff */
[----:B------:R-:W-:Y:S03]  /*2fd90*/  BAR.SYNC.DEFER_BLOCKING 0x4, 0x180 ;  /* 0x0106000000007b1d */ /* 0x000fe60000010000 */
[----:B------:R-:W-:-:S13]  /*2fda0*/  ISETP.NE.AND P0, PT, R0, RZ, PT ;  /* 0x000000ff0000720c */ /* 0x000fda0003f05270 */
[----:B------:R-:W-:Y:S01]  /*2fdb0*/  @!P0 MOV R0, 0x400 ;  /* 0x0000040000008802 */ /* 0x000fe20000000f00 */
[----:B---3--:R-:W0:Y:S03]  /*2fdc0*/  @!P0 S2R R2, SR_CgaCtaId ;  /* 0x0000000000028919 */ /* 0x008e260000008800 */
[----:B0-----:R-:W-:Y:S01]  /*2fdd0*/  @!P0 LEA R23, R2, R0, 0x18 ;  /* 0x0000000002178211 */ /* 0x001fe200078ec0ff */
[----:B------:R2:W-:Y:S04]  /*2fde0*/  @!P0 STL [R1+0x10], R2 ;  /* 0x0000100201008387 */ /* 0x0005e80000100800 */
[----:B------:R2:W-:Y:S01]  /*2fdf0*/  @!P0 STS.128 [R23+0x298d0], R16 ;  /* 0x0298d01017008388 */ /* 0x0005e20000000c00 */
[----:B------:R-:W-:Y:S06]  /*2fe00*/  BAR.ARV 0x5, 0x180 ;  /* 0x0146000000007b1d */ /* 0x000fec0000002000 */
.L_x_3022:
[----:B------:R-:W-:Y:S02]  /*2fe10*/  ULDC UR4, c[0x0][0xc3c] ;  /* 0x00030f0000047ab9 */ /* 0x000fe40000000800 */
[----:B0-----:R-:W-:-:S13]  /*2fe20*/  ISETP.GE.AND P0, PT, R19, UR4, PT ;  /* 0x0000000413007c0c */ /* 0x001fda000bf06270 */
[----:B------:R-:W-:Y:S05]  /*2fe30*/  @!P0 BRA `(.L_x_3034) ;  /* 0xffffff8800f48947 */ /* 0x000fea000383ffff */
[----:B------:R-:W-:Y:S05]  /*2fe40*/  BSYNC B7 ;  /* 0x0000000000077941 */ /* 0x000fea0003800000 */
.L_x_2914:
[----:B-12---:R-:W2:Y:S01]  /*2fe50*/  LDL.LU R0, [R1+0x3c] ;  /* 0x00003c0001007983 */ /* 0x006ea20000300800 */
[----:B------:R-:W-:Y:S01]  /*2fe60*/  BSSY B0, `(.L_x_3035) ;  /* 0x000000b000007945 */ /* 0x000fe20003800000 */
[----:B------:R-:W1:Y:S01]  /*2fe70*/  S2R R5, SR_CgaCtaId ;  /* 0x0000000000057919 */ /* 0x000e620000008800 */
        /* <DEDUP_REMOVED lines=9> */
.L_x_3301:
[----:B------:R-:W-:Y:S05]  /*2ff10*/  BSYNC B0 ;  /* 0x0000000000007941 */ /* 0x000fea0003800000 */
.L_x_3035:
[----:B------:R-:W-:-:S03]  /*2ff20*/  UMOV UR4, 0xffffffff ;  /* 0xffffffff00047882 */ /* 0x000fc60000000000 */
[----:B------:R-:W-:Y:S05]  /*2ff30*/  BRA.DIV UR4, `(.L_x_3037) ;  /* 0x0000006e04507947 */ /* 0x000fea000b800000 */
[----:B0-----:R-:W0:Y:S02]  /*2ff40*/  S2R R0, SR_TID.X ;  /* 0x0000000000007919 */ /* 0x001e240000002100 */
[----:B0-----:R-:W-:-:S04]  /*2ff50*/  SHF.R.U32.HI R0, RZ, 0x5, R0 ;  /* 0x00000005ff007819 */ /* 0x001fc80000011600 */
[----:B------:R-:W-:-:S05]  /*2ff60*/  LOP3.LUT R0, R0, 0x3, RZ, 0xc0, !PT ;  /* 0x0000000300007812 */ /* 0x000fca00078ec0ff */
[----:B------:R0:W1:Y:S02]  /*2ff70*/  SHFL.IDX PT, R14, R0, RZ, 0x1f ;  /* 0x00001fff000e7589 */ /* 0x00006400000e0000 */
.L_x_3304:
[----:B-1----:R-:W-:-:S13]  /*2ff80*/  ISETP.NE.AND P0, PT, R14, RZ, PT ;  /* 0x000000ff0e00720c */ /* 0x002fda0003f05270 */
[----:B------:R-:W-:Y:S05]  /*2ff90*/  @P0 BRA `(.L_x_2680) ;  /* 0x0000000000a80947 */ /* 0x000fea0003800000 */
[----:B------:R-:W-:-:S03]  /*2ffa0*/  UMOV UR4, 0xffffffff ;  /* 0xffffffff00047882 */ /* 0x000fc60000000000 */
[----:B------:R-:W-:Y:S05]  /*2ffb0*/  BRA.DIV UR4, `(.L_x_3038) ;  /* 0x0000006e04647947 */ /* 0x000fea000b800000 */
[----:B------:R-:W-:-:S13]  /*2ffc0*/  ELECT P6, URZ, PT ;  /* 0x00000000003f782f */ /* 0x000fda00038c0000 */
.L_x_3307:
[----:B------:R-:W-:Y:S05]  /*2ffd0*/  @!P6 BRA `(.L_x_2680) ;  /* 0x000000000098e947 */ /* 0x000fea0003800000 */
[----:B------:R-:W-:-:S06]  /*2ffe0*/  ULOP3.LUT UR4, UR36, 0x2, URZ, 0xfc, !UPT ;  /* 0x0000000224047892 */ /* 0x000fcc000f8efc3f */
[----:B0-----:R-:W-:-:S05]  /*2fff0*/  IMAD.U32 R0, RZ, RZ, UR4 ;  /* 0x00000004ff007e24 */ /* 0x001fca000f8e00ff */
[----:B------:R-:W-:-:S13]  /*30000*/  ISETP.NE.AND P0, PT, R0, 0x3, PT ;  /* 0x000000030000780c */ /* 0x000fda0003f05270 */
[----:B------:R-:W-:Y:S05]  /*30010*/  @!P0 BRA `(.L_x_3039) ;  /* 0x0000000000048947 */ /* 0x000fea0003800000 */
[----:B------:R-:W-:Y:S01]  /*30020*/  BPT.TRAP 0x1 ;  /* 0x000000040000795c */ /* 0x000fe20000300000 */
.L_x_3039:
[C---:B------:R-:W-:Y:S01]  /*30030*/  IMAD R3, R28.reuse, 0x8, R5 ;  /* 0x000000081c037824 */ /* 0x040fe200078e0205 */
[----:B------:R-:W-:Y:S01]  /*30040*/  SHF.L.U32 R2, R35, 0x1f, RZ ;  /* 0x0000001f23027819 */ /* 0x000fe200000006ff */
[----:B------:R-:W-:-:S03]  /*30050*/  VIADD R28, R28, 0x1 ;  /* 0x000000011c1c7836 */ /* 0x000fc60000000000 */
[----:B------:R-:W0:Y:S02]  /*30060*/  SYNCS.PHASECHK.TRANS64.TRYWAIT P1, [R3+URZ+0x29840], R2 ;  /* 0x02984002030075a7 */ /* 0x000e24000802017f */
[----:B------:R-:W-:-:S04]  /*30070*/  ISETP.NE.AND P2, PT, R28, 0x2, PT ;  /* 0x000000021c00780c */ /* 0x000fc80003f45270 */
[----:B------:R-:W-:Y:S01]  /*30080*/  SEL R0, RZ, 0x1, P2 ;  /* 0x00000001ff007807 */ /* 0x000fe20001000000 */
[----:B0-----:R-:W-:Y:S08]  /*30090*/  @!P1 BRA `(.L_x_3040) ;  /* 0x0000006c004c9947 */ /* 0x001ff00003800000 */
.L_x_3308:
[----:B------:R-:W-:Y:S02]  /*300a0*/  SEL R28, R28, RZ, P2 ;  /* 0x000000ff1c1c7207 */ /* 0x000fe40001000000 */
[----:B------:R-:W-:Y:S01]  /*300b0*/  LOP3.LUT R0, R35, R0, RZ, 0x3c, !PT ;  /* 0x0000000023007212 */ /* 0x000fe200078e3cff */
[----:B------:R-:W-:Y:S06]  /*300c0*/  @!P0 BRA `(.L_x_3041) ;  /* 0x0000000000048947 */ /* 0x000fec0003800000 */
[----:B------:R-:W-:Y:S01]  /*300d0*/  BPT.TRAP 0x1 ;  /* 0x000000040000795c */ /* 0x000fe20000300000 */
.L_x_3041:
[----:B------:R-:W-:Y:S02]  /*300e0*/  LEA R5, R28, R5, 0x3 ;  /* 0x000000051c057211 */ /* 0x000fe400078e18ff */
[----:B------:R-:W-:-:S04]  /*300f0*/  SHF.L.U32 R0, R0, 0x1f, RZ ;  /* 0x0000001f00007819 */ /* 0x000fc800000006ff */
[----:B------:R-:W1:Y:S02]  /*30100*/  SYNCS.PHASECHK.TRANS64.TRYWAIT P1, [R5+URZ+0x29840], R0 ;  /* 0x02984000050075a7 */ /* 0x000e64000802017f */
[----:B-1----:R-:W-:Y:S05]  /*30110*/  @!P1 BRA `(.L_x_3042) ;  /* 0x0000006c00409947 */ /* 0x002fea0003800000 */
.L_x_3309:
[----:B------:R-:W-:Y:S05]  /*30120*/  @!P0 BRA `(.L_x_3043) ;  /* 0x0000000000048947 */ /* 0x000fea0003800000 */
[----:B------:R-:W-:Y:S01]  /*30130*/  BPT.TRAP 0x1 ;  /* 0x000000040000795c */ /* 0x000fe20000300000 */
.L_x_3043:
[----:B------:R-:W2:Y:S02]  /*30140*/  SYNCS.PHASECHK.TRANS64.TRYWAIT P1, [R3+URZ+0x29860], R2 ;  /* 0x02986002030075a7 */ /* 0x000ea4000802017f */
[----:B--2---:R-:W-:Y:S05]  /*30150*/  @!P1 BRA `(.L_x_3044) ;  /* 0x0000006c00449947 */ /* 0x004fea0003800000 */
.L_x_3310:
[----:B------:R-:W-:Y:S05]  /*30160*/  @!P0 BRA `(.L_x_3045) ;  /* 0x0000000000048947 */ /* 0x000fea0003800000 */
[----:B------:R-:W-:Y:S01]  /*30170*/  BPT.TRAP 0x1 ;  /* 0x000000040000795c */ /* 0x000fe20000300000 */
.L_x_3045:
[----:B------:R-:W3:Y:S02]  /*30180*/  SYNCS.PHASECHK.TRANS64.TRYWAIT P1, [R5+URZ+0x29860], R0 ;  /* 0x02986000050075a7 */ /* 0x000ee4000802017f */
[----:B---3--:R-:W-:Y:S05]  /*30190*/  @!P1 BRA `(.L_x_3046) ;  /* 0x0000006c00489947 */ /* 0x008fea0003800000 */
.L_x_3311:
[----:B------:R-:W-:Y:S05]  /*301a0*/  @!P0 BRA `(.L_x_3047) ;  /* 0x0000000000048947 */ /* 0x000fea0003800000 */
[----:B------:R-:W-:Y:S01]  /*301b0*/  BPT.TRAP 0x1 ;  /* 0x000000040000795c */ /* 0x000fe20000300000 */
.L_x_3047:
[----:B------:R-:W4:Y:S02]  /*301c0*/  SYNCS.PHASECHK.TRANS64.TRYWAIT P1, [R3+URZ+0x29880], R2 ;  /* 0x02988002030075a7 */ /* 0x000f24000802017f */
[----:B----4-:R-:W-:Y:S05]  /*301d0*/  @!P1 BRA `(.L_x_3048) ;  /* 0x0000006c004c9947 */ /* 0x010fea0003800000 */
.L_x_3312:
[----:B------:R-:W-:Y:S05]  /*301e0*/  @!P0 BRA `(.L_x_3049) ;  /* 0x0000000000048947 */ /* 0x000fea0003800000 */
[----:B------:R-:W-:Y:S01]  /*301f0*/  BPT.TRAP 0x1 ;  /* 0x000000040000795c */ /* 0x000fe20000300000 */
.L_x_3049:
[----:B------:R0:W0:Y:S02]  /*30200*/  SYNCS.PHASECHK.TRANS64.TRYWAIT P0, [R5+URZ+0x29880], R0 ;  /* 0x02988000050075a7 */ /* 0x000024000800017f */
[----:B0-----:R-:W-:Y:S05]  /*30210*/  @!P0 NANOSLEEP.SYNCS 0x989680 ;  /* 0x009896800000895d */ /* 0x001fea0003900000 */
[----:B------:R-:W0:Y:S02]  /*30220*/  @!P0 SYNCS.PHASECHK.TRANS64 P0, [R5+URZ+0x29880], R0 ;  /* 0x02988000050085a7 */ /* 0x000e24000800007f */
[----:B0-----:R-:W-:Y:S05]  /*30230*/  @!P0 BRA `(.L_x_3049) ;  /* 0xfffffffc00f08947 */ /* 0x001fea000383ffff */
.L_x_2680:
[----:B------:R-:W-:Y:S05]  /*30240*/  BSYNC B8 ;  /* 0x0000000000087941 */ /* 0x000fea0003800000 */
.L_x_2677:
[----:B------:R-:W-:Y:S05]  /*30250*/  EXIT ;  /* 0x000000000000794d */ /* 0x000fea0003800000 */
.L_x_2700:
[----:B-1----:R1:W2:Y:S02]  /*30260*/  SYNCS.PHASECHK.TRANS64.TRYWAIT P5, [R95+URZ+0x29890], R96 ;  /* 0x029890605f0075a7 */ /* 0x0022a400080a017f */
[----:B--2---:R-:W-:Y:S05]  /*30270*/  @!P5 NANOSLEEP.SYNCS 0x989680 ;  /* 0x009896800000d95d */ /* 0x004fea0003900000 */
[----:B------:R-:W2:Y:S02]  /*30280*/  @!P5 SYNCS.PHASECHK.TRANS64 P5, [R95+URZ+0x29890], R96 ;  /* 0x029890605f00d5a7 */ /* 0x000ea400080a007f */
[----:B--2---:R-:W-:Y:S05]  /*30290*/  @!P5 BRA `(.L_x_2700) ;  /* 0xfffffffc00f0d947 */ /* 0x004fea000383ffff */
[----:B------:R-:W-:Y:S05]  /*302a0*/  BRA `(.L_x_3050) ;  /* 0xfffffd3400a07947 */ /* 0x000fea000383ffff */
.L_x_2701:
        /* <DEDUP_REMOVED lines=8> */
.L_x_3052:
[----:B------:R-:W-:Y:S05]  /*30330*/  BSYNC B1 ;  /* 0x0000000000017941 */ /* 0x000fea0003800000 */
.L_x_3051:
[----:B------:R-:W-:Y:S01]  /*30340*/  MOV R13, R121 ;  /* 0x00000079000d7202 */ /* 0x000fe20000000f00 */
[----:B------:R-:W-:Y:S02]  /*30350*/  IMAD.MOV.U32 R12, RZ, RZ, RZ ;  /* 0x000000ffff0c7224 */ /* 0x000fe400078e00ff */
[----:B------:R-:W-:Y:S02]  /*30360*/  IMAD.MOV.U32 R11, RZ, RZ, 0x1e1f ;  /* 0x00001e1fff0b7424 */ /* 0x000fe400078e00ff */
[----:B------:R-:W-:Y:S02]  /*30370*/  IMAD.MOV.U32 R15, RZ, RZ, -0x1 ;  /* 0xffffffffff0f7424 */ /* 0x000fe400078e00ff */
[----:B------:R-:W-:-:S07]  /*30380*/  IMAD.MOV.U32 R149, RZ, RZ, R14 ;  /* 0x000000ffff957224 */ /* 0x000fce00078e000e */
[----:B------:R-:W-:Y:S05]  /*30390*/  WARPSYNC.COLLECTIVE R15, `(.L_x_3053) ;  /* 0x000000000f087348 */ /* 0x000fea0003c00000 */
[----:B------:R0:W1:Y:S02]  /*303a0*/  SHFL.IDX P6, R14, R13, R12, R11 ;  /* 0x0000000c0d0e7389 */ /* 0x00006400000c000b */
[----:B01----:R-:W-:Y:S01]  /*303b0*/  ENDCOLLECTIVE ;  /* 0x000000000000791b */ /* 0x003fe20003800000 */
.L_x_3053:
[----:B------:R-:W-:Y:S01]  /*303c0*/  IMAD.MOV.U32 R11, RZ, RZ, R14 ;  /* 0x000000ffff0b7224 */ /* 0x000fe200078e000e */
[----:B------:R-:W-:Y:S06]  /*303d0*/  BRA `(.L_x_3054) ;  /* 0xfffffd3400687947 */ /* 0x000fec000383ffff */
.L_x_2726:
[----:B------:R-:W-:Y:S01]  /*303e0*/  BSSY B1, `(.L_x_3055) ;  /* 0x0000008000017945 */ /* 0x000fe20003800000 */
[----:B0-----:R-:W-:Y:S01]  /*303f0*/  IMAD.MOV.U32 R13, RZ, RZ, R120 ;  /* 0x000000ffff0d7224 */ /* 0x001fe200078e0078 */
[----:B------:R-:W-:Y:S01]  /*30400*/  MOV R12, 0x1 ;  /* 0x00000001000c7802 */ /* 0x000fe20000000f00 */
[----:B----4-:R-:W-:Y:S02]  /*30410*/  IMAD.MOV.U32 R11, RZ, RZ, 0x1e1f ;  /* 0x00001e1fff0b7424 */ /* 0x010fe400078e00ff */
[----:B------:R-:W-:-:S07]  /*30420*/  IMAD.MOV.U32 R15, RZ, RZ, -0x1 ;  /* 0xffffffffff0f7424 */ /* 0x000fce00078e00ff */
[----:B-123--:R-:W-:Y:S05]  /*30430*/  WARPSYNC.COLLECTIVE R15, `(.L_x_3056) ;  /* 0x000000000f087348 */ /* 0x00efea0003c00000 */
[----:B------:R0:W4:Y:S02]  /*30440*/  SHFL.IDX P6, R14, R13, R12, R11 ;  /* 0x0000000c0d0e7389 */ /* 0x00012400000c000b */
[----:B01234-:R-:W-:Y:S01]  /*30450*/  ENDCOLLECTIVE ;  /* 0x000000000000791b */ /* 0x01ffe20003800000 */
.L_x_3056:
[----:B------:R-:W-:Y:S05]  /*30460*/  BSYNC B1 ;  /* 0x0000000000017941 */ /* 0x000fea0003800000 */
.L_x_3055:
        /* <DEDUP_REMOVED lines=8> */
.L_x_3057:
[----:B------:R-:W-:Y:S01]  /*304f0*/  IMAD.MOV.U32 R121, RZ, RZ, R14 ;  /* 0x000000ffff797224 */ /* 0x000fe200078e000e */
[----:B------:R-:W-:Y:S06]  /*30500*/  BRA `(.L_x_3058) ;  /* 0xfffffd60003c7947 */ /* 0x000fec000383ffff */
.L_x_2756:
[----:B--2---:R2:W3:Y:S02]  /*30510*/  SYNCS.PHASECHK.TRANS64.TRYWAIT P5, [R95+URZ+0x29890], R96 ;  /* 0x029890605f0075a7 */ /* 0x0044e400080a017f */
[----:B---3--:R-:W-:Y:S05]  /*30520*/  @!P5 NANOSLEEP.SYNCS 0x989680 ;  /* 0x009896800000d95d */ /* 0x008fea0003900000 */
[----:B------:R-:W3:Y:S02]  /*30530*/  @!P5 SYNCS.PHASECHK.TRANS64 P5, [R95+URZ+0x29890], R96 ;  /* 0x029890605f00d5a7 */ /* 0x000ee400080a007f */
[----:B---3--:R-:W-:Y:S05]  /*30540*/  @!P5 BRA `(.L_x_2756) ;  /* 0xfffffffc00f0d947 */ /* 0x008fea000383ffff */
[----:B------:R-:W-:Y:S05]  /*30550*/  BRA `(.L_x_3059) ;  /* 0xfffffd9000f47947 */ /* 0x000fea000383ffff */
.L_x_2757:
        /* <DEDUP_REMOVED lines=8> */
.L_x_3061:
[----:B------:R-:W-:Y:S05]  /*305e0*/  BSYNC B1 ;  /* 0x0000000000017941 */ /* 0x000fea0003800000 */
.L_x_3060:
        /* <DEDUP_REMOVED lines=8> */
.L_x_3062:
[----:B------:R-:W-:Y:S01]  /*30670*/  MOV R11, R14 ;  /* 0x0000000e000b7202 */ /* 0x000fe20000000f00 */
[----:B------:R-:W-:Y:S06]  /*30680*/  BRA `(.L_x_3063) ;  /* 0xfffffd9000c07947 */ /* 0x000fec000383ffff */
.L_x_2770:
[----:B------:R-:W-:Y:S01]  /*30690*/  BSSY B1, `(.L_x_3064) ;  /* 0x0000008000017945 */ /* 0x000fe20003800000 */
[----:B0-----:R-:W-:Y:S02]  /*306a0*/  IMAD.MOV.U32 R13, RZ, RZ, R120 ;  /* 0x000000ffff0d7224 */ /* 0x001fe400078e0078 */
[----:B------:R-:W-:Y:S02]  /*306b0*/  IMAD.MOV.U32 R12, RZ, RZ, 0x1 ;  /* 0x00000001ff0c7424 */ /* 0x000fe400078e00ff */
[----:B----4-:R-:W-:Y:S02]  /*306c0*/  IMAD.MOV.U32 R11, RZ, RZ, 0x1e1f ;  /* 0x00001e1fff0b7424 */ /* 0x010fe400078e00ff */
[----:B------:R-:W-:-:S07]  /*306d0*/  IMAD.MOV.U32 R15, RZ, RZ, -0x1 ;  /* 0xffffffffff0f7424 */ /* 0x000fce00078e00ff */
[----:B-123--:R-:W-:Y:S05]  /*306e0*/  WARPSYNC.COLLECTIVE R15, `(.L_x_3065) ;  /* 0x000000000f087348 */ /* 0x00efea0003c00000 */
[----:B------:R0:W4:Y:S02]  /*306f0*/  SHFL.IDX P6, R14, R13, R12, R11 ;  /* 0x0000000c0d0e7389 */ /* 0x00012400000c000b */
[----:B01234-:R-:W-:Y:S01]  /*30700*/  ENDCOLLECTIVE ;  /* 0x000000000000791b */ /* 0x01ffe20003800000 */
.L_x_3065:
[----:B------:R-:W-:Y:S05]  /*30710*/  BSYNC B1 ;  /* 0x0000000000017941 */ /* 0x000fea0003800000 */
.L_x_3064:
        /* <DEDUP_REMOVED lines=8> */
.L_x_3066:
[----:B------:R-:W-:Y:S01]  /*307a0*/  IMAD.MOV.U32 R48, RZ, RZ, R14 ;  /* 0x000000ffff307224 */ /* 0x000fe200078e000e */
[----:B------:R-:W-:Y:S06]  /*307b0*/  BRA `(.L_x_3067) ;  /* 0xfffffdc0000c7947 */ /* 0x000fec000383ffff */
.L_x_2783:
[----:B0-----:R0:W1:Y:S02]  /*307c0*/  SYNCS.PHASECHK.TRANS64.TRYWAIT P2, [R95+URZ+0x29890], R96 ;  /* 0x029890605f0075a7 */ /* 0x001064000804017f */
[----:B-1----:R-:W-:Y:S05]  /*307d0*/  @!P2 NANOSLEEP.SYNCS 0x989680 ;  /* 0x009896800000a95d */ /* 0x002fea0003900000 */
[----:B------:R-:W1:Y:S02]  /*307e0*/  @!P2 SYNCS.PHASECHK.TRANS64 P2, [R95+URZ+0x29890], R96 ;  /* 0x029890605f00a5a7 */ /* 0x000e64000804007f */
[----:B-1----:R-:W-:Y:S05]  /*307f0*/  @!P2 BRA `(.L_x_2783) ;  /* 0xfffffffc00f0a947 */ /* 0x002fea000383ffff */
[----:B------:R-:W-:Y:S05]  /*30800*/  BRA `(.L_x_3068) ;  /* 0xfffffdec009c7947 */ /* 0x000fea000383ffff */
.L_x_2784:
[----:B------:R-:W-:Y:S01]  /*30810*/  BSSY B1, `(.L_x_3069) ;  /* 0x0000008000017945 */ /* 0x000fe20003800000 */
[----:B------:R-:W-:Y:S01]  /*30820*/  IMAD.MOV.U32 R13, RZ, RZ, R51 ;  /* 0x000000ffff0d7224 */ /* 0x000fe200078e0033 */
[----:B------:R-:W-:Y:S01]  /*30830*/  MOV R12, RZ ;  /* 0x000000ff000c7202 */ /* 0x000fe20000000f00 */
[----:B------:R-:W-:Y:S02]  /*30840*/  IMAD.MOV.U32 R11, RZ, RZ, 0x1e1f ;  /* 0x00001e1fff0b7424 */ /* 0x000fe400078e00ff */
[----:B------:R-:W-:-:S07]  /*30850*/  IMAD.MOV.U32 R15, RZ, RZ, -0x1 ;  /* 0xffffffffff0f7424 */ /* 0x000fce00078e00ff */
[----:B0-----:R-:W-:Y:S05]  /*30860*/  WARPSYNC.COLLECTIVE R15, `(.L_x_3070) ;  /* 0x000000000f087348 */ /* 0x001fea0003c00000 */
[----:B------:R1:W2:Y:S02]  /*30870*/  SHFL.IDX P6, R14, R13, R12, R11 ;  /* 0x0000000c0d0e7389 */ /* 0x0002a400000c000b */
[----:B012---:R-:W-:Y:S01]  /*30880*/  ENDCOLLECTIVE ;  /* 0x000000000000791b */ /* 0x007fe20003800000 */
.L_x_3070:
[----:B------:R-:W-:Y:S05]  /*30890*/  BSYNC B1 ;  /* 0x0000000000017941 */ /* 0x000fea0003800000 */
.L_x_3069:
        /* <DEDUP_REMOVED lines=8> */
.L_x_3071:
[----:B------:R-:W-:Y:S01]  /*30920*/  IMAD.MOV.U32 R49, RZ, RZ, R14 ;  /* 0x000000ffff317224 */ /* 0x000fe200078e000e */
[----:B------:R-:W-:Y:S06]  /*30930*/  BRA `(.L_x_3072) ;  /* 0xfffffdec00b87947 */ /* 0x000fec000383ffff */
.L_x_2787:
        /* <DEDUP_REMOVED lines=8> */
.L_x_3074:
[----:B------:R-:W-:Y:S05]  /*309c0*/  BSYNC B1 ;  /* 0x0000000000017941 */ /* 0x000fea0003800000 */
.L_x_3073:
        /* <DEDUP_REMOVED lines=8> */
.L_x_3075:
[----:B------:R-:W-:Y:S01]  /*30a50*/  MOV R49, R14 ;  /* 0x0000000e00317202 */ /* 0x000fe20000000f00 */
[----:B------:R-:W-:Y:S06]  /*30a60*/  BRA `(.L_x_3076) ;  /* 0xfffffdf0000c7947 */ /* 0x000fec000383ffff */
.L_x_2791:
[----:B------:R0:W0:Y:S02]  /*30a70*/  SYNCS.PHASECHK.TRANS64.TRYWAIT P1, [R95+URZ+0x298b0], R96 ;  /* 0x0298b0605f0075a7 */ /* 0x000024000802017f */
[----:B0-----:R-:W-:Y:S05]  /*30a80*/  @!P1 NANOSLEEP.SYNCS 0x989680 ;  /* 0x009896800000995d */ /* 0x001fea0003900000 */
[----:B------:R-:W0:Y:S02]  /*30a90*/  @!P1 SYNCS.PHASECHK.TRANS64 P1, [R95+URZ+0x298b0], R96 ;  /* 0x0298b0605f0095a7 */ /* 0x000e24000802007f */
[----:B0-----:R-:W-:Y:S05]  /*30aa0*/  @!P1 BRA `(.L_x_2791) ;  /* 0xfffffffc00f09947 */ /* 0x001fea000383ffff */
[----:B------:R-:W-:Y:S05]  /*30ab0*/  BRA `(.L_x_3077) ;  /* 0xfffffdf000d87947 */ /* 0x000fea000383ffff */
.L_x_2801:
        /* <DEDUP_REMOVED lines=13> */
.L_x_3079:
[----:B------:R-:W-:Y:S05]  /*30b90*/  BSYNC B0 ;  /* 0x0000000000007941 */ /* 0x000fea0003800000 */
.L_x_3078:
[----:B------:R-:W-:Y:S01]  /*30ba0*/  MOV R207, R14 ;  /* 0x0000000e00cf7202 */ /* 0x000fe20000000f00 */
[----:B------:R-:W-:Y:S06]  /*30bb0*/  BRA `(.L_x_3080) ;  /* 0xfffffe0000587947 */ /* 0x000fec000383ffff */
.L_x_2811:
[----:B------:R-:W-:Y:S01]  /*30bc0*/  BSSY B1, `(.L_x_3081) ;  /* 0x0000007000017945 */ /* 0x000fe20003800000 */
[----:B------:R-:W-:Y:S02]  /*30bd0*/  IMAD.MOV.U32 R12, RZ, RZ, RZ ;  /* 0x000000ffff0c7224 */ /* 0x000fe400078e00ff */
[----:B------:R-:W-:Y:S02]  /*30be0*/  IMAD.MOV.U32 R11, RZ, RZ, 0x1e1f ;  /* 0x00001e1fff0b7424 */ /* 0x000fe400078e00ff */
[----:B------:R-:W-:-:S07]  /*30bf0*/  IMAD.MOV.U32 R15, RZ, RZ, -0x1 ;  /* 0xffffffffff0f7424 */ /* 0x000fce00078e00ff */
[----:B------:R-:W-:Y:S05]  /*30c00*/  WARPSYNC.COLLECTIVE R15, `(.L_x_3082) ;  /* 0x000000000f087348 */ /* 0x000fea0003c00000 */
[----:B------:R0:W1:Y:S02]  /*30c10*/  SHFL.IDX P6, R14, R13, R12, R11 ;  /* 0x0000000c0d0e7389 */ /* 0x00006400000c000b */
[----:B01----:R-:W-:Y:S01]  /*30c20*/  ENDCOLLECTIVE ;  /* 0x000000000000791b */ /* 0x003fe20003800000 */
.L_x_3082:
[----:B------:R-:W-:Y:S05]  /*30c30*/  BSYNC B1 ;  /* 0x0000000000017941 */ /* 0x000fea0003800000 */
.L_x_3081:
[----:B------:R-:W-:Y:S01]  /*30c40*/  IMAD.MOV.U32 R13, RZ, RZ, R3 ;  /* 0x000000ffff0d7224 */ /* 0x000fe200078e0003 */
[----:B------:R-:W-:Y:S01]  /*30c50*/  MOV R12, RZ ;  /* 0x000000ff000c7202 */ /* 0x000fe20000000f00 */
[----:B------:R-:W-:Y:S02]  /*30c60*/  IMAD.MOV.U32 R11, RZ, RZ, 0x1e1f ;  /* 0x00001e1fff0b7424 */ /* 0x000fe400078e00ff */
[----:B------:R-:W-:Y:S02]  /*30c70*/  IMAD.MOV.U32 R15, RZ, RZ, -0x1 ;  /* 0xffffffffff0f7424 */ /* 0x000fe400078e00ff */
[----:B------:R-:W-:-:S07]  /*30c80*/  IMAD.MOV.U32 R0, RZ, RZ, R14 ;  /* 0x000000ffff007224 */ /* 0x000fce00078e000e */
[----:B------:R-:W-:Y:S05]  /*30c90*/  WARPSYNC.COLLECTIVE R15, `(.L_x_3083) ;  /* 0x000000000f087348 */ /* 0x000fea0003c00000 */
[----:B------:R0:W1:Y:S02]  /*30ca0*/  SHFL.IDX P6, R14, R13, R12, R11 ;  /* 0x0000000c0d0e7389 */ /* 0x00006400000c000b */
[----:B01----:R-:W-:Y:S01]  /*30cb0*/  ENDCOLLECTIVE ;  /* 0x000000000000791b */ /* 0x003fe20003800000 */
.L_x_3083:
[----:B------:R-:W-:Y:S02]  /*30cc0*/  IMAD.MOV.U32 R13, RZ, RZ, R4 ;  /* 0x000000ffff0d7224 */ /* 0x000fe400078e0004 */
[----:B------:R-:W-:-:S07]  /*30cd0*/  IMAD.MOV.U32 R3, RZ, RZ, R14 ;  /* 0x000000ffff037224 */ /* 0x000fce00078e000e */
[----:B------:R-:W-:Y:S05]  /*30ce0*/  WARPSYNC.COLLECTIVE R15, `(.L_x_3084) ;  /* 0x000000000f087348 */ /* 0x000fea0003c00000 */
[----:B------:R0:W1:Y:S02]  /*30cf0*/  SHFL.IDX P6, R14, R13, R12, R11 ;  /* 0x0000000c0d0e7389 */ /* 0x00006400000c000b */
[----:B01----:R-:W-:Y:S01]  /*30d00*/  ENDCOLLECTIVE ;  /* 0x000000000000791b */ /* 0x003fe20003800000 */
.L_x_3084:
[----:B------:R-:W-:Y:S01]  /*30d10*/  MOV R13, R5 ;  /* 0x00000005000d7202 */ /* 0x000fe20000000f00 */
[----:B------:R-:W-:-:S07]  /*30d20*/  IMAD.MOV.U32 R4, RZ, RZ, R14 ;  /* 0x000000ffff047224 */ /* 0x000fce00078e000e */
[----:B------:R-:W-:Y:S05]  /*30d30*/  WARPSYNC.COLLECTIVE R15, `(.L_x_3085) ;  /* 0x000000000f087348 */ /* 0x000fea0003c00000 */
[----:B------:R0:W1:Y:S02]  /*30d40*/  SHFL.IDX P6, R14, R13, R12, R11 ;  /* 0x0000000c0d0e7389 */ /* 0x00006400000c000b */
[----:B01----:R-:W-:Y:S01]  /*30d50*/  ENDCOLLECTIVE ;  /* 0x000000000000791b */ /* 0x003fe20003800000 */
.L_x_3085:
[----:B------:R-:W-:Y:S05]  /*30d60*/  BRA `(.L_x_3086) ;  /* 0xfffffe0400a87947 */ /* 0x000fea000383ffff */
.L_x_2815:
[----:B--2---:R2:W0:Y:S02]  /*30d70*/  SYNCS.PHASECHK.TRANS64.TRYWAIT P0, [R18+URZ+0x29800], R5 ;  /* 0x02980005120075a7 */ /* 0x004424000800017f */
[----:B0-----:R-:W-:Y:S05]  /*30d80*/  @!P0 NANOSLEEP.SYNCS 0x989680 ;  /* 0x009896800000895d */ /* 0x001fea0003900000 */
[----:B------:R-:W0:Y:S02]  /*30d90*/  @!P0 SYNCS.PHASECHK.TRANS64 P0, [R18+URZ+0x29800], R5 ;  /* 0x02980005120085a7 */ /* 0x000e24000800007f */
[----:B0-----:R-:W-:Y:S05]  /*30da0*/  @!P0 BRA `(.L_x_2815) ;  /* 0xfffffffc00f08947 */ /* 0x001fea000383ffff */
[----:B------:R-:W-:Y:S05]  /*30db0*/  BRA `(.L_x_3087) ;  /* 0xfffffe0800f47947 */ /* 0x000fea000383ffff */
.L_x_2827:
[----:B------:R-:W-:Y:S01]  /*30dc0*/  BSSY B1, `(.L_x_3088) ;  /* 0x0000007000017945 */ /* 0x000fe20003800000 */
[----:B------:R-:W-:Y:S02]  /*30dd0*/  IMAD.MOV.U32 R12, RZ, RZ, RZ ;  /* 0x000000ffff0c7224 */ /* 0x000fe400078e00ff */
[----:B------:R-:W-:Y:S02]  /*30de0*/  IMAD.MOV.U32 R11, RZ, RZ, 0x1e1f ;  /* 0x00001e1fff0b7424 */ /* 0x000fe400078e00ff */
[----:B------:R-:W-:-:S07]  /*30df0*/  IMAD.MOV.U32 R15, RZ, RZ, -0x1 ;  /* 0xffffffffff0f7424 */ /* 0x000fce00078e00ff */
[----:B------:R-:W-:Y:S05]  /*30e00*/  WARPSYNC.COLLECTIVE R15, `(.L_x_3089) ;  /* 0x000000000f087348 */ /* 0x000fea0003c00000 */
[----:B------:R0:W1:Y:S02]  /*30e10*/  SHFL.IDX P6, R14, R13, R12, R11 ;  /* 0x0000000c0d0e7389 */ /* 0x00006400000c000b */
[----:B01----:R-:W-:Y:S01]  /*30e20*/  ENDCOLLECTIVE ;  /* 0x000000000000791b */ /* 0x003fe20003800000 */
.L_x_3089:
[----:B------:R-:W-:Y:S05]  /*30e30*/  BSYNC B1 ;  /* 0x0000000000017941 */ /* 0x000fea0003800000 */
.L_x_3088:
        /* <DEDUP_REMOVED lines=8> */
.L_x_3090:
[----:B------:R-:W-:Y:S02]  /*30ec0*/  IMAD.MOV.U32 R13, RZ, RZ, R37 ;  /* 0x000000ffff0d7224 */ /* 0x000fe400078e0025 */
[----:B------:R-:W-:-:S07]  /*30ed0*/  IMAD.MOV.U32 R21, RZ, RZ, R14 ;  /* 0x000000ffff157224 */ /* 0x000fce00078e000e */
[----:B------:R-:W-:Y:S05]  /*30ee0*/  WARPSYNC.COLLECTIVE R15, `(.L_x_3091) ;  /* 0x000000000f087348 */ /* 0x000fea0003c00000 */
[----:B------:R0:W1:Y:S02]  /*30ef0*/  SHFL.IDX P6, R14, R13, R12, R11 ;  /* 0x0000000c0d0e7389 */ /* 0x00006400000c000b */
[----:B01----:R-:W-:Y:S01]  /*30f00*/  ENDCOLLECTIVE ;  /* 0x000000000000791b */ /* 0x003fe20003800000 */
.L_x_3091:
[----:B------:R-:W-:Y:S01]  /*30f10*/  MOV R13, R39 ;  /* 0x00000027000d7202 */ /* 0x000fe20000000f00 */
[----:B------:R-:W-:-:S07]  /*30f20*/  IMAD.MOV.U32 R37, RZ, RZ, R14 ;  /* 0x000000ffff257224 */ /* 0x000fce00078e000e */
[----:B------:R-:W-:Y:S05]  /*30f30*/  WARPSYNC.COLLECTIVE R15, `(.L_x_3092) ;  /* 0x000000000f087348 */ /* 0x000fea0003c00000 */
[----:B------:R0:W1:Y:S02]  /*30f40*/  SHFL.IDX P6, R14, R13, R12, R11 ;  /* 0x0000000c0d0e7389 */ /* 0x00006400000c000b */
[----:B01----:R-:W-:Y:S01]  /*30f50*/  ENDCOLLECTIVE ;  /* 0x000000000000791b */ /* 0x003fe20003800000 */
.L_x_3092:
[----:B------:R-:W-:Y:S01]  /*30f60*/  IMAD.MOV.U32 R39, RZ, RZ, R14 ;  /* 0x000000ffff277224 */ /* 0x000fe200078e000e */
[----:B------:R-:W-:Y:S06]  /*30f70*/  BRA `(.L_x_3093) ;  /* 0xfffffe3800bc7947 */ /* 0x000fec000383ffff */
.L_x_2831:
[----:B0-----:R0:W1:Y:S02]  /*30f80*/  SYNCS.PHASECHK.TRANS64.TRYWAIT P0, [R18+URZ+0x29800], R21 ;  /* 0x02980015120075a7 */ /* 0x001064000800017f */
[----:B-1----:R-:W-:Y:S05]  /*30f90*/  @!P0 NANOSLEEP.SYNCS 0x989680 ;  /* 0x009896800000895d */ /* 0x002fea0003900000 */
[----:B------:R-:W1:Y:S02]  /*30fa0*/  @!P0 SYNCS.PHASECHK.TRANS64 P0, [R18+URZ+0x29800], R21 ;  /* 0x02980015120085a7 */ /* 0x000e64000800007f */
[----:B-1----:R-:W-:Y:S05]  /*30fb0*/  @!P0 BRA `(.L_x_2831) ;  /* 0xfffffffc00f08947 */ /* 0x002fea000383ffff */
[----:B------:R-:W-:Y:S05]  /*30fc0*/  BRA `(.L_x_3094) ;  /* 0xfffffe3c00b47947 */ /* 0x000fea000383ffff */
.L_x_2839:
[----:B-1----:R1:W2:Y:S02]  /*30fd0*/  SYNCS.PHASECHK.TRANS64.TRYWAIT P1, [R0+URZ+0x29830], R3 ;  /* 0x02983003000075a7 */ /* 0x0022a4000802017f */
[----:B--2---:R-:W-:Y:S05]  /*30fe0*/  @!P1 NANOSLEEP.SYNCS 0x989680 ;  /* 0x009896800000995d */ /* 0x004fea0003900000 */
[----:B------:R-:W2:Y:S02]  /*30ff0*/  @!P1 SYNCS.PHASECHK.TRANS64 P1, [R0+URZ+0x29830], R3 ;  /* 0x02983003000095a7 */ /* 0x000ea4000802007f */
[----:B--2---:R-:W-:Y:S05]  /*31000*/  @!P1 BRA `(.L_x_2839) ;  /* 0xfffffffc00f09947 */ /* 0x004fea000383ffff */
[----:B------:R-:W-:Y:S05]  /*31010*/  BRA `(.L_x_2838) ;  /* 0xfffffe6c00f87947 */ /* 0x000fea000383ffff */
.L_x_2846:
[----:B-1----:R1:W2:Y:S02]  /*31020*/  SYNCS.PHASECHK.TRANS64.TRYWAIT P2, [R11+URZ+0x29830], R4 ;  /* 0x029830040b0075a7 */ /* 0x0022a4000804017f */
[----:B--2---:R-:W-:Y:S05]  /*31030*/  @!P2 NANOSLEEP.SYNCS 0x989680 ;  /* 0x009896800000a95d */ /* 0x004fea0003900000 */
[----:B------:R-:W2:Y:S02]  /*31040*/  @!P2 SYNCS.PHASECHK.TRANS64 P2, [R11+URZ+0x29830], R4 ;  /* 0x029830040b00a5a7 */ /* 0x000ea4000804007f */
[----:B--2---:R-:W-:Y:S05]  /*31050*/  @!P2 BRA `(.L_x_2846) ;  /* 0xfffffffc00f0a947 */ /* 0x004fea000383ffff */
[----:B------:R-:W-:Y:S05]  /*31060*/  BRA `(.L_x_2845) ;  /* 0xfffffea800687947 */ /* 0x000fea000383ffff */
.L_x_2850:
[----:B-1----:R1:W2:Y:S02]  /*31070*/  SYNCS.PHASECHK.TRANS64.TRYWAIT P1, [R8+URZ+0x29850], R4 ;  /* 0x02985004080075a7 */ /* 0x0022a4000802017f */
[----:B--2---:R-:W-:Y:S05]  /*31080*/  @!P1 NANOSLEEP.SYNCS 0x989680 ;  /* 0x009896800000995d */ /* 0x004fea0003900000 */
[----:B------:R-:W2:Y:S02]  /*31090*/  @!P1 SYNCS.PHASECHK.TRANS64 P1, [R8+URZ+0x29850], R4 ;  /* 0x02985004080095a7 */ /* 0x000ea4000802007f */
[----:B--2---:R-:W-:Y:S05]  /*310a0*/  @!P1 BRA `(.L_x_2850) ;  /* 0xfffffffc00f09947 */ /* 0x004fea000383ffff */
[----:B------:R-:W-:Y:S05]  /*310b0*/  BRA `(.L_x_2847) ;  /* 0xfffffeb800a47947 */ /* 0x000fea000383ffff */
.L_x_2859:
[----:B-1----:R1:W2:Y:S02]  /*310c0*/  SYNCS.PHASECHK.TRANS64.TRYWAIT P1, [R4+URZ+0x29830], R11 ;  /* 0x0298300b040075a7 */ /* 0x0022a4000802017f */
[----:B--2---:R-:W-:Y:S05]  /*310d0*/  @!P1 NANOSLEEP.SYNCS 0x989680 ;  /* 0x009896800000995d */ /* 0x004fea0003900000 */
[----:B------:R-:W2:Y:S02]  /*310e0*/  @!P1 SYNCS.PHASECHK.TRANS64 P1, [R4+URZ+0x29830], R11 ;  /* 0x0298300b040095a7 */ /* 0x000ea4000802007f */
[----:B--2---:R-:W-:Y:S05]  /*310f0*/  @!P1 BRA `(.L_x_2859) ;  /* 0xfffffffc00f09947 */ /* 0x004fea000383ffff */
[----:B------:R-:W-:Y:S05]  /*31100*/  BRA `(.L_x_2858) ;  /* 0xfffffee400c07947 */ /* 0x000fea000383ffff */
.L_x_2863:
[----:B-1----:R1:W2:Y:S02]  /*31110*/  SYNCS.PHASECHK.TRANS64.TRYWAIT P1, [R8+URZ+0x29850], R4 ;  /* 0x02985004080075a7 */ /* 0x0022a4000802017f */
[----:B--2---:R-:W-:Y:S05]  /*31120*/  @!P1 NANOSLEEP.SYNCS 0x989680 ;  /* 0x009896800000995d */ /* 0x004fea0003900000 */
[----:B------:R-:W2:Y:S02]  /*31130*/  @!P1 SYNCS.PHASECHK.TRANS64 P1, [R8+URZ+0x29850], R4 ;  /* 0x02985004080095a7 */ /* 0x000ea4000802007f */
[----:B--2---:R-:W-:Y:S05]  /*31140*/  @!P1 BRA `(.L_x_2863) ;  /* 0xfffffffc00f09947 */ /* 0x004fea000383ffff */
[----:B------:R-:W-:Y:S05]  /*31150*/  BRA `(.L_x_2860) ;  /* 0xfffffef400f07947 */ /* 0x000fea000383ffff */
.L_x_2870:
[----:B-1----:R1:W2:Y:S02]  /*31160*/  SYNCS.PHASECHK.TRANS64.TRYWAIT P1, [R20+URZ+0x29850], R5 ;  /* 0x02985005140075a7 */ /* 0x0022a4000802017f */
[----:B--2---:R-:W-:Y:S05]  /*31170*/  @!P1 NANOSLEEP.SYNCS 0x989680 ;  /* 0x009896800000995d */ /* 0x004fea0003900000 */
[----:B------:R-:W2:Y:S02]  /*31180*/  @!P1 SYNCS.PHASECHK.TRANS64 P1, [R20+URZ+0x29850], R5 ;  /* 0x02985005140095a7 */ /* 0x000ea4000802007f */
[----:B--2---:R-:W-:Y:S05]  /*31190*/  @!P1 BRA `(.L_x_2870) ;  /* 0xfffffffc00f09947 */ /* 0x004fea000383ffff */
[----:B------:R-:W-:Y:S05]  /*311a0*/  BRA `(.L_x_2869) ;  /* 0xffffff1800007947 */ /* 0x000fea000383ffff */
.L_x_2874:
[----:B------:R-:W-:Y:S01]  /*311b0*/  SEL R82, R12, R85, P0 ;  /* 0x000000550c527207 */ /* 0x000fe20000000000 */
[----:B------:R-:W-:Y:S01]  /*311c0*/  IMAD.MOV.U32 R11, RZ, RZ, 0x1c1f ;  /* 0x00001c1fff0b7424 */ /* 0x000fe200078e00ff */
[----:B------:R-:W-:Y:S01]  /*311d0*/  SEL R85, R85, R12, P0 ;  /* 0x0000000c55557207 */ /* 0x000fe20000000000 */
[----:B-----5:R-:W-:Y:S01]  /*311e0*/  IMAD.MOV.U32 R12, RZ, RZ, R9 ;  /* 0x000000ffff0c7224 */ /* 0x020fe200078e0009 */
[----:B------:R-:W-:Y:S01]  /*311f0*/  SEL R78, R97, R20, P0 ;  /* 0x00000014614e7207 */ /* 0x000fe20000000000 */
[----:B------:R-:W-:Y:S01]  /*31200*/  IMAD.MOV.U32 R15, RZ, RZ, -0x1 ;  /* 0xffffffffff0f7424 */ /* 0x000fe200078e00ff */
[----:B------:R-:W-:Y:S02]  /*31210*/  SEL R41, R20, R97, P0 ;  /* 0x0000006114297207 */ /* 0x000fe40000000000 */
[----:B------:R-:W-:-:S07]  /*31220*/  SEL R20, R44, R53, P0 ;  /* 0x000000352c147207 */ /* 0x000fce0000000000 */
[----:B-12---:R-:W-:Y:S05]  /*31230*/  WARPSYNC.COLLECTIVE R15, `(.L_x_3095) ;  /* 0x000000000f087348 */ /* 0x006fea0003c00000 */
[----:B------:R0:W3:Y:S02]  /*31240*/  SHFL.IDX P6, R14, R13, R12, R11 ;  /* 0x0000000c0d0e7389 */ /* 0x0000e400000c000b */
[----:B0123--:R-:W-:Y:S01]  /*31250*/  ENDCOLLECTIVE ;  /* 0x000000000000791b */ /* 0x00ffe20003800000 */
.L_x_3095:
[----:B------:R-:W-:Y:S02]  /*31260*/  SEL R51, R53, R44, P0 ;  /* 0x0000002c35337207 */ /* 0x000fe40000000000 */
[----:B------:R-:W-:Y:S02]  /*31270*/  SEL R44, R111, R98, P0 ;  /* 0x000000626f2c7207 */ /* 0x000fe40000000000 */
[----:B------:R-:W-:Y:S02]  /*31280*/  SEL R111, R98, R111, P0 ;  /* 0x0000006f626f7207 */ /* 0x000fe40000000000 */
[----:B------:R-:W-:Y:S02]  /*31290*/  LOP3.LUT R10, R9, 0x2, RZ, 0x3c, !PT ;  /* 0x00000002090a7812 */ /* 0x000fe400078e3cff */
[----:B------:R-:W-:Y:S02]  /*312a0*/  SEL R80, R90, R125, P0 ;  /* 0x0000007d5a507207 */ /* 0x000fe40000000000 */
[----:B------:R-:W-:-:S02]  /*312b0*/  SEL R49, R125, R90, P0 ;  /* 0x0000005a7d317207 */ /* 0x000fc40000000000 */
[----:B------:R-:W-:Y:S02]  /*312c0*/  SEL R90, R123, R60, P0 ;  /* 0x0000003c7b5a7207 */ /* 0x000fe40000000000 */
[----:B------:R-:W-:Y:S02]  /*312d0*/  MOV R13, R2 ;  /* 0x00000002000d7202 */ /* 0x000fe40000000f00 */
        /* <DEDUP_REMOVED lines=9> */
.L_x_3096:
        /* <DEDUP_REMOVED lines=19> */
.L_x_3097:
        /* <DEDUP_REMOVED lines=18> */
.L_x_3098:
        /* <DEDUP_REMOVED lines=18> */
.L_x_3099:
        /* <DEDUP_REMOVED lines=11> */
[----:B------:R-:W-:Y:S01]  /*31790*/  MOV R100, RZ ;  /* 0x000000ff00647202 */ /* 0x000fe20000000f00 */
[----:B------:R-:W-:-:S07]  /*317a0*/  IMAD.MOV.U32 R78, RZ, RZ, R14 ;  /* 0x000000ffff4e7224 */ /* 0x000fce00078e000e */
[----:B------:R-:W-:Y:S05]  /*317b0*/  WARPSYNC.COLLECTIVE R15, `(.L_x_3100) ;  /* 0x000000000f087348 */ /* 0x000fea0003c00000 */
[----:B------:R0:W1:Y:S02]  /*317c0*/  SHFL.IDX P6, R14, R13, R12, R11 ;  /* 0x0000000c0d0e7389 */ /* 0x00006400000c000b */
[----:B01----:R-:W-:Y:S01]  /*317d0*/  ENDCOLLECTIVE ;  /* 0x000000000000791b */ /* 0x003fe20003800000 */
.L_x_3100:
[----:B------:R-:W-:Y:S01]  /*317e0*/  MOV R13, R41 ;  /* 0x00000029000d7202 */ /* 0x000fe20000000f00 */
[----:B------:R-:W-:Y:S02]  /*317f0*/  IMAD.MOV.U32 R12, RZ, RZ, R10 ;  /* 0x000000ffff0c7224 */ /* 0x000fe400078e000a */
[----:B------:R-:W-:-:S07]  /*31800*/  IMAD.MOV.U32 R80, RZ, RZ, R14 ;  /* 0x000000ffff507224 */ /* 0x000fce00078e000e */
[----:B------:R-:W-:Y:S05]  /*31810*/  WARPSYNC.COLLECTIVE R15, `(.L_x_3101) ;  /* 0x000000000f087348 */ /* 0x000fea0003c00000 */
[----:B------:R0:W1:Y:S02]  /*31820*/  SHFL.IDX P6, R14, R13, R12, R11 ;  /* 0x0000000c0d0e7389 */ /* 0x00006400000c000b */
[----:B01----:R-:W-:Y:S01]  /*31830*/  ENDCOLLECTIVE ;  /* 0x000000000000791b */ /* 0x003fe20003800000 */
.L_x_3101:
[----:B------:R-:W-:Y:S02]  /*31840*/  IMAD.MOV.U32 R13, RZ, RZ, R49 ;  /* 0x000000ffff0d7224 */ /* 0x000fe400078e0031 */
[----:B------:R-:W-:-:S07]  /*31850*/  IMAD.MOV.U32 R41, RZ, RZ, R14 ;  /* 0x000000ffff297224 */ /* 0x000fce00078e000e */
[----:B------:R-:W-:Y:S05]  /*31860*/  WARPSYNC.COLLECTIVE R15, `(.L_x_3102) ;  /* 0x000000000f087348 */ /* 0x000fea0003c00000 */
[----:B------:R0:W1:Y:S02]  /*31870*/  SHFL.IDX P6, R14, R13, R12, R11 ;  /* 0x0000000c0d0e7389 */ /* 0x00006400000c000b */
[----:B01----:R-:W-:Y:S01]  /*31880*/  ENDCOLLECTIVE ;  /* 0x000000000000791b */ /* 0x003fe20003800000 */
.L_x_3102:
[----:B------:R-:W-:Y:S02]  /*31890*/  SEL R77, R78, R41, P0 ;  /* 0x000000294e4d7207 */ /* 0x000fe40000000000 */
[----:B------:R-:W-:Y:S01]  /*318a0*/  SEL R78, R41, R78, P0 ;  /* 0x0000004e294e7207 */ /* 0x000fe20000000000 */
[----:B------:R-:W-:Y:S01]  /*318b0*/  IMAD.MOV.U32 R13, RZ, RZ, R0 ;  /* 0x000000ffff0d7224 */ /* 0x000fe200078e0000 */
[----:B------:R-:W-:Y:S01]  /*318c0*/  MOV R12, R9 ;  /* 0x00000009000c7202 */ /* 0x000fe20000000f00 */
[----:B------:R-:W-:-:S07]  /*318d0*/  IMAD.MOV.U32 R49, RZ, RZ, R14 ;  /* 0x000000ffff317224 */ /* 0x000fce00078e000e */
[----:B------:R-:W-:Y:S05]  /*318e0*/  WARPSYNC.COLLECTIVE R15, `(.L_x_3103) ;  /* 0x000000000f087348 */ /* 0x000fea0003c00000 */
[----:B------:R0:W1:Y:S02]  /*318f0*/  SHFL.IDX P6, R14, R13, R12, R11 ;  /* 0x0000000c0d0e7389 */ /* 0x00006400000c000b */
[----:B01----:R-:W-:Y:S01]  /*31900*/  ENDCOLLECTIVE ;  /* 0x000000000000791b */ /* 0x003fe20003800000 */
.L_x_3103:
[----:B------:R-:W-:Y:S02]  /*31910*/  IMAD.MOV.U32 R13, RZ, RZ, R4 ;  /* 0x000000ffff0d7224 */ /* 0x000fe400078e0004 */
[----:B------:R-:W-:-:S07]  /*31920*/  IMAD.MOV.U32 R0, RZ, RZ, R14 ;  /* 0x000000ffff007224 */ /* 0x000fce00078e000e */
[----:B------:R-:W-:Y:S05]  /*31930*/  WARPSYNC.COLLECTIVE R15, `(.L_x_3104) ;  /* 0x000000000f087348 */ /* 0x000fea0003c00000 */
[----:B------:R0:W1:Y:S02]  /*31940*/  SHFL.IDX P6, R14, R13, R12, R11 ;  /* 0x0000000c0d0e7389 */ /* 0x00006400000c000b */
[----:B01----:R-:W-:Y:S01]  /*31950*/  ENDCOLLECTIVE ;  /* 0x000000000000791b */ /* 0x003fe20003800000 */
.L_x_3104:
[----:B------:R-:W-:Y:S02]  /*31960*/  IMAD.MOV.U32 R13, RZ, RZ, R47 ;  /* 0x000000ffff0d7224 */ /* 0x000fe400078e002f */
[----:B------:R-:W-:Y:S02]  /*31970*/  IMAD.MOV.U32 R12, RZ, RZ, R10 ;  /* 0x000000ffff0c7224 */ /* 0x000fe400078e000a */
[----:B------:R-:W-:-:S07]  /*31980*/  IMAD.MOV.U32 R3, RZ, RZ, R14 ;  /* 0x000000ffff037224 */ /* 0x000fce00078e000e */
[----:B------:R-:W-:Y:S05]  /*31990*/  WARPSYNC.COLLECTIVE R15, `(.L_x_3105) ;  /* 0x000000000f087348 */ /* 0x000fea0003c00000 */
[----:B------:R0:W1:Y:S02]  /*319a0*/  SHFL.IDX P6, R14, R13, R12, R11 ;  /* 0x0000000c0d0e7389 */ /* 0x00006400000c000b */
[----:B01----:R-:W-:Y:S01]  /*319b0*/  ENDCOLLECTIVE ;  /* 0x000000000000791b */ /* 0x003fe20003800000 */
.L_x_3105:
[----:B------:R-:W-:Y:S01]  /*319c0*/  IMAD.MOV.U32 R13, RZ, RZ, R79 ;  /* 0x000000ffff0d7224 */ /* 0x000fe200078e004f */
[----:B------:R-:W-:Y:S02]  /*319d0*/  SEL R79, R80, R49, P0 ;  /* 0x00000031504f7207 */ /* 0x000fe40000000000 */
[----:B------:R-:W-:Y:S02]  /*319e0*/  SEL R80, R49, R80, P0 ;  /* 0x0000005031507207 */ /* 0x000fe40000000000 */
[----:B------:R-:W-:-:S07]  /*319f0*/  MOV R47, R14 ;  /* 0x0000000e002f7202 */ /* 0x000fce0000000f00 */
[----:B------:R-:W-:Y:S05]  /*31a00*/  WARPSYNC.COLLECTIVE R15, `(.L_x_3106) ;  /* 0x000000000f087348 */ /* 0x000fea0003c00000 */
[----:B------:R0:W1:Y:S02]  /*31a10*/  SHFL.IDX P6, R14, R13, R12, R11 ;  /* 0x0000000c0d0e7389 */ /* 0x00006400000c000b */
[----:B01----:R-:W-:Y:S01]  /*31a20*/  ENDCOLLECTIVE ;  /* 0x000000000000791b */ /* 0x003fe20003800000 */
.L_x_3106:
        /* <DEDUP_REMOVED lines=8> */
.L_x_3107:
[----:B------:R-:W-:Y:S02]  /*31ab0*/  SEL R2, R3, R4, P0 ;  /* 0x0000000403027207 */ /* 0x000fe40000000000 */
[----:B------:R-:W-:Y:S02]  /*31ac0*/  SEL R3, R4, R3, P0 ;  /* 0x0000000304037207 */ /* 0x000fe40000000000 */
[----:B------:R-:W-:Y:S01]  /*31ad0*/  MOV R13, R40 ;  /* 0x00000028000d7202 */ /* 0x000fe20000000f00 */
[----:B------:R-:W-:-:S07]  /*31ae0*/  IMAD.MOV.U32 R20, RZ, RZ, R14 ;  /* 0x000000ffff147224 */ /* 0x000fce00078e000e */
[----:B------:R-:W-:Y:S05]  /*31af0*/  WARPSYNC.COLLECTIVE R15, `(.L_x_3108) ;  /* 0x000000000f087348 */ /* 0x000fea0003c00000 */
[----:B------:R0:W1:Y:S02]  /*31b00*/  SHFL.IDX P6, R14, R13, R12, R11 ;  /* 0x0000000c0d0e7389 */ /* 0x00006400000c000b */
[----:B01----:R-:W-:Y:S01]  /*31b10*/  ENDCOLLECTIVE ;  /* 0x000000000000791b */ /* 0x003fe20003800000 */
.L_x_3108:
[----:B------:R-:W-:Y:S02]  /*31b20*/  IMAD.MOV.U32 R13, RZ, RZ, R51 ;  /* 0x000000ffff0d7224 */ /* 0x000fe400078e0033 */
[----:B------:R-:W-:Y:S02]  /*31b30*/  IMAD.MOV.U32 R12, RZ, RZ, R10 ;  /* 0x000000ffff0c7224 */ /* 0x000fe400078e000a */
[----:B------:R-:W-:-:S07]  /*31b40*/  IMAD.MOV.U32 R40, RZ, RZ, R14 ;  /* 0x000000ffff287224 */ /* 0x000fce00078e000e */
[----:B------:R-:W-:Y:S05]  /*31b50*/  WARPSYNC.COLLECTIVE R15, `(.L_x_3109) ;  /* 0x000000000f087348 */ /* 0x000fea0003c00000 */
[----:B------:R0:W1:Y:S02]  /*31b60*/  SHFL.IDX P6, R14, R13, R12, R11 ;  /* 0x0000000c0d0e7389 */ /* 0x00006400000c000b */
[----:B01----:R-:W-:Y:S01]  /*31b70*/  ENDCOLLECTIVE ;  /* 0x000000000000791b */ /* 0x003fe20003800000 */
.L_x_3109:
[----:B------:R-:W-:Y:S02]  /*31b80*/  IMAD.MOV.U32 R13, RZ, RZ, R119 ;  /* 0x000000ffff0d7224 */ /* 0x000fe400078e0077 */
[----:B------:R-:W-:-:S07]  /*31b90*/  IMAD.MOV.U32 R51, RZ, RZ, R14 ;  /* 0x000000ffff337224 */ /* 0x000fce00078e000e */
[----:B------:R-:W-:Y:S05]  /*31ba0*/  WARPSYNC.COLLECTIVE R15, `(.L_x_3110) ;  /* 0x000000000f087348 */ /* 0x000fea0003c00000 */
[----:B------:R0:W1:Y:S02]  /*31bb0*/  SHFL.IDX P6, R14, R13, R12, R11 ;  /* 0x0000000c0d0e7389 */ /* 0x00006400000c000b */
[----:B01----:R-:W-:Y:S01]  /*31bc0*/  ENDCOLLECTIVE ;  /* 0x000000000000791b */ /* 0x003fe20003800000 */
.L_x_3110:
        /* <DEDUP_REMOVED lines=8> */
.L_x_3111:
[----:B------:R-:W-:Y:S02]  /*31c50*/  SEL R21, R40, R119, P0 ;  /* 0x0000007728157207 */ /* 0x000fe40000000000 */
[----:B------:R-:W-:Y:S01]  /*31c60*/  SEL R40, R119, R40, P0 ;  /* 0x0000002877287207 */ /* 0x000fe20000000000 */
[----:B------:R-:W-:Y:S02]  /*31c70*/  IMAD.MOV.U32 R13, RZ, RZ, R44 ;  /* 0x000000ffff0d7224 */ /* 0x000fe400078e002c */
[----:B------:R-:W-:-:S07]  /*31c80*/  IMAD.MOV.U32 R42, RZ, RZ, R14 ;  /* 0x000000ffff2a7224 */ /* 0x000fce00078e000e */
[----:B------:R-:W-:Y:S05]  /*31c90*/  WARPSYNC.COLLECTIVE R15, `(.L_x_3112) ;  /* 0x000000000f087348 */ /* 0x000fea0003c00000 */
[----:B------:R0:W1:Y:S02]  /*31ca0*/  SHFL.IDX P6, R14, R13, R12, R11 ;  /* 0x0000000c0d0e7389 */ /* 0x00006400000c000b */
[----:B01----:R-:W-:Y:S01]  /*31cb0*/  ENDCOLLECTIVE ;  /* 0x000000000000791b */ /* 0x003fe20003800000 */
.L_x_3112:
[----:B------:R-:W-:Y:S01]  /*31cc0*/  MOV R13, R121 ;  /* 0x00000079000d7202 */ /* 0x000fe20000000f00 */
[----:B------:R-:W-:Y:S02]  /*31cd0*/  IMAD.MOV.U32 R12, RZ, RZ, R10 ;  /* 0x000000ffff0c7224 */ /* 0x000fe400078e000a */
[----:B------:R-:W-:-:S07]  /*31ce0*/  IMAD.MOV.U32 R44, RZ, RZ, R14 ;  /* 0x000000ffff2c7224 */ /* 0x000fce00078e000e */
[----:B------:R-:W-:Y:S05]  /*31cf0*/  WARPSYNC.COLLECTIVE R15, `(.L_x_3113) ;  /* 0x000000000f087348 */ /* 0x000fea0003c00000 */
[----:B------:R0:W1:Y:S02]  /*31d00*/  SHFL.IDX P6, R14, R13, R12, R11 ;  /* 0x0000000c0d0e7389 */ /* 0x00006400000c000b */
[----:B01----:R-:W-:Y:S01]  /*31d10*/  ENDCOLLECTIVE ;  /* 0x000000000000791b */ /* 0x003fe20003800000 */
.L_x_3113:
[----:B------:R-:W-:Y:S02]  /*31d20*/  IMAD.MOV.U32 R13, RZ, RZ, R111 ;  /* 0x000000ffff0d7224 */ /* 0x000fe400078e006f */
[----:B------:R-:W-:-:S07]  /*31d30*/  IMAD.MOV.U32 R121, RZ, RZ, R14 ;  /* 0x000000ffff797224 */ /* 0x000fce00078e000e */
[----:B------:R-:W-:Y:S05]  /*31d40*/  WARPSYNC.COLLECTIVE R15, `(.L_x_3114) ;  /* 0x000000000f087348 */ /* 0x000fea0003c00000 */
[----:B------:R0:W1:Y:S02]  /*31d50*/  SHFL.IDX P6, R14, R13, R12, R11 ;  /* 0x0000000c0d0e7389 */ /* 0x00006400000c000b */
[----:B01----:R-:W-:Y:S01]  /*31d60*/  ENDCOLLECTIVE ;  /* 0x000000000000791b */ /* 0x003fe20003800000 */
.L_x_3114:
        /* <DEDUP_REMOVED lines=8> */
.L_x_3115:
[----:B------:R-:W-:Y:S02]  /*31df0*/  IMAD.MOV.U32 R13, RZ, RZ, R48 ;  /* 0x000000ffff0d7224 */ /* 0x000fe400078e0030 */
[----:B------:R-:W-:-:S07]  /*31e00*/  IMAD.MOV.U32 R46, RZ, RZ, R14 ;  /* 0x000000ffff2e7224 */ /* 0x000fce00078e000e */
[----:B------:R-:W-:Y:S05]  /*31e10*/  WARPSYNC.COLLECTIVE R15, `(.L_x_3116) ;  /* 0x000000000f087348 */ /* 0x000fea0003c00000 */
[----:B------:R0:W1:Y:S02]  /*31e20*/  SHFL.IDX P6, R14, R13, R12, R11 ;  /* 0x0000000c0d0e7389 */ /* 0x00006400000c000b */
[----:B01----:R-:W-:Y:S01]  /*31e30*/  ENDCOLLECTIVE ;  /* 0x000000000000791b */ /* 0x003fe20003800000 */
.L_x_3116:
[----:B------:R-:W-:Y:S02]  /*31e40*/  IMAD.MOV.U32 R13, RZ, RZ, R113 ;  /* 0x000000ffff0d7224 */ /* 0x000fe400078e0071 */
[----:B------:R-:W-:Y:S02]  /*31e50*/  IMAD.MOV.U32 R12, RZ, RZ, R10 ;  /* 0x000000ffff0c7224 */ /* 0x000fe400078e000a */
[----:B------:R-:W-:-:S07]  /*31e60*/  IMAD.MOV.U32 R48, RZ, RZ, R14 ;  /* 0x000000ffff307224 */ /* 0x000fce00078e000e */
[----:B------:R-:W-:Y:S05]  /*31e70*/  WARPSYNC.COLLECTIVE R15, `(.L_x_3117) ;  /* 0x000000000f087348 */ /* 0x000fea0003c00000 */
[----:B------:R0:W1:Y:S02]  /*31e80*/  SHFL.IDX P6, R14, R13, R12, R11 ;  /* 0x0000000c0d0e7389 */ /* 0x00006400000c000b */
[----:B01----:R-:W-:Y:S01]  /*31e90*/  ENDCOLLECTIVE ;  /* 0x000000000000791b */ /* 0x003fe20003800000 */
.L_x_3117:
[----:B------:R-:W-:Y:S01]  /*31ea0*/  IMAD.MOV.U32 R13, RZ, RZ, R87 ;  /* 0x000000ffff0d7224 */ /* 0x000fe200078e0057 */
[----:B------:R-:W-:-:S07]  /*31eb0*/  MOV R113, R14 ;  /* 0x0000000e00717202 */ /* 0x000fce0000000f00 */
[----:B------:R-:W-:Y:S05]  /*31ec0*/  WARPSYNC.COLLECTIVE R15, `(.L_x_3118) ;  /* 0x000000000f087348 */ /* 0x000fea0003c00000 */
[----:B------:R0:W1:Y:S02]  /*31ed0*/  SHFL.IDX P6, R14, R13, R12, R11 ;  /* 0x0000000c0d0e7389 */ /* 0x00006400000c000b */
[----:B01----:R-:W-:Y:S01]  /*31ee0*/  ENDCOLLECTIVE ;  /* 0x000000000000791b */ /* 0x003fe20003800000 */
.L_x_3118:
[----:B------:R-:W-:Y:S02]  /*31ef0*/  IMAD.MOV.U32 R13, RZ, RZ, R50 ;  /* 0x000000ffff0d7224 */ /* 0x000fe400078e0032 */
[----:B------:R-:W-:Y:S02]  /*31f00*/  IMAD.MOV.U32 R12, RZ, RZ, R9 ;  /* 0x000000ffff0c7224 */ /* 0x000fe400078e0009 */
[----:B------:R-:W-:-:S07]  /*31f10*/  IMAD.MOV.U32 R87, RZ, RZ, R14 ;  /* 0x000000ffff577224 */ /* 0x000fce00078e000e */
[----:B------:R-:W-:Y:S05]  /*31f20*/  WARPSYNC.COLLECTIVE R15, `(.L_x_3119) ;  /* 0x000000000f087348 */ /* 0x000fea0003c00000 */
[----:B------:R0:W1:Y:S02]  /*31f30*/  SHFL.IDX P6, R14, R13, R12, R11 ;  /* 0x0000000c0d0e7389 */ /* 0x00006400000c000b */
[----:B01----:R-:W-:Y:S01]  /*31f40*/  ENDCOLLECTIVE ;  /* 0x000000000000791b */ /* 0x003fe20003800000 */
.L_x_3119:
[----:B------:R-:W-:Y:S02]  /*31f50*/  SEL R47, R48, R87, P0 ;  /* 0x00000057302f7207 */ /* 0x000fe40000000000 */
[----:B------:R-:W-:Y:S02]  /*31f60*/  SEL R48, R87, R48, P0 ;  /* 0x0000003057307207 */ /* 0x000fe40000000000 */
[----:B------:R-:W-:Y:S01]  /*31f70*/  MOV R13, R82 ;  /* 0x00000052000d7202 */ /* 0x000fe20000000f00 */
[----:B------:R-:W-:-:S07]  /*31f80*/  IMAD.MOV.U32 R50, RZ, RZ, R14 ;  /* 0x000000ffff327224 */ /* 0x000fce00078e000e */
[----:B------:R-:W-:Y:S05]  /*31f90*/  WARPSYNC.COLLECTIVE R15, `(.L_x_3120) ;  /* 0x000000000f087348 */ /* 0x000fea0003c00000 */
[----:B------:R0:W1:Y:S02]  /*31fa0*/  SHFL.IDX P6, R14, R13, R12, R11 ;  /* 0x0000000c0d0e7389 */ /* 0x00006400000c000b */
[----:B01----:R-:W-:Y:S01]  /*31fb0*/  ENDCOLLECTIVE ;  /* 0x000000000000791b */ /* 0x003fe20003800000 */
.L_x_3120:
[----:B------:R-:W-:Y:S02]  /*31fc0*/  IMAD.MOV.U32 R13, RZ, RZ, R115 ;  /* 0x000000ffff0d7224 */ /* 0x000fe400078e0073 */
[----:B------:R-:W-:Y:S02]  /*31fd0*/  IMAD.MOV.U32 R12, RZ, RZ, R10 ;  /* 0x000000ffff0c7224 */ /* 0x000fe400078e000a */
[----:B------:R-:W-:-:S07]  /*31fe0*/  IMAD.MOV.U32 R82, RZ, RZ, R14 ;  /* 0x000000ffff527224 */ /* 0x000fce00078e000e */
[----:B------:R-:W-:Y:S05]  /*31ff0*/  WARPSYNC.COLLECTIVE R15, `(.L_x_3121) ;  /* 0x000000000f087348 */ /* 0x000fea0003c00000 */
[----:B------:R0:W1:Y:S02]  /*32000*/  SHFL.IDX P6, R14, R13, R12, R11 ;  /* 0x0000000c0d0e7389 */ /* 0x00006400000c000b */
[----:B01----:R-:W-:Y:S01]  /*32010*/  ENDCOLLECTIVE ;  /* 0x000000000000791b */ /* 0x003fe20003800000 */
.L_x_3121:
[----:B------:R-:W-:Y:S02]  /*32020*/  IMAD.MOV.U32 R13, RZ, RZ, R85 ;  /* 0x000000ffff0d7224 */ /* 0x000fe400078e0055 */
[----:B------:R-:W-:-:S07]  /*32030*/  IMAD.MOV.U32 R115, RZ, RZ, R14 ;  /* 0x000000ffff737224 */ /* 0x000fce00078e000e */
[----:B------:R-:W-:Y:S05]  /*32040*/  WARPSYNC.COLLECTIVE R15, `(.L_x_3122) ;  /* 0x000000000f087348 */ /* 0x000fea0003c00000 */
[----:B------:R0:W1:Y:S02]  /*32050*/  SHFL.IDX P6, R14, R13, R12, R11 ;  /* 0x0000000c0d0e7389 */ /* 0x00006400000c000b */
[----:B01----:R-:W-:Y:S01]  /*32060*/  ENDCOLLECTIVE ;  /* 0x000000000000791b */ /* 0x003fe20003800000 */
.L_x_3122:
        /* <DEDUP_REMOVED lines=8> */
.L_x_3123:
[----:B------:R-:W-:Y:S02]  /*320f0*/  SEL R51, R82, R85, P0 ;  /* 0x0000005552337207 */ /* 0x000fe40000000000 */
[----:B------:R-:W-:Y:S01]  /*32100*/  SEL R82, R85, R82, P0 ;  /* 0x0000005255527207 */ /* 0x000fe20000000000 */
[----:B------:R-:W-:Y:S02]  /*32110*/  IMAD.MOV.U32 R13, RZ, RZ, R86 ;  /* 0x000000ffff0d7224 */ /* 0x000fe400078e0056 */
[----:B------:R-:W-:-:S07]  /*32120*/  IMAD.MOV.U32 R84, RZ, RZ, R14 ;  /* 0x000000ffff547224 */ /* 0x000fce00078e000e */
[----:B------:R-:W-:Y:S05]  /*32130*/  WARPSYNC.COLLECTIVE R15, `(.L_x_3124) ;  /* 0x000000000f087348 */ /* 0x000fea0003c00000 */
[----:B------:R0:W1:Y:S02]  /*32140*/  SHFL.IDX P6, R14, R13, R12, R11 ;  /* 0x0000000c0d0e7389 */ /* 0x00006400000c000b */
[----:B01----:R-:W-:Y:S01]  /*32150*/  ENDCOLLECTIVE ;  /* 0x000000000000791b */ /* 0x003fe20003800000 */
.L_x_3124:
[----:B------:R-:W-:Y:S01]  /*32160*/  MOV R13, R117 ;  /* 0x00000075000d7202 */ /* 0x000fe20000000f00 */
[----:B------:R-:W-:Y:S02]  /*32170*/  IMAD.MOV.U32 R12, RZ, RZ, R10 ;  /* 0x000000ffff0c7224 */ /* 0x000fe400078e000a */
[----:B------:R-:W-:-:S07]  /*32180*/  IMAD.MOV.U32 R86, RZ, RZ, R14 ;  /* 0x000000ffff567224 */ /* 0x000fce00078e000e */
[----:B------:R-:W-:Y:S05]  /*32190*/  WARPSYNC.COLLECTIVE R15, `(.L_x_3125) ;  /* 0x000000000f087348 */ /* 0x000fea0003c00000 */
[----:B------:R0:W1:Y:S02]  /*321a0*/  SHFL.IDX P6, R14, R13, R12, R11 ;  /* 0x0000000c0d0e7389 */ /* 0x00006400000c000b */
[----:B01----:R-:W-:Y:S01]  /*321b0*/  ENDCOLLECTIVE ;  /* 0x000000000000791b */ /* 0x003fe20003800000 */
.L_x_3125:
[----:B------:R-:W-:Y:S02]  /*321c0*/  IMAD.MOV.U32 R13, RZ, RZ, R67 ;  /* 0x000000ffff0d7224 */ /* 0x000fe400078e0043 */
[----:B------:R-:W-:-:S07]  /*321d0*/  IMAD.MOV.U32 R117, RZ, RZ, R14 ;  /* 0x000000ffff757224 */ /* 0x000fce00078e000e */
[----:B------:R-:W-:Y:S05]  /*321e0*/  WARPSYNC.COLLECTIVE R15, `(.L_x_3126) ;  /* 0x000000000f087348 */ /* 0x000fea0003c00000 */
[----:B------:R0:W1:Y:S02]  /*321f0*/  SHFL.IDX P6, R14, R13, R12, R11 ;  /* 0x0000000c0d0e7389 */ /* 0x00006400000c000b */
[----:B01----:R-:W-:Y:S01]  /*32200*/  ENDCOLLECTIVE ;  /* 0x000000000000791b */ /* 0x003fe20003800000 */
.L_x_3126:
[----:B------:R-:W-:Y:S01]  /*32210*/  IMAD.MOV.U32 R13, RZ, RZ, R90 ;  /* 0x000000ffff0d7224 */ /* 0x000fe200078e005a */
[----:B------:R-:W-:Y:S01]  /*32220*/  MOV R12, R9 ;  /* 0x00000009000c7202 */ /* 0x000fe20000000f00 */
[----:B------:R-:W-:-:S07]  /*32230*/  IMAD.MOV.U32 R67, RZ, RZ, R14 ;  /* 0x000000ffff437224 */ /* 0x000fce00078e000e */
[----:B------:R-:W-:Y:S05]  /*32240*/  WARPSYNC.COLLECTIVE R15, `(.L_x_3127) ;  /* 0x000000000f087348 */ /* 0x000fea0003c00000 */
[----:B------:R0:W1:Y:S02]  /*32250*/  SHFL.IDX P6, R14, R13, R12, R11 ;  /* 0x0000000c0d0e7389 */ /* 0x00006400000c000b */
[----:B01----:R-:W-:Y:S01]  /*32260*/  ENDCOLLECTIVE ;  /* 0x000000000000791b */ /* 0x003fe20003800000 */
.L_x_3127:
[----:B------:R-:W-:Y:S02]  /*32270*/  SEL R85, R86, R67, P0 ;  /* 0x0000004356557207 */ /* 0x000fe40000000000 */
[----:B------:R-:W-:Y:S01]  /*32280*/  SEL R86, R67, R86, P0 ;  /* 0x0000005643567207 */ /* 0x000fe20000000000 */
[----:B------:R-:W-:Y:S02]  /*32290*/  IMAD.MOV.U32 R13, RZ, RZ, R54 ;  /* 0x000000ffff0d7224 */ /* 0x000fe400078e0036 */
[----:B------:R-:W-:-:S07]  /*322a0*/  IMAD.MOV.U32 R90, RZ, RZ, R14 ;  /* 0x000000ffff5a7224 */ /* 0x000fce00078e000e */
[----:B------:R-:W-:Y:S05]  /*322b0*/  WARPSYNC.COLLECTIVE R15, `(.L_x_3128) ;  /* 0x000000000f087348 */ /* 0x000fea0003c00000 */
[----:B------:R0:W1:Y:S02]  /*322c0*/  SHFL.IDX P6, R14, R13, R12, R11 ;  /* 0x0000000c0d0e7389 */ /* 0x00006400000c000b */
[----:B01----:R-:W-:Y:S01]  /*322d0*/  ENDCOLLECTIVE ;  /* 0x000000000000791b */ /* 0x003fe20003800000 */
.L_x_3128:
        /* <DEDUP_REMOVED lines=8> */
.L_x_3129:
[----:B------:R-:W-:Y:S01]  /*32360*/  IMAD.MOV.U32 R13, RZ, RZ, R45 ;  /* 0x000000ffff0d7224 */ /* 0x000fe200078e002d */
[----:B------:R-:W-:Y:S02]  /*32370*/  SEL R45, R46, R113, P0 ;  /* 0x000000712e2d7207 */ /* 0x000fe40000000000 */
[----:B------:R-:W-:Y:S02]  /*32380*/  SEL R46, R113, R46, P0 ;  /* 0x0000002e712e7207 */ /* 0x000fe40000000000 */
[----:B------:R-:W-:-:S07]  /*32390*/  MOV R123, R14 ;  /* 0x0000000e007b7202 */ /* 0x000fce0000000f00 */
[----:B------:R-:W-:Y:S05]  /*323a0*/  WARPSYNC.COLLECTIVE R15, `(.L_x_3130) ;  /* 0x000000000f087348 */ /* 0x000fea0003c00000 */
[----:B------:R0:W1:Y:S02]  /*323b0*/  SHFL.IDX P6, R14, R13, R12, R11 ;  /* 0x0000000c0d0e7389 */ /* 0x00006400000c000b */
[----:B01----:R-:W-:Y:S01]  /*323c0*/  ENDCOLLECTIVE ;  /* 0x000000000000791b */ /* 0x003fe20003800000 */
.L_x_3130:
        /* <DEDUP_REMOVED lines=8> */
.L_x_3131:
[----:B------:R-:W-:Y:S01]  /*32450*/  MOV R13, R58 ;  /* 0x0000003a000d7202 */ /* 0x000fe20000000f00 */
[----:B------:R-:W-:-:S07]  /*32460*/  IMAD.MOV.U32 R60, RZ, RZ, R14 ;  /* 0x000000ffff3c7224 */ /* 0x000fce00078e000e */
[----:B------:R-:W-:Y:S05]  /*32470*/  WARPSYNC.COLLECTIVE R15, `(.L_x_3132) ;  /* 0x000000000f087348 */ /* 0x000fea0003c00000 */
[----:B------:R0:W1:Y:S02]  /*32480*/  SHFL.IDX P6, R14, R13, R12, R11 ;  /* 0x0000000c0d0e7389 */ /* 0x00006400000c000b */
[----:B01----:R-:W-:Y:S01]  /*32490*/  ENDCOLLECTIVE ;  /* 0x000000000000791b */ /* 0x003fe20003800000 */
.L_x_3132:
        /* <DEDUP_REMOVED lines=8> */
.L_x_3133:
[----:B------:R-:W-:Y:S02]  /*32520*/  IMAD.MOV.U32 R13, RZ, RZ, R61 ;  /* 0x000000ffff0d7224 */ /* 0x000fe400078e003d */
[----:B------:R-:W-:-:S07]  /*32530*/  IMAD.MOV.U32 R127, RZ, RZ, R14 ;  /* 0x000000ffff7f7224 */ /* 0x000fce00078e000e */
[----:B------:R-:W-:Y:S05]  /*32540*/  WARPSYNC.COLLECTIVE R15, `(.L_x_3134) ;  /* 0x000000000f087348 */ /* 0x000fea0003c00000 */
[----:B------:R0:W1:Y:S02]  /*32550*/  SHFL.IDX P6, R14, R13, R12, R11 ;  /* 0x0000000c0d0e7389 */ /* 0x00006400000c000b */
[----:B01----:R-:W-:Y:S01]  /*32560*/  ENDCOLLECTIVE ;  /* 0x000000000000791b */ /* 0x003fe20003800000 */
.L_x_3134:
[----:B------:R-:W-:Y:S02]  /*32570*/  IMAD.MOV.U32 R13, RZ, RZ, R64 ;  /* 0x000000ffff0d7224 */ /* 0x000fe400078e0040 */
[----:B------:R-:W-:Y:S01]  /*32580*/  IMAD.MOV.U32 R12, RZ, RZ, R9 ;  /* 0x000000ffff0c7224 */ /* 0x000fe200078e0009 */
[----:B------:R-:W-:-:S07]  /*32590*/  MOV R61, R14 ;  /* 0x0000000e003d7202 */ /* 0x000fce0000000f00 */
[----:B------:R-:W-:Y:S05]  /*325a0*/  WARPSYNC.COLLECTIVE R15, `(.L_x_3135) ;  /* 0x000000000f087348 */ /* 0x000fea0003c00000 */
[----:B------:R0:W1:Y:S02]  /*325b0*/  SHFL.IDX P6, R14, R13, R12, R11 ;  /* 0x0000000c0d0e7389 */ /* 0x00006400000c000b */
[----:B01----:R-:W-:Y:S01]  /*325c0*/  ENDCOLLECTIVE ;  /* 0x000000000000791b */ /* 0x003fe20003800000 */
.L_x_3135:
[----:B------:R-:W-:Y:S01]  /*325d0*/  SEL R56, R58, R61, P0 ;  /* 0x0000003d3a387207 */ /* 0x000fe20000000000 */
[----:B------:R-:W-:Y:S01]  /*325e0*/  IMAD.MOV.U32 R13, RZ, RZ, R52 ;  /* 0x000000ffff0d7224 */ /* 0x000fe200078e0034 */
[----:B------:R-:W-:Y:S01]  /*325f0*/  SEL R52, R54, R125, P0 ;  /* 0x0000007d36347207 */ /* 0x000fe20000000000 */
[----:B------:R-:W-:-:S07]  /*32600*/  IMAD.MOV.U32 R64, RZ, RZ, R14 ;  /* 0x000000ffff407224 */ /* 0x000fce00078e000e */
[----:B------:R-:W-:Y:S05]  /*32610*/  WARPSYNC.COLLECTIVE R15, `(.L_x_3136) ;  /* 0x000000000f087348 */ /* 0x000fea0003c00000 */
[----:B------:R0:W1:Y:S02]  /*32620*/  SHFL.IDX P6, R14, R13, R12, R11 ;  /* 0x0000000c0d0e7389 */ /* 0x00006400000c000b */
[----:B01----:R-:W-:Y:S01]  /*32630*/  ENDCOLLECTIVE ;  /* 0x000000000000791b */ /* 0x003fe20003800000 */
.L_x_3136:
[----:B------:R-:W-:Y:S01]  /*32640*/  MOV R13, R55 ;  /* 0x00000037000d7202 */ /* 0x000fe20000000f00 */
[----:B------:R-:W-:Y:S01]  /*32650*/  IMAD.MOV.U32 R12, RZ, RZ, R10 ;  /* 0x000000ffff0c7224 */ /* 0x000fe200078e000a */
[----:B------:R-:W-:Y:S01]  /*32660*/  SEL R55, R127, R60, P0 ;  /* 0x0000003c7f377207 */ /* 0x000fe20000000000 */
[----:B------:R-:W-:-:S07]  /*32670*/  IMAD.MOV.U32 R65, RZ, RZ, R14 ;  /* 0x000000ffff417224 */ /* 0x000fce00078e000e */
[----:B------:R-:W-:Y:S05]  /*32680*/  WARPSYNC.COLLECTIVE R15, `(.L_x_3137) ;  /* 0x000000000f087348 */ /* 0x000fea0003c00000 */
[----:B------:R0:W1:Y:S02]  /*32690*/  SHFL.IDX P6, R14, R13, R12, R11 ;  /* 0x0000000c0d0e7389 */ /* 0x00006400000c000b */
[----:B01----:R-:W-:Y:S01]  /*326a0*/  ENDCOLLECTIVE ;  /* 0x000000000000791b */ /* 0x003fe20003800000 */
.L_x_3137:
[----:B------:R-:W-:Y:S01]  /*326b0*/  IMAD.MOV.U32 R13, RZ, RZ, R53 ;  /* 0x000000ffff0d7224 */ /* 0x000fe200078e0035 */
[----:B------:R-:W-:Y:S02]  /*326c0*/  SEL R53, R125, R54, P0 ;  /* 0x000000367d357207 */ /* 0x000fe40000000000 */
[----:B------:R-:W-:Y:S01]  /*326d0*/  SEL R54, R60, R127, P0 ;  /* 0x0000007f3c367207 */ /* 0x000fe20000000000 */
[----:B------:R-:W-:-:S07]  /*326e0*/  IMAD.MOV.U32 R129, RZ, RZ, R14 ;  /* 0x000000ffff817224 */ /* 0x000fce00078e000e */
[----:B------:R-:W-:Y:S05]  /*326f0*/  WARPSYNC.COLLECTIVE R15, `(.L_x_3138) ;  /* 0x000000000f087348 */ /* 0x000fea0003c00000 */
[----:B------:R0:W1:Y:S02]  /*32700*/  SHFL.IDX P6, R14, R13, R12, R11 ;  /* 0x0000000c0d0e7389 */ /* 0x00006400000c000b */
[----:B01----:R-:W-:Y:S01]  /*32710*/  ENDCOLLECTIVE ;  /* 0x000000000000791b */ /* 0x003fe20003800000 */
.L_x_3138:
[----:B------:R-:W-:Y:S01]  /*32720*/  IMAD.MOV.U32 R13, RZ, RZ, R36 ;  /* 0x000000ffff0d7224 */ /* 0x000fe200078e0024 */
[----:B------:R-:W-:Y:S01]  /*32730*/  MOV R12, R9 ;  /* 0x00000009000c7202 */ /* 0x000fe20000000f00 */
[----:B------:R-:W-:-:S07]  /*32740*/  IMAD.MOV.U32 R68, RZ, RZ, R14 ;  /* 0x000000ffff447224 */ /* 0x000fce00078e000e */
[----:B------:R-:W-:Y:S05]  /*32750*/  WARPSYNC.COLLECTIVE R15, `(.L_x_3139) ;  /* 0x000000000f087348 */ /* 0x000fea0003c00000 */
[----:B------:R0:W1:Y:S02]  /*32760*/  SHFL.IDX P6, R14, R13, R12, R11 ;  /* 0x0000000c0d0e7389 */ /* 0x00006400000c000b */
[----:B01----:R-:W-:Y:S01]  /*32770*/  ENDCOLLECTIVE ;  /* 0x000000000000791b */ /* 0x003fe20003800000 */
.L_x_3139:
[----:B------:R-:W-:Y:S01]  /*32780*/  SEL R60, R65, R68, P0 ;  /* 0x00000044413c7207 */ /* 0x000fe20000000000 */
[----:B------:R-:W-:Y:S02]  /*32790*/  IMAD.MOV.U32 R13, RZ, RZ, R38 ;  /* 0x000000ffff0d7224 */ /* 0x000fe400078e0026 */
[----:B------:R-:W-:-:S07]  /*327a0*/  IMAD.MOV.U32 R69, RZ, RZ, R14 ;  /* 0x000000ffff457224 */ /* 0x000fce00078e000e */
[----:B------:R-:W-:Y:S05]  /*327b0*/  WARPSYNC.COLLECTIVE R15, `(.L_x_3140) ;  /* 0x000000000f087348 */ /* 0x000fea0003c00000 */
[----:B------:R0:W1:Y:S02]  /*327c0*/  SHFL.IDX P6, R14, R13, R12, R11 ;  /* 0x0000000c0d0e7389 */ /* 0x00006400000c000b */
[----:B01----:R-:W-:Y:S01]  /*327d0*/  ENDCOLLECTIVE ;  /* 0x000000000000791b */ /* 0x003fe20003800000 */
.L_x_3140:
        /* <DEDUP_REMOVED lines=9> */
.L_x_3141:
[----:B------:R-:W-:Y:S01]  /*32870*/  IMAD.MOV.U32 R13, RZ, RZ, R59 ;  /* 0x000000ffff0d7224 */ /* 0x000fe200078e003b */
[----:B------:R-:W-:Y:S02]  /*32880*/  SEL R59, R129, R64, P0 ;  /* 0x00000040813b7207 */ /* 0x000fe40000000000 */
[----:B------:R-:W-:-:S07]  /*32890*/  MOV R36, R14 ;  /* 0x0000000e00247202 */ /* 0x000fce0000000f00 */
[----:B------:R-:W-:Y:S05]  /*328a0*/  WARPSYNC.COLLECTIVE R15, `(.L_x_3142) ;  /* 0x000000000f087348 */ /* 0x000fea0003c00000 */
[----:B------:R0:W1:Y:S02]  /*328b0*/  SHFL.IDX P6, R14, R13, R12, R11 ;  /* 0x0000000c0d0e7389 */ /* 0x00006400000c000b */
[----:B01----:R-:W-:Y:S01]  /*328c0*/  ENDCOLLECTIVE ;  /* 0x000000000000791b */ /* 0x003fe20003800000 */
.L_x_3142:
        /* <DEDUP_REMOVED lines=8> */
.L_x_3143:
[----:B------:R-:W-:Y:S02]  /*32950*/  SEL R70, R71, R38, P0 ;  /* 0x0000002647467207 */ /* 0x000fe40000000000 */
[----:B------:R-:W-:Y:S02]  /*32960*/  SEL R71, R38, R71, P0 ;  /* 0x0000004726477207 */ /* 0x000fe40000000000 */
[----:B------:R-:W-:Y:S01]  /*32970*/  MOV R13, R34 ;  /* 0x00000022000d7202 */ /* 0x000fe20000000f00 */
[----:B------:R-:W-:-:S07]  /*32980*/  IMAD.MOV.U32 R73, RZ, RZ, R14 ;  /* 0x000000ffff497224 */ /* 0x000fce00078e000e */
[----:B------:R-:W-:Y:S05]  /*32990*/  WARPSYNC.COLLECTIVE R15, `(.L_x_3144) ;  /* 0x000000000f087348 */ /* 0x000fea0003c00000 */
[----:B------:R0:W1:Y:S02]  /*329a0*/  SHFL.IDX P6, R14, R13, R12, R11 ;  /* 0x0000000c0d0e7389 */ /* 0x00006400000c000b */
[----:B01----:R-:W-:Y:S01]  /*329b0*/  ENDCOLLECTIVE ;  /* 0x000000000000791b */ /* 0x003fe20003800000 */
.L_x_3144:
[----:B------:R-:W-:Y:S02]  /*329c0*/  IMAD.MOV.U32 R13, RZ, RZ, R37 ;  /* 0x000000ffff0d7224 */ /* 0x000fe400078e0025 */
[----:B------:R-:W-:Y:S02]  /*329d0*/  IMAD.MOV.U32 R12, RZ, RZ, R10 ;  /* 0x000000ffff0c7224 */ /* 0x000fe400078e000a */
[----:B------:R-:W-:-:S07]  /*329e0*/  IMAD.MOV.U32 R75, RZ, RZ, R14 ;  /* 0x000000ffff4b7224 */ /* 0x000fce00078e000e */
[----:B------:R-:W-:Y:S05]  /*329f0*/  WARPSYNC.COLLECTIVE R15, `(.L_x_3145) ;  /* 0x000000000f087348 */ /* 0x000fea0003c00000 */
[----:B------:R0:W1:Y:S02]  /*32a00*/  SHFL.IDX P6, R14, R13, R12, R11 ;  /* 0x0000000c0d0e7389 */ /* 0x00006400000c000b */
[----:B01----:R-:W-:Y:S01]  /*32a10*/  ENDCOLLECTIVE ;  /* 0x000000000000791b */ /* 0x003fe20003800000 */
.L_x_3145:
[----:B------:R-:W-:Y:S02]  /*32a20*/  IMAD.MOV.U32 R13, RZ, RZ, R39 ;  /* 0x000000ffff0d7224 */ /* 0x000fe400078e0027 */
[----:B------:R-:W-:-:S07]  /*32a30*/  IMAD.MOV.U32 R32, RZ, RZ, R14 ;  /* 0x000000ffff207224 */ /* 0x000fce00078e000e */
[----:B------:R-:W-:Y:S05]  /*32a40*/  WARPSYNC.COLLECTIVE R15, `(.L_x_3146) ;  /* 0x000000000f087348 */ /* 0x000fea0003c00000 */
[----:B------:R0:W1:Y:S02]  /*32a50*/  SHFL.IDX P6, R14, R13, R12, R11 ;  /* 0x0000000c0d0e7389 */ /* 0x00006400000c000b */
[----:B01----:R-:W-:Y:S01]  /*32a60*/  ENDCOLLECTIVE ;  /* 0x000000000000791b */ /* 0x003fe20003800000 */
.L_x_3146:
        /* <DEDUP_REMOVED lines=8> */
.L_x_3147:
[----:B------:R-:W-:Y:S02]  /*32af0*/  SEL R74, R75, R34, P0 ;  /* 0x000000224b4a7207 */ /* 0x000fe40000000000 */
[----:B------:R-:W-:Y:S01]  /*32b00*/  SEL R75, R34, R75, P0 ;  /* 0x0000004b224b7207 */ /* 0x000fe20000000000 */
[----:B------:R-:W-:Y:S02]  /*32b10*/  IMAD.MOV.U32 R13, RZ, RZ, R30 ;  /* 0x000000ffff0d7224 */ /* 0x000fe400078e001e */
[----:B------:R-:W-:-:S07]  /*32b20*/  IMAD.MOV.U32 R91, RZ, RZ, R14 ;  /* 0x000000ffff5b7224 */ /* 0x000fce00078e000e */
[----:B------:R-:W-:Y:S05]  /*32b30*/  WARPSYNC.COLLECTIVE R15, `(.L_x_3148) ;  /* 0x000000000f087348 */ /* 0x000fea0003c00000 */
[----:B------:R0:W1:Y:S02]  /*32b40*/  SHFL.IDX P6, R14, R13, R12, R11 ;  /* 0x0000000c0d0e7389 */ /* 0x00006400000c000b */
[----:B01----:R-:W-:Y:S01]  /*32b50*/  ENDCOLLECTIVE ;  /* 0x000000000000791b */ /* 0x003fe20003800000 */
.L_x_3148:
[----:B------:R-:W-:Y:S01]  /*32b60*/  MOV R13, R33 ;  /* 0x00000021000d7202 */ /* 0x000fe20000000f00 */
[----:B------:R-:W-:Y:S02]  /*32b70*/  IMAD.MOV.U32 R12, RZ, RZ, R10 ;  /* 0x000000ffff0c7224 */ /* 0x000fe400078e000a */
[----:B------:R-:W-:-:S07]  /*32b80*/  IMAD.MOV.U32 R93, RZ, RZ, R14 ;  /* 0x000000ffff5d7224 */ /* 0x000fce00078e000e */
[----:B------:R-:W-:Y:S05]  /*32b90*/  WARPSYNC.COLLECTIVE R15, `(.L_x_3149) ;  /* 0x000000000f087348 */ /* 0x000fea0003c00000 */
[----:B------:R0:W1:Y:S02]  /*32ba0*/  SHFL.IDX P6, R14, R13, R12, R11 ;  /* 0x0000000c0d0e7389 */ /* 0x00006400000c000b */
[----:B01----:R-:W-:Y:S01]  /*32bb0*/  ENDCOLLECTIVE ;  /* 0x000000000000791b */ /* 0x003fe20003800000 */
.L_x_3149:
[----:B------:R-:W-:Y:S02]  /*32bc0*/  IMAD.MOV.U32 R13, RZ, RZ, R35 ;  /* 0x000000ffff0d7224 */ /* 0x000fe400078e0023 */
[----:B------:R-:W-:-:S07]  /*32bd0*/  IMAD.MOV.U32 R28, RZ, RZ, R14 ;  /* 0x000000ffff1c7224 */ /* 0x000fce00078e000e */
[----:B------:R-:W-:Y:S05]  /*32be0*/  WARPSYNC.COLLECTIVE R15, `(.L_x_3150) ;  /* 0x000000000f087348 */ /* 0x000fea0003c00000 */
[----:B------:R0:W1:Y:S02]  /*32bf0*/  SHFL.IDX P6, R14, R13, R12, R11 ;  /* 0x0000000c0d0e7389 */ /* 0x00006400000c000b */
[----:B01----:R-:W-:Y:S01]  /*32c00*/  ENDCOLLECTIVE ;  /* 0x000000000000791b */ /* 0x003fe20003800000 */
.L_x_3150:
        /* <DEDUP_REMOVED lines=8> */
.L_x_3151:
[----:B------:R-:W-:Y:S02]  /*32c90*/  SEL R92, R93, R30, P0 ;  /* 0x0000001e5d5c7207 */ /* 0x000fe40000000000 */
[----:B------:R-:W-:Y:S01]  /*32ca0*/  SEL R93, R30, R93, P0 ;  /* 0x0000005d1e5d7207 */ /* 0x000fe20000000000 */
[----:B------:R-:W-:Y:S02]  /*32cb0*/  IMAD.MOV.U32 R13, RZ, RZ, R26 ;  /* 0x000000ffff0d7224 */ /* 0x000fe400078e001a */
[----:B------:R-:W-:-:S07]  /*32cc0*/  IMAD.MOV.U32 R95, RZ, RZ, R14 ;  /* 0x000000ffff5f7224 */ /* 0x000fce00078e000e */
[----:B------:R-:W-:Y:S05]  /*32cd0*/  WARPSYNC.COLLECTIVE R15, `(.L_x_3152) ;  /* 0x000000000f087348 */ /* 0x000fea0003c00000 */
[----:B------:R0:W1:Y:S02]  /*32ce0*/  SHFL.IDX P6, R14, R13, R12, R11 ;  /* 0x0000000c0d0e7389 */ /* 0x00006400000c000b */
[----:B01----:R-:W-:Y:S01]  /*32cf0*/  ENDCOLLECTIVE ;  /* 0x000000000000791b */ /* 0x003fe20003800000 */
.L_x_3152:
[----:B------:R-:W-:Y:S02]  /*32d00*/  IMAD.MOV.U32 R13, RZ, RZ, R31 ;  /* 0x000000ffff0d7224 */ /* 0x000fe400078e001f */
[----:B------:R-:W-:Y:S02]  /*32d10*/  IMAD.MOV.U32 R12, RZ, RZ, R10 ;  /* 0x000000ffff0c7224 */ /* 0x000fe400078e000a */
[----:B------:R-:W-:-:S07]  /*32d20*/  IMAD.MOV.U32 R97, RZ, RZ, R14 ;  /* 0x000000ffff617224 */ /* 0x000fce00078e000e */
[----:B------:R-:W-:Y:S05]  /*32d30*/  WARPSYNC.COLLECTIVE R15, `(.L_x_3153) ;  /* 0x000000000f087348 */ /* 0x000fea0003c00000 */
[----:B------:R0:W1:Y:S02]  /*32d40*/  SHFL.IDX P6, R14, R13, R12, R11 ;  /* 0x0000000c0d0e7389 */ /* 0x00006400000c000b */
[----:B01----:R-:W-:Y:S01]  /*32d50*/  ENDCOLLECTIVE ;  /* 0x000000000000791b */ /* 0x003fe20003800000 */
.L_x_3153:
[----:B------:R-:W-:Y:S01]  /*32d60*/  IMAD.MOV.U32 R13, RZ, RZ, R29 ;  /* 0x000000ffff0d7224 */ /* 0x000fe200078e001d */
[----:B------:R-:W-:-:S07]  /*32d70*/  MOV R24, R14 ;  /* 0x0000000e00187202 */ /* 0x000fce0000000f00 */
[----:B------:R-:W-:Y:S05]  /*32d80*/  WARPSYNC.COLLECTIVE R15, `(.L_x_3154) ;  /* 0x000000000f087348 */ /* 0x000fea0003c00000 */
[----:B------:R0:W1:Y:S02]  /*32d90*/  SHFL.IDX P6, R14, R13, R12, R11 ;  /* 0x0000000c0d0e7389 */ /* 0x00006400000c000b */
[----:B01----:R-:W-:Y:S01]  /*32da0*/  ENDCOLLECTIVE ;  /* 0x000000000000791b */ /* 0x003fe20003800000 */
.L_x_3154:
        /* <DEDUP_REMOVED lines=8> */
.L_x_3155:
[----:B------:R-:W-:Y:S02]  /*32e30*/  SEL R96, R97, R26, P0 ;  /* 0x0000001a61607207 */ /* 0x000fe40000000000 */
[----:B------:R-:W-:Y:S02]  /*32e40*/  SEL R97, R26, R97, P0 ;  /* 0x000000611a617207 */ /* 0x000fe40000000000 */
[----:B------:R-:W-:Y:S01]  /*32e50*/  MOV R13, R66 ;  /* 0x00000042000d7202 */ /* 0x000fe20000000f00 */
[----:B------:R-:W-:-:S07]  /*32e60*/  IMAD.MOV.U32 R8, RZ, RZ, R14 ;  /* 0x000000ffff087224 */ /* 0x000fce00078e000e */
[----:B------:R-:W-:Y:S05]  /*32e70*/  WARPSYNC.COLLECTIVE R15, `(.L_x_3156) ;  /* 0x000000000f087348 */ /* 0x000fea0003c00000 */
[----:B------:R0:W1:Y:S02]  /*32e80*/  SHFL.IDX P6, R14, R13, R12, R11 ;  /* 0x0000000c0d0e7389 */ /* 0x00006400000c000b */
[----:B01----:R-:W-:Y:S01]  /*32e90*/  ENDCOLLECTIVE ;  /* 0x000000000000791b */ /* 0x003fe20003800000 */
.L_x_3156:
[----:B------:R-:W-:Y:S02]  /*32ea0*/  IMAD.MOV.U32 R13, RZ, RZ, R27 ;  /* 0x000000ffff0d7224 */ /* 0x000fe400078e001b */
[----:B------:R-:W-:Y:S02]  /*32eb0*/  IMAD.MOV.U32 R12, RZ, RZ, R10 ;  /* 0x000000ffff0c7224 */ /* 0x000fe400078e000a */
[----:B------:R-:W-:-:S07]  /*32ec0*/  IMAD.MOV.U32 R66, RZ, RZ, R14 ;  /* 0x000000ffff427224 */ /* 0x000fce00078e000e */
[----:B------:R-:W-:Y:S05]  /*32ed0*/  WARPSYNC.COLLECTIVE R15, `(.L_x_3157) ;  /* 0x000000000f087348 */ /* 0x000fea0003c00000 */
[----:B------:R0:W1:Y:S02]  /*32ee0*/  SHFL.IDX P6, R14, R13, R12, R11 ;  /* 0x0000000c0d0e7389 */ /* 0x00006400000c000b */
[----:B01----:R-:W-:Y:S01]  /*32ef0*/  ENDCOLLECTIVE ;  /* 0x000000000000791b */ /* 0x003fe20003800000 */
.L_x_3157:
[----:B------:R-:W-:Y:S02]  /*32f00*/  IMAD.MOV.U32 R13, RZ, RZ, R25 ;  /* 0x000000ffff0d7224 */ /* 0x000fe400078e0019 */
[----:B------:R-:W-:-:S07]  /*32f10*/  IMAD.MOV.U32 R27, RZ, RZ, R14 ;  /* 0x000000ffff1b7224 */ /* 0x000fce00078e000e */
[----:B------:R-:W-:Y:S05]  /*32f20*/  WARPSYNC.COLLECTIVE R15, `(.L_x_3158) ;  /* 0x000000000f087348 */ /* 0x000fea0003c00000 */
[----:B------:R0:W1:Y:S02]  /*32f30*/  SHFL.IDX P6, R14, R13, R12, R11 ;  /* 0x0000000c0d0e7389 */ /* 0x00006400000c000b */
[----:B01----:R-:W-:Y:S01]  /*32f40*/  ENDCOLLECTIVE ;  /* 0x000000000000791b */ /* 0x003fe20003800000 */
.L_x_3158:
[----:B------:R-:W-:Y:S05]  /*32f50*/  BRA `(.L_x_3159) ;  /* 0xffffff14002c7947 */ /* 0x000fea000383ffff */
.L_x_2877:
[----:B------:R-:W-:Y:S02]  /*32f60*/  IMAD.MOV.U32 R13, RZ, RZ, R3 ;  /* 0x000000ffff0d7224 */ /* 0x000fe400078e0003 */
[----:B------:R-:W-:Y:S02]  /*32f70*/  IMAD.MOV.U32 R12, RZ, RZ, RZ ;  /* 0x000000ffff0c7224 */ /* 0x000fe400078e00ff */
[----:B------:R-:W-:Y:S02]  /*32f80*/  IMAD.MOV.U32 R11, RZ, RZ, 0x181f ;  /* 0x0000181fff0b7424 */ /* 0x000fe400078e00ff */
[----:B------:R-:W-:-:S07]  /*32f90*/  IMAD.MOV.U32 R15, RZ, RZ, -0x1 ;  /* 0xffffffffff0f7424 */ /* 0x000fce00078e00ff */
[----:B-1---5:R-:W-:Y:S05]  /*32fa0*/  WARPSYNC.COLLECTIVE R15, `(.L_x_3160) ;  /* 0x000000000f087348 */ /* 0x022fea0003c00000 */
[----:B------:R0:W2:Y:S02]  /*32fb0*/  SHFL.IDX P6, R14, R13, R12, R11 ;  /* 0x0000000c0d0e7389 */ /* 0x0000a400000c000b */
[----:B012--5:R-:W-:Y:S01]  /*32fc0*/  ENDCOLLECTIVE ;  /* 0x000000000000791b */ /* 0x027fe20003800000 */
.L_x_3160:
[----:B------:R-:W-:Y:S01]  /*32fd0*/  MOV R13, R2 ;  /* 0x00000002000d7202 */ /* 0x000fe20000000f00 */
[----:B------:R-:W-:-:S07]  /*32fe0*/  IMAD.MOV.U32 R0, RZ, RZ, R14 ;  /* 0x000000ffff007224 */ /* 0x000fce00078e000e */
[----:B------:R-:W-:Y:S05]  /*32ff0*/  WARPSYNC.COLLECTIVE R15, `(.L_x_3161) ;  /* 0x000000000f087348 */ /* 0x000fea0003c00000 */
[----:B------:R0:W1:Y:S02]  /*33000*/  SHFL.IDX P6, R14, R13, R12, R11 ;  /* 0x0000000c0d0e7389 */ /* 0x00006400000c000b */
[----:B01----:R-:W-:Y:S01]  /*33010*/  ENDCOLLECTIVE ;  /* 0x000000000000791b */ /* 0x003fe20003800000 */
.L_x_3161:
[----:B------:R-:W-:Y:S05]  /*33020*/  BRA `(.L_x_3162) ;  /* 0xffffff2000c47947 */ /* 0x000fea000383ffff */
.L_x_2880:
        /* <DEDUP_REMOVED lines=8> */
.L_x_3164:
[----:B------:R-:W-:Y:S05]  /*330b0*/  BSYNC B1 ;  /* 0x0000000000017941 */ /* 0x000fea0003800000 */
.L_x_3163:
        /* <DEDUP_REMOVED lines=8> */
.L_x_3165:
[----:B------:R-:W-:Y:S05]  /*33140*/  BRA `(.L_x_3166) ;  /* 0xffffff2000c47947 */ /* 0x000fea000383ffff */
.L_x_2883:
[----:B------:R-:W-:Y:S01]  /*33150*/  BSSY B1, `(.L_x_3167) ;  /* 0x0000008000017945 */ /* 0x000fe20003800000 */
[----:B------:R-:W-:Y:S01]  /*33160*/  IMAD.MOV.U32 R13, RZ, RZ, R3 ;  /* 0x000000ffff0d7224 */ /* 0x000fe200078e0003 */
[----:B------:R-:W-:Y:S01]  /*33170*/  MOV R11, 0x181f ;  /* 0x0000181f000b7802 */ /* 0x000fe20000000f00 */
[----:B------:R-:W-:Y:S02]  /*33180*/  IMAD.MOV.U32 R12, RZ, RZ, 0x2 ;  /* 0x00000002ff0c7424 */ /* 0x000fe400078e00ff */
[----:B---3--:R-:W-:-:S07]  /*33190*/  IMAD.MOV.U32 R15, RZ, RZ, -0x1 ;  /* 0xffffffffff0f7424 */ /* 0x008fce00078e00ff */
[----:B012-45:R-:W-:Y:S05]  /*331a0*/  WARPSYNC.COLLECTIVE R15, `(.L_x_3168) ;  /* 0x000000000f087348 */ /* 0x037fea0003c00000 */
[----:B--2---:R2:W3:Y:S02]  /*331b0*/  SHFL.IDX P6, R14, R13, R12, R11 ;  /* 0x0000000c0d0e7389 */ /* 0x0044e400000c000b */
[----:B012345:R-:W-:Y:S01]  /*331c0*/  ENDCOLLECTIVE ;  /* 0x000000000000791b */ /* 0x03ffe20003800000 */
.L_x_3168:
[----:B------:R-:W-:Y:S05]  /*331d0*/  BSYNC B1 ;  /* 0x0000000000017941 */ /* 0x000fea0003800000 */
.L_x_3167:
        /* <DEDUP_REMOVED lines=8> */
.L_x_3169:
[----:B------:R-:W-:Y:S05]  /*33260*/  BRA `(.L_x_3170) ;  /* 0xffffff2000c47947 */ /* 0x000fea000383ffff */
.L_x_2886:
[----:B------:R-:W-:Y:S01]  /*33270*/  BSSY B1, `(.L_x_3171) ;  /* 0x0000008000017945 */ /* 0x000fe20003800000 */
[----:B------:R-:W-:Y:S02]  /*33280*/  IMAD.MOV.U32 R13, RZ, RZ, R3 ;  /* 0x000000ffff0d7224 */ /* 0x000fe400078e0003 */
[----:B------:R-:W-:Y:S02]  /*33290*/  IMAD.MOV.U32 R12, RZ, RZ, 0x3 ;  /* 0x00000003ff0c7424 */ /* 0x000fe400078e00ff */
[----:B------:R-:W-:Y:S02]  /*332a0*/  IMAD.MOV.U32 R11, RZ, RZ, 0x181f ;  /* 0x0000181fff0b7424 */ /* 0x000fe400078e00ff */
[----:B---3--:R-:W-:-:S07]  /*332b0*/  IMAD.MOV.U32 R15, RZ, RZ, -0x1 ;  /* 0xffffffffff0f7424 */ /* 0x008fce00078e00ff */
[----:B012-45:R-:W-:Y:S05]  /*332c0*/  WARPSYNC.COLLECTIVE R15, `(.L_x_3172) ;  /* 0x000000000f087348 */ /* 0x037fea0003c00000 */
[----:B--2---:R2:W3:Y:S02]  /*332d0*/  SHFL.IDX P6, R14, R13, R12, R11 ;  /* 0x0000000c0d0e7389 */ /* 0x0044e400000c000b */
[----:B012345:R-:W-:Y:S01]  /*332e0*/  ENDCOLLECTIVE ;  /* 0x000000000000791b */ /* 0x03ffe20003800000 */
.L_x_3172:
[----:B------:R-:W-:Y:S05]  /*332f0*/  BSYNC B1 ;  /* 0x0000000000017941 */ /* 0x000fea0003800000 */
.L_x_3171:
        /* <DEDUP_REMOVED lines=8> */
.L_x_3173:
[----:B------:R-:W-:Y:S05]  /*33380*/  BRA `(.L_x_3174) ;  /* 0xffffff2000c47947 */ /* 0x000fea000383ffff */
.L_x_2888:
[----:B------:R-:W-:Y:S01]  /*33390*/  IMAD.MOV.U32 R13, RZ, RZ, R37 ;  /* 0x000000ffff0d7224 */ /* 0x000fe200078e0025 */
[----:B------:R-:W-:Y:S01]  /*333a0*/  MOV R11, 0x1c1f ;  /* 0x00001c1f000b7802 */ /* 0x000fe20000000f00 */
[----:B------:R-:W-:Y:S01]  /*333b0*/  IMAD.MOV.U32 R12, RZ, RZ, RZ ;  /* 0x000000ffff0c7224 */ /* 0x000fe200078e00ff */
[C---:B------:R-:W-:Y:S01]  /*333c0*/  IADD3 R31, R216.reuse, 0x18, RZ ;  /* 0x00000018d81f7810 */ /* 0x040fe20007ffe0ff */
[----:B------:R-:W-:Y:S02]  /*333d0*/  IMAD.MOV.U32 R15, RZ, RZ, -0x1 ;  /* 0xffffffffff0f7424 */ /* 0x000fe400078e00ff */
[C---:B------:R-:W-:Y:S02]  /*333e0*/  VIADD R33, R216.reuse, 0x10 ;  /* 0x00000010d8217836 */ /* 0x040fe40000000000 */
[----:B------:R-:W-:-:S07]  /*333f0*/  VIADD R28, R216, 0x20 ;  /* 0x00000020d81c7836 */ /* 0x000fce0000000000 */
[----:B------:R-:W-:Y:S05]  /*33400*/  WARPSYNC.COLLECTIVE R15, `(.L_x_3175) ;  /* 0x000000000f087348 */ /* 0x000fea0003c00000 */
[----:B------:R0:W1:Y:S02]  /*33410*/  SHFL.IDX P6, R14, R13, R12, R11 ;  /* 0x0000000c0d0e7389 */ /* 0x00006400000c000b */
[----:B01----:R-:W-:Y:S01]  /*33420*/  ENDCOLLECTIVE ;  /* 0x000000000000791b */ /* 0x003fe20003800000 */
.L_x_3175:
[C---:B------:R-:W-:Y:S02]  /*33430*/  VIADD R30, R216.reuse, 0x28 ;  /* 0x00000028d81e7836 */ /* 0x040fe40000000000 */
[C---:B------:R-:W-:Y:S02]  /*33440*/  VIADD R29, R216.reuse, 0x30 ;  /* 0x00000030d81d7836 */ /* 0x040fe40000000000 */
[C---:B------:R-:W-:Y:S02]  /*33450*/  VIADD R24, R216.reuse, 0x38 ;  /* 0x00000038d8187836 */ /* 0x040fe40000000000 */
[----:B------:R-:W-:Y:S02]  /*33460*/  VIADD R25, R216, 0x40 ;  /* 0x00000040d8197836 */ /* 0x000fe40000000000 */
[----:B------:R-:W-:Y:S02]  /*33470*/  IMAD.MOV.U32 R13, RZ, RZ, R32 ;  /* 0x000000ffff0d7224 */ /* 0x000fe400078e0020 */
[----:B------:R-:W-:-:S07]  /*33480*/  IMAD.MOV.U32 R36, RZ, RZ, R14 ;  /* 0x000000ffff247224 */ /* 0x000fce00078e000e */
[----:B------:R-:W-:Y:S05]  /*33490*/  WARPSYNC.COLLECTIVE R15, `(.L_x_3176) ;  /* 0x000000000f087348 */ /* 0x000fea0003c00000 */
[----:B------:R0:W1:Y:S02]  /*334a0*/  SHFL.IDX P6, R14, R13, R12, R11 ;  /* 0x0000000c0d0e7389 */ /* 0x00006400000c000b */
[----:B01----:R-:W-:Y:S01]  /*334b0*/  ENDCOLLECTIVE ;  /* 0x000000000000791b */ /* 0x003fe20003800000 */
.L_x_3176:
[----:B------:R-:W-:Y:S01]  /*334c0*/  IMAD.MOV.U32 R35, RZ, RZ, R14 ;  /* 0x000000ffff237224 */ /* 0x000fe200078e000e */
[----:B------:R-:W-:Y:S06]  /*334d0*/  BRA `(.L_x_3177) ;  /* 0xffffff24007c7947 */ /* 0x000fec000383ffff */
.L_x_2891:
[----:B------:R-:W-:Y:S01]  /*334e0*/  BSSY B1, `(.L_x_3178) ;  /* 0x0000008000017945 */ /* 0x000fe20003800000 */
[----:B-1----:R-:W-:Y:S01]  /*334f0*/  MOV R13, R37 ;  /* 0x00000025000d7202 */ /* 0x002fe20000000f00 */
[----:B------:R-:W-:Y:S02]  /*33500*/  IMAD.MOV.U32 R12, RZ, RZ, 0x1 ;  /* 0x00000001ff0c7424 */ /* 0x000fe400078e00ff */
[----:B------:R-:W-:Y:S02]  /*33510*/  IMAD.MOV.U32 R11, RZ, RZ, 0x1c1f ;  /* 0x00001c1fff0b7424 */ /* 0x000fe400078e00ff */
[----:B------:R-:W-:-:S07]  /*33520*/  IMAD.MOV.U32 R15, RZ, RZ, -0x1 ;  /* 0xffffffffff0f7424 */ /* 0x000fce00078e00ff */
[----:B0-2---:R-:W-:Y:S05]  /*33530*/  WARPSYNC.COLLECTIVE R15, `(.L_x_3179) ;  /* 0x000000000f087348 */ /* 0x005fea0003c00000 */
[----:B------:R1:W3:Y:S02]  /*33540*/  SHFL.IDX P6, R14, R13, R12, R11 ;  /* 0x0000000c0d0e7389 */ /* 0x0002e400000c000b */
[----:B0123--:R-:W-:Y:S01]  /*33550*/  ENDCOLLECTIVE ;  /* 0x000000000000791b */ /* 0x00ffe20003800000 */
.L_x_3179:
[----:B------:R-:W-:Y:S05]  /*33560*/  BSYNC B1 ;  /* 0x0000000000017941 */ /* 0x000fea0003800000 */
.L_x_3178:
        /* <DEDUP_REMOVED lines=8> */
.L_x_3180:
[----:B------:R-:W-:Y:S05]  /*335f0*/  BRA `(.L_x_3181) ;  /* 0xffffff2c00387947 */ /* 0x000fea000383ffff */
.L_x_2895:
[----:B------:R-:W-:Y:S01]  /*33600*/  IMAD.MOV.U32 R13, RZ, RZ, R3 ;  /* 0x000000ffff0d7224 */ /* 0x000fe200078e0003 */
[----:B------:R-:W-:Y:S01]  /*33610*/  MOV R15, 0xffffffff ;  /* 0xffffffff000f7802 */ /* 0x000fe20000000f00 */
[----:B------:R-:W-:Y:S02]  /*33620*/  IMAD.MOV.U32 R12, RZ, RZ, RZ ;  /* 0x000000ffff0c7224 */ /* 0x000fe400078e00ff */
[----:B------:R-:W-:-:S07]  /*33630*/  IMAD.MOV.U32 R11, RZ, RZ, 0x181f ;  /* 0x0000181fff0b7424 */ /* 0x000fce00078e00ff */
[----:B0-----:R-:W-:Y:S05]  /*33640*/  WARPSYNC.COLLECTIVE R15, `(.L_x_3182) ;  /* 0x000000000f087348 */ /* 0x001fea0003c00000 */
[----:B------:R1:W2:Y:S02]  /*33650*/  SHFL.IDX P6, R14, R13, R12, R11 ;  /* 0x0000000c0d0e7389 */ /* 0x0002a400000c000b */
[----:B012---:R-:W-:Y:S01]  /*33660*/  ENDCOLLECTIVE ;  /* 0x000000000000791b */ /* 0x007fe20003800000 */
.L_x_3182:
[----:B------:R-:W-:Y:S02]  /*33670*/  IMAD.MOV.U32 R13, RZ, RZ, R2 ;  /* 0x000000ffff0d7224 */ /* 0x000fe400078e0002 */
[----:B------:R-:W-:-:S07]  /*33680*/  IMAD.MOV.U32 R0, RZ, RZ, R14 ;  /* 0x000000ffff007224 */ /* 0x000fce00078e000e */
[----:B------:R-:W-:Y:S05]  /*33690*/  WARPSYNC.COLLECTIVE R15, `(.L_x_3183) ;  /* 0x000000000f087348 */ /* 0x000fea0003c00000 */
[----:B------:R0:W1:Y:S02]  /*336a0*/  SHFL.IDX P6, R14, R13, R12, R11 ;  /* 0x0000000c0d0e7389 */ /* 0x00006400000c000b */
[----:B01----:R-:W-:Y:S01]  /*336b0*/  ENDCOLLECTIVE ;  /* 0x000000000000791b */ /* 0x003fe20003800000 */
.L_x_3183:
[----:B------:R-:W-:Y:S05]  /*336c0*/  BRA `(.L_x_3184) ;  /* 0xffffff3800e07947 */ /* 0x000fea000383ffff */
.L_x_2898:
[----:B------:R-:W-:Y:S01]  /*336d0*/  BSSY B1, `(.L_x_3185) ;  /* 0x0000008000017945 */ /* 0x000fe20003800000 */
[----:B----4-:R-:W-:Y:S01]  /*336e0*/  IMAD.MOV.U32 R13, RZ, RZ, R3 ;  /* 0x000000ffff0d7224 */ /* 0x010fe200078e0003 */
[----:B------:R-:W-:Y:S01]  /*336f0*/  MOV R15, 0xffffffff ;  /* 0xffffffff000f7802 */ /* 0x000fe20000000f00 */
[----:B------:R-:W-:Y:S02]  /*33700*/  IMAD.MOV.U32 R12, RZ, RZ, 0x1 ;  /* 0x00000001ff0c7424 */ /* 0x000fe400078e00ff */
[----:B------:R-:W-:-:S07]  /*33710*/  IMAD.MOV.U32 R11, RZ, RZ, 0x181f ;  /* 0x0000181fff0b7424 */ /* 0x000fce00078e00ff */
[----:B0123--:R-:W-:Y:S05]  /*33720*/  WARPSYNC.COLLECTIVE R15, `(.L_x_3186) ;  /* 0x000000000f087348 */ /* 0x00ffea0003c00000 */
[----:B---3--:R3:W4:Y:S02]  /*33730*/  SHFL.IDX P6, R14, R13, R12, R11 ;  /* 0x0000000c0d0e7389 */ /* 0x00872400000c000b */
[----:B01234-:R-:W-:Y:S01]  /*33740*/  ENDCOLLECTIVE ;  /* 0x000000000000791b */ /* 0x01ffe20003800000 */
.L_x_3186:
[----:B------:R-:W-:Y:S05]  /*33750*/  BSYNC B1 ;  /* 0x0000000000017941 */ /* 0x000fea0003800000 */
.L_x_3185:
        /* <DEDUP_REMOVED lines=8> */
.L_x_3187:
[----:B------:R-:W-:Y:S05]  /*337e0*/  BRA `(.L_x_3188) ;  /* 0xffffff3800e47947 */ /* 0x000fea000383ffff */
.L_x_2901:
[----:B------:R-:W-:Y:S01]  /*337f0*/  BSSY B1, `(.L_x_3189) ;  /* 0x0000008000017945 */ /* 0x000fe20003800000 */
[----:B----4-:R-:W-:Y:S01]  /*33800*/  MOV R13, R3 ;  /* 0x00000003000d7202 */ /* 0x010fe20000000f00 */
[----:B------:R-:W-:Y:S02]  /*33810*/  IMAD.MOV.U32 R12, RZ, RZ, 0x2 ;  /* 0x00000002ff0c7424 */ /* 0x000fe400078e00ff */
[----:B------:R-:W-:Y:S02]  /*33820*/  IMAD.MOV.U32 R11, RZ, RZ, 0x181f ;  /* 0x0000181fff0b7424 */ /* 0x000fe400078e00ff */
[----:B------:R-:W-:-:S07]  /*33830*/  IMAD.MOV.U32 R15, RZ, RZ, -0x1 ;  /* 0xffffffffff0f7424 */ /* 0x000fce00078e00ff */
[----:B0123--:R-:W-:Y:S05]  /*33840*/  WARPSYNC.COLLECTIVE R15, `(.L_x_3190) ;  /* 0x000000000f087348 */ /* 0x00ffea0003c00000 */
[----:B---3--:R3:W4:Y:S02]  /*33850*/  SHFL.IDX P6, R14, R13, R12, R11 ;  /* 0x0000000c0d0e7389 */ /* 0x00872400000c000b */
[----:B01234-:R-:W-:Y:S01]  /*33860*/  ENDCOLLECTIVE ;  /* 0x000000000000791b */ /* 0x01ffe20003800000 */
.L_x_3190:
[----:B------:R-:W-:Y:S05]  /*33870*/  BSYNC B1 ;  /* 0x0000000000017941 */ /* 0x000fea0003800000 */
.L_x_3189:
        /* <DEDUP_REMOVED lines=8> */
.L_x_3191:
[----:B------:R-:W-:Y:S05]  /*33900*/  BRA `(.L_x_3192) ;  /* 0xffffff3800e47947 */ /* 0x000fea000383ffff */
.L_x_2904:
[----:B------:R-:W-:Y:S01]  /*33910*/  BSSY B1, `(.L_x_3193) ;  /* 0x0000008000017945 */ /* 0x000fe20003800000 */
[----:B0-----:R-:W-:Y:S01]  /*33920*/  IMAD.MOV.U32 R13, RZ, RZ, R3 ;  /* 0x000000ffff0d7224 */ /* 0x001fe200078e0003 */
[----:B------:R-:W-:Y:S01]  /*33930*/  MOV R15, 0xffffffff ;  /* 0xffffffff000f7802 */ /* 0x000fe20000000f00 */
[----:B------:R-:W-:Y:S02]  /*33940*/  IMAD.MOV.U32 R12, RZ, RZ, 0x3 ;  /* 0x00000003ff0c7424 */ /* 0x000fe400078e00ff */
[----:B------:R-:W-:-:S07]  /*33950*/  IMAD.MOV.U32 R11, RZ, RZ, 0x181f ;  /* 0x0000181fff0b7424 */ /* 0x000fce00078e00ff */
[----:B-1234-:R-:W-:Y:S05]  /*33960*/  WARPSYNC.COLLECTIVE R15, `(.L_x_3194) ;  /* 0x000000000f087348 */ /* 0x01efea0003c00000 */
[----:B----4-:R0:W4:Y:S02]  /*33970*/  SHFL.IDX P6, R14, R13, R12, R11 ;  /* 0x0000000c0d0e7389 */ /* 0x01012400000c000b */
[----:B01234-:R-:W-:Y:S01]  /*33980*/  ENDCOLLECTIVE ;  /* 0x000000000000791b */ /* 0x01ffe20003800000 */
.L_x_3194:
[----:B------:R-:W-:Y:S05]  /*33990*/  BSYNC B1 ;  /* 0x0000000000017941 */ /* 0x000fea0003800000 */
.L_x_3193:
        /* <DEDUP_REMOVED lines=8> */
.L_x_3195:
[----:B------:R-:W-:Y:S05]  /*33a20*/  BRA `(.L_x_3196) ;  /* 0xffffff3800e47947 */ /* 0x000fea000383ffff */
.L_x_2922:
[----:B------:R-:W1:Y:S01]  /*33a30*/  S2R R7, SR_TID.X ;  /* 0x0000000000077919 */ /* 0x000e620000002100 */
[----:B------:R-:W-:Y:S01]  /*33a40*/  BSSY B1, `(.L_x_3197) ;  /* 0x000000a000017945 */ /* 0x000fe20003800000 */
[----:B------:R-:W-:Y:S02]  /*33a50*/  IMAD.MOV.U32 R12, RZ, RZ, RZ ;  /* 0x000000ffff0c7224 */ /* 0x000fe400078e00ff */
[----:B------:R-:W-:Y:S02]  /*33a60*/  IMAD.MOV.U32 R11, RZ, RZ, 0x1f ;  /* 0x0000001fff0b7424 */ /* 0x000fe400078e00ff */
[----:B------:R-:W-:Y:S01]  /*33a70*/  IMAD.MOV.U32 R15, RZ, RZ, -0x1 ;  /* 0xffffffffff0f7424 */ /* 0x000fe200078e00ff */
[----:B-1----:R-:W-:-:S04]  /*33a80*/  SHF.R.U32.HI R7, RZ, 0x5, R7 ;  /* 0x00000005ff077819 */ /* 0x002fc80000011607 */
[----:B------:R-:W-:-:S04]  /*33a90*/  LOP3.LUT R7, R7, 0x3, RZ, 0xc0, !PT ;  /* 0x0000000307077812 */ /* 0x000fc800078ec0ff */
[----:B------:R-:W-:-:S07]  /*33aa0*/  MOV R13, R7 ;  /* 0x00000007000d7202 */ /* 0x000fce0000000f00 */
[----:B0-----:R-:W-:Y:S05]  /*33ab0*/  WARPSYNC.COLLECTIVE R15, `(.L_x_3198) ;  /* 0x000000000f087348 */ /* 0x001fea0003c00000 */
[----:B------:R1:W2:Y:S02]  /*33ac0*/  SHFL.IDX P6, R14, R13, R12, R11 ;  /* 0x0000000c0d0e7389 */ /* 0x0002a400000c000b */
[----:B012---:R-:W-:Y:S01]  /*33ad0*/  ENDCOLLECTIVE ;  /* 0x000000000000791b */ /* 0x007fe20003800000 */
.L_x_3198:
[----:B------:R-:W-:Y:S05]  /*33ae0*/  BSYNC B1 ;  /* 0x0000000000017941 */ /* 0x000fea0003800000 */
.L_x_3197:
[----:B------:R-:W-:Y:S05]  /*33af0*/  BRA `(.L_x_3199) ;  /* 0xffffff5800447947 */ /* 0x000fea000383ffff */
.L_x_2924:
[----:B------:R-:W-:Y:S01]  /*33b00*/  BSSY B1, `(.L_x_3200) ;  /* 0x0000006000017945 */ /* 0x000fe20003800000 */
[----:B------:R-:W-:-:S07]  /*33b10*/  IMAD.MOV.U32 R15, RZ, RZ, -0x1 ;  /* 0xffffffffff0f7424 */ /* 0x000fce00078e00ff */
[----:B01----:R-:W-:Y:S05]  /*33b20*/  WARPSYNC.COLLECTIVE R15, `(.L_x_3201) ;  /* 0x000000000f0c7348 */ /* 0x003fea0003c00000 */
[----:B------:R-:W-:Y:S02]  /*33b30*/  ELECT P6, UR62, PT ;  /* 0x00000000003e782f */ /* 0x000fe400038c0000 */
[----:B------:R-:W-:Y:S01]  /*33b40*/  MOV R14, UR62 ;  /* 0x0000003e000e7c02 */ /* 0x000fe20008000f00 */
[----:B01----:R-:W-:Y:S10]  /*33b50*/  ENDCOLLECTIVE ;  /* 0x000000000000791b */ /* 0x003ff40003800000 */
.L_x_3201:
[----:B------:R-:W-:Y:S05]  /*33b60*/  BSYNC B1 ;  /* 0x0000000000017941 */ /* 0x000fea0003800000 */
.L_x_3200:
[----:B------:R-:W-:Y:S05]  /*33b70*/  BRA `(.L_x_2923) ;  /* 0xffffff58003c7947 */ /* 0x000fea000383ffff */
.L_x_2926:
[----:B-1----:R1:W2:Y:S02]  /*33b80*/  SYNCS.PHASECHK.TRANS64.TRYWAIT P0, [R23+URZ+0x29820], R6 ;  /* 0x02982006170075a7 */ /* 0x0022a4000800017f */
[----:B--2---:R-:W-:Y:S05]  /*33b90*/  @!P0 NANOSLEEP.SYNCS 0x989680 ;  /* 0x009896800000895d */ /* 0x004fea0003900000 */
[----:B------:R-:W2:Y:S02]  /*33ba0*/  @!P0 SYNCS.PHASECHK.TRANS64 P0, [R23+URZ+0x29820], R6 ;  /* 0x02982006170085a7 */ /* 0x000ea4000800007f */
[----:B--2---:R-:W-:Y:S05]  /*33bb0*/  @!P0 BRA `(.L_x_2926) ;  /* 0xfffffffc00f08947 */ /* 0x004fea000383ffff */
[----:B------:R-:W-:Y:S05]  /*33bc0*/  BRA `(.L_x_3202) ;  /* 0xffffff58004c7947 */ /* 0x000fea000383ffff */
.L_x_2930:
[----:B0-----:R0:W2:Y:S02]  /*33bd0*/  SYNCS.PHASECHK.TRANS64.TRYWAIT P0, [R9+URZ+0x298a0], R11 ;  /* 0x0298a00b090075a7 */ /* 0x0010a4000800017f */
[----:B--2---:R-:W-:Y:S05]  /*33be0*/  @!P0 NANOSLEEP.SYNCS 0x989680 ;  /* 0x009896800000895d */ /* 0x004fea0003900000 */
[----:B------:R-:W2:Y:S02]  /*33bf0*/  @!P0 SYNCS.PHASECHK.TRANS64 P0, [R9+URZ+0x298a0], R11 ;  /* 0x0298a00b090085a7 */ /* 0x000ea4000800007f */
[----:B--2---:R-:W-:Y:S05]  /*33c00*/  @!P0 BRA `(.L_x_2930) ;  /* 0xfffffffc00f08947 */ /* 0x004fea000383ffff */
[----:B------:R-:W-:Y:S05]  /*33c10*/  BRA `(.L_x_3203) ;  /* 0xffffff5800647947 */ /* 0x000fea000383ffff */
.L_x_2937:
[----:B-1----:R1:W2:Y:S02]  /*33c20*/  SYNCS.PHASECHK.TRANS64.TRYWAIT P0, [R9+URZ+0x298c0], R11 ;  /* 0x0298c00b090075a7 */ /* 0x0022a4000800017f */
[----:B--2---:R-:W-:Y:S05]  /*33c30*/  @!P0 NANOSLEEP.SYNCS 0x989680 ;  /* 0x009896800000895d */ /* 0x004fea0003900000 */
[----:B------:R-:W2:Y:S02]  /*33c40*/  @!P0 SYNCS.PHASECHK.TRANS64 P0, [R9+URZ+0x298c0], R11 ;  /* 0x0298c00b090085a7 */ /* 0x000ea4000800007f */
[----:B--2---:R-:W-:Y:S05]  /*33c50*/  @!P0 BRA `(.L_x_2937) ;  /* 0xfffffffc00f08947 */ /* 0x004fea000383ffff */
[----:B------:R-:W-:Y:S05]  /*33c60*/  BRA `(.L_x_3204) ;  /* 0xffffff5c00587947 */ /* 0x000fea000383ffff */
.L_x_2944:
[----:B0-----:R0:W2:Y:S02]  /*33c70*/  SYNCS.PHASECHK.TRANS64.TRYWAIT P1, [R9+URZ+0x298a0], R8 ;  /* 0x0298a008090075a7 */ /* 0x0010a4000802017f */
[----:B--2---:R-:W-:Y:S05]  /*33c80*/  @!P1 NANOSLEEP.SYNCS 0x989680 ;  /* 0x009896800000995d */ /* 0x004fea0003900000 */
[----:B------:R-:W2:Y:S02]  /*33c90*/  @!P1 SYNCS.PHASECHK.TRANS64 P1, [R9+URZ+0x298a0], R8 ;  /* 0x0298a008090095a7 */ /* 0x000ea4000802007f */
[----:B--2---:R-:W-:Y:S05]  /*33ca0*/  @!P1 BRA `(.L_x_2944) ;  /* 0xfffffffc00f09947 */ /* 0x004fea000383ffff */
[----:B------:R-:W-:Y:S05]  /*33cb0*/  BRA `(.L_x_3205) ;  /* 0xffffff6000187947 */ /* 0x000fea000383ffff */
.L_x_2951:
[----:B-1----:R1:W2:Y:S02]  /*33cc0*/  SYNCS.PHASECHK.TRANS64.TRYWAIT P1, [R9+URZ+0x298c0], R8 ;  /* 0x0298c008090075a7 */ /* 0x0022a4000802017f */
[----:B--2---:R-:W-:Y:S05]  /*33cd0*/  @!P1 NANOSLEEP.SYNCS 0x989680 ;  /* 0x009896800000995d */ /* 0x004fea0003900000 */
[----:B------:R-:W2:Y:S02]  /*33ce0*/  @!P1 SYNCS.PHASECHK.TRANS64 P1, [R9+URZ+0x298c0], R8 ;  /* 0x0298c008090095a7 */ /* 0x000ea4000802007f */
[----:B--2---:R-:W-:Y:S05]  /*33cf0*/  @!P1 BRA `(.L_x_2951) ;  /* 0xfffffffc00f09947 */ /* 0x004fea000383ffff */
[----:B------:R-:W-:Y:S05]  /*33d00*/  BRA `(.L_x_3206) ;  /* 0xffffff6400087947 */ /* 0x000fea000383ffff */
.L_x_2968:
[----:B------:R-:W-:Y:S01]  /*33d10*/  SHF.R.U32.HI R8, RZ, 0x5, R21 ;  /* 0x00000005ff087819 */ /* 0x000fe20000011615 */
[----:B------:R-:W-:Y:S01]  /*33d20*/  BSSY B0, `(.L_x_3207) ;  /* 0x0000009000007945 */ /* 0x000fe20003800000 */
[----:B------:R-:W-:Y:S01]  /*33d30*/  MOV R12, RZ ;  /* 0x000000ff000c7202 */ /* 0x000fe20000000f00 */
[----:B------:R-:W-:Y:S01]  /*33d40*/  IMAD.MOV.U32 R11, RZ, RZ, 0x1f ;  /* 0x0000001fff0b7424 */ /* 0x000fe200078e00ff */
[----:B------:R-:W-:Y:S01]  /*33d50*/  LOP3.LUT R8, R8, 0x3, RZ, 0xc0, !PT ;  /* 0x0000000308087812 */ /* 0x000fe200078ec0ff */
[----:B------:R-:W-:-:S04]  /*33d60*/  IMAD.MOV.U32 R15, RZ, RZ, -0x1 ;  /* 0xffffffffff0f7424 */ /* 0x000fc800078e00ff */
[----:B------:R-:W-:-:S07]  /*33d70*/  IMAD.MOV.U32 R13, RZ, RZ, R8 ;  /* 0x000000ffff0d7224 */ /* 0x000fce00078e0008 */
[----:B-----5:R-:W-:Y:S05]  /*33d80*/  WARPSYNC.COLLECTIVE R15, `(.L_x_3208) ;  /* 0x000000000f087348 */ /* 0x020fea0003c00000 */
[----:B------:R0:W1:Y:S02]  /*33d90*/  SHFL.IDX P6, R14, R13, R12, R11 ;  /* 0x0000000c0d0e7389 */ /* 0x00006400000c000b */
[----:B01---5:R-:W-:Y:S01]  /*33da0*/  ENDCOLLECTIVE ;  /* 0x000000000000791b */ /* 0x023fe20003800000 */
.L_x_3208:
[----:B------:R-:W-:Y:S05]  /*33db0*/  BSYNC B0 ;  /* 0x0000000000007941 */ /* 0x000fea0003800000 */
.L_x_3207:
[----:B------:R-:W-:Y:S05]  /*33dc0*/  BRA `(.L_x_3209) ;  /* 0xffffff7400707947 */ /* 0x000fea000383ffff */
.L_x_2971:
[----:B0-----:R-:W2:Y:S02]  /*33dd0*/  LDL R2, [R1+0x34] ;  /* 0x0000340001027983 */ /* 0x001ea40000100800 */
[----:B--2---:R0:W1:Y:S02]  /*33de0*/  SYNCS.PHASECHK.TRANS64.TRYWAIT P0, [R0+URZ+0x29880], R2 ;  /* 0x02988002000075a7 */ /* 0x004064000800017f */
[----:B-1----:R-:W-:Y:S05]  /*33df0*/  @!P0 NANOSLEEP.SYNCS 0x989680 ;  /* 0x009896800000895d */ /* 0x002fea0003900000 */
[----:B------:R-:W1:Y:S02]  /*33e00*/  @!P0 SYNCS.PHASECHK.TRANS64 P0, [R0+URZ+0x29880], R2 ;  /* 0x02988002000085a7 */ /* 0x000e64000800007f */
[----:B-1----:R-:W-:Y:S05]  /*33e10*/  @!P0 BRA `(.L_x_2971) ;  /* 0xfffffffc00ec8947 */ /* 0x002fea000383ffff */
[----:B------:R-:W-:Y:S05]  /*33e20*/  BRA `(.L_x_3210) ;  /* 0xffffff74008c7947 */ /* 0x000fea000383ffff */
.L_x_2972:
[----:B------:R-:W-:Y:S01]  /*33e30*/  BSSY B0, `(.L_x_3211) ;  /* 0x0000008000007945 */ /* 0x000fe20003800000 */
[----:B------:R-:W-:Y:S01]  /*33e40*/  IMAD.MOV.U32 R13, RZ, RZ, R3 ;  /* 0x000000ffff0d7224 */ /* 0x000fe200078e0003 */
[----:B------:R-:W-:Y:S01]  /*33e50*/  MOV R15, 0xffffffff ;  /* 0xffffffff000f7802 */ /* 0x000fe20000000f00 */
[----:B------:R-:W-:Y:S02]  /*33e60*/  IMAD.MOV.U32 R12, RZ, RZ, RZ ;  /* 0x000000ffff0c7224 */ /* 0x000fe400078e00ff */
[----:B------:R-:W-:-:S07]  /*33e70*/  IMAD.MOV.U32 R11, RZ, RZ, 0x1c1f ;  /* 0x00001c1fff0b7424 */ /* 0x000fce00078e00ff */
[----:B------:R-:W-:Y:S05]  /*33e80*/  WARPSYNC.COLLECTIVE R15, `(.L_x_3212) ;  /* 0x000000000f087348 */ /* 0x000fea0003c00000 */
[----:B------:R0:W1:Y:S02]  /*33e90*/  SHFL.IDX P6, R14, R13, R12, R11 ;  /* 0x0000000c0d0e7389 */ /* 0x00006400000c000b */
[----:B01----:R-:W-:Y:S01]  /*33ea0*/  ENDCOLLECTIVE ;  /* 0x000000000000791b */ /* 0x003fe20003800000 */
.L_x_3212:
[----:B------:R-:W-:Y:S05]  /*33eb0*/  BSYNC B0 ;  /* 0x0000000000007941 */ /* 0x000fea0003800000 */
.L_x_3211:
[----:B------:R-:W-:Y:S01]  /*33ec0*/  IMAD.MOV.U32 R13, RZ, RZ, R2 ;  /* 0x000000ffff0d7224 */ /* 0x000fe200078e0002 */
[----:B------:R-:W0:Y:S01]  /*33ed0*/  S2R R20, SR_TID.X ;  /* 0x0000000000147919 */ /* 0x000e220000002100 */
[----:B------:R-:W-:Y:S01]  /*33ee0*/  IMAD.MOV.U32 R12, RZ, RZ, RZ ;  /* 0x000000ffff0c7224 */ /* 0x000fe200078e00ff */
[----:B------:R-:W-:Y:S01]  /*33ef0*/  LOP3.LUT P2, RZ, R22, 0x2, RZ, 0xc0, !PT ;  /* 0x0000000216ff7812 */ /* 0x000fe2000784c0ff */
[----:B------:R-:W-:Y:S02]  /*33f00*/  IMAD.MOV.U32 R11, RZ, RZ, 0x1c1f ;  /* 0x00001c1fff0b7424 */ /* 0x000fe400078e00ff */
[----:B------:R-:W-:Y:S02]  /*33f10*/  IMAD.MOV.U32 R15, RZ, RZ, -0x1 ;  /* 0xffffffffff0f7424 */ /* 0x000fe400078e00ff */
[----:B------:R-:W-:-:S08]  /*33f20*/  IMAD.MOV.U32 R4, RZ, RZ, R14 ;  /* 0x000000ffff047224 */ /* 0x000fd000078e000e */
[----:B0-----:R-:W-:Y:S05]  /*33f30*/  WARPSYNC.COLLECTIVE R15, `(.L_x_3213) ;  /* 0x000000000f087348 */ /* 0x001fea0003c00000 */
[----:B------:R1:W2:Y:S02]  /*33f40*/  SHFL.IDX P6, R14, R13, R12, R11 ;  /* 0x0000000c0d0e7389 */ /* 0x0002a400000c000b */
[----:B012---:R-:W-:Y:S01]  /*33f50*/  ENDCOLLECTIVE ;  /* 0x000000000000791b */ /* 0x007fe20003800000 */
.L_x_3213:
[----:B------:R-:W2:Y:S01]  /*33f60*/  LDL R15, [R1] ;  /* 0x00000000010f7983 */ /* 0x000ea20000100800 */
[----:B------:R-:W-:Y:S01]  /*33f70*/  SHF.L.U32 R20, R20, 0x4, RZ ;  /* 0x0000000414147819 */ /* 0x000fe200000006ff */
[----:B------:R-:W-:-:S03]  /*33f80*/  IMAD.MOV.U32 R12, RZ, RZ, R14 ;  /* 0x000000ffff0c7224 */ /* 0x000fc600078e000e */
[----:B------:R-:W-:-:S04]  /*33f90*/  LOP3.LUT R20, R20, 0x30, RZ, 0xc0, !PT ;  /* 0x0000003014147812 */ /* 0x000fc800078ec0ff */
[----:B------:R-:W-:-:S05]  /*33fa0*/  IADD3 R20, P0, R20, R12, RZ ;  /* 0x0000000c14147210 */ /* 0x000fca0007f1e0ff */
[----:B------:R-:W-:Y:S01]  /*33fb0*/  IMAD.X R21, RZ, RZ, R4, P0 ;  /* 0x000000ffff157224 */ /* 0x000fe200000e0604 */
[----:B------:R-:W-:Y:S02]  /*33fc0*/  ISETP.LT.OR P0, PT, R8, 0x1, P2 ;  /* 0x000000010800780c */ /* 0x000fe40001701670 */
[----:B------:R-:W-:Y:S01]  /*33fd0*/  IADD3 R4, R23, R5, R37 ;  /* 0x0000000517047210 */ /* 0x000fe20007ffe025 */
[----:B------:R-:W-:Y:S02]  /*33fe0*/  IMAD.MOV.U32 R13, RZ, RZ, R3 ;  /* 0x000000ffff0d7224 */ /* 0x000fe400078e0003 */
[----:B------:R-:W-:-:S08]  /*33ff0*/  IMAD.MOV.U32 R12, RZ, RZ, 0x1 ;  /* 0x00000001ff0c7424 */ /* 0x000fd000078e00ff */
[----:B------:R-:W-:Y:S01]  /*34000*/  @!PT LDS RZ, [RZ] ;  /* 0x00000000fffff984 */ /* 0x000fe20000000800 */
[----:B------:R-:W-:Y:S01]  /*34010*/  @!PT LDS RZ, [RZ] ;  /* 0x00000000fffff984 */ /* 0x000fe20000000800 */
[----:B------:R-:W-:Y:S01]  /*34020*/  @!PT LDS RZ, [RZ] ;  /* 0x00000000fffff984 */ /* 0x000fe20000000800 */
[----:B------:R0:W-:Y:S01]  /*34030*/  LDGSTS.E.BYPASS.LTC128B.128 [R4+0xa400], desc[UR50][R20.64], !P0 ;  /* 0x0a40000014047fae */ /* 0x0001e2000c101d72 */
[----:B------:R-:W-:Y:S01]  /*34040*/  ISETP.LT.OR P0, PT, R8, 0x1, P1 ;  /* 0x000000010800780c */ /* 0x000fe20000f01670 */
[----:B--2---:R-:W-:Y:S01]  /*34050*/  IMAD.IADD R5, R15, 0x1, R4 ;  /* 0x000000010f057824 */ /* 0x004fe200078e0204 */
[----:B------:R-:W-:-:S11]  /*34060*/  MOV R15, 0xffffffff ;  /* 0xffffffff000f7802 */ /* 0x000fd60000000f00 */
[----:B------:R0:W-:Y:S02]  /*34070*/  LDGSTS.E.BYPASS.LTC128B.128 [R5+0xa400], desc[UR50][R20.64+0x40], !P0 ;  /* 0x0a40004014057fae */ /* 0x0001e4000c101d72 */
[----:B0-----:R-:W-:Y:S05]  /*34080*/  WARPSYNC.COLLECTIVE R15, `(.L_x_3214) ;  /* 0x000000000f087348 */ /* 0x001fea0003c00000 */
[----:B------:R1:W2:Y:S02]  /*34090*/  SHFL.IDX P6, R14, R13, R12, R11 ;  /* 0x0000000c0d0e7389 */ /* 0x0002a400000c000b */
[----:B012---:R-:W-:Y:S01]  /*340a0*/  ENDCOLLECTIVE ;  /* 0x000000000000791b */ /* 0x007fe20003800000 */
.L_x_3214:
[----:B------:R-:W0:Y:S01]  /*340b0*/  S2R R20, SR_TID.X ;  /* 0x0000000000147919 */ /* 0x000e220000002100 */
[----:B------:R-:W-:Y:S02]  /*340c0*/  IMAD.MOV.U32 R13, RZ, RZ, R2 ;  /* 0x000000ffff0d7224 */ /* 0x000fe400078e0002 */
[----:B------:R-:W-:-:S07]  /*340d0*/  IMAD.MOV.U32 R21, RZ, RZ, R14 ;  /* 0x000000ffff157224 */ /* 0x000fce00078e000e */
[----:B0-----:R-:W-:Y:S05]  /*340e0*/  WARPSYNC.COLLECTIVE R15, `(.L_x_3215) ;  /* 0x000000000f087348 */ /* 0x001fea0003c00000 */
[----:B------:R1:W2:Y:S02]  /*340f0*/  SHFL.IDX P6, R14, R13, R12, R11 ;  /* 0x0000000c0d0e7389 */ /* 0x0002a400000c000b */
[----:B012---:R-:W-:Y:S01]  /*34100*/  ENDCOLLECTIVE ;  /* 0x000000000000791b */ /* 0x007fe20003800000 */
.L_x_3215:
[----:B------:R-:W-:-:S05]  /*34110*/  IMAD.SHL.U32 R20, R20, 0x10, RZ ;  /* 0x0000001014147824 */ /* 0x000fca00078e00ff */
[----:B------:R-:W-:Y:S01]  /*34120*/  LOP3.LUT R20, R20, 0x30, RZ, 0xc0, !PT ;  /* 0x0000003014147812 */ /* 0x000fe200078ec0ff */
[----:B------:R-:W-:-:S05]  /*34130*/  IMAD.MOV.U32 R12, RZ, RZ, R14 ;  /* 0x000000ffff0c7224 */ /* 0x000fca00078e000e */
[----:B------:R-:W-:-:S05]  /*34140*/  IADD3 R20, P0, R20, R12, RZ ;  /* 0x0000000c14147210 */ /* 0x000fca0007f1e0ff */
[----:B------:R-:W-:Y:S01]  /*34150*/  IMAD.X R21, RZ, RZ, R21, P0 ;  /* 0x000000ffff157224 */ /* 0x000fe200000e0615 */
[----:B------:R-:W-:Y:S01]  /*34160*/  ISETP.LT.OR P0, PT, R8, 0x21, P2 ;  /* 0x000000210800780c */ /* 0x000fe20001701670 */
[----:B------:R-:W-:Y:S01]  /*34170*/  IMAD.MOV.U32 R12, RZ, RZ, 0x2 ;  /* 0x00000002ff0c7424 */ /* 0x000fe200078e00ff */
[----:B------:R-:W-:-:S11]  /*34180*/  MOV R13, R3 ;  /* 0x00000003000d7202 */ /* 0x000fd60000000f00 */
[----:B------:R-:W-:Y:S05]  /*34190*/  WARPSYNC.COLLECTIVE R15, `(.L_x_3216) ;  /* 0x000000000f087348 */ /* 0x000fea0003c00000 */
[----:B------:R0:W1:Y:S02]  /*341a0*/  SHFL.IDX P6, R14, R13, R12, R11 ;  /* 0x0000000c0d0e7389 */ /* 0x00006400000c000b */
[----:B01----:R-:W-:Y:S01]  /*341b0*/  ENDCOLLECTIVE ;  /* 0x000000000000791b */ /* 0x003fe20003800000 */
.L_x_3216:
[----:B------:R-:W-:Y:S01]  /*341c0*/  @!PT LDS RZ, [RZ] ;  /* 0x00000000fffff984 */ /* 0x000fe20000000800 */
[----:B------:R-:W-:Y:S01]  /*341d0*/  @!PT LDS RZ, [RZ] ;  /* 0x00000000fffff984 */ /* 0x000fe20000000800 */
[----:B------:R-:W-:Y:S01]  /*341e0*/  @!PT LDS RZ, [RZ] ;  /* 0x00000000fffff984 */ /* 0x000fe20000000800 */
[----:B------:R-:W-:Y:S01]  /*341f0*/  LDGSTS.E.BYPASS.LTC128B.128 [R4+0xb400], desc[UR50][R20.64], !P0 ;  /* 0x0b40000014047fae */ /* 0x000fe2000c101d72 */
[----:B------:R-:W-:-:S13]  /*34200*/  ISETP.LT.OR P0, PT, R8, 0x21, P1 ;  /* 0x000000210800780c */ /* 0x000fda0000f01670 */
[----:B------:R0:W-:Y:S01]  /*34210*/  LDGSTS.E.BYPASS.LTC128B.128 [R5+0xb400], desc[UR50][R20.64+0x40], !P0 ;  /* 0x0b40004014057fae */ /* 0x0001e2000c101d72 */
[----:B------:R-:W-:Y:S01]  /*34220*/  IMAD.MOV.U32 R13, RZ, RZ, R2 ;  /* 0x000000ffff0d7224 */ /* 0x000fe200078e0002 */
[----:B0-----:R-:W0:Y:S01]  /*34230*/  S2R R20, SR_TID.X ;  /* 0x0000000000147919 */ /* 0x001e220000002100 */
[----:B------:R-:W-:-:S07]  /*34240*/  IMAD.MOV.U32 R21, RZ, RZ, R14 ;  /* 0x000000ffff157224 */ /* 0x000fce00078e000e */
[----:B0-----:R-:W-:Y:S05]  /*34250*/  WARPSYNC.COLLECTIVE R15, `(.L_x_3217) ;  /* 0x000000000f087348 */ /* 0x001fea0003c00000 */
[----:B------:R1:W2:Y:S02]  /*34260*/  SHFL.IDX P6, R14, R13, R12, R11 ;  /* 0x0000000c0d0e7389 */ /* 0x0002a400000c000b */
[----:B012---:R-:W-:Y:S01]  /*34270*/  ENDCOLLECTIVE ;  /* 0x000000000000791b */ /* 0x007fe20003800000 */
.L_x_3217:
[----:B------:R-:W-:Y:S02]  /*34280*/  IMAD.MOV.U32 R12, RZ, RZ, R14 ;  /* 0x000000ffff0c7224 */ /* 0x000fe400078e000e */
[----:B------:R-:W-:-:S05]  /*34290*/  IMAD.SHL.U32 R20, R20, 0x10, RZ ;  /* 0x0000001014147824 */ /* 0x000fca00078e00ff */
[----:B------:R-:W-:-:S04]  /*342a0*/  LOP3.LUT R20, R20, 0x30, RZ, 0xc0, !PT ;  /* 0x0000003014147812 */ /* 0x000fc800078ec0ff */
[----:B------:R-:W-:-:S04]  /*342b0*/  IADD3 R20, P0, R20, R12, RZ ;  /* 0x0000000c14147210 */ /* 0x000fc80007f1e0ff */
[----:B------:R-:W-:Y:S02]  /*342c0*/  IADD3.X R21, RZ, R21, RZ, P0, !PT ;  /* 0x00000015ff157210 */ /* 0x000fe400007fe4ff */
[----:B------:R-:W-:Y:S01]  /*342d0*/  ISETP.LT.OR P0, PT, R8, 0x41, P2 ;  /* 0x000000410800780c */ /* 0x000fe20001701670 */
[----:B------:R-:W-:Y:S02]  /*342e0*/  IMAD.MOV.U32 R13, RZ, RZ, R3 ;  /* 0x000000ffff0d7224 */ /* 0x000fe400078e0003 */
[----:B------:R-:W-:-:S10]  /*342f0*/  IMAD.MOV.U32 R12, RZ, RZ, 0x3 ;  /* 0x00000003ff0c7424 */ /* 0x000fd400078e00ff */
[----:B------:R-:W-:Y:S05]  /*34300*/  WARPSYNC.COLLECTIVE R15, `(.L_x_3218) ;  /* 0x000000000f087348 */ /* 0x000fea0003c00000 */
[----:B------:R0:W1:Y:S02]  /*34310*/  SHFL.IDX P6, R14, R13, R12, R11 ;  /* 0x0000000c0d0e7389 */ /* 0x00006400000c000b */
[----:B01----:R-:W-:Y:S01]  /*34320*/  ENDCOLLECTIVE ;  /* 0x000000000000791b */ /* 0x003fe20003800000 */
.L_x_3218:
        /* <DEDUP_REMOVED lines=12> */
.L_x_3219:
[----:B------:R-:W-:Y:S02]  /*343f0*/  IMAD.MOV.U32 R13, RZ, RZ, R25 ;  /* 0x000000ffff0d7224 */ /* 0x000fe400078e0019 */
[----:B------:R-:W-:Y:S01]  /*34400*/  IMAD.SHL.U32 R21, R21, 0x10, RZ ;  /* 0x0000001015157824 */ /* 0x000fe200078e00ff */
[----:B------:R-:W-:-:S04]  /*34410*/  MOV R2, R14 ;  /* 0x0000000e00027202 */ /* 0x000fc80000000f00 */
[----:B------:R-:W-:-:S04]  /*34420*/  LOP3.LUT R21, R21, 0x30, RZ, 0xc0, !PT ;  /* 0x0000003015157812 */ /* 0x000fc800078ec0ff */
[----:B------:R-:W-:Y:S01]  /*34430*/  IADD3 R2, P0, R21, R2, RZ ;  /* 0x0000000215027210 */ /* 0x000fe20007f1e0ff */
[----:B------:R-:W-:-:S04]  /*34440*/  IMAD.MOV.U32 R12, RZ, RZ, RZ ;  /* 0x000000ffff0c7224 */ /* 0x000fc800078e00ff */
[----:B------:R-:W-:Y:S01]  /*34450*/  IMAD.X R3, RZ, RZ, R3, P0 ;  /* 0x000000ffff037224 */ /* 0x000fe200000e0603 */
[----:B------:R-:W-:-:S13]  /*34460*/  ISETP.LT.OR P0, PT, R8, 0x61, P2 ;  /* 0x000000610800780c */ /* 0x000fda0001701670 */
[----:B------:R-:W-:Y:S05]  /*34470*/  WARPSYNC.COLLECTIVE R15, `(.L_x_3220) ;  /* 0x000000000f087348 */ /* 0x000fea0003c00000 */
[----:B------:R0:W1:Y:S02]  /*34480*/  SHFL.IDX P6, R14, R13, R12, R11 ;  /* 0x0000000c0d0e7389 */ /* 0x00006400000c000b */
[----:B01----:R-:W-:Y:S01]  /*34490*/  ENDCOLLECTIVE ;  /* 0x000000000000791b */ /* 0x003fe20003800000 */
.L_x_3220:
        /* <DEDUP_REMOVED lines=11> */
.L_x_3221:
[----:B------:R-:W-:Y:S02]  /*34550*/  ISETP.GE.AND P0, PT, R8, 0x81, PT ;  /* 0x000000810800780c */ /* 0x000fe40003f06270 */
[----:B------:R-:W-:Y:S02]  /*34560*/  LOP3.LUT R22, R22, 0xffffff7f, RZ, 0xc0, !PT ;  /* 0xffffff7f16167812 */ /* 0x000fe400078ec0ff */
[C---:B------:R-:W-:Y:S02]  /*34570*/  ISETP.GE.AND P4, PT, R8.reuse, 0x21, PT ;  /* 0x000000210800780c */ /* 0x040fe40003f86270 */
[C---:B------:R-:W-:Y:S02]  /*34580*/  ISETP.GE.AND P3, PT, R8.reuse, 0x41, PT ;  /* 0x000000410800780c */ /* 0x040fe40003f66270 */
[----:B------:R-:W-:-:S05]  /*34590*/  ISETP.GE.AND P2, PT, R8, 0x61, PT ;  /* 0x000000610800780c */ /* 0x000fca0003f46270 */
[----:B------:R-:W-:Y:S02]  /*345a0*/  @P0 LOP3.LUT R22, R22, 0x80, RZ, 0xfc, !PT ;  /* 0x0000008016160812 */ /* 0x000fe400078efcff */
[----:B------:R-:W-:Y:S01]  /*345b0*/  MOV R2, R14 ;  /* 0x0000000e00027202 */ /* 0x000fe20000000f00 */
[----:B------:R-:W-:Y:S06]  /*345c0*/  BRA `(.L_x_3222) ;  /* 0xffffff7400207947 */ /* 0x000fec000383ffff */
.L_x_2977:
[----:B--2---:R-:W2:Y:S02]  /*345d0*/  LDL R2, [R1+0x34] ;  /* 0x0000340001027983 */ /* 0x004ea40000100800 */
[----:B--2---:R2:W3:Y:S02]  /*345e0*/  SYNCS.PHASECHK.TRANS64.TRYWAIT P0, [R0+URZ+0x29840], R2 ;  /* 0x02984002000075a7 */ /* 0x0044e4000800017f */
[----:B---3--:R-:W-:Y:S05]  /*345f0*/  @!P0 NANOSLEEP.SYNCS 0x989680 ;  /* 0x009896800000895d */ /* 0x008fea0003900000 */
[----:B------:R-:W3:Y:S02]  /*34600*/  @!P0 SYNCS.PHASECHK.TRANS64 P0, [R0+URZ+0x29840], R2 ;  /* 0x02984002000085a7 */ /* 0x000ee4000800007f */
[----:B---3--:R-:W-:Y:S05]  /*34610*/  @!P0 BRA `(.L_x_2977) ;  /* 0xfffffffc00ec8947 */ /* 0x008fea000383ffff */
[----:B------:R-:W-:Y:S05]  /*34620*/  BRA `(.L_x_3223) ;  /* 0xffffff74008c7947 */ /* 0x000fea000383ffff */
.L_x_2978:
[----:B------:R-:W-:Y:S01]  /*34630*/  BSSY B0, `(.L_x_3224) ;  /* 0x0000008000007945 */ /* 0x000fe20003800000 */
[----:B------:R-:W-:Y:S02]  /*34640*/  IMAD.MOV.U32 R13, RZ, RZ, R6 ;  /* 0x000000ffff0d7224 */ /* 0x000fe400078e0006 */
[----:B------:R-:W-:Y:S02]  /*34650*/  IMAD.MOV.U32 R12, RZ, RZ, RZ ;  /* 0x000000ffff0c7224 */ /* 0x000fe400078e00ff */
[----:B------:R-:W-:Y:S02]  /*34660*/  IMAD.MOV.U32 R11, RZ, RZ, 0x1c1f ;  /* 0x00001c1fff0b7424 */ /* 0x000fe400078e00ff */
[----:B------:R-:W-:-:S07]  /*34670*/  IMAD.MOV.U32 R15, RZ, RZ, -0x1 ;  /* 0xffffffffff0f7424 */ /* 0x000fce00078e00ff */
[----:B01----:R-:W-:Y:S05]  /*34680*/  WARPSYNC.COLLECTIVE R15, `(.L_x_3225) ;  /* 0x000000000f087348 */ /* 0x003fea0003c00000 */
[----:B------:R2:W3:Y:S02]  /*34690*/  SHFL.IDX P6, R14, R13, R12, R11 ;  /* 0x0000000c0d0e7389 */ /* 0x0004e400000c000b */
[----:B0123--:R-:W-:Y:S01]  /*346a0*/  ENDCOLLECTIVE ;  /* 0x000000000000791b */ /* 0x00ffe20003800000 */
.L_x_3225:
[----:B------:R-:W-:Y:S05]  /*346b0*/  BSYNC B0 ;  /* 0x0000000000007941 */ /* 0x000fea0003800000 */
.L_x_3224:
        /* <DEDUP_REMOVED lines=11> */
.L_x_3226:
[----:B------:R-:W-:Y:S02]  /*34770*/  IMAD.MOV.U32 R13, RZ, RZ, R6 ;  /* 0x000000ffff0d7224 */ /* 0x000fe400078e0006 */
[----:B------:R-:W-:Y:S02]  /*34780*/  IMAD.MOV.U32 R12, RZ, RZ, 0x1 ;  /* 0x00000001ff0c7424 */ /* 0x000fe400078e00ff */
[----:B------:R-:W-:Y:S02]  /*34790*/  IMAD.SHL.U32 R10, R9, 0x10, RZ ;  /* 0x00000010090a7824 */ /* 0x000fe400078e00ff */
[----:B------:R-:W-:Y:S01]  /*347a0*/  @P5 IMAD.IADD R9, R23, 0x1, R4 ;  /* 0x0000000117095824 */ /* 0x000fe200078e0204 */
[----:B------:R-:W-:Y:S01]  /*347b0*/  LOP3.LUT P6, RZ, R22, 0x8, RZ, 0xc0, !PT ;  /* 0x0000000816ff7812 */ /* 0x000fe200078cc0ff */
[----:B------:R-:W-:Y:S01]  /*347c0*/  IMAD.MOV.U32 R3, RZ, RZ, R14 ;  /* 0x000000ffff037224 */ /* 0x000fe200078e000e */
[----:B------:R-:W-:-:S04]  /*347d0*/  LOP3.LUT R10, R10, 0x30, RZ, 0xc0, !PT ;  /* 0x000000300a0a7812 */ /* 0x000fc800078ec0ff */
[----:B------:R-:W-:-:S04]  /*347e0*/  @P5 IADD3 R3, P0, R10, R3, RZ ;  /* 0x000000030a035210 */ /* 0x000fc80007f1e0ff */
[----:B------:R-:W-:Y:S02]  /*347f0*/  @P5 IADD3.X R2, RZ, R2, RZ, P0, !PT ;  /* 0x00000002ff025210 */ /* 0x000fe400007fe4ff */
[----:B------:R-:W-:Y:S02]  /*34800*/  LOP3.LUT P0, RZ, R22, 0x10, RZ, 0xc0, !PT ;  /* 0x0000001016ff7812 */ /* 0x000fe4000780c0ff */
        /* <DEDUP_REMOVED lines=11> */
.L_x_3227:
        /* <DEDUP_REMOVED lines=11> */
.L_x_3228:
[----:B------:R-:W-:Y:S02]  /*34970*/  IMAD.MOV.U32 R13, RZ, RZ, R6 ;  /* 0x000000ffff0d7224 */ /* 0x000fe400078e0006 */
[----:B------:R-:W-:Y:S01]  /*34980*/  IMAD.MOV.U32 R12, RZ, RZ, 0x2 ;  /* 0x00000002ff0c7424 */ /* 0x000fe200078e00ff */
[----:B------:R-:W-:Y:S02]  /*34990*/  MOV R3, R14 ;  /* 0x0000000e00037202 */ /* 0x000fe40000000f00 */
[----:B------:R-:W-:Y:S02]  /*349a0*/  LOP3.LUT P6, RZ, R22, 0x10, RZ, 0xc0, !PT ;  /* 0x0000001016ff7812 */ /* 0x000fe400078cc0ff */
        /* <DEDUP_REMOVED lines=12> */
.L_x_3229:
        /* <DEDUP_REMOVED lines=12> */
.L_x_3230:
[----:B------:R-:W-:Y:S02]  /*34b30*/  IMAD.MOV.U32 R13, RZ, RZ, R6 ;  /* 0x000000ffff0d7224 */ /* 0x000fe400078e0006 */
[----:B------:R-:W-:Y:S02]  /*34b40*/  IMAD.MOV.U32 R12, RZ, RZ, 0x3 ;  /* 0x00000003ff0c7424 */ /* 0x000fe400078e00ff */
[----:B------:R-:W-:-:S07]  /*34b50*/  IMAD.MOV.U32 R3, RZ, RZ, R14 ;  /* 0x000000ffff037224 */ /* 0x000fce00078e000e */
[----:B------:R-:W-:Y:S05]  /*34b60*/  WARPSYNC.COLLECTIVE R15, `(.L_x_3231) ;  /* 0x000000000f087348 */ /* 0x000fea0003c00000 */
[----:B------:R0:W1:Y:S02]  /*34b70*/  SHFL.IDX P6, R14, R13, R12, R11 ;  /* 0x0000000c0d0e7389 */ /* 0x00006400000c000b */
[----:B01----:R-:W-:Y:S01]  /*34b80*/  ENDCOLLECTIVE ;  /* 0x000000000000791b */ /* 0x003fe20003800000 */
.L_x_3231:
[----:B------:R-:W-:-:S05]  /*34b90*/  @P3 IADD3 R3, P0, R10, R3, RZ ;  /* 0x000000030a033210 */ /* 0x000fca0007f1e0ff */
[----:B------:R-:W-:-:S05]  /*34ba0*/  @P3 IMAD.X R2, RZ, RZ, R2, P0 ;  /* 0x000000ffff023224 */ /* 0x000fca00000e0602 */
[----:B------:R-:W-:Y:S01]  /*34bb0*/  @P3 LOP3.LUT R3, R3, R2, RZ, 0x3c, !PT ;  /* 0x0000000203033212 */ /* 0x000fe200078e3cff */
[----:B------:R-:W-:-:S03]  /*34bc0*/  IMAD.MOV.U32 R13, RZ, RZ, R5 ;  /* 0x000000ffff0d7224 */ /* 0x000fc600078e0005 */
[----:B------:R-:W-:-:S04]  /*34bd0*/  @P3 LOP3.LUT R2, R3, R2, RZ, 0x3c, !PT ;  /* 0x0000000203023212 */ /* 0x000fc800078e3cff */
[----:B------:R-:W-:Y:S02]  /*34be0*/  @P3 LOP3.LUT R3, R3, R2, RZ, 0x3c, !PT ;  /* 0x0000000203033212 */ /* 0x000fe400078e3cff */
[----:B------:R-:W-:-:S07]  /*34bf0*/  MOV R6, R14 ;  /* 0x0000000e00067202 */ /* 0x000fce0000000f00 */
[----:B------:R-:W-:Y:S05]  /*34c00*/  WARPSYNC.COLLECTIVE R15, `(.L_x_3232) ;  /* 0x000000000f087348 */ /* 0x000fea0003c00000 */
[----:B------:R0:W1:Y:S02]  /*34c10*/  SHFL.IDX P6, R14, R13, R12, R11 ;  /* 0x0000000c0d0e7389 */ /* 0x00006400000c000b */
[----:B01----:R-:W-:Y:S01]  /*34c20*/  ENDCOLLECTIVE ;  /* 0x000000000000791b */ /* 0x003fe20003800000 */
.L_x_3232:
[----:B------:R-:W-:Y:S01]  /*34c30*/  @!PT LDS RZ, [RZ] ;  /* 0x00000000fffff984 */ /* 0x000fe20000000800 */
[----:B------:R-:W-:Y:S01]  /*34c40*/  @!PT LDS RZ, [RZ] ;  /* 0x00000000fffff984 */ /* 0x000fe20000000800 */
[----:B------:R-:W-:Y:S01]  /*34c50*/  @!PT LDS RZ, [RZ] ;  /* 0x00000000fffff984 */ /* 0x000fe20000000800 */
[----:B------:R-:W-:Y:S04]  /*34c60*/  @P3 LDGSTS.E.BYPASS.LTC128B.128 [R9+0x1b400], desc[UR50][R2.64], !P4 ;  /* 0x1b40000002093fae */ /* 0x000fe8000e101d72 */
[----:B------:R-:W-:Y:S04]  /*34c70*/  @P3 LDGSTS.E.BYPASS.LTC128B.128 [R9+0x1dc00], desc[UR50][R2.64+0x40], !P5 ;  /* 0x1dc0004002093fae */ /* 0x000fe8000e901d72 */
[----:B------:R0:W-:Y:S01]  /*34c80*/  @P3 LDGSTS.E.BYPASS.LTC128B.128 [R9+0x20400], desc[UR50][R2.64+0x80], !P1 ;  /* 0x2040008002093fae */ /* 0x0001e2000c901d72 */
[----:B------:R-:W-:Y:S01]  /*34c90*/  IMAD.MOV.U32 R13, RZ, RZ, R7 ;  /* 0x000000ffff0d7224 */ /* 0x000fe200078e0007 */
[----:B------:R-:W-:Y:S01]  /*34ca0*/  MOV R12, RZ ;  /* 0x000000ff000c7202 */ /* 0x000fe20000000f00 */
[----:B0-----:R-:W-:-:S07]  /*34cb0*/  IMAD.MOV.U32 R2, RZ, RZ, R14 ;  /* 0x000000ffff027224 */ /* 0x001fce00078e000e */
[----:B------:R-:W-:Y:S05]  /*34cc0*/  WARPSYNC.COLLECTIVE R15, `(.L_x_3233) ;  /* 0x000000000f087348 */ /* 0x000fea0003c00000 */
[----:B------:R0:W1:Y:S02]  /*34cd0*/  SHFL.IDX P6, R14, R13, R12, R11 ;  /* 0x0000000c0d0e7389 */ /* 0x00006400000c000b */
[----:B01----:R-:W-:Y:S01]  /*34ce0*/  ENDCOLLECTIVE ;  /* 0x000000000000791b */ /* 0x003fe20003800000 */
.L_x_3233:
        /* <DEDUP_REMOVED lines=13> */
.L_x_3234:
[----:B------:R-:W-:Y:S01]  /*34dc0*/  IMAD.MOV.U32 R2, RZ, RZ, R14 ;  /* 0x000000ffff027224 */ /* 0x000fe200078e000e */
[----:B------:R-:W-:Y:S06]  /*34dd0*/  BRA `(.L_x_3235) ;  /* 0xffffff7000f47947 */ /* 0x000fec000383ffff */
.L_x_2985:
[----:B------:R-:W-:Y:S01]  /*34de0*/  IMAD.MOV.U32 R13, RZ, RZ, R0 ;  /* 0x000000ffff0d7224 */ /* 0x000fe200078e0000 */
[----:B------:R-:W-:Y:S01]  /*34df0*/  MOV R11, 0x1c1f ;  /* 0x00001c1f000b7802 */ /* 0x000fe20000000f00 */
[----:B------:R-:W-:Y:S02]  /*34e00*/  IMAD.MOV.U32 R12, RZ, RZ, RZ ;  /* 0x000000ffff0c7224 */ /* 0x000fe400078e00ff */
[----:B------:R-:W-:Y:S02]  /*34e10*/  IMAD.MOV.U32 R15, RZ, RZ, -0x1 ;  /* 0xffffffffff0f7424 */ /* 0x000fe400078e00ff */
[----:B------:R-:W-:Y:S02]  /*34e20*/  IMAD R5, R32, R7, RZ ;  /* 0x0000000720057224 */ /* 0x000fe400078e02ff */
[----:B------:R-:W-:-:S07]  /*34e30*/  IMAD R17, R17, 0x80, R9 ;  /* 0x0000008011117824 */ /* 0x000fce00078e0209 */
[----:B-----5:R-:W-:Y:S05]  /*34e40*/  WARPSYNC.COLLECTIVE R15, `(.L_x_3236) ;  /* 0x000000000f087348 */ /* 0x020fea0003c00000 */
[----:B------:R0:W1:Y:S02]  /*34e50*/  SHFL.IDX P6, R14, R13, R12, R11 ;  /* 0x0000000c0d0e7389 */ /* 0x00006400000c000b */
[----:B01---5:R-:W-:Y:S01]  /*34e60*/  ENDCOLLECTIVE ;  /* 0x000000000000791b */ /* 0x023fe20003800000 */
.L_x_3236:
[C---:B------:R-:W-:Y:S01]  /*34e70*/  VIADD R6, R17.reuse, 0x20 ;  /* 0x0000002011067836 */ /* 0x040fe20000000000 */
[----:B------:R-:W-:Y:S01]  /*34e80*/  ISETP.GE.AND P0, PT, R17, R5, PT ;  /* 0x000000051100720c */ /* 0x000fe20003f06270 */
[----:B------:R-:W-:Y:S02]  /*34e90*/  IMAD.MOV.U32 R13, RZ, RZ, R4 ;  /* 0x000000ffff0d7224 */ /* 0x000fe400078e0004 */
[----:B------:R-:W-:-:S10]  /*34ea0*/  IMAD.MOV.U32 R2, RZ, RZ, R14 ;  /* 0x000000ffff027224 */ /* 0x000fd400078e000e */
[----:B------:R-:W-:Y:S05]  /*34eb0*/  WARPSYNC.COLLECTIVE R15, `(.L_x_3237) ;  /* 0x000000000f087348 */ /* 0x000fea0003c00000 */
[----:B------:R0:W1:Y:S02]  /*34ec0*/  SHFL.IDX P6, R14, R13, R12, R11 ;  /* 0x0000000c0d0e7389 */ /* 0x00006400000c000b */
[----:B01----:R-:W-:Y:S01]  /*34ed0*/  ENDCOLLECTIVE ;  /* 0x000000000000791b */ /* 0x003fe20003800000 */
.L_x_3237:
[----:B------:R-:W-:Y:S02]  /*34ee0*/  IMAD.MOV.U32 R13, RZ, RZ, R0 ;  /* 0x000000ffff0d7224 */ /* 0x000fe400078e0000 */
[----:B------:R-:W-:Y:S02]  /*34ef0*/  IMAD.MOV.U32 R12, RZ, RZ, 0x1 ;  /* 0x00000001ff0c7424 */ /* 0x000fe400078e00ff */
[----:B------:R-:W-:-:S07]  /*34f00*/  IMAD.MOV.U32 R3, RZ, RZ, R14 ;  /* 0x000000ffff037224 */ /* 0x000fce00078e000e */
[----:B------:R-:W-:Y:S05]  /*34f10*/  WARPSYNC.COLLECTIVE R15, `(.L_x_3238) ;  /* 0x000000000f087348 */ /* 0x000fea0003c00000 */
[----:B------:R0:W1:Y:S02]  /*34f20*/  SHFL.IDX P6, R14, R13, R12, R11 ;  /* 0x0000000c0d0e7389 */ /* 0x00006400000c000b */
[----:B01----:R-:W-:Y:S01]  /*34f30*/  ENDCOLLECTIVE ;  /* 0x000000000000791b */ /* 0x003fe20003800000 */
.L_x_3238:
        /* <DEDUP_REMOVED lines=17> */
.L_x_3239:
[----:B------:R-:W-:Y:S02]  /*35050*/  IMAD.MOV.U32 R13, RZ, RZ, R0 ;  /* 0x000000ffff0d7224 */ /* 0x000fe400078e0000 */
[----:B------:R-:W-:Y:S01]  /*35060*/  IMAD.MOV.U32 R12, RZ, RZ, 0x2 ;  /* 0x00000002ff0c7424 */ /* 0x000fe200078e00ff */
[----:B------:R-:W-:-:S07]  /*35070*/  MOV R3, R14 ;  /* 0x0000000e00037202 */ /* 0x000fce0000000f00 */
[----:B------:R-:W-:Y:S05]  /*35080*/  WARPSYNC.COLLECTIVE R15, `(.L_x_3240) ;  /* 0x000000000f087348 */ /* 0x000fea0003c00000 */
[----:B------:R0:W1:Y:S02]  /*35090*/  SHFL.IDX P6, R14, R13, R12, R11 ;  /* 0x0000000c0d0e7389 */ /* 0x00006400000c000b */
[----:B01----:R-:W-:Y:S01]  /*350a0*/  ENDCOLLECTIVE ;  /* 0x000000000000791b */ /* 0x003fe20003800000 */
.L_x_3240:
        /* <DEDUP_REMOVED lines=18> */
.L_x_3241:
[----:B------:R-:W-:Y:S02]  /*351d0*/  IMAD.MOV.U32 R13, RZ, RZ, R0 ;  /* 0x000000ffff0d7224 */ /* 0x000fe400078e0000 */
[----:B------:R-:W-:Y:S02]  /*351e0*/  IMAD.MOV.U32 R12, RZ, RZ, 0x3 ;  /* 0x00000003ff0c7424 */ /* 0x000fe400078e00ff */
[----:B------:R-:W-:-:S07]  /*351f0*/  IMAD.MOV.U32 R3, RZ, RZ, R14 ;  /* 0x000000ffff037224 */ /* 0x000fce00078e000e */
[----:B------:R-:W-:Y:S05]  /*35200*/  WARPSYNC.COLLECTIVE R15, `(.L_x_3242) ;  /* 0x000000000f087348 */ /* 0x000fea0003c00000 */
[----:B------:R0:W1:Y:S02]  /*35210*/  SHFL.IDX P6, R14, R13, R12, R11 ;  /* 0x0000000c0d0e7389 */ /* 0x00006400000c000b */
[----:B01----:R-:W-:Y:S01]  /*35220*/  ENDCOLLECTIVE ;  /* 0x000000000000791b */ /* 0x003fe20003800000 */
.L_x_3242:
[----:B------:R-:W-:-:S05]  /*35230*/  @!P0 IADD3 R3, P4, R20, R3, RZ ;  /* 0x0000000314038210 */ /* 0x000fca0007f9e0ff */
[----:B------:R-:W-:-:S05]  /*35240*/  @!P0 IMAD.X R2, RZ, RZ, R2, P4 ;  /* 0x000000ffff028224 */ /* 0x000fca00020e0602 */
[----:B------:R-:W-:Y:S02]  /*35250*/  @!P0 LOP3.LUT R3, R3, R2, RZ, 0x3c, !PT ;  /* 0x0000000203038212 */ /* 0x000fe400078e3cff */
[----:B------:R-:W-:Y:S02]  /*35260*/  MOV R13, R4 ;  /* 0x00000004000d7202 */ /* 0x000fe40000000f00 */
[----:B------:R-:W-:-:S04]  /*35270*/  @!P0 LOP3.LUT R2, R3, R2, RZ, 0x3c, !PT ;  /* 0x0000000203028212 */ /* 0x000fc800078e3cff */
[----:B------:R-:W-:Y:S01]  /*35280*/  @!P0 LOP3.LUT R3, R3, R2, RZ, 0x3c, !PT ;  /* 0x0000000203038212 */ /* 0x000fe200078e3cff */
[----:B------:R-:W-:-:S07]  /*35290*/  IMAD.MOV.U32 R0, RZ, RZ, R14 ;  /* 0x000000ffff007224 */ /* 0x000fce00078e000e */
[----:B------:R-:W-:Y:S05]  /*352a0*/  WARPSYNC.COLLECTIVE R15, `(.L_x_3243) ;  /* 0x000000000f087348 */ /* 0x000fea0003c00000 */
[----:B------:R0:W1:Y:S02]  /*352b0*/  SHFL.IDX P6, R14, R13, R12, R11 ;  /* 0x0000000c0d0e7389 */ /* 0x00006400000c000b */
[----:B01----:R-:W-:Y:S01]  /*352c0*/  ENDCOLLECTIVE ;  /* 0x000000000000791b */ /* 0x003fe20003800000 */
.L_x_3243:
        /* <DEDUP_REMOVED lines=8> */
.L_x_2990:
[----:B-1----:R1:W2:Y:S02]  /*35350*/  SYNCS.PHASECHK.TRANS64.TRYWAIT P0, [R23+URZ+0x29820], R0 ;  /* 0x02982000170075a7 */ /* 0x0022a4000800017f */
[----:B--2---:R-:W-:Y:S05]  /*35360*/  @!P0 NANOSLEEP.SYNCS 0x989680 ;  /* 0x009896800000895d */ /* 0x004fea0003900000 */
[----:B------:R-:W2:Y:S02]  /*35370*/  @!P0 SYNCS.PHASECHK.TRANS64 P0, [R23+URZ+0x29820], R0 ;  /* 0x02982000170085a7 */ /* 0x000ea4000800007f */
[----:B--2---:R-:W-:Y:S05]  /*35380*/  @!P0 BRA `(.L_x_2990) ;  /* 0xfffffffc00f08947 */ /* 0x004fea000383ffff */
[----:B------:R-:W-:Y:S05]  /*35390*/  BRA `(.L_x_3245) ;  /* 0xffffff7800987947 */ /* 0x000fea000383ffff */
.L_x_2994:
[----:B0-----:R0:W1:Y:S02]  /*353a0*/  SYNCS.PHASECHK.TRANS64.TRYWAIT P0, [R0+URZ+0x29880], R32 ;  /* 0x02988020000075a7 */ /* 0x001064000800017f */
[----:B-1----:R-:W-:Y:S05]  /*353b0*/  @!P0 NANOSLEEP.SYNCS 0x989680 ;  /* 0x009896800000895d */ /* 0x002fea0003900000 */
[----:B------:R-:W1:Y:S02]  /*353c0*/  @!P0 SYNCS.PHASECHK.TRANS64 P0, [R0+URZ+0x29880], R32 ;  /* 0x02988020000085a7 */ /* 0x000e64000800007f */
[----:B-1----:R-:W-:Y:S05]  /*353d0*/  @!P0 BRA `(.L_x_2994) ;  /* 0xfffffffc00f08947 */ /* 0x002fea000383ffff */
[----:B------:R-:W-:Y:S05]  /*353e0*/  BRA `(.L_x_3246) ;  /* 0xffffff7c00bc7947 */ /* 0x000fea000383ffff */
.L_x_2995:
        /* <DEDUP_REMOVED lines=8> */
.L_x_3248:
[----:B------:R-:W-:Y:S05]  /*35470*/  BSYNC B0 ;  /* 0x0000000000007941 */ /* 0x000fea0003800000 */
.L_x_3247:
[----:B------:R0:W5:Y:S01]  /*35480*/  LDL R10, [R1] ;  /* 0x00000000010a7983 */ /* 0x0001620000100800 */
[----:B------:R-:W-:Y:S01]  /*35490*/  IMAD.MOV.U32 R13, RZ, RZ, R7 ;  /* 0x000000ffff0d7224 */ /* 0x000fe200078e0007 */
[----:B------:R-:W-:Y:S01]  /*354a0*/  MOV R3, R14 ;  /* 0x0000000e00037202 */ /* 0x000fe20000000f00 */
[----:B------:R-:W-:Y:S01]  /*354b0*/  IMAD.MOV.U32 R12, RZ, RZ, RZ ;  /* 0x000000ffff0c7224 */ /* 0x000fe200078e00ff */
[----:B------:R-:W1:Y:S01]  /*354c0*/  S2R R2, SR_TID.X ;  /* 0x0000000000027919 */ /* 0x000e620000002100 */
[----:B------:R-:W-:Y:S01]  /*354d0*/  IMAD.MOV.U32 R11, RZ, RZ, 0x1c1f ;  /* 0x00001c1fff0b7424 */ /* 0x000fe200078e00ff */
[----:B------:R-:W-:Y:S01]  /*354e0*/  IADD3 R9, R23, R9, R37 ;  /* 0x0000000917097210 */ /* 0x000fe20007ffe025 */
[----:B------:R-:W-:-:S07]  /*354f0*/  IMAD.MOV.U32 R15, RZ, RZ, -0x1 ;  /* 0xffffffffff0f7424 */ /* 0x000fce00078e00ff */
[----:B01---5:R-:W-:Y:S05]  /*35500*/  WARPSYNC.COLLECTIVE R15, `(.L_x_3249) ;  /* 0x000000000f087348 */ /* 0x023fea0003c00000 */
[----:B------:R2:W3:Y:S02]  /*35510*/  SHFL.IDX P6, R14, R13, R12, R11 ;  /* 0x0000000c0d0e7389 */ /* 0x0004e400000c000b */
[----:B0123-5:R-:W-:Y:S01]  /*35520*/  ENDCOLLECTIVE ;  /* 0x000000000000791b */ /* 0x02ffe20003800000 */
.L_x_3249:
[----:B------:R-:W-:Y:S02]  /*35530*/  IMAD.MOV.U32 R13, RZ, RZ, R20 ;  /* 0x000000ffff0d7224 */ /* 0x000fe400078e0014 */
[----:B------:R-:W-:Y:S02]  /*35540*/  IMAD.MOV.U32 R12, RZ, RZ, 0x1 ;  /* 0x00000001ff0c7424 */ /* 0x000fe400078e00ff */
[----:B------:R-:W-:Y:S01]  /*35550*/  IMAD.SHL.U32 R15, R2, 0x10, RZ ;  /* 0x00000010020f7824 */ /* 0x000fe200078e00ff */
[----:B------:R-:W-:-:S04]  /*35560*/  MOV R2, R14 ;  /* 0x0000000e00027202 */ /* 0x000fc80000000f00 */
[----:B------:R-:W-:-:S04]  /*35570*/  LOP3.LUT R15, R15, 0x30, RZ, 0xc0, !PT ;  /* 0x000000300f0f7812 */ /* 0x000fc800078ec0ff */
[----:B------:R-:W-:Y:S01]  /*35580*/  IADD3 R2, P0, R15, R2, RZ ;  /* 0x000000020f027210 */ /* 0x000fe20007f1e0ff */
[----:B------:R-:W-:-:S04]  /*35590*/  IMAD.MOV.U32 R15, RZ, RZ, -0x1 ;  /* 0xffffffffff0f7424 */ /* 0x000fc800078e00ff */
[----:B------:R-:W-:-:S08]  /*355a0*/  IMAD.X R3, RZ, RZ, R3, P0 ;  /* 0x000000ffff037224 */ /* 0x000fd000000e0603 */
[----:B------:R-:W-:Y:S05]  /*355b0*/  WARPSYNC.COLLECTIVE R15, `(.L_x_3250) ;  /* 0x000000000f087348 */ /* 0x000fea0003c00000 */
[----:B------:R0:W1:Y:S02]  /*355c0*/  SHFL.IDX P6, R14, R13, R12, R11 ;  /* 0x0000000c0d0e7389 */ /* 0x00006400000c000b */
[----:B01----:R-:W-:Y:S01]  /*355d0*/  ENDCOLLECTIVE ;  /* 0x000000000000791b */ /* 0x003fe20003800000 */
.L_x_3250:
[----:B------:R-:W-:Y:S01]  /*355e0*/  @!PT LDS RZ, [RZ] ;  /* 0x00000000fffff984 */ /* 0x000fe20000000800 */
[----:B------:R-:W-:Y:S01]  /*355f0*/  @!PT LDS RZ, [RZ] ;  /* 0x00000000fffff984 */ /* 0x000fe20000000800 */
[----:B------:R-:W-:Y:S01]  /*35600*/  @!PT LDS RZ, [RZ] ;  /* 0x00000000fffff984 */ /* 0x000fe20000000800 */
[----:B------:R-:W-:Y:S01]  /*35610*/  LDGSTS.E.BYPASS.LTC128B.128 [R9+0xa400], desc[UR50][R2.64], !P3 ;  /* 0x0a40000002097fae */ /* 0x000fe2000d901d72 */
[----:B------:R-:W-:Y:S02]  /*35620*/  IMAD.MOV.U32 R13, RZ, RZ, R7 ;  /* 0x000000ffff0d7224 */ /* 0x000fe400078e0007 */
[----:B------:R-:W-:-:S05]  /*35630*/  IMAD.IADD R10, R10, 0x1, R9 ;  /* 0x000000010a0a7824 */ /* 0x000fca00078e0209 */
[----:B------:R0:W-:Y:S02]  /*35640*/  LDGSTS.E.BYPASS.LTC128B.128 [R10+0xa400], desc[UR50][R2.64+0x40], !P1 ;  /* 0x0a400040020a7fae */ /* 0x0001e4000c901d72 */
[----:B0-----:R-:W0:Y:S01]  /*35650*/  S2R R2, SR_TID.X ;  /* 0x0000000000027919 */ /* 0x001e220000002100 */
[----:B------:R-:W-:-:S07]  /*35660*/  MOV R3, R14 ;  /* 0x0000000e00037202 */ /* 0x000fce0000000f00 */
[----:B0-----:R-:W-:Y:S05]  /*35670*/  WARPSYNC.COLLECTIVE R15, `(.L_x_3251) ;  /* 0x000000000f087348 */ /* 0x001fea0003c00000 */
[----:B------:R1:W2:Y:S02]  /*35680*/  SHFL.IDX P6, R14, R13, R12, R11 ;  /* 0x0000000c0d0e7389 */ /* 0x0002a400000c000b */
[----:B012---:R-:W-:Y:S01]  /*35690*/  ENDCOLLECTIVE ;  /* 0x000000000000791b */ /* 0x007fe20003800000 */
.L_x_3251:
[----:B------:R-:W-:Y:S01]  /*356a0*/  IMAD.MOV.U32 R13, RZ, RZ, R20 ;  /* 0x000000ffff0d7224 */ /* 0x000fe200078e0014 */
[----:B------:R-:W-:Y:S01]  /*356b0*/  MOV R12, 0x2 ;  /* 0x00000002000c7802 */ /* 0x000fe20000000f00 */
        /* <DEDUP_REMOVED lines=9> */
.L_x_3252:
[----:B------:R-:W-:Y:S01]  /*35750*/  @!PT LDS RZ, [RZ] ;  /* 0x00000000fffff984 */ /* 0x000fe20000000800 */
[----:B------:R-:W-:Y:S01]  /*35760*/  @!PT LDS RZ, [RZ] ;  /* 0x00000000fffff984 */ /* 0x000fe20000000800 */
[----:B------:R-:W-:Y:S01]  /*35770*/  @!PT LDS RZ, [RZ] ;  /* 0x00000000fffff984 */ /* 0x000fe20000000800 */
[----:B------:R-:W-:Y:S04]  /*35780*/  LDGSTS.E.BYPASS.LTC128B.128 [R9+0xb400], desc[UR50][R2.64], !P3 ;  /* 0x0b40000002097fae */ /* 0x000fe8000d901d72 */
[----:B------:R0:W-:Y:S01]  /*35790*/  LDGSTS.E.BYPASS.LTC128B.128 [R10+0xb400], desc[UR50][R2.64+0x40], !P1 ;  /* 0x0b400040020a7fae */ /* 0x0001e2000c901d72 */
[----:B------:R-:W-:Y:S01]  /*357a0*/  IMAD.MOV.U32 R13, RZ, RZ, R7 ;  /* 0x000000ffff0d7224 */ /* 0x000fe200078e0007 */
[----:B0-----:R-:W0:Y:S01]  /*357b0*/  S2R R2, SR_TID.X ;  /* 0x0000000000027919 */ /* 0x001e220000002100 */
[----:B------:R-:W-:-:S07]  /*357c0*/  IMAD.MOV.U32 R3, RZ, RZ, R14 ;  /* 0x000000ffff037224 */ /* 0x000fce00078e000e */
[----:B0-----:R-:W-:Y:S05]  /*357d0*/  WARPSYNC.COLLECTIVE R15, `(.L_x_3253) ;  /* 0x000000000f087348 */ /* 0x001fea0003c00000 */
[----:B------:R1:W2:Y:S02]  /*357e0*/  SHFL.IDX P6, R14, R13, R12, R11 ;  /* 0x0000000c0d0e7389 */ /* 0x0002a400000c000b */
[----:B012---:R-:W-:Y:S01]  /*357f0*/  ENDCOLLECTIVE ;  /* 0x000000000000791b */ /* 0x007fe20003800000 */
.L_x_3253:
[----:B------:R-:W-:Y:S02]  /*35800*/  IMAD.MOV.U32 R13, RZ, RZ, R20 ;  /* 0x000000ffff0d7224 */ /* 0x000fe400078e0014 */
[----:B------:R-:W-:Y:S02]  /*35810*/  IMAD.MOV.U32 R12, RZ, RZ, 0x3 ;  /* 0x00000003ff0c7424 */ /* 0x000fe400078e00ff */
[----:B------:R-:W-:Y:S02]  /*35820*/  IMAD.SHL.U32 R15, R2, 0x10, RZ ;  /* 0x00000010020f7824 */ /* 0x000fe400078e00ff */
[----:B------:R-:W-:-:S03]  /*35830*/  IMAD.MOV.U32 R2, RZ, RZ, R14 ;  /* 0x000000ffff027224 */ /* 0x000fc600078e000e */
[----:B------:R-:W-:-:S04]  /*35840*/  LOP3.LUT R15, R15, 0x30, RZ, 0xc0, !PT ;  /* 0x000000300f0f7812 */ /* 0x000fc800078ec0ff */
[----:B------:R-:W-:Y:S01]  /*35850*/  IADD3 R2, P0, R15, R2, RZ ;  /* 0x000000020f027210 */ /* 0x000fe20007f1e0ff */
[----:B------:R-:W-:-:S03]  /*35860*/  IMAD.MOV.U32 R15, RZ, RZ, -0x1 ;  /* 0xffffffffff0f7424 */ /* 0x000fc600078e00ff */
[----:B------:R-:W-:-:S09]  /*35870*/  IADD3.X R3, RZ, R3, RZ, P0, !PT ;  /* 0x00000003ff037210 */ /* 0x000fd200007fe4ff */
[----:B------:R-:W-:Y:S05]  /*35880*/  WARPSYNC.COLLECTIVE R15, `(.L_x_3254) ;  /* 0x000000000f087348 */ /* 0x000fea0003c00000 */
[----:B------:R0:W1:Y:S02]  /*35890*/  SHFL.IDX P6, R14, R13, R12, R11 ;  /* 0x0000000c0d0e7389 */ /* 0x00006400000c000b */
[----:B01----:R-:W-:Y:S01]  /*358a0*/  ENDCOLLECTIVE ;  /* 0x000000000000791b */ /* 0x003fe20003800000 */
.L_x_3254:
        /* <DEDUP_REMOVED lines=11> */
.L_x_3255:
[----:B------:R-:W-:Y:S02]  /*35960*/  IMAD.MOV.U32 R13, RZ, RZ, R24 ;  /* 0x000000ffff0d7224 */ /* 0x000fe400078e0018 */
[----:B------:R-:W-:Y:S02]  /*35970*/  IMAD.MOV.U32 R12, RZ, RZ, RZ ;  /* 0x000000ffff0c7224 */ /* 0x000fe400078e00ff */
[----:B------:R-:W-:-:S07]  /*35980*/  IMAD.MOV.U32 R2, RZ, RZ, R14 ;  /* 0x000000ffff027224 */ /* 0x000fce00078e000e */
[----:B------:R-:W-:Y:S05]  /*35990*/  WARPSYNC.COLLECTIVE R15, `(.L_x_3256) ;  /* 0x000000000f087348 */ /* 0x000fea0003c00000 */
[----:B------:R0:W1:Y:S02]  /*359a0*/  SHFL.IDX P6, R14, R13, R12, R11 ;  /* 0x0000000c0d0e7389 */ /* 0x00006400000c000b */
[----:B01----:R-:W-:Y:S01]  /*359b0*/  ENDCOLLECTIVE ;  /* 0x000000000000791b */ /* 0x003fe20003800000 */
.L_x_3256:
[----:B------:R-:W-:-:S04]  /*359c0*/  SHF.L.U32 R3, R3, 0x4, RZ ;  /* 0x0000000403037819 */ /* 0x000fc800000006ff */
[----:B------:R-:W-:-:S04]  /*359d0*/  LOP3.LUT R3, R3, 0x30, RZ, 0xc0, !PT ;  /* 0x0000003003037812 */ /* 0x000fc800078ec0ff */
[----:B------:R-:W-:Y:S02]  /*359e0*/  IADD3 R2, P0, R3, R2, RZ ;  /* 0x0000000203027210 */ /* 0x000fe40007f1e0ff */
[----:B------:R-:W-:-:S03]  /*359f0*/  MOV R13, R25 ;  /* 0x00000019000d7202 */ /* 0x000fc60000000f00 */
        /* <DEDUP_REMOVED lines=10> */
.L_x_3257:
[----:B------:R-:W-:Y:S01]  /*35aa0*/  IMAD.MOV.U32 R2, RZ, RZ, R14 ;  /* 0x000000ffff027224 */ /* 0x000fe200078e000e */
[----:B------:R-:W-:Y:S06]  /*35ab0*/  BRA `(.L_x_3258) ;  /* 0xffffff7c002c7947 */ /* 0x000fec000383ffff */
.L_x_3000:
[----:B---3--:R3:W4:Y:S02]  /*35ac0*/  SYNCS.PHASECHK.TRANS64.TRYWAIT P0, [R0+URZ+0x29840], R32 ;  /* 0x02984020000075a7 */ /* 0x008724000800017f */
[----:B----4-:R-:W-:Y:S05]  /*35ad0*/  @!P0 NANOSLEEP.SYNCS 0x989680 ;  /* 0x009896800000895d */ /* 0x010fea0003900000 */
[----:B------:R-:W4:Y:S02]  /*35ae0*/  @!P0 SYNCS.PHASECHK.TRANS64 P0, [R0+URZ+0x29840], R32 ;  /* 0x02984020000085a7 */ /* 0x000f24000800007f */
[----:B----4-:R-:W-:Y:S05]  /*35af0*/  @!P0 BRA `(.L_x_3000) ;  /* 0xfffffffc00f08947 */ /* 0x010fea000383ffff */
[----:B------:R-:W-:Y:S05]  /*35b00*/  BRA `(.L_x_3259) ;  /* 0xffffff7c008c7947 */ /* 0x000fea000383ffff */
.L_x_3001:
        /* <DEDUP_REMOVED lines=8> */
.L_x_3261:
[----:B------:R-:W-:Y:S05]  /*35b90*/  BSYNC B0 ;  /* 0x0000000000007941 */ /* 0x000fea0003800000 */
.L_x_3260:
[----:B------:R-:W-:Y:S01]  /*35ba0*/  IMAD.MOV.U32 R13, RZ, RZ, R4 ;  /* 0x000000ffff0d7224 */ /* 0x000fe200078e0004 */
[----:B------:R-:W-:Y:S01]  /*35bb0*/  MOV R3, R14 ;  /* 0x0000000e00037202 */ /* 0x000fe20000000f00 */
[----:B------:R-:W-:Y:S02]  /*35bc0*/  IMAD.MOV.U32 R12, RZ, RZ, RZ ;  /* 0x000000ffff0c7224 */ /* 0x000fe400078e00ff */
[----:B------:R-:W-:Y:S02]  /*35bd0*/  IMAD.MOV.U32 R11, RZ, RZ, 0x1c1f ;  /* 0x00001c1fff0b7424 */ /* 0x000fe400078e00ff */
[----:B------:R-:W-:Y:S02]  /*35be0*/  IMAD.MOV.U32 R15, RZ, RZ, -0x1 ;  /* 0xffffffffff0f7424 */ /* 0x000fe400078e00ff */
[----:B------:R-:W-:-:S07]  /*35bf0*/  IMAD.IADD R7, R23, 0x1, R7 ;  /* 0x0000000117077824 */ /* 0x000fce00078e0207 */
[----:B------:R-:W-:Y:S05]  /*35c00*/  WARPSYNC.COLLECTIVE R15, `(.L_x_3262) ;  /* 0x000000000f087348 */ /* 0x000fea0003c00000 */
[----:B------:R0:W1:Y:S02]  /*35c10*/  SHFL.IDX P6, R14, R13, R12, R11 ;  /* 0x0000000c0d0e7389 */ /* 0x00006400000c000b */
[----:B01----:R-:W-:Y:S01]  /*35c20*/  ENDCOLLECTIVE ;  /* 0x000000000000791b */ /* 0x003fe20003800000 */
.L_x_3262:
[----:B------:R-:W-:Y:S02]  /*35c30*/  IMAD.MOV.U32 R13, RZ, RZ, R6 ;  /* 0x000000ffff0d7224 */ /* 0x000fe400078e0006 */
[----:B------:R-:W-:Y:S02]  /*35c40*/  IMAD.MOV.U32 R12, RZ, RZ, 0x1 ;  /* 0x00000001ff0c7424 */ /* 0x000fe400078e00ff */
[----:B------:R-:W-:-:S07]  /*35c50*/  IMAD.MOV.U32 R2, RZ, RZ, R14 ;  /* 0x000000ffff027224 */ /* 0x000fce00078e000e */
[----:B------:R-:W-:Y:S05]  /*35c60*/  WARPSYNC.COLLECTIVE R15, `(.L_x_3263) ;  /* 0x000000000f087348 */ /* 0x000fea0003c00000 */
[----:B------:R0:W1:Y:S02]  /*35c70*/  SHFL.IDX P6, R14, R13, R12, R11 ;  /* 0x0000000c0d0e7389 */ /* 0x00006400000c000b */
[----:B01----:R-:W-:Y:S01]  /*35c80*/  ENDCOLLECTIVE ;  /* 0x000000000000791b */ /* 0x003fe20003800000 */
.L_x_3263:
[----:B------:R-:W-:-:S04]  /*35c90*/  IADD3 R2, P0, R10, R2, RZ ;  /* 0x000000020a027210 */ /* 0x000fc80007f1e0ff */
[----:B------:R-:W-:-:S05]  /*35ca0*/  IADD3.X R3, RZ, R3, RZ, P0, !PT ;  /* 0x00000003ff037210 */ /* 0x000fca00007fe4ff */
        /* <DEDUP_REMOVED lines=11> */
.L_x_3264:
[----:B------:R-:W-:Y:S02]  /*35d60*/  IMAD.MOV.U32 R13, RZ, RZ, R6 ;  /* 0x000000ffff0d7224 */ /* 0x000fe400078e0006 */
[----:B------:R-:W-:Y:S01]  /*35d70*/  IMAD.MOV.U32 R12, RZ, RZ, 0x2 ;  /* 0x00000002ff0c7424 */ /* 0x000fe200078e00ff */
[----:B------:R-:W-:-:S07]  /*35d80*/  MOV R2, R14 ;  /* 0x0000000e00027202 */ /* 0x000fce0000000f00 */
[----:B------:R-:W-:Y:S05]  /*35d90*/  WARPSYNC.COLLECTIVE R15, `(.L_x_3265) ;  /* 0x000000000f087348 */ /* 0x000fea0003c00000 */
[----:B------:R0:W1:Y:S02]  /*35da0*/  SHFL.IDX P6, R14, R13, R12, R11 ;  /* 0x0000000c0d0e7389 */ /* 0x00006400000c000b */
[----:B01----:R-:W-:Y:S01]  /*35db0*/  ENDCOLLECTIVE ;  /* 0x000000000000791b */ /* 0x003fe20003800000 */
.L_x_3265:
        /* <DEDUP_REMOVED lines=13> */
.L_x_3266:
[----:B------:R-:W-:Y:S02]  /*35e90*/  IMAD.MOV.U32 R13, RZ, RZ, R6 ;  /* 0x000000ffff0d7224 */ /* 0x000fe400078e0006 */
[----:B------:R-:W-:Y:S01]  /*35ea0*/  IMAD.MOV.U32 R12, RZ, RZ, 0x3 ;  /* 0x00000003ff0c7424 */ /* 0x000fe200078e00ff */
[----:B------:R-:W-:-:S07]  /*35eb0*/  MOV R2, R14 ;  /* 0x0000000e00027202 */ /* 0x000fce0000000f00 */
[----:B------:R-:W-:Y:S05]  /*35ec0*/  WARPSYNC.COLLECTIVE R15, `(.L_x_3267) ;  /* 0x000000000f087348 */ /* 0x000fea0003c00000 */
[----:B------:R0:W1:Y:S02]  /*35ed0*/  SHFL.IDX P6, R14, R13, R12, R11 ;  /* 0x0000000c0d0e7389 */ /* 0x00006400000c000b */
[----:B01----:R-:W-:Y:S01]  /*35ee0*/  ENDCOLLECTIVE ;  /* 0x000000000000791b */ /* 0x003fe20003800000 */
.L_x_3267:
        /* <DEDUP_REMOVED lines=13> */
.L_x_3268:
[----:B------:R-:W-:Y:S02]  /*35fc0*/  IMAD.MOV.U32 R13, RZ, RZ, R8 ;  /* 0x000000ffff0d7224 */ /* 0x000fe400078e0008 */
[----:B------:R-:W-:Y:S01]  /*35fd0*/  IMAD.MOV.U32 R12, RZ, RZ, RZ ;  /* 0x000000ffff0c7224 */ /* 0x000fe200078e00ff */
[----:B------:R-:W-:-:S07]  /*35fe0*/  MOV R2, R14 ;  /* 0x0000000e00027202 */ /* 0x000fce0000000f00 */
[----:B------:R-:W-:Y:S05]  /*35ff0*/  WARPSYNC.COLLECTIVE R15, `(.L_x_3269) ;  /* 0x000000000f087348 */ /* 0x000fea0003c00000 */
[----:B------:R0:W1:Y:S02]  /*36000*/  SHFL.IDX P6, R14, R13, R12, R11 ;  /* 0x0000000c0d0e7389 */ /* 0x00006400000c000b */
[----:B01----:R-:W-:Y:S01]  /*36010*/  ENDCOLLECTIVE ;  /* 0x000000000000791b */ /* 0x003fe20003800000 */
.L_x_3269:
        /* <DEDUP_REMOVED lines=13> */
.L_x_3270:
[----:B------:R-:W-:Y:S01]  /*360f0*/  MOV R2, R14 ;  /* 0x0000000e00027202 */ /* 0x000fe20000000f00 */
[----:B------:R-:W-:Y:S06]  /*36100*/  BRA `(.L_x_3271) ;  /* 0xffffff7c00247947 */ /* 0x000fec000383ffff */
.L_x_3006:
[----:B0-----:R0:W2:Y:S02]  /*36110*/  SYNCS.PHASECHK.TRANS64.TRYWAIT P0, [R3+URZ+0x29870], R0 ;  /* 0x02987000030075a7 */ /* 0x0010a4000800017f */
[----:B--2---:R-:W-:Y:S05]  /*36120*/  @!P0 NANOSLEEP.SYNCS 0x989680 ;  /* 0x009896800000895d */ /* 0x004fea0003900000 */
[----:B------:R-:W2:Y:S02]  /*36130*/  @!P0 SYNCS.PHASECHK.TRANS64 P0, [R3+URZ+0x29870], R0 ;  /* 0x02987000030085a7 */ /* 0x000ea4000800007f */
[----:B--2---:R-:W-:Y:S05]  /*36140*/  @!P0 BRA `(.L_x_3006) ;  /* 0xfffffffc00f08947 */ /* 0x004fea000383ffff */
[----:B------:R-:W-:Y:S05]  /*36150*/  BRA `(.L_x_3272) ;  /* 0xffffff7c00907947 */ /* 0x000fea000383ffff */
.L_x_3008:
[----:B0-----:R0:W2:Y:S02]  /*36160*/  SYNCS.PHASECHK.TRANS64.TRYWAIT P0, [R3+URZ+0x29860], R0 ;  /* 0x02986000030075a7 */ /* 0x0010a4000800017f */
[----:B--2---:R-:W-:Y:S05]  /*36170*/  @!P0 NANOSLEEP.SYNCS 0x989680 ;  /* 0x009896800000895d */ /* 0x004fea0003900000 */
[----:B------:R-:W2:Y:S02]  /*36180*/  @!P0 SYNCS.PHASECHK.TRANS64 P0, [R3+URZ+0x29860], R0 ;  /* 0x02986000030085a7 */ /* 0x000ea4000800007f */
[----:B--2---:R-:W-:Y:S05]  /*36190*/  @!P0 BRA `(.L_x_3008) ;  /* 0xfffffffc00f08947 */ /* 0x004fea000383ffff */
[----:B------:R-:W-:Y:S05]  /*361a0*/  BRA `(.L_x_3273) ;  /* 0xffffff7c00a07947 */ /* 0x000fea000383ffff */
.L_x_3016:
[----:B-1----:R1:W3:Y:S02]  /*361b0*/  SYNCS.PHASECHK.TRANS64.TRYWAIT P1, [R17+URZ+0x29870], R0 ;  /* 0x02987000110075a7 */ /* 0x0022e4000802017f */
[----:B---3--:R-:W-:Y:S05]  /*361c0*/  @!P1 NANOSLEEP.SYNCS 0x989680 ;  /* 0x009896800000995d */ /* 0x008fea0003900000 */
[----:B------:R-:W3:Y:S02]  /*361d0*/  @!P1 SYNCS.PHASECHK.TRANS64 P1, [R17+URZ+0x29870], R0 ;  /* 0x02987000110095a7 */ /* 0x000ee4000802007f */
[----:B---3--:R-:W-:Y:S05]  /*361e0*/  @!P1 BRA `(.L_x_3016) ;  /* 0xfffffffc00f09947 */ /* 0x008fea000383ffff */
[----:B------:R-:W-:Y:S05]  /*361f0*/  BRA `(.L_x_3274) ;  /* 0xffffff8400647947 */ /* 0x000fea000383ffff */
.L_x_3018:
[----:B-1----:R1:W3:Y:S02]  /*36200*/  SYNCS.PHASECHK.TRANS64.TRYWAIT P1, [R17+URZ+0x29860], R0 ;  /* 0x02986000110075a7 */ /* 0x0022e4000802017f */
[----:B---3--:R-:W-:Y:S05]  /*36210*/  @!P1 NANOSLEEP.SYNCS 0x989680 ;  /* 0x009896800000995d */ /* 0x008fea0003900000 */
[----:B------:R-:W3:Y:S02]  /*36220*/  @!P1 SYNCS.PHASECHK.TRANS64 P1, [R17+URZ+0x29860], R0 ;  /* 0x02986000110095a7 */ /* 0x000ee4000802007f */
[----:B---3--:R-:W-:Y:S05]  /*36230*/  @!P1 BRA `(.L_x_3018) ;  /* 0xfffffffc00f09947 */ /* 0x008fea000383ffff */
[----:B------:R-:W-:Y:S05]  /*36240*/  BRA `(.L_x_3275) ;  /* 0xffffff8400707947 */ /* 0x000fea000383ffff */
.L_x_3023:
        /* <DEDUP_REMOVED lines=8> */
.L_x_3277:
[----:B------:R-:W-:Y:S05]  /*362d0*/  BSYNC B0 ;  /* 0x0000000000007941 */ /* 0x000fea0003800000 */
.L_x_3276:
[----:B------:R-:W-:Y:S01]  /*362e0*/  MOV R13, R16 ;  /* 0x00000010000d7202 */ /* 0x000fe20000000f00 */
        /* <DEDUP_REMOVED lines=8> */
.L_x_3278:
        /* <DEDUP_REMOVED lines=15> */
[C---:B------:R-:W-:Y:S02]  /*36460*/  ISETP.GE.U32.AND P5, PT, R8.reuse, 0x10, PT ;  /* 0x000000100800780c */ /* 0x040fe40003fa6070 */
[----:B--2---:R-:W-:Y:S01]  /*36470*/  @!P1 MOV R17, R7 ;  /* 0x0000000700119202 */ /* 0x004fe20000000f00 */
[----:B---3--:R-:W-:Y:S01]  /*36480*/  @!P1 IMAD.MOV.U32 R5, RZ, RZ, R4 ;  /* 0x000000ffff059224 */ /* 0x008fe200078e0004 */
[----:B------:R-:W-:-:S03]  /*36490*/  ISETP.NE.AND P1, PT, R8, RZ, PT ;  /* 0x000000ff0800720c */ /* 0x000fc60003f25270 */
[----:B------:R-:W-:-:S10]  /*364a0*/  IMAD R13, R5, R17, RZ ;  /* 0x00000011050d7224 */ /* 0x000fd400078e02ff */
[----:B------:R-:W-:Y:S05]  /*364b0*/  WARPSYNC.COLLECTIVE R15, `(.L_x_3279) ;  /* 0x000000000f087348 */ /* 0x000fea0003c00000 */
[----:B------:R0:W1:Y:S02]  /*364c0*/  SHFL.UP P6, R14, R13, R12, R11 ;  /* 0x0400000c0d0e7389 */ /* 0x00006400000c000b */
[----:B01----:R-:W-:Y:S01]  /*364d0*/  ENDCOLLECTIVE ;  /* 0x000000000000791b */ /* 0x003fe20003800000 */
.L_x_3279:
[----:B------:R-:W-:Y:S02]  /*364e0*/  MOV R12, 0x2 ;  /* 0x00000002000c7802 */ /* 0x000fe40000000f00 */
[----:B------:R-:W-:-:S05]  /*364f0*/  SEL R4, R14, RZ, P1 ;  /* 0x000000ff0e047207 */ /* 0x000fca0000800000 */
[----:B------:R-:W-:-:S04]  /*36500*/  IMAD.IADD R4, R13, 0x1, R4 ;  /* 0x000000010d047824 */ /* 0x000fc800078e0204 */
[----:B------:R-:W-:-:S07]  /*36510*/  IMAD.MOV.U32 R13, RZ, RZ, R4 ;  /* 0x000000ffff0d7224 */ /* 0x000fce00078e0004 */
[----:B------:R-:W-:Y:S05]  /*36520*/  WARPSYNC.COLLECTIVE R15, `(.L_x_3280) ;  /* 0x000000000f087348 */ /* 0x000fea0003c00000 */
[----:B------:R0:W1:Y:S02]  /*36530*/  SHFL.UP P6, R14, R13, R12, R11 ;  /* 0x0400000c0d0e7389 */ /* 0x00006400000c000b */
[----:B01----:R-:W-:Y:S01]  /*36540*/  ENDCOLLECTIVE ;  /* 0x000000000000791b */ /* 0x003fe20003800000 */
.L_x_3280:
[----:B------:R-:W-:Y:S01]  /*36550*/  IMAD.MOV.U32 R12, RZ, RZ, 0x4 ;  /* 0x00000004ff0c7424 */ /* 0x000fe200078e00ff */
[----:B------:R-:W-:-:S05]  /*36560*/  SEL R3, R14, RZ, P2 ;  /* 0x000000ff0e037207 */ /* 0x000fca0001000000 */
[----:B------:R-:W-:-:S04]  /*36570*/  IMAD.IADD R2, R4, 0x1, R3 ;  /* 0x0000000104027824 */ /* 0x000fc800078e0203 */
[----:B------:R-:W-:-:S07]  /*36580*/  IMAD.MOV.U32 R13, RZ, RZ, R2 ;  /* 0x000000ffff0d7224 */ /* 0x000fce00078e0002 */
[----:B------:R-:W-:Y:S05]  /*36590*/  WARPSYNC.COLLECTIVE R15, `(.L_x_3281) ;  /* 0x000000000f087348 */ /* 0x000fea0003c00000 */
[----:B------:R0:W1:Y:S02]  /*365a0*/  SHFL.UP P6, R14, R13, R12, R11 ;  /* 0x0400000c0d0e7389 */ /* 0x00006400000c000b */
[----:B01----:R-:W-:Y:S01]  /*365b0*/  ENDCOLLECTIVE ;  /* 0x000000000000791b */ /* 0x003fe20003800000 */
.L_x_3281:
[----:B------:R-:W-:Y:S02]  /*365c0*/  MOV R12, 0x8 ;  /* 0x00000008000c7802 */ /* 0x000fe40000000f00 */
[----:B------:R-:W-:-:S05]  /*365d0*/  SEL R3, R14, RZ, P3 ;  /* 0x000000ff0e037207 */ /* 0x000fca0001800000 */
[----:B------:R-:W-:-:S04]  /*365e0*/  IMAD.IADD R3, R2, 0x1, R3 ;  /* 0x0000000102037824 */ /* 0x000fc800078e0203 */
[----:B------:R-:W-:-:S07]  /*365f0*/  IMAD.MOV.U32 R13, RZ, RZ, R3 ;  /* 0x000000ffff0d7224 */ /* 0x000fce00078e0003 */
[----:B------:R-:W-:Y:S05]  /*36600*/  WARPSYNC.COLLECTIVE R15, `(.L_x_3282) ;  /* 0x000000000f087348 */ /* 0x000fea0003c00000 */
[----:B------:R0:W1:Y:S02]  /*36610*/  SHFL.UP P6, R14, R13, R12, R11 ;  /* 0x0400000c0d0e7389 */ /* 0x00006400000c000b */
[----:B01----:R-:W-:Y:S01]  /*36620*/  ENDCOLLECTIVE ;  /* 0x000000000000791b */ /* 0x003fe20003800000 */
.L_x_3282:
[----:B------:R-:W-:Y:S01]  /*36630*/  IMAD.MOV.U32 R12, RZ, RZ, 0x10 ;  /* 0x00000010ff0c7424 */ /* 0x000fe200078e00ff */
[----:B------:R-:W-:-:S05]  /*36640*/  SEL R4, R14, RZ, P4 ;  /* 0x000000ff0e047207 */ /* 0x000fca0002000000 */
[----:B------:R-:W-:-:S04]  /*36650*/  IMAD.IADD R4, R3, 0x1, R4 ;  /* 0x0000000103047824 */ /* 0x000fc800078e0204 */
[----:B------:R-:W-:-:S07]  /*36660*/  IMAD.MOV.U32 R13, RZ, RZ, R4 ;  /* 0x000000ffff0d7224 */ /* 0x000fce00078e0004 */
[----:B------:R-:W-:Y:S05]  /*36670*/  WARPSYNC.COLLECTIVE R15, `(.L_x_3283) ;  /* 0x000000000f087348 */ /* 0x000fea0003c00000 */
[----:B------:R0:W1:Y:S02]  /*36680*/  SHFL.UP P6, R14, R13, R12, R11 ;  /* 0x0400000c0d0e7389 */ /* 0x00006400000c000b */
[----:B01----:R-:W-:Y:S01]  /*36690*/  ENDCOLLECTIVE ;  /* 0x000000000000791b */ /* 0x003fe20003800000 */
.L_x_3283:
[----:B------:R-:W-:Y:S01]  /*366a0*/  MOV R12, 0x1f ;  /* 0x0000001f000c7802 */ /* 0x000fe20000000f00 */
[----:B------:R-:W-:Y:S01]  /*366b0*/  IMAD.MOV.U32 R11, RZ, RZ, 0x1f ;  /* 0x0000001fff0b7424 */ /* 0x000fe200078e00ff */
[----:B------:R-:W-:-:S05]  /*366c0*/  SEL R3, R14, RZ, P5 ;  /* 0x000000ff0e037207 */ /* 0x000fca0002800000 */
[----:B------:R-:W-:-:S04]  /*366d0*/  IMAD.IADD R2, R4, 0x1, R3 ;  /* 0x0000000104027824 */ /* 0x000fc800078e0203 */
[----:B------:R-:W-:-:S07]  /*366e0*/  IMAD.MOV.U32 R13, RZ, RZ, R2 ;  /* 0x000000ffff0d7224 */ /* 0x000fce00078e0002 */
[----:B------:R-:W-:Y:S05]  /*366f0*/  WARPSYNC.COLLECTIVE R15, `(.L_x_3284) ;  /* 0x000000000f087348 */ /* 0x000fea0003c00000 */
[----:B------:R0:W1:Y:S02]  /*36700*/  SHFL.IDX P6, R14, R13, R12, R11 ;  /* 0x0000000c0d0e7389 */ /* 0x00006400000c000b */
[----:B01----:R-:W-:Y:S01]  /*36710*/  ENDCOLLECTIVE ;  /* 0x000000000000791b */ /* 0x003fe20003800000 */
.L_x_3284:
[----:B------:R-:W-:Y:S05]  /*36720*/  BRA `(.L_x_3285) ;  /* 0xffffff8800887947 */ /* 0x000fea000383ffff */
.L_x_3026:
[----:B------:R-:W-:Y:S01]  /*36730*/  BSSY B0, `(.L_x_3286) ;  /* 0x0000007000007945 */ /* 0x000fe20003800000 */
[----:B------:R-:W-:Y:S02]  /*36740*/  IMAD.MOV.U32 R12, RZ, RZ, 0x1 ;  /* 0x00000001ff0c7424 */ /* 0x000fe400078e00ff */
[----:B------:R-:W-:Y:S02]  /*36750*/  IMAD.MOV.U32 R11, RZ, RZ, RZ ;  /* 0x000000ffff0b7224 */ /* 0x000fe400078e00ff */
[----:B------:R-:W-:-:S07]  /*36760*/  IMAD.MOV.U32 R15, RZ, RZ, -0x1 ;  /* 0xffffffffff0f7424 */ /* 0x000fce00078e00ff */
[----:B------:R-:W-:Y:S05]  /*36770*/  WARPSYNC.COLLECTIVE R15, `(.L_x_3287) ;  /* 0x000000000f087348 */ /* 0x000fea0003c00000 */
[----:B------:R0:W1:Y:S02]  /*36780*/  SHFL.UP P6, R14, R13, R12, R11 ;  /* 0x0400000c0d0e7389 */ /* 0x00006400000c000b */
[----:B01----:R-:W-:Y:S01]  /*36790*/  ENDCOLLECTIVE ;  /* 0x000000000000791b */ /* 0x003fe20003800000 */
.L_x_3287:
[----:B------:R-:W-:Y:S05]  /*367a0*/  BSYNC B0 ;  /* 0x0000000000007941 */ /* 0x000fea0003800000 */
.L_x_3286:
[----:B------:R-:W-:Y:S01]  /*367b0*/  SEL R14, R14, RZ, P1 ;  /* 0x000000ff0e0e7207 */ /* 0x000fe20000800000 */
[----:B------:R-:W-:Y:S01]  /*367c0*/  IMAD.MOV.U32 R11, RZ, RZ, RZ ;  /* 0x000000ffff0b7224 */ /* 0x000fe200078e00ff */
[----:B------:R-:W-:Y:S01]  /*367d0*/  MOV R12, 0x2 ;  /* 0x00000002000c7802 */ /* 0x000fe20000000f00 */
[----:B------:R-:W-:Y:S02]  /*367e0*/  IMAD.MOV.U32 R15, RZ, RZ, -0x1 ;  /* 0xffffffffff0f7424 */ /* 0x000fe400078e00ff */
[----:B------:R-:W-:-:S07]  /*367f0*/  IMAD.IADD R13, R13, 0x1, R14 ;  /* 0x000000010d0d7824 */ /* 0x000fce00078e020e */
[----:B------:R-:W-:Y:S05]  /*36800*/  WARPSYNC.COLLECTIVE R15, `(.L_x_3288) ;  /* 0x000000000f087348 */ /* 0x000fea0003c00000 */
[----:B------:R0:W1:Y:S02]  /*36810*/  SHFL.UP P6, R14, R13, R12, R11 ;  /* 0x0400000c0d0e7389 */ /* 0x00006400000c000b */
[----:B01----:R-:W-:Y:S01]  /*36820*/  ENDCOLLECTIVE ;  /* 0x000000000000791b */ /* 0x003fe20003800000 */
.L_x_3288:
[----:B------:R-:W-:Y:S01]  /*36830*/  IMAD.MOV.U32 R12, RZ, RZ, 0x4 ;  /* 0x00000004ff0c7424 */ /* 0x000fe200078e00ff */
[----:B------:R-:W-:-:S05]  /*36840*/  SEL R14, R14, RZ, P2 ;  /* 0x000000ff0e0e7207 */ /* 0x000fca0001000000 */
[----:B------:R-:W-:-:S04]  /*36850*/  IMAD.IADD R3, R13, 0x1, R14 ;  /* 0x000000010d037824 */ /* 0x000fc800078e020e */
[----:B------:R-:W-:-:S07]  /*36860*/  IMAD.MOV.U32 R13, RZ, RZ, R3 ;  /* 0x000000ffff0d7224 */ /* 0x000fce00078e0003 */
[----:B------:R-:W-:Y:S05]  /*36870*/  WARPSYNC.COLLECTIVE R15, `(.L_x_3289) ;  /* 0x000000000f087348 */ /* 0x000fea0003c00000 */
[----:B------:R0:W1:Y:S02]  /*36880*/  SHFL.UP P6, R14, R13, R12, R11 ;  /* 0x0400000c0d0e7389 */ /* 0x00006400000c000b */
[----:B01----:R-:W-:Y:S01]  /*36890*/  ENDCOLLECTIVE ;  /* 0x000000000000791b */ /* 0x003fe20003800000 */
.L_x_3289:
[----:B------:R-:W-:Y:S01]  /*368a0*/  IMAD.MOV.U32 R12, RZ, RZ, 0x8 ;  /* 0x00000008ff0c7424 */ /* 0x000fe200078e00ff */
[----:B------:R-:W-:-:S04]  /*368b0*/  SEL R4, R14, RZ, P3 ;  /* 0x000000ff0e047207 */ /* 0x000fc80001800000 */
[----:B------:R-:W-:-:S05]  /*368c0*/  IADD3 R4, R3, R4, RZ ;  /* 0x0000000403047210 */ /* 0x000fca0007ffe0ff */
[----:B------:R-:W-:-:S07]  /*368d0*/  IMAD.MOV.U32 R13, RZ, RZ, R4 ;  /* 0x000000ffff0d7224 */ /* 0x000fce00078e0004 */
[----:B------:R-:W-:Y:S05]  /*368e0*/  WARPSYNC.COLLECTIVE R15, `(.L_x_3290) ;  /* 0x000000000f087348 */ /* 0x000fea0003c00000 */
[----:B------:R0:W1:Y:S02]  /*368f0*/  SHFL.UP P6, R14, R13, R12, R11 ;  /* 0x0400000c0d0e7389 */ /* 0x00006400000c000b */
[----:B01----:R-:W-:Y:S01]  /*36900*/  ENDCOLLECTIVE ;  /* 0x000000000000791b */ /* 0x003fe20003800000 */
.L_x_3290:
[----:B------:R-:W-:Y:S01]  /*36910*/  IMAD.MOV.U32 R12, RZ, RZ, 0x10 ;  /* 0x00000010ff0c7424 */ /* 0x000fe200078e00ff */
[----:B------:R-:W-:-:S05]  /*36920*/  SEL R7, R14, RZ, P4 ;  /* 0x000000ff0e077207 */ /* 0x000fca0002000000 */
[----:B------:R-:W-:-:S04]  /*36930*/  IMAD.IADD R7, R4, 0x1, R7 ;  /* 0x0000000104077824 */ /* 0x000fc800078e0207 */
[----:B------:R-:W-:-:S07]  /*36940*/  IMAD.MOV.U32 R13, RZ, RZ, R7 ;  /* 0x000000ffff0d7224 */ /* 0x000fce00078e0007 */
[----:B------:R-:W-:Y:S05]  /*36950*/  WARPSYNC.COLLECTIVE R15, `(.L_x_3291) ;  /* 0x000000000f087348 */ /* 0x000fea0003c00000 */
[----:B------:R0:W1:Y:S02]  /*36960*/  SHFL.UP P6, R14, R13, R12, R11 ;  /* 0x0400000c0d0e7389 */ /* 0x00006400000c000b */
[----:B01----:R-:W-:Y:S01]  /*36970*/  ENDCOLLECTIVE ;  /* 0x000000000000791b */ /* 0x003fe20003800000 */
.L_x_3291:
        /* <DEDUP_REMOVED lines=8> */
.L_x_3292:
[----:B------:R-:W-:Y:S05]  /*36a00*/  BRA `(.L_x_3293) ;  /* 0xffffff8800747947 */ /* 0x000fea000383ffff */
.L_x_3028:
[----:B------:R-:W-:Y:S01]  /*36a10*/  BSSY B0, `(.L_x_3294) ;  /* 0x0000006000007945 */ /* 0x000fe20003800000 */
[----:B------:R-:W-:Y:S01]  /*36a20*/  PLOP3.LUT P6, PT, P6, PT, PT, 0x8, 0x0 ;  /* 0x000000000000781c */ /* 0x000fe200037ce170 */
[----:B------:R-:W-:-:S12]  /*36a30*/  IMAD.MOV.U32 R15, RZ, RZ, -0x1 ;  /* 0xffffffffff0f7424 */ /* 0x000fd800078e00ff */
[----:B0-----:R-:W-:Y:S05]  /*36a40*/  WARPSYNC.COLLECTIVE R15, `(.L_x_3295) ;  /* 0x000000000f087348 */ /* 0x001fea0003c00000 */
[----:B------:R-:W-:Y:S01]  /*36a50*/  VOTE.ANY R14, PT, P6 ;  /* 0x00000000000e7806 */ /* 0x000fe200030e0100 */
[----:B0-----:R-:W-:Y:S06]  /*36a60*/  ENDCOLLECTIVE ;  /* 0x000000000000791b */ /* 0x001fec0003800000 */
.L_x_3295:
[----:B------:R-:W-:Y:S05]  /*36a70*/  BSYNC B0 ;  /* 0x0000000000007941 */ /* 0x000fea0003800000 */
.L_x_3294:
[----:B------:R-:W-:Y:S01]  /*36a80*/  IMAD.MOV.U32 R3, RZ, RZ, R14 ;  /* 0x000000ffff037224 */ /* 0x000fe200078e000e */
[----:B------:R-:W-:Y:S01]  /*36a90*/  MOV R13, R17 ;  /* 0x00000011000d7202 */ /* 0x000fe20000000f00 */
[----:B------:R-:W-:Y:S02]  /*36aa0*/  IMAD.MOV.U32 R11, RZ, RZ, 0x1f ;  /* 0x0000001fff0b7424 */ /* 0x000fe400078e00ff */
[----:B------:R-:W0:Y:S01]  /*36ab0*/  POPC R7, R3 ;  /* 0x0000000300077309 */ /* 0x000e220000000000 */
[----:B------:R-:W-:Y:S02]  /*36ac0*/  IMAD.MOV.U32 R15, RZ, RZ, -0x1 ;  /* 0xffffffffff0f7424 */ /* 0x000fe400078e00ff */
[----:B0-----:R-:W-:Y:S02]  /*36ad0*/  IMAD.MOV.U32 R12, RZ, RZ, R7 ;  /* 0x000000ffff0c7224 */ /* 0x001fe400078e0007 */
[----:B------:R-:W-:-:S07]  /*36ae0*/  IMAD.IADD R19, R7, 0x1, R19 ;  /* 0x0000000107137824 */ /* 0x000fce00078e0213 */
[----:B------:R-:W-:Y:S05]  /*36af0*/  WARPSYNC.COLLECTIVE R15, `(.L_x_3296) ;  /* 0x000000000f087348 */ /* 0x000fea0003c00000 */
[----:B------:R0:W1:Y:S02]  /*36b00*/  SHFL.IDX P6, R14, R13, R12, R11 ;  /* 0x0000000c0d0e7389 */ /* 0x00006400000c000b */
[----:B01----:R-:W-:Y:S01]  /*36b10*/  ENDCOLLECTIVE ;  /* 0x000000000000791b */ /* 0x003fe20003800000 */
.L_x_3296:
[----:B------:R-:W-:Y:S02]  /*36b20*/  IMAD.MOV.U32 R13, RZ, RZ, R5 ;  /* 0x000000ffff0d7224 */ /* 0x000fe400078e0005 */
[----:B------:R-:W-:-:S07]  /*36b30*/  IMAD.MOV.U32 R17, RZ, RZ, R14 ;  /* 0x000000ffff117224 */ /* 0x000fce00078e000e */
[----:B------:R-:W-:Y:S05]  /*36b40*/  WARPSYNC.COLLECTIVE R15, `(.L_x_3297) ;  /* 0x000000000f087348 */ /* 0x000fea0003c00000 */
[----:B------:R0:W1:Y:S02]  /*36b50*/  SHFL.IDX P6, R14, R13, R12, R11 ;  /* 0x0000000c0d0e7389 */ /* 0x00006400000c000b */
[----:B01----:R-:W-:Y:S01]  /*36b60*/  ENDCOLLECTIVE ;  /* 0x000000000000791b */ /* 0x003fe20003800000 */
.L_x_3297:
[----:B------:R-:W-:Y:S01]  /*36b70*/  MOV R5, R14 ;  /* 0x0000000e00057202 */ /* 0x000fe20000000f00 */
[----:B------:R-:W-:Y:S06]  /*36b80*/  BRA `(.L_x_3298) ;  /* 0xffffff8800547947 */ /* 0x000fec000383ffff */
.L_x_3030:
[----:B------:R-:W-:Y:S01]  /*36b90*/  BSSY B0, `(.L_x_3299) ;  /* 0x0000007000007945 */ /* 0x000fe20003800000 */
[----:B------:R-:W-:Y:S02]  /*36ba0*/  IMAD.MOV.U32 R13, RZ, RZ, R2 ;  /* 0x000000ffff0d7224 */ /* 0x000fe400078e0002 */
[----:B------:R-:W-:Y:S02]  /*36bb0*/  IMAD.MOV.U32 R11, RZ, RZ, 0x1f ;  /* 0x0000001fff0b7424 */ /* 0x000fe400078e00ff */
[----:B------:R-:W-:-:S07]  /*36bc0*/  IMAD.MOV.U32 R15, RZ, RZ, -0x1 ;  /* 0xffffffffff0f7424 */ /* 0x000fce00078e00ff */
[----:B0123--:R-:W-:Y:S05]  /*36bd0*/  WARPSYNC.COLLECTIVE R15, `(.L_x_3300) ;  /* 0x000000000f087348 */ /* 0x00ffea0003c00000 */
[----:B------:R4:W0:Y:S02]  /*36be0*/  SHFL.IDX P6, R14, R13, R12, R11 ;  /* 0x0000000c0d0e7389 */ /* 0x00082400000c000b */
[----:B01234-:R-:W-:Y:S01]  /*36bf0*/  ENDCOLLECTIVE ;  /* 0x000000000000791b */ /* 0x01ffe20003800000 */
.L_x_3300:
[----:B------:R-:W-:Y:S05]  /*36c00*/  BSYNC B0 ;  /* 0x0000000000007941 */ /* 0x000fea0003800000 */
.L_x_3299:
[----:B------:R-:W-:Y:S01]  /*36c10*/  IMAD.MOV.U32 R16, RZ, RZ, R14 ;  /* 0x000000ffff107224 */ /* 0x000fe200078e000e */
[----:B------:R-:W-:Y:S06]  /*36c20*/  BRA `(.L_x_3029) ;  /* 0xffffff8800447947 */ /* 0x000fec000383ffff */
.L_x_3036:
[----:B0-----:R0:W1:Y:S02]  /*36c30*/  SYNCS.PHASECHK.TRANS64.TRYWAIT P0, [R5+URZ+0x29820], R0 ;  /* 0x02982000050075a7 */ /* 0x001064000800017f */
[----:B-1----:R-:W-:Y:S05]  /*36c40*/  @!P0 NANOSLEEP.SYNCS 0x989680 ;  /* 0x009896800000895d */ /* 0x002fea0003900000 */
[----:B------:R-:W1:Y:S02]  /*36c50*/  @!P0 SYNCS.PHASECHK.TRANS64 P0, [R5+URZ+0x29820], R0 ;  /* 0x02982000050085a7 */ /* 0x000e64000800007f */
[----:B-1----:R-:W-:Y:S05]  /*36c60*/  @!P0 BRA `(.L_x_3036) ;  /* 0xfffffffc00f08947 */ /* 0x002fea000383ffff */
[----:B------:R-:W-:Y:S05]  /*36c70*/  BRA `(.L_x_3301) ;  /* 0xffffff9000a47947 */ /* 0x000fea000383ffff */
.L_x_3037:
        /* <DEDUP_REMOVED lines=11> */
.L_x_3303:
[----:B------:R-:W-:Y:S05]  /*36d30*/  BSYNC B0 ;  /* 0x0000000000007941 */ /* 0x000fea0003800000 */
.L_x_3302:
[----:B------:R-:W-:Y:S05]  /*36d40*/  BRA `(.L_x_3304) ;  /* 0xffffff90008c7947 */ /* 0x000fea000383ffff */
.L_x_3038:
[----:B------:R-:W-:Y:S01]  /*36d50*/  BSSY B0, `(.L_x_3305) ;  /* 0x0000006000007945 */ /* 0x000fe20003800000 */
[----:B------:R-:W-:-:S07]  /*36d60*/  IMAD.MOV.U32 R15, RZ, RZ, -0x1 ;  /* 0xffffffffff0f7424 */ /* 0x000fce00078e00ff */
[----:B0-----:R-:W-:Y:S05]  /*36d70*/  WARPSYNC.COLLECTIVE R15, `(.L_x_3306) ;  /* 0x000000000f0c7348 */ /* 0x001fea0003c00000 */
[----:B------:R-:W-:Y:S02]  /*36d80*/  ELECT P6, UR62, PT ;  /* 0x00000000003e782f */ /* 0x000fe400038c0000 */
[----:B------:R-:W-:Y:S01]  /*36d90*/  MOV R14, UR62 ;  /* 0x0000003e000e7c02 */ /* 0x000fe20008000f00 */
[----:B0-----:R-:W-:Y:S10]  /*36da0*/  ENDCOLLECTIVE ;  /* 0x000000000000791b */ /* 0x001ff40003800000 */
.L_x_3306:
[----:B------:R-:W-:Y:S05]  /*36db0*/  BSYNC B0 ;  /* 0x0000000000007941 */ /* 0x000fea0003800000 */
.L_x_3305:
[----:B------:R-:W-:Y:S05]  /*36dc0*/  BRA `(.L_x_3307) ;  /* 0xffffff9000807947 */ /* 0x000fea000383ffff */
.L_x_3040:
[----:B0-----:R0:W1:Y:S02]  /*36dd0*/  SYNCS.PHASECHK.TRANS64.TRYWAIT P1, [R3+URZ+0x29840], R2 ;  /* 0x02984002030075a7 */ /* 0x001064000802017f */
[----:B-1----:R-:W-:Y:S05]  /*36de0*/  @!P1 NANOSLEEP.SYNCS 0x989680 ;  /* 0x009896800000995d */ /* 0x002fea0003900000 */
[----:B------:R-:W1:Y:S02]  /*36df0*/  @!P1 SYNCS.PHASECHK.TRANS64 P1, [R3+URZ+0x29840], R2 ;  /* 0x02984002030095a7 */ /* 0x000e64000802007f */
[----:B-1----:R-:W-:Y:S05]  /*36e00*/  @!P1 BRA `(.L_x_3040) ;  /* 0xfffffffc00f09947 */ /* 0x002fea000383ffff */
[----:B------:R-:W-:Y:S05]  /*36e10*/  BRA `(.L_x_3308) ;  /* 0xffffff9000a07947 */ /* 0x000fea000383ffff */
.L_x_3042:
[----:B-1----:R1:W2:Y:S02]  /*36e20*/  SYNCS.PHASECHK.TRANS64.TRYWAIT P1, [R5+URZ+0x29840], R0 ;  /* 0x02984000050075a7 */ /* 0x0022a4000802017f */
[----:B--2---:R-:W-:Y:S05]  /*36e30*/  @!P1 NANOSLEEP.SYNCS 0x989680 ;  /* 0x009896800000995d */ /* 0x004fea0003900000 */
[----:B------:R-:W2:Y:S02]  /*36e40*/  @!P1 SYNCS.PHASECHK.TRANS64 P1, [R5+URZ+0x29840], R0 ;  /* 0x02984000050095a7 */ /* 0x000ea4000802007f */
[----:B--2---:R-:W-:Y:S05]  /*36e50*/  @!P1 BRA `(.L_x_3042) ;  /* 0xfffffffc00f09947 */ /* 0x004fea000383ffff */
[----:B------:R-:W-:Y:S05]  /*36e60*/  BRA `(.L_x_3309) ;  /* 0xffffff9000ac7947 */ /* 0x000fea000383ffff */
.L_x_3044:
[----:B--2---:R2:W3:Y:S02]  /*36e70*/  SYNCS.PHASECHK.TRANS64.TRYWAIT P1, [R3+URZ+0x29860], R2 ;  /* 0x02986002030075a7 */ /* 0x0044e4000802017f */
[----:B---3--:R-:W-:Y:S05]  /*36e80*/  @!P1 NANOSLEEP.SYNCS 0x989680 ;  /* 0x009896800000995d */ /* 0x008fea0003900000 */
[----:B------:R-:W3:Y:S02]  /*36e90*/  @!P1 SYNCS.PHASECHK.TRANS64 P1, [R3+URZ+0x29860], R2 ;  /* 0x02986002030095a7 */ /* 0x000ee4000802007f */
[----:B---3--:R-:W-:Y:S05]  /*36ea0*/  @!P1 BRA `(.L_x_3044) ;  /* 0xfffffffc00f09947 */ /* 0x008fea000383ffff */
[----:B------:R-:W-:Y:S05]  /*36eb0*/  BRA `(.L_x_3310) ;  /* 0xffffff9000a87947 */ /* 0x000fea000383ffff */
.L_x_3046:
[----:B---3--:R3:W4:Y:S02]  /*36ec0*/  SYNCS.PHASECHK.TRANS64.TRYWAIT P1, [R5+URZ+0x29860], R0 ;  /* 0x02986000050075a7 */ /* 0x008724000802017f */
[----:B----4-:R-:W-:Y:S05]  /*36ed0*/  @!P1 NANOSLEEP.SYNCS 0x989680 ;  /* 0x009896800000995d */ /* 0x010fea0003900000 */
[----:B------:R-:W4:Y:S02]  /*36ee0*/  @!P1 SYNCS.PHASECHK.TRANS64 P1, [R5+URZ+0x29860], R0 ;  /* 0x02986000050095a7 */ /* 0x000f24000802007f */
[----:B----4-:R-:W-:Y:S05]  /*36ef0*/  @!P1 BRA `(.L_x_3046) ;  /* 0xfffffffc00f09947 */ /* 0x010fea000383ffff */
[----:B------:R-:W-:Y:S05]  /*36f00*/  BRA `(.L_x_3311) ;  /* 0xffffff9000a47947 */ /* 0x000fea000383ffff */
.L_x_3048:
[----:B----4-:R4:W0:Y:S02]  /*36f10*/  SYNCS.PHASECHK.TRANS64.TRYWAIT P1, [R3+URZ+0x29880], R2 ;  /* 0x02988002030075a7 */ /* 0x010824000802017f */
[----:B0-----:R-:W-:Y:S05]  /*36f20*/  @!P1 NANOSLEEP.SYNCS 0x989680 ;  /* 0x009896800000995d */ /* 0x001fea0003900000 */
[----:B------:R-:W0:Y:S02]  /*36f30*/  @!P1 SYNCS.PHASECHK.TRANS64 P1, [R3+URZ+0x29880], R2 ;  /* 0x02988002030095a7 */ /* 0x000e24000802007f */
[----:B0-----:R-:W-:Y:S05]  /*36f40*/  @!P1 BRA `(.L_x_3048) ;  /* 0xfffffffc00f09947 */ /* 0x001fea000383ffff */
[----:B------:R-:W-:Y:S05]  /*36f50*/  BRA `(.L_x_3312) ;  /* 0xffffff9000a07947 */ /* 0x000fea000383ffff */
.L_x_3313:
        /* <DEDUP_REMOVED lines=10> */
.L_x_3322:


//--------------------- .nv.global.init           --------------------------
	.section	.nv.global.init,"aw",@progbits
	.align	4
.nv.global.init:
	.type		_ZZN5flash28permute_output_fp8_VcolmajorIN4cute6TensorINS1_11ArrayEngineIfLm64EEENS1_6LayoutINS1_5tupleIJNS6_IJNS1_1CILi2EEES8_NS7_ILi16EEEEEENS7_ILi1EEESB_EEENS6_IJNS6_IJSB_S8_NS7_ILi4EEEEEENS7_ILi0EEESF_EEEEEEEEEvRT_E9upper_map,@object
	.size		_ZZN5flash28permute_output_fp8_VcolmajorIN4cute6TensorINS1_11ArrayEngineIfLm64EEENS1_6LayoutINS1_5tupleIJNS6_IJNS1_1CILi2EEES8_NS7_ILi16EEEEEENS7_ILi1EEESB_EEENS6_IJNS6_IJSB_S8_NS7_ILi4EEEEEENS7_ILi0EEESF_EEEEEEEEEvRT_E9upper_map,($str$23 - _ZZN5flash28permute_output_fp8_VcolmajorIN4cute6TensorINS1_11ArrayEngineIfLm64EEENS1_6LayoutINS1_5tupleIJNS6_IJNS1_1CILi2EEES8_NS7_ILi16EEEEEENS7_ILi1EEESB_EEENS6_IJNS6_IJSB_S8_NS7_ILi4EEEEEENS7_ILi0EEESF_EEEEEEEEEvRT_E9upper_map)
_ZZN5flash28permute_output_fp8_VcolmajorIN4cute6TensorINS1_11ArrayEngineIfLm64EEENS1_6LayoutINS1_5tupleIJNS6_IJNS1_1CILi2EEES8_NS7_ILi16EEEEEENS7_ILi1EEESB_EEENS6_IJNS6_IJSB_S8_NS7_ILi4EEEEEENS7_ILi0EEESF_EEEEEEEEEvRT_E9upper_map:
        /*0000*/ 	.byte	0x00, 0x00, 0x00, 0x00, 0x02, 0x00, 0x00, 0x00, 0x03, 0x00, 0x00, 0x00, 0x01, 0x00, 0x00, 0x00
	.type		$str$23,@object
	.size		$str$23,($str$24 - $str$23)
$str$23:
        /*0010*/ 	.byte	0x28, 0x61, 0x64, 0x64, 0x72, 0x65, 0x73, 0x73, 0x20, 0x26, 0x20, 0x6d, 0x61, 0x73, 0x6b, 0x29
        /*0020*/ 	.byte	0x20, 0x3d, 0x3d, 0x20, 0x30, 0x00
	.type		$str$24,@object
	.size		$str$24,(__unnamed_7 - $str$24)
$str$24:
        /*0026*/ 	.byte	0x2f, 0x74, 0x6d, 0x70, 0x2f, 0x6f, 0x73, 0x73, 0x5f, 0x6b, 0x65, 0x72, 0x6e, 0x65, 0x6c, 0x73
        /*0036*/ 	.byte	0x5f, 0x73, 0x72, 0x63, 0x2f, 0x66, 0x6c, 0x61, 0x73, 0x68, 0x5f, 0x61, 0x74, 0x74, 0x65, 0x6e
        /*0046*/ 	.byte	0x74, 0x69, 0x6f, 0x6e, 0x2f, 0x63, 0x73, 0x72, 0x63, 0x2f, 0x63, 0x75, 0x74, 0x6c, 0x61, 0x73
        /*0056*/ 	.byte	0x73, 0x2f, 0x69, 0x6e, 0x63, 0x6c, 0x75, 0x64, 0x65, 0x2f, 0x63, 0x75, 0x74, 0x65, 0x2f, 0x70
        /*0066*/ 	.byte	0x6f, 0x69, 0x6e, 0x74, 0x65, 0x72, 0x5f, 0x66, 0x6c, 0x61, 0x67, 0x67, 0x65, 0x64, 0x2e, 0x68
        /*0076*/ 	.byte	0x70, 0x70, 0x00
	.type		__unnamed_7,@object
	.size		__unnamed_7,(__unnamed_12 - __unnamed_7)
__unnamed_7:
        /* <DEDUP_REMOVED lines=24> */
        /*01f9*/ 	.byte	0x3e, 0x3e, 0x20, 0x26, 0x5d, 0x00
	.type		__unnamed_12,@object
	.size		__unnamed_12,(__unnamed_5 - __unnamed_12)
__unnamed_12:
        /* <DEDUP_REMOVED lines=25> */
	.type		__unnamed_5,@object
	.size		__unnamed_5,(__unnamed_10 - __unnamed_5)
__unnamed_5:
        /* <DEDUP_REMOVED lines=25> */
	.type		__unnamed_10,@object
	.size		__unnamed_10,(__unnamed_3 - __unnamed_10)
__unnamed_10:
        /* <DEDUP_REMOVED lines=29> */
        /*06db*/ 	.byte	0x5d, 0x00
	.type		__unnamed_3,@object
	.size		__unnamed_3,(__unnamed_9 - __unnamed_3)
__unnamed_3:
        /* <DEDUP_REMOVED lines=30> */
	.type		__unnamed_9,@object
	.size		__unnamed_9,(__unnamed_2 - __unnamed_9)
__unnamed_9:
        /* <DEDUP_REMOVED lines=30> */
	.type		__unnamed_2,@object
	.size		__unnamed_2,(__unnamed_11 - __unnamed_2)
__unnamed_2:
        /* <DEDUP_REMOVED lines=30> */
	.type		__unnamed_11,@object
	.size		__unnamed_11,(__unnamed_4 - __unnamed_11)
__unnamed_11:
        /* <DEDUP_REMOVED lines=30> */
	.type		__unnamed_4,@object
	.size		__unnamed_4,(__unnamed_6 - __unnamed_4)
__unnamed_4:
        /* <DEDUP_REMOVED lines=30> */
	.type		__unnamed_6,@object
	.size		__unnamed_6,(__unnamed_8 - __unnamed_6)
__unnamed_6:
        /* <DEDUP_REMOVED lines=29> */
        /*11c7*/ 	.byte	0x3e, 0x5d, 0x00
	.type		__unnamed_8,@object
	.size		__unnamed_8,(__unnamed_1 - __unnamed_8)
__unnamed_8:
        /* <DEDUP_REMOVED lines=30> */
	.type		__unnamed_1,@object
	.size		__unnamed_1,(.L_0 - __unnamed_1)
__unnamed_1:
        /* <DEDUP_REMOVED lines=29> */
        /*156e*/ 	.byte	0x3e, 0x20, 0x26, 0x5d, 0x00
.L_0:


//--------------------- .nv.shared._ZN7cutlass13device_kernelIN5flash11enable_sm90INS1_16FlashAttnFwdSm90INS1_25CollectiveMainloopFwdSm90ILi2EN4cute5tupleIJNS5_1CILi1EEES8_S8_EEENS6_IJNS7_ILi128EEENS7_ILi160EEENS7_ILi192EEEEEELi128ENS_12float_e4m3_tEfNS_4arch4Sm90ELb0ELb0ELb0ELb0ELb1ELb0ELb0ELb1ELb1ELb1ELb1ELb0EEENS1_21CollectiveEpilogueFwdINS6_IJSA_SA_SB_EEES9_NS_10bfloat16_tESG_Li256ELb0ELb1ELb1ELb1EEENS1_19SingleTileSchedulerILb0ELb1ELb1ELi128EEEEEEEEEvNT_6ParamsE --------------------------
	.section	.nv.shared._ZN7cutlass13device_kernelIN5flash11enable_sm90INS1_16FlashAttnFwdSm90INS1_25CollectiveMainloopFwdSm90ILi2EN4cute5tupleIJNS5_1CILi1EEES8_S8_EEENS6_IJNS7_ILi128EEENS7_ILi160EEENS7_ILi192EEEEEELi128ENS_12float_e4m3_tEfNS_4arch4Sm90ELb0ELb0ELb0ELb0ELb1ELb0ELb0ELb1ELb1ELb1ELb1ELb0EEENS1_21CollectiveEpilogueFwdINS6_IJSA_SA_SB_EEES9_NS_10bfloat16_tESG_Li256ELb0ELb1ELb1ELb1EEENS1_19SingleTileSchedulerILb0ELb1ELb1ELi128EEEEEEEEEvNT_6ParamsE,"aw",@nobits
	.sectionflags	@""
	.align	16
	.zero		1024


//--------------------- .nv.shared.reserved.0     --------------------------
	.section	.nv.shared.reserved.0,"aw",@nobits
	.weak		__nv_reservedSMEM_offset_0_alias
	.size		__nv_reservedSMEM_offset_0_alias, 0, 0
	.other		__nv_reservedSMEM_offset_0_alias,@"STO_CUDA_RESERVED_SHARED STV_DEFAULT"
__nv_reservedSMEM_offset_0_alias:
	.zero		0


//--------------------- .nv.global                --------------------------
	.section	.nv.global,"aw",@nobits
.nv.global:
	.type		_ZN79_INTERNAL_250443a5_43_flash_fwd_hdimdiff_e4m3_paged_split_sm90_cu_93b96ec2_41214cute1_E,@object
	.size		_ZN79_INTERNAL_250443a5_43_flash_fwd_hdimdiff_e4m3_paged_split_sm90_cu_93b96ec2_41214cute1_E,(_ZN79_INTERNAL_250443a5_43_flash_fwd_hdimdiff_e4m3_paged_split_sm90_cu_93b96ec2_41214cuda3std3__45__cpo6cbeginE - _ZN79_INTERNAL_250443a5_43_flash_fwd_hdimdiff_e4m3_paged_split_sm90_cu_93b96ec2_41214cute1_E)
_ZN79_INTERNAL_250443a5_43_flash_fwd_hdimdiff_e4m3_paged_split_sm90_cu_93b96ec2_41214cute1_E:
	.zero		1
	.type		_ZN79_INTERNAL_250443a5_43_flash_fwd_hdimdiff_e4m3_paged_split_sm90_cu_93b96ec2_41214cuda3std3__45__cpo6cbeginE,@object
	.size		_ZN79_INTERNAL_250443a5_43_flash_fwd_hdimdiff_e4m3_paged_split_sm90_cu_93b96ec2_41214cuda3std3__45__cpo6cbeginE,(_ZN79_INTERNAL_250443a5_43_flash_fwd_hdimdiff_e4m3_paged_split_sm90_cu_93b96ec2_41214cuda3std3__48in_placeE - _ZN79_INTERNAL_250443a5_43_flash_fwd_hdimdiff_e4m3_paged_split_sm90_cu_93b96ec2_41214cuda3std3__45__cpo6cbeginE)
_ZN79_INTERNAL_250443a5_43_flash_fwd_hdimdiff_e4m3_paged_split_sm90_cu_93b96ec2_41214cuda3std3__45__cpo6cbeginE:
	.zero		1
	.type		_ZN79_INTERNAL_250443a5_43_flash_fwd_hdimdiff_e4m3_paged_split_sm90_cu_93b96ec2_41214cuda3std3__48in_placeE,@object
	.size		_ZN79_INTERNAL_250443a5_43_flash_fwd_hdimdiff_e4m3_paged_split_sm90_cu_93b96ec2_41214cuda3std3__48in_placeE,(_ZN79_INTERNAL_250443a5_43_flash_fwd_hdimdiff_e4m3_paged_split_sm90_cu_93b96ec2_41214cuda3std6ranges3__45__cpo9iter_moveE - _ZN79_INTERNAL_250443a5_43_flash_fwd_hdimdiff_e4m3_paged_split_sm90_cu_93b96ec2_41214cuda3std3__48in_placeE)
_ZN79_INTERNAL_250443a5_43_flash_fwd_hdimdiff_e4m3_paged_split_sm90_cu_93b96ec2_41214cuda3std3__48in_placeE:
	.zero		1
	.type		_ZN79_INTERNAL_250443a5_43_flash_fwd_hdimdiff_e4m3_paged_split_sm90_cu_93b96ec2_41214cuda3std6ranges3__45__cpo9iter_moveE,@object
	.size		_ZN79_INTERNAL_250443a5_43_flash_fwd_hdimdiff_e4m3_paged_split_sm90_cu_93b96ec2_41214cuda3std6ranges3__45__cpo9iter_moveE,(_ZN79_INTERNAL_250443a5_43_flash_fwd_hdimdiff_e4m3_paged_split_sm90_cu_93b96ec2_41214cuda3std3__45__cpo5beginE - _ZN79_INTERNAL_250443a5_43_flash_fwd_hdimdiff_e4m3_paged_split_sm90_cu_93b96ec2_41214cuda3std6ranges3__45__cpo9iter_moveE)
_ZN79_INTERNAL_250443a5_43_flash_fwd_hdimdiff_e4m3_paged_split_sm90_cu_93b96ec2_41214cuda3std6ranges3__45__cpo9iter_moveE:
	.zero		1
	.type		_ZN79_INTERNAL_250443a5_43_flash_fwd_hdimdiff_e4m3_paged_split_sm90_cu_93b96ec2_41214cuda3std3__45__cpo5beginE,@object
	.size		_ZN79_INTERNAL_250443a5_43_flash_fwd_hdimdiff_e4m3_paged_split_sm90_cu_93b96ec2_41214cuda3std3__45__cpo5beginE,(_ZN79_INTERNAL_250443a5_43_flash_fwd_hdimdiff_e4m3_paged_split_sm90_cu_93b96ec2_41214cuda3std3__481_GLOBAL__N__250443a5_43_flash_fwd_hdimdiff_e4m3_paged_split_sm90_cu_93b96ec2_41216ignoreE - _ZN79_INTERNAL_250443a5_43_flash_fwd_hdimdiff_e4m3_paged_split_sm90_cu_93b96ec2_41214cuda3std3__45__cpo5beginE)
_ZN79_INTERNAL_250443a5_43_flash_fwd_hdimdiff_e4m3_paged_split_sm90_cu_93b96ec2_41214cuda3std3__45__cpo5beginE:
	.zero		1
	.type		_ZN79_INTERNAL_250443a5_43_flash_fwd_hdimdiff_e4m3_paged_split_sm90_cu_93b96ec2_41214cuda3std3__481_GLOBAL__N__250443a5_43_flash_fwd_hdimdiff_e4m3_paged_split_sm90_cu_93b96ec2_41216ignoreE,@object
	.size		_ZN79_INTERNAL_250443a5_43_flash_fwd_hdimdiff_e4m3_paged_split_sm90_cu_93b96ec2_41214cuda3std3__481_GLOBAL__N__250443a5_43_flash_fwd_hdimdiff_e4m3_paged_split_sm90_cu_93b96ec2_41216ignoreE,(_ZN79_INTERNAL_250443a5_43_flash_fwd_hdimdiff_e4m3_paged_split_sm90_cu_93b96ec2_41214cute7productE - _ZN79_INTERNAL_250443a5_43_flash_fwd_hdimdiff_e4m3_paged_split_sm90_cu_93b96ec2_41214cuda3std3__481_GLOBAL__N__250443a5_43_flash_fwd_hdimdiff_e4m3_paged_split_sm90_cu_93b96ec2_41216ignoreE)
_ZN79_INTERNAL_250443a5_43_flash_fwd_hdimdiff_e4m3_paged_split_sm90_cu_93b96ec2_41214cuda3std3__481_GLOBAL__N__250443a5_43_flash_fwd_hdimdiff_e4m3_paged_split_sm90_cu_93b96ec2_41216ignoreE:
	.zero		1
	.type		_ZN79_INTERNAL_250443a5_43_flash_fwd_hdimdiff_e4m3_paged_split_sm90_cu_93b96ec2_41214cute7productE,@object
	.size		_ZN79_INTERNAL_250443a5_43_flash_fwd_hdimdiff_e4m3_paged_split_sm90_cu_93b96ec2_41214cute7productE,(_ZN79_INTERNAL_250443a5_43_flash_fwd_hdimdiff_e4m3_paged_split_sm90_cu_93b96ec2_41214cuda3std3__45__cpo3endE - _ZN79_INTERNAL_250443a5_43_flash_fwd_hdimdiff_e4m3_paged_split_sm90_cu_93b96ec2_41214cute7productE)
_ZN79_INTERNAL_250443a5_43_flash_fwd_hdimdiff_e4m3_paged_split_sm90_cu_93b96ec2_41214cute7productE:
	.zero		1
	.type		_ZN79_INTERNAL_250443a5_43_flash_fwd_hdimdiff_e4m3_paged_split_sm90_cu_93b96ec2_41214cuda3std3__45__cpo3endE,@object
	.size		_ZN79_INTERNAL_250443a5_43_flash_fwd_hdimdiff_e4m3_paged_split_sm90_cu_93b96ec2_41214cuda3std3__45__cpo3endE,(_ZN79_INTERNAL_250443a5_43_flash_fwd_hdimdiff_e4m3_paged_split_sm90_cu_93b96ec2_41214cuda3std3__419piecewise_constructE - _ZN79_INTERNAL_250443a5_43_flash_fwd_hdimdiff_e4m3_paged_split_sm90_cu_93b96ec2_41214cuda3std3__45__cpo3endE)
_ZN79_INTERNAL_250443a5_43_flash_fwd_hdimdiff_e4m3_paged_split_sm90_cu_93b96ec2_41214cuda3std3__45__cpo3endE:
	.zero		1
	.type		_ZN79_INTERNAL_250443a5_43_flash_fwd_hdimdiff_e4m3_paged_split_sm90_cu_93b96ec2_41214cuda3std3__419piecewise_constructE,@object
	.size		_ZN79_INTERNAL_250443a5_43_flash_fwd_hdimdiff_e4m3_paged_split_sm90_cu_93b96ec2_41214cuda3std3__419piecewise_constructE,(_ZN79_INTERNAL_250443a5_43_flash_fwd_hdimdiff_e4m3_paged_split_sm90_cu_93b96ec2_41214cuda3std3__45__cpo4cendE - _ZN79_INTERNAL_250443a5_43_flash_fwd_hdimdiff_e4m3_paged_split_sm90_cu_93b96ec2_41214cuda3std3__419piecewise_constructE)
_ZN79_INTERNAL_250443a5_43_flash_fwd_hdimdiff_e4m3_paged_split_sm90_cu_93b96ec2_41214cuda3std3__419piecewise_constructE:
	.zero		1
	.type		_ZN79_INTERNAL_250443a5_43_flash_fwd_hdimdiff_e4m3_paged_split_sm90_cu_93b96ec2_41214cuda3std3__45__cpo4cendE,@object
	.size		_ZN79_INTERNAL_250443a5_43_flash_fwd_hdimdiff_e4m3_paged_split_sm90_cu_93b96ec2_41214cuda3std3__45__cpo4cendE,(_ZN79_INTERNAL_250443a5_43_flash_fwd_hdimdiff_e4m3_paged_split_sm90_cu_93b96ec2_41214cuda3std6ranges3__45__cpo4swapE - _ZN79_INTERNAL_250443a5_43_flash_fwd_hdimdiff_e4m3_paged_split_sm90_cu_93b96ec2_41214cuda3std3__45__cpo4cendE)
_ZN79_INTERNAL_250443a5_43_flash_fwd_hdimdiff_e4m3_paged_split_sm90_cu_93b96ec2_41214cuda3std3__45__cpo4cendE:
	.zero		1
	.type		_ZN79_INTERNAL_250443a5_43_flash_fwd_hdimdiff_e4m3_paged_split_sm90_cu_93b96ec2_41214cuda3std6ranges3__45__cpo4swapE,@object
	.size		_ZN79_INTERNAL_250443a5_43_flash_fwd_hdimdiff_e4m3_paged_split_sm90_cu_93b96ec2_41214cuda3std6ranges3__45__cpo4swapE,(.L_20 - _ZN79_INTERNAL_250443a5_43_flash_fwd_hdimdiff_e4m3_paged_split_sm90_cu_93b96ec2_41214cuda3std6ranges3__45__cpo4swapE)
_ZN79_INTERNAL_250443a5_43_flash_fwd_hdimdiff_e4m3_paged_split_sm90_cu_93b96ec2_41214cuda3std6ranges3__45__cpo4swapE:
	.zero		1
.L_20:


//--------------------- .nv.shared._ZN7cutlass13device_kernelIN5flash11enable_sm90INS1_16FlashAttnFwdSm90INS1_25CollectiveMainloopFwdSm90ILi2EN4cute5tupleIJNS5_1CILi1EEES8_S8_EEENS6_IJNS7_ILi128EEENS7_ILi160EEENS7_ILi192EEEEEELi128ENS_12float_e4m3_tEfNS_4arch4Sm90ELb0ELb0ELb0ELb1ELb1ELb0ELb0ELb1ELb1ELb1ELb1ELb0EEENS1_21CollectiveEpilogueFwdINS6_IJSA_SA_SB_EEES9_NS_10bfloat16_tESG_Li256ELb1ELb1ELb1ELb1EEENS1_36VarlenDynamicPersistentTileSchedulerILi128ELi160ELi256ELi128ELb1ELb1ELb1ELb0ELb1ELb1EEEEEEEEEvNT_6ParamsE --------------------------
	.section	.nv.shared._ZN7cutlass13device_kernelIN5flash11enable_sm90INS1_16FlashAttnFwdSm90INS1_25CollectiveMainloopFwdSm90ILi2EN4cute5tupleIJNS5_1CILi1EEES8_S8_EEENS6_IJNS7_ILi128EEENS7_ILi160EEENS7_ILi192EEEEEELi128ENS_12float_e4m3_tEfNS_4arch4Sm90ELb0ELb0ELb0ELb1ELb1ELb0ELb0ELb1ELb1ELb1ELb1ELb0EEENS1_21CollectiveEpilogueFwdINS6_IJSA_SA_SB_EEES9_NS_10bfloat16_tESG_Li256ELb1ELb1ELb1ELb1EEENS1_36VarlenDynamicPersistentTileSchedulerILi128ELi160ELi256ELi128ELb1ELb1ELb1ELb0ELb1ELb1EEEEEEEEEvNT_6ParamsE,"aw",@nobits
	.sectionflags	@""
	.align	16
	.zero		1024


//--------------------- .nv.shared._ZN7cutlass13device_kernelIN5flash11enable_sm90INS1_16FlashAttnFwdSm90INS1_25CollectiveMainloopFwdSm90ILi2EN4cute5tupleIJNS5_1CILi1EEES8_S8_EEENS6_IJNS7_ILi128EEENS7_ILi160EEENS7_ILi192EEEEEELi128ENS_12float_e4m3_tEfNS_4arch4Sm90ELb0ELb0ELb0ELb1ELb1ELb1ELb0ELb1ELb1ELb1ELb1ELb0EEENS1_21CollectiveEpilogueFwdINS6_IJSA_SA_SB_EEES9_NS_10bfloat16_tESG_Li256ELb1ELb1ELb1ELb1EEENS1_36VarlenDynamicPersistentTileSchedulerILi128ELi160ELi256ELi128ELb1ELb1ELb1ELb0ELb1ELb1EEEEEEEEEvNT_6ParamsE --------------------------
	.section	.nv.shared._ZN7cutlass13device_kernelIN5flash11enable_sm90INS1_16FlashAttnFwdSm90INS1_25CollectiveMainloopFwdSm90ILi2EN4cute5tupleIJNS5_1CILi1EEES8_S8_EEENS6_IJNS7_ILi128EEENS7_ILi160EEENS7_ILi192EEEEEELi128ENS_12float_e4m3_tEfNS_4arch4Sm90ELb0ELb0ELb0ELb1ELb1ELb1ELb0ELb1ELb1ELb1ELb1ELb0EEENS1_21CollectiveEpilogueFwdINS6_IJSA_SA_SB_EEES9_NS_10bfloat16_tESG_Li256ELb1ELb1ELb1ELb1EEENS1_36VarlenDynamicPersistentTileSchedulerILi128ELi160ELi256ELi128ELb1ELb1ELb1ELb0ELb1ELb1EEEEEEEEEvNT_6ParamsE,"aw",@nobits
	.sectionflags	@""
	.align	16
	.zero		1024


//--------------------- .nv.shared._ZN7cutlass13device_kernelIN5flash11enable_sm90INS1_16FlashAttnFwdSm90INS1_25CollectiveMainloopFwdSm90ILi2EN4cute5tupleIJNS5_1CILi1EEES8_S8_EEENS6_IJNS7_ILi128EEESA_NS7_ILi192EEEEEELi128ENS_12float_e4m3_tEfNS_4arch4Sm90ELb0ELb1ELb0ELb0ELb1ELb0ELb0ELb1ELb1ELb1ELb1ELb0EEENS1_21CollectiveEpilogueFwdINS6_IJSA_SA_SA_EEES9_NS_10bfloat16_tESF_Li256ELb0ELb1ELb1ELb1EEENS1_19SingleTileSchedulerILb0ELb1ELb1ELi128EEEEEEEEEvNT_6ParamsE --------------------------
	.section	.nv.shared._ZN7cutlass13device_kernelIN5flash11enable_sm90INS1_16FlashAttnFwdSm90INS1_25CollectiveMainloopFwdSm90ILi2EN4cute5tupleIJNS5_1CILi1EEES8_S8_EEENS6_IJNS7_ILi128EEESA_NS7_ILi192EEEEEELi128ENS_12float_e4m3_tEfNS_4arch4Sm90ELb0ELb1ELb0ELb0ELb1ELb0ELb0ELb1ELb1ELb1ELb1ELb0EEENS1_21CollectiveEpilogueFwdINS6_IJSA_SA_SA_EEES9_NS_10bfloat16_tESF_Li256ELb0ELb1ELb1ELb1EEENS1_19SingleTileSchedulerILb0ELb1ELb1ELi128EEEEEEEEEvNT_6ParamsE,"aw",@nobits
	.sectionflags	@""
	.align	16
	.zero		1024


//--------------------- .nv.shared._ZN7cutlass13device_kernelIN5flash11enable_sm90INS1_16FlashAttnFwdSm90INS1_25CollectiveMainloopFwdSm90ILi2EN4cute5tupleIJNS5_1CILi1EEES8_S8_EEENS6_IJNS7_ILi128EEESA_NS7_ILi192EEEEEELi128ENS_12float_e4m3_tEfNS_4arch4Sm90ELb0ELb1ELb0ELb1ELb1ELb0ELb0ELb1ELb1ELb1ELb1ELb0EEENS1_21CollectiveEpilogueFwdINS6_IJSA_SA_SA_EEES9_NS_10bfloat16_tESF_Li256ELb1ELb1ELb1ELb1EEENS1_36VarlenDynamicPersistentTileSchedulerILi128ELi128ELi256ELi128ELb1ELb1ELb1ELb1ELb0ELb1EEEEEEEEEvNT_6ParamsE --------------------------
	.section	.nv.shared._ZN7cutlass13device_kernelIN5flash11enable_sm90INS1_16FlashAttnFwdSm90INS1_25CollectiveMainloopFwdSm90ILi2EN4cute5tupleIJNS5_1CILi1EEES8_S8_EEENS6_IJNS7_ILi128EEESA_NS7_ILi192EEEEEELi128ENS_12float_e4m3_tEfNS_4arch4Sm90ELb0ELb1ELb0ELb1ELb1ELb0ELb0ELb1ELb1ELb1ELb1ELb0EEENS1_21CollectiveEpilogueFwdINS6_IJSA_SA_SA_EEES9_NS_10bfloat16_tESF_Li256ELb1ELb1ELb1ELb1EEENS1_36VarlenDynamicPersistentTileSchedulerILi128ELi128ELi256ELi128ELb1ELb1ELb1ELb1ELb0ELb1EEEEEEEEEvNT_6ParamsE,"aw",@nobits
	.sectionflags	@""
	.align	16
	.zero		1024


//--------------------- .nv.shared._ZN7cutlass13device_kernelIN5flash11enable_sm90INS1_16FlashAttnFwdSm90INS1_25CollectiveMainloopFwdSm90ILi2EN4cute5tupleIJNS5_1CILi1EEES8_S8_EEENS6_IJNS7_ILi128EEESA_NS7_ILi192EEEEEELi128ENS_12float_e4m3_tEfNS_4arch4Sm90ELb0ELb1ELb0ELb1ELb1ELb1ELb0ELb1ELb1ELb1ELb1ELb0EEENS1_21CollectiveEpilogueFwdINS6_IJSA_SA_SA_EEES9_NS_10bfloat16_tESF_Li256ELb1ELb1ELb1ELb1EEENS1_36VarlenDynamicPersistentTileSchedulerILi128ELi128ELi256ELi128ELb1ELb1ELb1ELb1ELb0ELb1EEEEEEEEEvNT_6ParamsE --------------------------
	.section	.nv.shared._ZN7cutlass13device_kernelIN5flash11enable_sm90INS1_16FlashAttnFwdSm90INS1_25CollectiveMainloopFwdSm90ILi2EN4cute5tupleIJNS5_1CILi1EEES8_S8_EEENS6_IJNS7_ILi128EEESA_NS7_ILi192EEEEEELi128ENS_12float_e4m3_tEfNS_4arch4Sm90ELb0ELb1ELb0ELb1ELb1ELb1ELb0ELb1ELb1ELb1ELb1ELb0EEENS1_21CollectiveEpilogueFwdINS6_IJSA_SA_SA_EEES9_NS_10bfloat16_tESF_Li256ELb1ELb1ELb1ELb1EEENS1_36VarlenDynamicPersistentTileSchedulerILi128ELi128ELi256ELi128ELb1ELb1ELb1ELb1ELb0ELb1EEEEEEEEEvNT_6ParamsE,"aw",@nobits
	.sectionflags	@""
	.align	16
	.zero		1024


//--------------------- .nv.shared._ZN7cutlass13device_kernelIN5flash11enable_sm90INS1_16FlashAttnFwdSm90INS1_25CollectiveMainloopFwdSm90ILi2EN4cute5tupleIJNS5_1CILi1EEES8_S8_EEENS6_IJNS7_ILi128EEENS7_ILi160EEENS7_ILi192EEEEEELi128ENS_12float_e4m3_tEfNS_4arch4Sm90ELb1ELb0ELb0ELb0ELb1ELb0ELb0ELb1ELb1ELb1ELb1ELb0EEENS1_21CollectiveEpilogueFwdINS6_IJSA_SA_SB_EEES9_NS_10bfloat16_tESG_Li256ELb0ELb1ELb1ELb1EEENS1_19SingleTileSchedulerILb0ELb1ELb1ELi128EEEEEEEEEvNT_6ParamsE --------------------------
	.section	.nv.shared._ZN7cutlass13device_kernelIN5flash11enable_sm90INS1_16FlashAttnFwdSm90INS1_25CollectiveMainloopFwdSm90ILi2EN4cute5tupleIJNS5_1CILi1EEES8_S8_EEENS6_IJNS7_ILi128EEENS7_ILi160EEENS7_ILi192EEEEEELi128ENS_12float_e4m3_tEfNS_4arch4Sm90ELb1ELb0ELb0ELb0ELb1ELb0ELb0ELb1ELb1ELb1ELb1ELb0EEENS1_21CollectiveEpilogueFwdINS6_IJSA_SA_SB_EEES9_NS_10bfloat16_tESG_Li256ELb0ELb1ELb1ELb1EEENS1_19SingleTileSchedulerILb0ELb1ELb1ELi128EEEEEEEEEvNT_6ParamsE,"aw",@nobits
	.sectionflags	@""
	.align	16
	.zero		1024


//--------------------- .nv.shared._ZN7cutlass13device_kernelIN5flash11enable_sm90INS1_16FlashAttnFwdSm90INS1_25CollectiveMainloopFwdSm90ILi2EN4cute5tupleIJNS5_1CILi1EEES8_S8_EEENS6_IJNS7_ILi128EEENS7_ILi160EEENS7_ILi192EEEEEELi128ENS_12float_e4m3_tEfNS_4arch4Sm90ELb1ELb0ELb0ELb1ELb1ELb0ELb0ELb1ELb1ELb1ELb1ELb0EEENS1_21CollectiveEpilogueFwdINS6_IJSA_SA_SB_EEES9_NS_10bfloat16_tESG_Li256ELb1ELb1ELb1ELb1EEENS1_36VarlenDynamicPersistentTileSchedulerILi128ELi160ELi256ELi128ELb1ELb1ELb1ELb1ELb1ELb1EEEEEEEEEvNT_6ParamsE --------------------------
	.section	.nv.shared._ZN7cutlass13device_kernelIN5flash11enable_sm90INS1_16FlashAttnFwdSm90INS1_25CollectiveMainloopFwdSm90ILi2EN4cute5tupleIJNS5_1CILi1EEES8_S8_EEENS6_IJNS7_ILi128EEENS7_ILi160EEENS7_ILi192EEEEEELi128ENS_12float_e4m3_tEfNS_4arch4Sm90ELb1ELb0ELb0ELb1ELb1ELb0ELb0ELb1ELb1ELb1ELb1ELb0EEENS1_21CollectiveEpilogueFwdINS6_IJSA_SA_SB_EEES9_NS_10bfloat16_tESG_Li256ELb1ELb1ELb1ELb1EEENS1_36VarlenDynamicPersistentTileSchedulerILi128ELi160ELi256ELi128ELb1ELb1ELb1ELb1ELb1ELb1EEEEEEEEEvNT_6ParamsE,"aw",@nobits
	.sectionflags	@""
	.align	16
	.zero		1024


//--------------------- .nv.shared._ZN7cutlass13device_kernelIN5flash11enable_sm90INS1_16FlashAttnFwdSm90INS1_25CollectiveMainloopFwdSm90ILi2EN4cute5tupleIJNS5_1CILi1EEES8_S8_EEENS6_IJNS7_ILi128EEENS7_ILi160EEENS7_ILi192EEEEEELi128ENS_12float_e4m3_tEfNS_4arch4Sm90ELb1ELb0ELb0ELb1ELb1ELb1ELb0ELb1ELb1ELb1ELb1ELb0EEENS1_21CollectiveEpilogueFwdINS6_IJSA_SA_SB_EEES9_NS_10bfloat16_tESG_Li256ELb1ELb1ELb1ELb1EEENS1_36VarlenDynamicPersistentTileSchedulerILi128ELi160ELi256ELi128ELb1ELb1ELb1ELb1ELb1ELb1EEEEEEEEEvNT_6ParamsE --------------------------
	.section	.nv.shared._ZN7cutlass13device_kernelIN5flash11enable_sm90INS1_16FlashAttnFwdSm90INS1_25CollectiveMainloopFwdSm90ILi2EN4cute5tupleIJNS5_1CILi1EEES8_S8_EEENS6_IJNS7_ILi128EEENS7_ILi160EEENS7_ILi192EEEEEELi128ENS_12float_e4m3_tEfNS_4arch4Sm90ELb1ELb0ELb0ELb1ELb1ELb1ELb0ELb1ELb1ELb1ELb1ELb0EEENS1_21CollectiveEpilogueFwdINS6_IJSA_SA_SB_EEES9_NS_10bfloat16_tESG_Li256ELb1ELb1ELb1ELb1EEENS1_36VarlenDynamicPersistentTileSchedulerILi128ELi160ELi256ELi128ELb1ELb1ELb1ELb1ELb1ELb1EEEEEEEEEvNT_6ParamsE,"aw",@nobits
	.sectionflags	@""
	.align	16
	.zero		1024


//--------------------- .nv.constant0._ZN7cutlass13device_kernelIN5flash11enable_sm90INS1_16FlashAttnFwdSm90INS1_25CollectiveMainloopFwdSm90ILi2EN4cute5tupleIJNS5_1CILi1EEES8_S8_EEENS6_IJNS7_ILi128EEENS7_ILi160EEENS7_ILi192EEEEEELi128ENS_12float_e4m3_tEfNS_4arch4Sm90ELb0ELb0ELb0ELb0ELb1ELb0ELb0ELb1ELb1ELb1ELb1ELb0EEENS1_21CollectiveEpilogueFwdINS6_IJSA_SA_SB_EEES9_NS_10bfloat16_tESG_Li256ELb0ELb1ELb1ELb1EEENS1_19SingleTileSchedulerILb0ELb1ELb1ELi128EEEEEEEEEvNT_6ParamsE --------------------------
	.section	.nv.constant0._ZN7cutlass13device_kernelIN5flash11enable_sm90INS1_16FlashAttnFwdSm90INS1_25CollectiveMainloopFwdSm90ILi2EN4cute5tupleIJNS5_1CILi1EEES8_S8_EEENS6_IJNS7_ILi128EEENS7_ILi160EEENS7_ILi192EEEEEELi128ENS_12float_e4m3_tEfNS_4arch4Sm90ELb0ELb0ELb0ELb0ELb1ELb0ELb0ELb1ELb1ELb1ELb1ELb0EEENS1_21CollectiveEpilogueFwdINS6_IJSA_SA_SB_EEES9_NS_10bfloat16_tESG_Li256ELb0ELb1ELb1ELb1EEENS1_19SingleTileSchedulerILb0ELb1ELb1ELi128EEEEEEEEEvNT_6ParamsE,"a",@progbits
	.sectionflags	@""
	.align	4
.nv.constant0._ZN7cutlass13device_kernelIN5flash11enable_sm90INS1_16FlashAttnFwdSm90INS1_25CollectiveMainloopFwdSm90ILi2EN4cute5tupleIJNS5_1CILi1EEES8_S8_EEENS6_IJNS7_ILi128EEENS7_ILi160EEENS7_ILi192EEEEEELi128ENS_12float_e4m3_tEfNS_4arch4Sm90ELb0ELb0ELb0ELb0ELb1ELb0ELb0ELb1ELb1ELb1ELb1ELb0EEENS1_21CollectiveEpilogueFwdINS6_IJSA_SA_SB_EEES9_NS_10bfloat16_tESG_Li256ELb0ELb1ELb1ELb1EEENS1_19SingleTileSchedulerILb0ELb1ELb1ELi128EEEEEEEEEvNT_6ParamsE:
	.zero		3200


//--------------------- .nv.constant0._ZN7cutlass13device_kernelIN5flash11enable_sm90INS1_16FlashAttnFwdSm90INS1_25CollectiveMainloopFwdSm90ILi2EN4cute5tupleIJNS5_1CILi1EEES8_S8_EEENS6_IJNS7_ILi128EEENS7_ILi160EEENS7_ILi192EEEEEELi128ENS_12float_e4m3_tEfNS_4arch4Sm90ELb0ELb0ELb0ELb1ELb1ELb0ELb0ELb1ELb1ELb1ELb1ELb0EEENS1_21CollectiveEpilogueFwdINS6_IJSA_SA_SB_EEES9_NS_10bfloat16_tESG_Li256ELb1ELb1ELb1ELb1EEENS1_36VarlenDynamicPersistentTileSchedulerILi128ELi160ELi256ELi128ELb1ELb1ELb1ELb0ELb1ELb1EEEEEEEEEvNT_6ParamsE --------------------------
	.section	.nv.constant0._ZN7cutlass13device_kernelIN5flash11enable_sm90INS1_16FlashAttnFwdSm90INS1_25CollectiveMainloopFwdSm90ILi2EN4cute5tupleIJNS5_1CILi1EEES8_S8_EEENS6_IJNS7_ILi128EEENS7_ILi160EEENS7_ILi192EEEEEELi128ENS_12float_e4m3_tEfNS_4arch4Sm90ELb0ELb0ELb0ELb1ELb1ELb0ELb0ELb1ELb1ELb1ELb1ELb0EEENS1_21CollectiveEpilogueFwdINS6_IJSA_SA_SB_EEES9_NS_10bfloat16_tESG_Li256ELb1ELb1ELb1ELb1EEENS1_36VarlenDynamicPersistentTileSchedulerILi128ELi160ELi256ELi128ELb1ELb1ELb1ELb0ELb1ELb1EEEEEEEEEvNT_6ParamsE,"a",@progbits
	.sectionflags	@""
	.align	4
.nv.constant0._ZN7cutlass13device_kernelIN5flash11enable_sm90INS1_16FlashAttnFwdSm90INS1_25CollectiveMainloopFwdSm90ILi2EN4cute5tupleIJNS5_1CILi1EEES8_S8_EEENS6_IJNS7_ILi128EEENS7_ILi160EEENS7_ILi192EEEEEELi128ENS_12float_e4m3_tEfNS_4arch4Sm90ELb0ELb0ELb0ELb1ELb1ELb0ELb0ELb1ELb1ELb1ELb1ELb0EEENS1_21CollectiveEpilogueFwdINS6_IJSA_SA_SB_EEES9_NS_10bfloat16_tESG_Li256ELb1ELb1ELb1ELb1EEENS1_36VarlenDynamicPersistentTileSchedulerILi128ELi160ELi256ELi128ELb1ELb1ELb1ELb0ELb1ELb1EEEEEEEEEvNT_6ParamsE:
	.zero		3328


//--------------------- .nv.constant0._ZN7cutlass13device_kernelIN5flash11enable_sm90INS1_16FlashAttnFwdSm90INS1_25CollectiveMainloopFwdSm90ILi2EN4cute5tupleIJNS5_1CILi1EEES8_S8_EEENS6_IJNS7_ILi128EEENS7_ILi160EEENS7_ILi192EEEEEELi128ENS_12float_e4m3_tEfNS_4arch4Sm90ELb0ELb0ELb0ELb1ELb1ELb1ELb0ELb1ELb1ELb1ELb1ELb0EEENS1_21CollectiveEpilogueFwdINS6_IJSA_SA_SB_EEES9_NS_10bfloat16_tESG_Li256ELb1ELb1ELb1ELb1EEENS1_36VarlenDynamicPersistentTileSchedulerILi128ELi160ELi256ELi128ELb1ELb1ELb1ELb0ELb1ELb1EEEEEEEEEvNT_6ParamsE --------------------------
	.section	.nv.constant0._ZN7cutlass13device_kernelIN5flash11enable_sm90INS1_16FlashAttnFwdSm90INS1_25CollectiveMainloopFwdSm90ILi2EN4cute5tupleIJNS5_1CILi1EEES8_S8_EEENS6_IJNS7_ILi128EEENS7_ILi160EEENS7_ILi192EEEEEELi128ENS_12float_e4m3_tEfNS_4arch4Sm90ELb0ELb0ELb0ELb1ELb1ELb1ELb0ELb1ELb1ELb1ELb1ELb0EEENS1_21CollectiveEpilogueFwdINS6_IJSA_SA_SB_EEES9_NS_10bfloat16_tESG_Li256ELb1ELb1ELb1ELb1EEENS1_36VarlenDynamicPersistentTileSchedulerILi128ELi160ELi256ELi128ELb1ELb1ELb1ELb0ELb1ELb1EEEEEEEEEvNT_6ParamsE,"a",@progbits
	.sectionflags	@""
	.align	4
.nv.constant0._ZN7cutlass13device_kernelIN5flash11enable_sm90INS1_16FlashAttnFwdSm90INS1_25CollectiveMainloopFwdSm90ILi2EN4cute5tupleIJNS5_1CILi1EEES8_S8_EEENS6_IJNS7_ILi128EEENS7_ILi160EEENS7_ILi192EEEEEELi128ENS_12float_e4m3_tEfNS_4arch4Sm90ELb0ELb0ELb0ELb1ELb1ELb1ELb0ELb1ELb1ELb1ELb1ELb0EEENS1_21CollectiveEpilogueFwdINS6_IJSA_SA_SB_EEES9_NS_10bfloat16_tESG_Li256ELb1ELb1ELb1ELb1EEENS1_36VarlenDynamicPersistentTileSchedulerILi128ELi160ELi256ELi128ELb1ELb1ELb1ELb0ELb1ELb1EEEEEEEEEvNT_6ParamsE:
	.zero		3328


//--------------------- .nv.constant0._ZN7cutlass13device_kernelIN5flash11enable_sm90INS1_16FlashAttnFwdSm90INS1_25CollectiveMainloopFwdSm90ILi2EN4cute5tupleIJNS5_1CILi1EEES8_S8_EEENS6_IJNS7_ILi128EEESA_NS7_ILi192EEEEEELi128ENS_12float_e4m3_tEfNS_4arch4Sm90ELb0ELb1ELb0ELb0ELb1ELb0ELb0ELb1ELb1ELb1ELb1ELb0EEENS1_21CollectiveEpilogueFwdINS6_IJSA_SA_SA_EEES9_NS_10bfloat16_tESF_Li256ELb0ELb1ELb1ELb1EEENS1_19SingleTileSchedulerILb0ELb1ELb1ELi128EEEEEEEEEvNT_6ParamsE --------------------------
	.section	.nv.constant0._ZN7cutlass13device_kernelIN5flash11enable_sm90INS1_16FlashAttnFwdSm90INS1_25CollectiveMainloopFwdSm90ILi2EN4cute5tupleIJNS5_1CILi1EEES8_S8_EEENS6_IJNS7_ILi128EEESA_NS7_ILi192EEEEEELi128ENS_12float_e4m3_tEfNS_4arch4Sm90ELb0ELb1ELb0ELb0ELb1ELb0ELb0ELb1ELb1ELb1ELb1ELb0EEENS1_21CollectiveEpilogueFwdINS6_IJSA_SA_SA_EEES9_NS_10bfloat16_tESF_Li256ELb0ELb1ELb1ELb1EEENS1_19SingleTileSchedulerILb0ELb1ELb1ELi128EEEEEEEEEvNT_6ParamsE,"a",@progbits
	.sectionflags	@""
	.align	4
.nv.constant0._ZN7cutlass13device_kernelIN5flash11enable_sm90INS1_16FlashAttnFwdSm90INS1_25CollectiveMainloopFwdSm90ILi2EN4cute5tupleIJNS5_1CILi1EEES8_S8_EEENS6_IJNS7_ILi128EEESA_NS7_ILi192EEEEEELi128ENS_12float_e4m3_tEfNS_4arch4Sm90ELb0ELb1ELb0ELb0ELb1ELb0ELb0ELb1ELb1ELb1ELb1ELb0EEENS1_21CollectiveEpilogueFwdINS6_IJSA_SA_SA_EEES9_NS_10bfloat16_tESF_Li256ELb0ELb1ELb1ELb1EEENS1_19SingleTileSchedulerILb0ELb1ELb1ELi128EEEEEEEEEvNT_6ParamsE:
	.zero		3200


//--------------------- .nv.constant0._ZN7cutlass13device_kernelIN5flash11enable_sm90INS1_16FlashAttnFwdSm90INS1_25CollectiveMainloopFwdSm90ILi2EN4cute5tupleIJNS5_1CILi1EEES8_S8_EEENS6_IJNS7_ILi128EEESA_NS7_ILi192EEEEEELi128ENS_12float_e4m3_tEfNS_4arch4Sm90ELb0ELb1ELb0ELb1ELb1ELb0ELb0ELb1ELb1ELb1ELb1ELb0EEENS1_21CollectiveEpilogueFwdINS6_IJSA_SA_SA_EEES9_NS_10bfloat16_tESF_Li256ELb1ELb1ELb1ELb1EEENS1_36VarlenDynamicPersistentTileSchedulerILi128ELi128ELi256ELi128ELb1ELb1ELb1ELb1ELb0ELb1EEEEEEEEEvNT_6ParamsE --------------------------
	.section	.nv.constant0._ZN7cutlass13device_kernelIN5flash11enable_sm90INS1_16FlashAttnFwdSm90INS1_25CollectiveMainloopFwdSm90ILi2EN4cute5tupleIJNS5_1CILi1EEES8_S8_EEENS6_IJNS7_ILi128EEESA_NS7_ILi192EEEEEELi128ENS_12float_e4m3_tEfNS_4arch4Sm90ELb0ELb1ELb0ELb1ELb1ELb0ELb0ELb1ELb1ELb1ELb1ELb0EEENS1_21CollectiveEpilogueFwdINS6_IJSA_SA_SA_EEES9_NS_10bfloat16_tESF_Li256ELb1ELb1ELb1ELb1EEENS1_36VarlenDynamicPersistentTileSchedulerILi128ELi128ELi256ELi128ELb1ELb1ELb1ELb1ELb0ELb1EEEEEEEEEvNT_6ParamsE,"a",@progbits
	.sectionflags	@""
	.align	4
.nv.constant0._ZN7cutlass13device_kernelIN5flash11enable_sm90INS1_16FlashAttnFwdSm90INS1_25CollectiveMainloopFwdSm90ILi2EN4cute5tupleIJNS5_1CILi1EEES8_S8_EEENS6_IJNS7_ILi128EEESA_NS7_ILi192EEEEEELi128ENS_12float_e4m3_tEfNS_4arch4Sm90ELb0ELb1ELb0ELb1ELb1ELb0ELb0ELb1ELb1ELb1ELb1ELb0EEENS1_21CollectiveEpilogueFwdINS6_IJSA_SA_SA_EEES9_NS_10bfloat16_tESF_Li256ELb1ELb1ELb1ELb1EEENS1_36VarlenDynamicPersistentTileSchedulerILi128ELi128ELi256ELi128ELb1ELb1ELb1ELb1ELb0ELb1EEEEEEEEEvNT_6ParamsE:
	.zero		3328


//--------------------- .nv.constant0._ZN7cutlass13device_kernelIN5flash11enable_sm90INS1_16FlashAttnFwdSm90INS1_25CollectiveMainloopFwdSm90ILi2EN4cute5tupleIJNS5_1CILi1EEES8_S8_EEENS6_IJNS7_ILi128EEESA_NS7_ILi192EEEEEELi128ENS_12float_e4m3_tEfNS_4arch4Sm90ELb0ELb1ELb0ELb1ELb1ELb1ELb0ELb1ELb1ELb1ELb1ELb0EEENS1_21CollectiveEpilogueFwdINS6_IJSA_SA_SA_EEES9_NS_10bfloat16_tESF_Li256ELb1ELb1ELb1ELb1EEENS1_36VarlenDynamicPersistentTileSchedulerILi128ELi128ELi256ELi128ELb1ELb1ELb1ELb1ELb0ELb1EEEEEEEEEvNT_6ParamsE --------------------------
	.section	.nv.constant0._ZN7cutlass13device_kernelIN5flash11enable_sm90INS1_16FlashAttnFwdSm90INS1_25CollectiveMainloopFwdSm90ILi2EN4cute5tupleIJNS5_1CILi1EEES8_S8_EEENS6_IJNS7_ILi128EEESA_NS7_ILi192EEEEEELi128ENS_12float_e4m3_tEfNS_4arch4Sm90ELb0ELb1ELb0ELb1ELb1ELb1ELb0ELb1ELb1ELb1ELb1ELb0EEENS1_21CollectiveEpilogueFwdINS6_IJSA_SA_SA_EEES9_NS_10bfloat16_tESF_Li256ELb1ELb1ELb1ELb1EEENS1_36VarlenDynamicPersistentTileSchedulerILi128ELi128ELi256ELi128ELb1ELb1ELb1ELb1ELb0ELb1EEEEEEEEEvNT_6ParamsE,"a",@progbits
	.sectionflags	@""
	.align	4
.nv.constant0._ZN7cutlass13device_kernelIN5flash11enable_sm90INS1_16FlashAttnFwdSm90INS1_25CollectiveMainloopFwdSm90ILi2EN4cute5tupleIJNS5_1CILi1EEES8_S8_EEENS6_IJNS7_ILi128EEESA_NS7_ILi192EEEEEELi128ENS_12float_e4m3_tEfNS_4arch4Sm90ELb0ELb1ELb0ELb1ELb1ELb1ELb0ELb1ELb1ELb1ELb1ELb0EEENS1_21CollectiveEpilogueFwdINS6_IJSA_SA_SA_EEES9_NS_10bfloat16_tESF_Li256ELb1ELb1ELb1ELb1EEENS1_36VarlenDynamicPersistentTileSchedulerILi128ELi128ELi256ELi128ELb1ELb1ELb1ELb1ELb0ELb1EEEEEEEEEvNT_6ParamsE:
	.zero		3328


//--------------------- .nv.constant0._ZN7cutlass13device_kernelIN5flash11enable_sm90INS1_16FlashAttnFwdSm90INS1_25CollectiveMainloopFwdSm90ILi2EN4cute5tupleIJNS5_1CILi1EEES8_S8_EEENS6_IJNS7_ILi128EEENS7_ILi160EEENS7_ILi192EEEEEELi128ENS_12float_e4m3_tEfNS_4arch4Sm90ELb1ELb0ELb0ELb0ELb1ELb0ELb0ELb1ELb1ELb1ELb1ELb0EEENS1_21CollectiveEpilogueFwdINS6_IJSA_SA_SB_EEES9_NS_10bfloat16_tESG_Li256ELb0ELb1ELb1ELb1EEENS1_19SingleTileSchedulerILb0ELb1ELb1ELi128EEEEEEEEEvNT_6ParamsE --------------------------
	.section	.nv.constant0._ZN7cutlass13device_kernelIN5flash11enable_sm90INS1_16FlashAttnFwdSm90INS1_25CollectiveMainloopFwdSm90ILi2EN4cute5tupleIJNS5_1CILi1EEES8_S8_EEENS6_IJNS7_ILi128EEENS7_ILi160EEENS7_ILi192EEEEEELi128ENS_12float_e4m3_tEfNS_4arch4Sm90ELb1ELb0ELb0ELb0ELb1ELb0ELb0ELb1ELb1ELb1ELb1ELb0EEENS1_21CollectiveEpilogueFwdINS6_IJSA_SA_SB_EEES9_NS_10bfloat16_tESG_Li256ELb0ELb1ELb1ELb1EEENS1_19SingleTileSchedulerILb0ELb1ELb1ELi128EEEEEEEEEvNT_6ParamsE,"a",@progbits
	.sectionflags	@""
	.align	4
.nv.constant0._ZN7cutlass13device_kernelIN5flash11enable_sm90INS1_16FlashAttnFwdSm90INS1_25CollectiveMainloopFwdSm90ILi2EN4cute5tupleIJNS5_1CILi1EEES8_S8_EEENS6_IJNS7_ILi128EEENS7_ILi160EEENS7_ILi192EEEEEELi128ENS_12float_e4m3_tEfNS_4arch4Sm90ELb1ELb0ELb0ELb0ELb1ELb0ELb0ELb1ELb1ELb1ELb1ELb0EEENS1_21CollectiveEpilogueFwdINS6_IJSA_SA_SB_EEES9_NS_10bfloat16_tESG_Li256ELb0ELb1ELb1ELb1EEENS1_19SingleTileSchedulerILb0ELb1ELb1ELi128EEEEEEEEEvNT_6ParamsE:
	.zero		3200


//--------------------- .nv.constant0._ZN7cutlass13device_kernelIN5flash11enable_sm90INS1_16FlashAttnFwdSm90INS1_25CollectiveMainloopFwdSm90ILi2EN4cute5tupleIJNS5_1CILi1EEES8_S8_EEENS6_IJNS7_ILi128EEENS7_ILi160EEENS7_ILi192EEEEEELi128ENS_12float_e4m3_tEfNS_4arch4Sm90ELb1ELb0ELb0ELb1ELb1ELb0ELb0ELb1ELb1ELb1ELb1ELb0EEENS1_21CollectiveEpilogueFwdINS6_IJSA_SA_SB_EEES9_NS_10bfloat16_tESG_Li256ELb1ELb1ELb1ELb1EEENS1_36VarlenDynamicPersistentTileSchedulerILi128ELi160ELi256ELi128ELb1ELb1ELb1ELb1ELb1ELb1EEEEEEEEEvNT_6ParamsE --------------------------
	.section	.nv.constant0._ZN7cutlass13device_kernelIN5flash11enable_sm90INS1_16FlashAttnFwdSm90INS1_25CollectiveMainloopFwdSm90ILi2EN4cute5tupleIJNS5_1CILi1EEES8_S8_EEENS6_IJNS7_ILi128EEENS7_ILi160EEENS7_ILi192EEEEEELi128ENS_12float_e4m3_tEfNS_4arch4Sm90ELb1ELb0ELb0ELb1ELb1ELb0ELb0ELb1ELb1ELb1ELb1ELb0EEENS1_21CollectiveEpilogueFwdINS6_IJSA_SA_SB_EEES9_NS_10bfloat16_tESG_Li256ELb1ELb1ELb1ELb1EEENS1_36VarlenDynamicPersistentTileSchedulerILi128ELi160ELi256ELi128ELb1ELb1ELb1ELb1ELb1ELb1EEEEEEEEEvNT_6ParamsE,"a",@progbits
	.sectionflags	@""
	.align	4
.nv.constant0._ZN7cutlass13device_kernelIN5flash11enable_sm90INS1_16FlashAttnFwdSm90INS1_25CollectiveMainloopFwdSm90ILi2EN4cute5tupleIJNS5_1CILi1EEES8_S8_EEENS6_IJNS7_ILi128EEENS7_ILi160EEENS7_ILi192EEEEEELi128ENS_12float_e4m3_tEfNS_4arch4Sm90ELb1ELb0ELb0ELb1ELb1ELb0ELb0ELb1ELb1ELb1ELb1ELb0EEENS1_21CollectiveEpilogueFwdINS6_IJSA_SA_SB_EEES9_NS_10bfloat16_tESG_Li256ELb1ELb1ELb1ELb1EEENS1_36VarlenDynamicPersistentTileSchedulerILi128ELi160ELi256ELi128ELb1ELb1ELb1ELb1ELb1ELb1EEEEEEEEEvNT_6ParamsE:
	.zero		3328


//--------------------- .nv.constant0._ZN7cutlass13device_kernelIN5flash11enable_sm90INS1_16FlashAttnFwdSm90INS1_25CollectiveMainloopFwdSm90ILi2EN4cute5tupleIJNS5_1CILi1EEES8_S8_EEENS6_IJNS7_ILi128EEENS7_ILi160EEENS7_ILi192EEEEEELi128ENS_12float_e4m3_tEfNS_4arch4Sm90ELb1ELb0ELb0ELb1ELb1ELb1ELb0ELb1ELb1ELb1ELb1ELb0EEENS1_21CollectiveEpilogueFwdINS6_IJSA_SA_SB_EEES9_NS_10bfloat16_tESG_Li256ELb1ELb1ELb1ELb1EEENS1_36VarlenDynamicPersistentTileSchedulerILi128ELi160ELi256ELi128ELb1ELb1ELb1ELb1ELb1ELb1EEEEEEEEEvNT_6ParamsE --------------------------
	.section	.nv.constant0._ZN7cutlass13device_kernelIN5flash11enable_sm90INS1_16FlashAttnFwdSm90INS1_25CollectiveMainloopFwdSm90ILi2EN4cute5tupleIJNS5_1CILi1EEES8_S8_EEENS6_IJNS7_ILi128EEENS7_ILi160EEENS7_ILi192EEEEEELi128ENS_12float_e4m3_tEfNS_4arch4Sm90ELb1ELb0ELb0ELb1ELb1ELb1ELb0ELb1ELb1ELb1ELb1ELb0EEENS1_21CollectiveEpilogueFwdINS6_IJSA_SA_SB_EEES9_NS_10bfloat16_tESG_Li256ELb1ELb1ELb1ELb1EEENS1_36VarlenDynamicPersistentTileSchedulerILi128ELi160ELi256ELi128ELb1ELb1ELb1ELb1ELb1ELb1EEEEEEEEEvNT_6ParamsE,"a",@progbits
	.sectionflags	@""
	.align	4
.nv.constant0._ZN7cutlass13device_kernelIN5flash11enable_sm90INS1_16FlashAttnFwdSm90INS1_25CollectiveMainloopFwdSm90ILi2EN4cute5tupleIJNS5_1CILi1EEES8_S8_EEENS6_IJNS7_ILi128EEENS7_ILi160EEENS7_ILi192EEEEEELi128ENS_12float_e4m3_tEfNS_4arch4Sm90ELb1ELb0ELb0ELb1ELb1ELb1ELb0ELb1ELb1ELb1ELb1ELb0EEENS1_21CollectiveEpilogueFwdINS6_IJSA_SA_SB_EEES9_NS_10bfloat16_tESG_Li256ELb1ELb1ELb1ELb1EEENS1_36VarlenDynamicPersistentTileSchedulerILi128ELi160ELi256ELi128ELb1ELb1ELb1ELb1ELb1ELb1EEEEEEEEEvNT_6ParamsE:
	.zero		3328


//--------------------- SYMBOLS --------------------------

	.type		.nv.reservedSmem.offset0,@object
	.size		.nv.reservedSmem.offset0,0x4
	.type		__assertfail,@function
